	.target	sm_80

	.elftype	@"ET_EXEC"


//--------------------- .note.nv.tkinfo           --------------------------
	.section	.note.nv.tkinfo,"",@"SHT_NOTE"
	.sectionflags	@"SHF_NOTE_NV_TKINFO"
	.tkinfo
        /*0018*/ 	.word	0x00000002
        /*0030*/ 	.string	""
        /*0030*/ 	.string	"ptxas"
        /*0030*/ 	.string	"Cuda compilation tools, release 13.0, V13.0.88"
        /*0030*/ 	.string	"Build cuda_13.0.r13.0/compiler.36424714_0"
        /*0030*/ 	.string	"-arch sm_80 -m 64 "



//--------------------- .note.nv.cuinfo           --------------------------
	.section	.note.nv.cuinfo,"",@"SHT_NOTE"
	.sectionflags	@"SHF_NOTE_NV_CUINFO"
        /*0018*/ 	.short	0x0002
        /*001a*/ 	.short	0x0050
        /*001c*/ 	.short	0x0082
	.zero		2


//--------------------- .nv.info                  --------------------------
	.section	.nv.info,"",@"SHT_CUDA_INFO"
	.align	4


	//----- nvinfo : EIATTR_REGCOUNT
	.align		4
        /*0000*/ 	.byte	0x04, 0x2f
        /*0002*/ 	.short	(.L_12 - .L_11)
	.align		4
.L_11:
        /*0004*/ 	.word	index@(_ZN7cutlass13device_kernelIN5flash19enable_sm80_to_sm89INS1_16FlashAttnFwdSm80INS1_25CollectiveMainloopFwdSm80ILi4ELi1ELb0EN4cute5tupleIJNS5_1CILi128EEENS7_ILi80EEENS7_ILi64EEEEEELi64ENS_6half_tEfNS_4arch4Sm80ELb1ELb0ELb0ELb1ELb1ELb1ELb1ELb1EEENS1_21CollectiveEpilogueFwdINS6_IJS8_SA_S9_EEENS6_IJNS7_ILi1EEESI_SI_EEESC_SE_Li128ELb1ELb1ELb1ELb0EEENS1_36VarlenDynamicPersistentTileSchedulerILi128ELi80ELi128ELi128ELb1ELb1ELb0ELb1ELb1ELb1EEEEEEEEEvNT_6ParamsE)
        /*0008*/ 	.word	0x000000ff


	//----- nvinfo : EIATTR_FRAME_SIZE
	.align		4
.L_12:
        /*000c*/ 	.byte	0x04, 0x11
        /*000e*/ 	.short	(.L_14 - .L_13)
	.align		4
.L_13:
        /*0010*/ 	.word	index@($__internal_25_$__cuda_sm70_votesync_ballot)
        /*0014*/ 	.word	0x00000000


	//----- nvinfo : EIATTR_FRAME_SIZE
	.align		4
.L_14:
        /*0018*/ 	.byte	0x04, 0x11
        /*001a*/ 	.short	(.L_16 - .L_15)
	.align		4
.L_15:
        /*001c*/ 	.word	index@($__internal_24_$__cuda_sm70_shflsync_up_p)
        /*0020*/ 	.word	0x00000000


	//----- nvinfo : EIATTR_FRAME_SIZE
	.align		4
.L_16:
        /*0024*/ 	.byte	0x04, 0x11
        /*0026*/ 	.short	(.L_18 - .L_17)
	.align		4
.L_17:
        /*0028*/ 	.word	index@($__internal_23_$__cuda_sm70_shflsync_idx_p)
        /*002c*/ 	.word	0x00000000


	//----- nvinfo : EIATTR_FRAME_SIZE
	.align		4
.L_18:
        /*0030*/ 	.byte	0x04, 0x11
        /*0032*/ 	.short	(.L_20 - .L_19)
	.align		4
.L_19:
        /*0034*/ 	.word	index@($__internal_22_$__cuda_sm70_shflsync_bfly_p)
        /*0038*/ 	.word	0x00000000


	//----- nvinfo : EIATTR_FRAME_SIZE
	.align		4
.L_20:
        /*003c*/ 	.byte	0x04, 0x11
        /*003e*/ 	.short	(.L_22 - .L_21)
	.align		4
.L_21:
        /*0040*/ 	.word	index@(_ZN7cutlass13device_kernelIN5flash19enable_sm80_to_sm89INS1_16FlashAttnFwdSm80INS1_25CollectiveMainloopFwdSm80ILi4ELi1ELb0EN4cute5tupleIJNS5_1CILi128EEENS7_ILi80EEENS7_ILi64EEEEEELi64ENS_6half_tEfNS_4arch4Sm80ELb1ELb0ELb0ELb1ELb1ELb1ELb1ELb1EEENS1_21CollectiveEpilogueFwdINS6_IJS8_SA_S9_EEENS6_IJNS7_ILi1EEESI_SI_EEESC_SE_Li128ELb1ELb1ELb1ELb0EEENS1_36VarlenDynamicPersistentTileSchedulerILi128ELi80ELi128ELi128ELb1ELb1ELb0ELb1ELb1ELb1EEEEEEEEEvNT_6ParamsE)
        /*0044*/ 	.word	0x00000100


	//----- nvinfo : EIATTR_REGCOUNT
	.align		4
.L_22:
        /*0048*/ 	.byte	0x04, 0x2f
        /*004a*/ 	.short	(.L_24 - .L_23)
	.align		4
.L_23:
        /*004c*/ 	.word	index@(_ZN7cutlass13device_kernelIN5flash19enable_sm80_to_sm89INS1_16FlashAttnFwdSm80INS1_25CollectiveMainloopFwdSm80ILi4ELi1ELb0EN4cute5tupleIJNS5_1CILi128EEENS7_ILi80EEENS7_ILi64EEEEEELi64ENS_6half_tEfNS_4arch4Sm80ELb1ELb0ELb0ELb1ELb1ELb0ELb1ELb1EEENS1_21CollectiveEpilogueFwdINS6_IJS8_SA_S9_EEENS6_IJNS7_ILi1EEESI_SI_EEESC_SE_Li128ELb1ELb1ELb1ELb0EEENS1_36VarlenDynamicPersistentTileSchedulerILi128ELi80ELi128ELi128ELb1ELb1ELb0ELb1ELb1ELb1EEEEEEEEEvNT_6ParamsE)
        /*0050*/ 	.word	0x000000ff


	//----- nvinfo : EIATTR_FRAME_SIZE
	.align		4
.L_24:
        /*0054*/ 	.byte	0x04, 0x11
        /*0056*/ 	.short	(.L_26 - .L_25)
	.align		4
.L_25:
        /*0058*/ 	.word	index@($__internal_21_$__cuda_sm70_votesync_ballot)
        /*005c*/ 	.word	0x00000000


	//----- nvinfo : EIATTR_FRAME_SIZE
	.align		4
.L_26:
        /*0060*/ 	.byte	0x04, 0x11
        /*0062*/ 	.short	(.L_28 - .L_27)
	.align		4
.L_27:
        /*0064*/ 	.word	index@($__internal_20_$__cuda_sm70_shflsync_up_p)
        /*0068*/ 	.word	0x00000000


	//----- nvinfo : EIATTR_FRAME_SIZE
	.align		4
.L_28:
        /*006c*/ 	.byte	0x04, 0x11
        /*006e*/ 	.short	(.L_30 - .L_29)
	.align		4
.L_29:
        /*0070*/ 	.word	index@($__internal_19_$__cuda_sm70_shflsync_idx_p)
        /*0074*/ 	.word	0x00000000


	//----- nvinfo : EIATTR_FRAME_SIZE
	.align		4
.L_30:
        /*0078*/ 	.byte	0x04, 0x11
        /*007a*/ 	.short	(.L_32 - .L_31)
	.align		4
.L_31:
        /*007c*/ 	.word	index@($__internal_18_$__cuda_sm70_shflsync_bfly_p)
        /*0080*/ 	.word	0x00000000


	//----- nvinfo : EIATTR_FRAME_SIZE
	.align		4
.L_32:
        /*0084*/ 	.byte	0x04, 0x11
        /*0086*/ 	.short	(.L_34 - .L_33)
	.align		4
.L_33:
        /*0088*/ 	.word	index@(_ZN7cutlass13device_kernelIN5flash19enable_sm80_to_sm89INS1_16FlashAttnFwdSm80INS1_25CollectiveMainloopFwdSm80ILi4ELi1ELb0EN4cute5tupleIJNS5_1CILi128EEENS7_ILi80EEENS7_ILi64EEEEEELi64ENS_6half_tEfNS_4arch4Sm80ELb1ELb0ELb0ELb1ELb1ELb0ELb1ELb1EEENS1_21CollectiveEpilogueFwdINS6_IJS8_SA_S9_EEENS6_IJNS7_ILi1EEESI_SI_EEESC_SE_Li128ELb1ELb1ELb1ELb0EEENS1_36VarlenDynamicPersistentTileSchedulerILi128ELi80ELi128ELi128ELb1ELb1ELb0ELb1ELb1ELb1EEEEEEEEEvNT_6ParamsE)
        /*008c*/ 	.word	0x000000c0


	//----- nvinfo : EIATTR_REGCOUNT
	.align		4
.L_34:
        /*0090*/ 	.byte	0x04, 0x2f
        /*0092*/ 	.short	(.L_36 - .L_35)
	.align		4
.L_35:
        /*0094*/ 	.word	index@(_ZN7cutlass13device_kernelIN5flash19enable_sm80_to_sm89INS1_16FlashAttnFwdSm80INS1_25CollectiveMainloopFwdSm80ILi4ELi1ELb0EN4cute5tupleIJNS5_1CILi128EEENS7_ILi112EEENS7_ILi64EEEEEELi64ENS_6half_tEfNS_4arch4Sm80ELb1ELb0ELb0ELb0ELb1ELb0ELb1ELb1EEENS1_21CollectiveEpilogueFwdINS6_IJS8_SA_S9_EEENS6_IJNS7_ILi1EEESI_SI_EEESC_SE_Li128ELb0ELb1ELb1ELb0EEENS1_30DynamicPersistentTileSchedulerILi128ELi128ELb1ELb1ELb0EEEEEEEEEvNT_6ParamsE)
        /*0098*/ 	.word	0x000000ff


	//----- nvinfo : EIATTR_FRAME_SIZE
	.align		4
.L_36:
        /*009c*/ 	.byte	0x04, 0x11
        /*009e*/ 	.short	(.L_38 - .L_37)
	.align		4
.L_37:
        /*00a0*/ 	.word	index@($__internal_17_$__cuda_sm70_shflsync_idx_p)
        /*00a4*/ 	.word	0x00000000


	//----- nvinfo : EIATTR_FRAME_SIZE
	.align		4
.L_38:
        /*00a8*/ 	.byte	0x04, 0x11
        /*00aa*/ 	.short	(.L_40 - .L_39)
	.align		4
.L_39:
        /*00ac*/ 	.word	index@($__internal_16_$__cuda_sm70_shflsync_bfly_p)
        /*00b0*/ 	.word	0x00000000


	//----- nvinfo : EIATTR_FRAME_SIZE
	.align		4
.L_40:
        /*00b4*/ 	.byte	0x04, 0x11
        /*00b6*/ 	.short	(.L_42 - .L_41)
	.align		4
.L_41:
        /*00b8*/ 	.word	index@(_ZN7cutlass13device_kernelIN5flash19enable_sm80_to_sm89INS1_16FlashAttnFwdSm80INS1_25CollectiveMainloopFwdSm80ILi4ELi1ELb0EN4cute5tupleIJNS5_1CILi128EEENS7_ILi112EEENS7_ILi64EEEEEELi64ENS_6half_tEfNS_4arch4Sm80ELb1ELb0ELb0ELb0ELb1ELb0ELb1ELb1EEENS1_21CollectiveEpilogueFwdINS6_IJS8_SA_S9_EEENS6_IJNS7_ILi1EEESI_SI_EEESC_SE_Li128ELb0ELb1ELb1ELb0EEENS1_30DynamicPersistentTileSchedulerILi128ELi128ELb1ELb1ELb0EEEEEEEEEvNT_6ParamsE)
        /*00bc*/ 	.word	0x000000a0


	//----- nvinfo : EIATTR_REGCOUNT
	.align		4
.L_42:
        /*00c0*/ 	.byte	0x04, 0x2f
        /*00c2*/ 	.short	(.L_44 - .L_43)
	.align		4
.L_43:
        /*00c4*/ 	.word	index@(_ZN7cutlass13device_kernelIN5flash19enable_sm80_to_sm89INS1_16FlashAttnFwdSm80INS1_25CollectiveMainloopFwdSm80ILi4ELi1ELb0EN4cute5tupleIJNS5_1CILi128EEENS7_ILi80EEENS7_ILi64EEEEEELi64ENS_6half_tEfNS_4arch4Sm80ELb0ELb1ELb0ELb1ELb1ELb1ELb1ELb1EEENS1_21CollectiveEpilogueFwdINS6_IJS8_SA_S9_EEENS6_IJNS7_ILi1EEESI_SI_EEESC_SE_Li128ELb1ELb1ELb1ELb0EEENS1_36VarlenDynamicPersistentTileSchedulerILi128ELi80ELi128ELi128ELb1ELb1ELb0ELb1ELb0ELb1EEEEEEEEEvNT_6ParamsE)
        /*00c8*/ 	.word	0x000000ff


	//----- nvinfo : EIATTR_FRAME_SIZE
	.align		4
.L_44:
        /*00cc*/ 	.byte	0x04, 0x11
        /*00ce*/ 	.short	(.L_46 - .L_45)
	.align		4
.L_45:
        /*00d0*/ 	.word	index@($__internal_15_$__cuda_sm70_votesync_ballot)
        /*00d4*/ 	.word	0x00000000


	//----- nvinfo : EIATTR_FRAME_SIZE
	.align		4
.L_46:
        /*00d8*/ 	.byte	0x04, 0x11
        /*00da*/ 	.short	(.L_48 - .L_47)
	.align		4
.L_47:
        /*00dc*/ 	.word	index@($__internal_14_$__cuda_sm70_shflsync_up_p)
        /*00e0*/ 	.word	0x00000000


	//----- nvinfo : EIATTR_FRAME_SIZE
	.align		4
.L_48:
        /*00e4*/ 	.byte	0x04, 0x11
        /*00e6*/ 	.short	(.L_50 - .L_49)
	.align		4
.L_49:
        /*00e8*/ 	.word	index@($__internal_13_$__cuda_sm70_shflsync_idx_p)
        /*00ec*/ 	.word	0x00000000


	//----- nvinfo : EIATTR_FRAME_SIZE
	.align		4
.L_50:
        /*00f0*/ 	.byte	0x04, 0x11
        /*00f2*/ 	.short	(.L_52 - .L_51)
	.align		4
.L_51:
        /*00f4*/ 	.word	index@($__internal_12_$__cuda_sm70_shflsync_bfly_p)
        /*00f8*/ 	.word	0x00000000


	//----- nvinfo : EIATTR_FRAME_SIZE
	.align		4
.L_52:
        /*00fc*/ 	.byte	0x04, 0x11
        /*00fe*/ 	.short	(.L_54 - .L_53)
	.align		4
.L_53:
        /*0100*/ 	.word	index@(_ZN7cutlass13device_kernelIN5flash19enable_sm80_to_sm89INS1_16FlashAttnFwdSm80INS1_25CollectiveMainloopFwdSm80ILi4ELi1ELb0EN4cute5tupleIJNS5_1CILi128EEENS7_ILi80EEENS7_ILi64EEEEEELi64ENS_6half_tEfNS_4arch4Sm80ELb0ELb1ELb0ELb1ELb1ELb1ELb1ELb1EEENS1_21CollectiveEpilogueFwdINS6_IJS8_SA_S9_EEENS6_IJNS7_ILi1EEESI_SI_EEESC_SE_Li128ELb1ELb1ELb1ELb0EEENS1_36VarlenDynamicPersistentTileSchedulerILi128ELi80ELi128ELi128ELb1ELb1ELb0ELb1ELb0ELb1EEEEEEEEEvNT_6ParamsE)
        /*0104*/ 	.word	0x000000f8


	//----- nvinfo : EIATTR_REGCOUNT
	.align		4
.L_54:
        /*0108*/ 	.byte	0x04, 0x2f
        /*010a*/ 	.short	(.L_56 - .L_55)
	.align		4
.L_55:
        /*010c*/ 	.word	index@(_ZN7cutlass13device_kernelIN5flash19enable_sm80_to_sm89INS1_16FlashAttnFwdSm80INS1_25CollectiveMainloopFwdSm80ILi4ELi1ELb0EN4cute5tupleIJNS5_1CILi128EEENS7_ILi80EEENS7_ILi64EEEEEELi64ENS_6half_tEfNS_4arch4Sm80ELb0ELb1ELb0ELb1ELb1ELb0ELb1ELb1EEENS1_21CollectiveEpilogueFwdINS6_IJS8_SA_S9_EEENS6_IJNS7_ILi1EEESI_SI_EEESC_SE_Li128ELb1ELb1ELb1ELb0EEENS1_36VarlenDynamicPersistentTileSchedulerILi128ELi80ELi128ELi128ELb1ELb1ELb0ELb1ELb0ELb1EEEEEEEEEvNT_6ParamsE)
        /*0110*/ 	.word	0x000000ff


	//----- nvinfo : EIATTR_FRAME_SIZE
	.align		4
.L_56:
        /*0114*/ 	.byte	0x04, 0x11
        /*0116*/ 	.short	(.L_58 - .L_57)
	.align		4
.L_57:
        /*0118*/ 	.word	index@($__internal_11_$__cuda_sm70_votesync_ballot)
        /*011c*/ 	.word	0x00000000


	//----- nvinfo : EIATTR_FRAME_SIZE
	.align		4
.L_58:
        /*0120*/ 	.byte	0x04, 0x11
        /*0122*/ 	.short	(.L_60 - .L_59)
	.align		4
.L_59:
        /*0124*/ 	.word	index@($__internal_10_$__cuda_sm70_shflsync_up_p)
        /*0128*/ 	.word	0x00000000


	//----- nvinfo : EIATTR_FRAME_SIZE
	.align		4
.L_60:
        /*012c*/ 	.byte	0x04, 0x11
        /*012e*/ 	.short	(.L_62 - .L_61)
	.align		4
.L_61:
        /*0130*/ 	.word	index@($__internal_9_$__cuda_sm70_shflsync_idx_p)
        /*0134*/ 	.word	0x00000000


	//----- nvinfo : EIATTR_FRAME_SIZE
	.align		4
.L_62:
        /*0138*/ 	.byte	0x04, 0x11
        /*013a*/ 	.short	(.L_64 - .L_63)
	.align		4
.L_63:
        /*013c*/ 	.word	index@($__internal_8_$__cuda_sm70_shflsync_bfly_p)
        /*0140*/ 	.word	0x00000000


	//----- nvinfo : EIATTR_FRAME_SIZE
	.align		4
.L_64:
        /*0144*/ 	.byte	0x04, 0x11
        /*0146*/ 	.short	(.L_66 - .L_65)
	.align		4
.L_65:
        /*0148*/ 	.word	index@(_ZN7cutlass13device_kernelIN5flash19enable_sm80_to_sm89INS1_16FlashAttnFwdSm80INS1_25CollectiveMainloopFwdSm80ILi4ELi1ELb0EN4cute5tupleIJNS5_1CILi128EEENS7_ILi80EEENS7_ILi64EEEEEELi64ENS_6half_tEfNS_4arch4Sm80ELb0ELb1ELb0ELb1ELb1ELb0ELb1ELb1EEENS1_21CollectiveEpilogueFwdINS6_IJS8_SA_S9_EEENS6_IJNS7_ILi1EEESI_SI_EEESC_SE_Li128ELb1ELb1ELb1ELb0EEENS1_36VarlenDynamicPersistentTileSchedulerILi128ELi80ELi128ELi128ELb1ELb1ELb0ELb1ELb0ELb1EEEEEEEEEvNT_6ParamsE)
        /*014c*/ 	.word	0x00000080


	//----- nvinfo : EIATTR_REGCOUNT
	.align		4
.L_66:
        /*0150*/ 	.byte	0x04, 0x2f
        /*0152*/ 	.short	(.L_68 - .L_67)
	.align		4
.L_67:
        /*0154*/ 	.word	index@(_ZN7cutlass13device_kernelIN5flash19enable_sm80_to_sm89INS1_16FlashAttnFwdSm80INS1_25CollectiveMainloopFwdSm80ILi4ELi1ELb0EN4cute5tupleIJNS5_1CILi128EEENS7_ILi96EEENS7_ILi64EEEEEELi64ENS_6half_tEfNS_4arch4Sm80ELb0ELb1ELb0ELb0ELb1ELb0ELb1ELb1EEENS1_21CollectiveEpilogueFwdINS6_IJS8_SA_S9_EEENS6_IJNS7_ILi1EEESI_SI_EEESC_SE_Li128ELb0ELb1ELb1ELb0EEENS1_19SingleTileSchedulerILb0ELb1ELb1ELi128EEEEEEEEEvNT_6ParamsE)
        /*0158*/ 	.word	0x000000ff


	//----- nvinfo : EIATTR_FRAME_SIZE
	.align		4
.L_68:
        /*015c*/ 	.byte	0x04, 0x11
        /*015e*/ 	.short	(.L_70 - .L_69)
	.align		4
.L_69:
        /*0160*/ 	.word	index@(_ZN7cutlass13device_kernelIN5flash19enable_sm80_to_sm89INS1_16FlashAttnFwdSm80INS1_25CollectiveMainloopFwdSm80ILi4ELi1ELb0EN4cute5tupleIJNS5_1CILi128EEENS7_ILi96EEENS7_ILi64EEEEEELi64ENS_6half_tEfNS_4arch4Sm80ELb0ELb1ELb0ELb0ELb1ELb0ELb1ELb1EEENS1_21CollectiveEpilogueFwdINS6_IJS8_SA_S9_EEENS6_IJNS7_ILi1EEESI_SI_EEESC_SE_Li128ELb0ELb1ELb1ELb0EEENS1_19SingleTileSchedulerILb0ELb1ELb1ELi128EEEEEEEEEvNT_6ParamsE)
        /*0164*/ 	.word	0x00000018


	//----- nvinfo : EIATTR_REGCOUNT
	.align		4
.L_70:
        /*0168*/ 	.byte	0x04, 0x2f
        /*016a*/ 	.short	(.L_72 - .L_71)
	.align		4
.L_71:
        /*016c*/ 	.word	index@(_ZN7cutlass13device_kernelIN5flash19enable_sm80_to_sm89INS1_16FlashAttnFwdSm80INS1_25CollectiveMainloopFwdSm80ILi4ELi1ELb0EN4cute5tupleIJNS5_1CILi128EEENS7_ILi80EEENS7_ILi64EEEEEELi64ENS_6half_tEfNS_4arch4Sm80ELb0ELb0ELb0ELb1ELb1ELb1ELb1ELb1EEENS1_21CollectiveEpilogueFwdINS6_IJS8_SA_S9_EEENS6_IJNS7_ILi1EEESI_SI_EEESC_SE_Li128ELb1ELb1ELb1ELb0EEENS1_36VarlenDynamicPersistentTileSchedulerILi128ELi80ELi128ELi128ELb1ELb1ELb0ELb0ELb1ELb1EEEEEEEEEvNT_6ParamsE)
        /*0170*/ 	.word	0x000000ff


	//----- nvinfo : EIATTR_FRAME_SIZE
	.align		4
.L_72:
        /*0174*/ 	.byte	0x04, 0x11
        /*0176*/ 	.short	(.L_74 - .L_73)
	.align		4
.L_73:
        /*0178*/ 	.word	index@($__internal_7_$__cuda_sm70_votesync_ballot)
        /*017c*/ 	.word	0x00000000


	//----- nvinfo : EIATTR_FRAME_SIZE
	.align		4
.L_74:
        /*0180*/ 	.byte	0x04, 0x11
        /*0182*/ 	.short	(.L_76 - .L_75)
	.align		4
.L_75:
        /*0184*/ 	.word	index@($__internal_6_$__cuda_sm70_shflsync_up_p)
        /*0188*/ 	.word	0x00000000


	//----- nvinfo : EIATTR_FRAME_SIZE
	.align		4
.L_76:
        /*018c*/ 	.byte	0x04, 0x11
        /*018e*/ 	.short	(.L_78 - .L_77)
	.align		4
.L_77:
        /*0190*/ 	.word	index@($__internal_5_$__cuda_sm70_shflsync_idx_p)
        /*0194*/ 	.word	0x00000000


	//----- nvinfo : EIATTR_FRAME_SIZE
	.align		4
.L_78:
        /*0198*/ 	.byte	0x04, 0x11
        /*019a*/ 	.short	(.L_80 - .L_79)
	.align		4
.L_79:
        /*019c*/ 	.word	index@($__internal_4_$__cuda_sm70_shflsync_bfly_p)
        /*01a0*/ 	.word	0x00000000


	//----- nvinfo : EIATTR_FRAME_SIZE
	.align		4
.L_80:
        /*01a4*/ 	.byte	0x04, 0x11
        /*01a6*/ 	.short	(.L_82 - .L_81)
	.align		4
.L_81:
        /*01a8*/ 	.word	index@(_ZN7cutlass13device_kernelIN5flash19enable_sm80_to_sm89INS1_16FlashAttnFwdSm80INS1_25CollectiveMainloopFwdSm80ILi4ELi1ELb0EN4cute5tupleIJNS5_1CILi128EEENS7_ILi80EEENS7_ILi64EEEEEELi64ENS_6half_tEfNS_4arch4Sm80ELb0ELb0ELb0ELb1ELb1ELb1ELb1ELb1EEENS1_21CollectiveEpilogueFwdINS6_IJS8_SA_S9_EEENS6_IJNS7_ILi1EEESI_SI_EEESC_SE_Li128ELb1ELb1ELb1ELb0EEENS1_36VarlenDynamicPersistentTileSchedulerILi128ELi80ELi128ELi128ELb1ELb1ELb0ELb0ELb1ELb1EEEEEEEEEvNT_6ParamsE)
        /*01ac*/ 	.word	0x000000f8


	//----- nvinfo : EIATTR_REGCOUNT
	.align		4
.L_82:
        /*01b0*/ 	.byte	0x04, 0x2f
        /*01b2*/ 	.short	(.L_84 - .L_83)
	.align		4
.L_83:
        /*01b4*/ 	.word	index@(_ZN7cutlass13device_kernelIN5flash19enable_sm80_to_sm89INS1_16FlashAttnFwdSm80INS1_25CollectiveMainloopFwdSm80ILi4ELi1ELb0EN4cute5tupleIJNS5_1CILi128EEENS7_ILi80EEENS7_ILi64EEEEEELi64ENS_6half_tEfNS_4arch4Sm80ELb0ELb0ELb0ELb1ELb1ELb0ELb1ELb1EEENS1_21CollectiveEpilogueFwdINS6_IJS8_SA_S9_EEENS6_IJNS7_ILi1EEESI_SI_EEESC_SE_Li128ELb1ELb1ELb1ELb0EEENS1_36VarlenDynamicPersistentTileSchedulerILi128ELi80ELi128ELi128ELb1ELb1ELb0ELb0ELb1ELb1EEEEEEEEEvNT_6ParamsE)
        /*01b8*/ 	.word	0x000000ff


	//----- nvinfo : EIATTR_FRAME_SIZE
	.align		4
.L_84:
        /*01bc*/ 	.byte	0x04, 0x11
        /*01be*/ 	.short	(.L_86 - .L_85)
	.align		4
.L_85:
        /*01c0*/ 	.word	index@($__internal_3_$__cuda_sm70_votesync_ballot)
        /*01c4*/ 	.word	0x00000000


	//----- nvinfo : EIATTR_FRAME_SIZE
	.align		4
.L_86:
        /*01c8*/ 	.byte	0x04, 0x11
        /*01ca*/ 	.short	(.L_88 - .L_87)
	.align		4
.L_87:
        /*01cc*/ 	.word	index@($__internal_2_$__cuda_sm70_shflsync_up_p)
        /*01d0*/ 	.word	0x00000000


	//----- nvinfo : EIATTR_FRAME_SIZE
	.align		4
.L_88:
        /*01d4*/ 	.byte	0x04, 0x11
        /*01d6*/ 	.short	(.L_90 - .L_89)
	.align		4
.L_89:
        /*01d8*/ 	.word	index@($__internal_1_$__cuda_sm70_shflsync_idx_p)
        /*01dc*/ 	.word	0x00000000


	//----- nvinfo : EIATTR_FRAME_SIZE
	.align		4
.L_90:
        /*01e0*/ 	.byte	0x04, 0x11
        /*01e2*/ 	.short	(.L_92 - .L_91)
	.align		4
.L_91:
        /*01e4*/ 	.word	index@($__internal_0_$__cuda_sm70_shflsync_bfly_p)
        /*01e8*/ 	.word	0x00000000


	//----- nvinfo : EIATTR_FRAME_SIZE
	.align		4
.L_92:
        /*01ec*/ 	.byte	0x04, 0x11
        /*01ee*/ 	.short	(.L_94 - .L_93)
	.align		4
.L_93:
        /*01f0*/ 	.word	index@(_ZN7cutlass13device_kernelIN5flash19enable_sm80_to_sm89INS1_16FlashAttnFwdSm80INS1_25CollectiveMainloopFwdSm80ILi4ELi1ELb0EN4cute5tupleIJNS5_1CILi128EEENS7_ILi80EEENS7_ILi64EEEEEELi64ENS_6half_tEfNS_4arch4Sm80ELb0ELb0ELb0ELb1ELb1ELb0ELb1ELb1EEENS1_21CollectiveEpilogueFwdINS6_IJS8_SA_S9_EEENS6_IJNS7_ILi1EEESI_SI_EEESC_SE_Li128ELb1ELb1ELb1ELb0EEENS1_36VarlenDynamicPersistentTileSchedulerILi128ELi80ELi128ELi128ELb1ELb1ELb0ELb0ELb1ELb1EEEEEEEEEvNT_6ParamsE)
        /*01f4*/ 	.word	0x00000098


	//----- nvinfo : EIATTR_REGCOUNT
	.align		4
.L_94:
        /*01f8*/ 	.byte	0x04, 0x2f
        /*01fa*/ 	.short	(.L_96 - .L_95)
	.align		4
.L_95:
        /*01fc*/ 	.word	index@(_ZN7cutlass13device_kernelIN5flash19enable_sm80_to_sm89INS1_16FlashAttnFwdSm80INS1_25CollectiveMainloopFwdSm80ILi4ELi1ELb0EN4cute5tupleIJNS5_1CILi128EEENS7_ILi112EEENS7_ILi64EEEEEELi64ENS_6half_tEfNS_4arch4Sm80ELb0ELb0ELb0ELb0ELb1ELb0ELb1ELb1EEENS1_21CollectiveEpilogueFwdINS6_IJS8_SA_S9_EEENS6_IJNS7_ILi1EEESI_SI_EEESC_SE_Li128ELb0ELb1ELb1ELb0EEENS1_19SingleTileSchedulerILb0ELb1ELb1ELi128EEEEEEEEEvNT_6ParamsE)
        /*0200*/ 	.word	0x000000ff


	//----- nvinfo : EIATTR_FRAME_SIZE
	.align		4
.L_96:
        /*0204*/ 	.byte	0x04, 0x11
        /*0206*/ 	.short	(.L_98 - .L_97)
	.align		4
.L_97:
        /*0208*/ 	.word	index@(_ZN7cutlass13device_kernelIN5flash19enable_sm80_to_sm89INS1_16FlashAttnFwdSm80INS1_25CollectiveMainloopFwdSm80ILi4ELi1ELb0EN4cute5tupleIJNS5_1CILi128EEENS7_ILi112EEENS7_ILi64EEEEEELi64ENS_6half_tEfNS_4arch4Sm80ELb0ELb0ELb0ELb0ELb1ELb0ELb1ELb1EEENS1_21CollectiveEpilogueFwdINS6_IJS8_SA_S9_EEENS6_IJNS7_ILi1EEESI_SI_EEESC_SE_Li128ELb0ELb1ELb1ELb0EEENS1_19SingleTileSchedulerILb0ELb1ELb1ELi128EEEEEEEEEvNT_6ParamsE)
        /*020c*/ 	.word	0x00000020


	//----- nvinfo : EIATTR_MIN_STACK_SIZE
	.align		4
.L_98:
        /*0210*/ 	.byte	0x04, 0x12
        /*0212*/ 	.short	(.L_100 - .L_99)
	.align		4
.L_99:
        /*0214*/ 	.word	index@(_ZN7cutlass13device_kernelIN5flash19enable_sm80_to_sm89INS1_16FlashAttnFwdSm80INS1_25CollectiveMainloopFwdSm80ILi4ELi1ELb0EN4cute5tupleIJNS5_1CILi128EEENS7_ILi112EEENS7_ILi64EEEEEELi64ENS_6half_tEfNS_4arch4Sm80ELb0ELb0ELb0ELb0ELb1ELb0ELb1ELb1EEENS1_21CollectiveEpilogueFwdINS6_IJS8_SA_S9_EEENS6_IJNS7_ILi1EEESI_SI_EEESC_SE_Li128ELb0ELb1ELb1ELb0EEENS1_19SingleTileSchedulerILb0ELb1ELb1ELi128EEEEEEEEEvNT_6ParamsE)
        /*0218*/ 	.word	0x00000020


	//----- nvinfo : EIATTR_MIN_STACK_SIZE
	.align		4
.L_100:
        /*021c*/ 	.byte	0x04, 0x12
        /*021e*/ 	.short	(.L_102 - .L_101)
	.align		4
.L_101:
        /*0220*/ 	.word	index@(_ZN7cutlass13device_kernelIN5flash19enable_sm80_to_sm89INS1_16FlashAttnFwdSm80INS1_25CollectiveMainloopFwdSm80ILi4ELi1ELb0EN4cute5tupleIJNS5_1CILi128EEENS7_ILi80EEENS7_ILi64EEEEEELi64ENS_6half_tEfNS_4arch4Sm80ELb0ELb0ELb0ELb1ELb1ELb0ELb1ELb1EEENS1_21CollectiveEpilogueFwdINS6_IJS8_SA_S9_EEENS6_IJNS7_ILi1EEESI_SI_EEESC_SE_Li128ELb1ELb1ELb1ELb0EEENS1_36VarlenDynamicPersistentTileSchedulerILi128ELi80ELi128ELi128ELb1ELb1ELb0ELb0ELb1ELb1EEEEEEEEEvNT_6ParamsE)
        /*0224*/ 	.word	0x00000098


	//----- nvinfo : EIATTR_MIN_STACK_SIZE
	.align		4
.L_102:
        /*0228*/ 	.byte	0x04, 0x12
        /*022a*/ 	.short	(.L_104 - .L_103)
	.align		4
.L_103:
        /*022c*/ 	.word	index@(_ZN7cutlass13device_kernelIN5flash19enable_sm80_to_sm89INS1_16FlashAttnFwdSm80INS1_25CollectiveMainloopFwdSm80ILi4ELi1ELb0EN4cute5tupleIJNS5_1CILi128EEENS7_ILi80EEENS7_ILi64EEEEEELi64ENS_6half_tEfNS_4arch4Sm80ELb0ELb0ELb0ELb1ELb1ELb1ELb1ELb1EEENS1_21CollectiveEpilogueFwdINS6_IJS8_SA_S9_EEENS6_IJNS7_ILi1EEESI_SI_EEESC_SE_Li128ELb1ELb1ELb1ELb0EEENS1_36VarlenDynamicPersistentTileSchedulerILi128ELi80ELi128ELi128ELb1ELb1ELb0ELb0ELb1ELb1EEEEEEEEEvNT_6ParamsE)
        /*0230*/ 	.word	0x000000f8


	//----- nvinfo : EIATTR_MIN_STACK_SIZE
	.align		4
.L_104:
        /*0234*/ 	.byte	0x04, 0x12
        /*0236*/ 	.short	(.L_106 - .L_105)
	.align		4
.L_105:
        /*0238*/ 	.word	index@(_ZN7cutlass13device_kernelIN5flash19enable_sm80_to_sm89INS1_16FlashAttnFwdSm80INS1_25CollectiveMainloopFwdSm80ILi4ELi1ELb0EN4cute5tupleIJNS5_1CILi128EEENS7_ILi96EEENS7_ILi64EEEEEELi64ENS_6half_tEfNS_4arch4Sm80ELb0ELb1ELb0ELb0ELb1ELb0ELb1ELb1EEENS1_21CollectiveEpilogueFwdINS6_IJS8_SA_S9_EEENS6_IJNS7_ILi1EEESI_SI_EEESC_SE_Li128ELb0ELb1ELb1ELb0EEENS1_19SingleTileSchedulerILb0ELb1ELb1ELi128EEEEEEEEEvNT_6ParamsE)
        /*023c*/ 	.word	0x00000018


	//----- nvinfo : EIATTR_MIN_STACK_SIZE
	.align		4
.L_106:
        /*0240*/ 	.byte	0x04, 0x12
        /*0242*/ 	.short	(.L_108 - .L_107)
	.align		4
.L_107:
        /*0244*/ 	.word	index@(_ZN7cutlass13device_kernelIN5flash19enable_sm80_to_sm89INS1_16FlashAttnFwdSm80INS1_25CollectiveMainloopFwdSm80ILi4ELi1ELb0EN4cute5tupleIJNS5_1CILi128EEENS7_ILi80EEENS7_ILi64EEEEEELi64ENS_6half_tEfNS_4arch4Sm80ELb0ELb1ELb0ELb1ELb1ELb0ELb1ELb1EEENS1_21CollectiveEpilogueFwdINS6_IJS8_SA_S9_EEENS6_IJNS7_ILi1EEESI_SI_EEESC_SE_Li128ELb1ELb1ELb1ELb0EEENS1_36VarlenDynamicPersistentTileSchedulerILi128ELi80ELi128ELi128ELb1ELb1ELb0ELb1ELb0ELb1EEEEEEEEEvNT_6ParamsE)
        /*0248*/ 	.word	0x00000080


	//----- nvinfo : EIATTR_MIN_STACK_SIZE
	.align		4
.L_108:
        /*024c*/ 	.byte	0x04, 0x12
        /*024e*/ 	.short	(.L_110 - .L_109)
	.align		4
.L_109:
        /*0250*/ 	.word	index@(_ZN7cutlass13device_kernelIN5flash19enable_sm80_to_sm89INS1_16FlashAttnFwdSm80INS1_25CollectiveMainloopFwdSm80ILi4ELi1ELb0EN4cute5tupleIJNS5_1CILi128EEENS7_ILi80EEENS7_ILi64EEEEEELi64ENS_6half_tEfNS_4arch4Sm80ELb0ELb1ELb0ELb1ELb1ELb1ELb1ELb1EEENS1_21CollectiveEpilogueFwdINS6_IJS8_SA_S9_EEENS6_IJNS7_ILi1EEESI_SI_EEESC_SE_Li128ELb1ELb1ELb1ELb0EEENS1_36VarlenDynamicPersistentTileSchedulerILi128ELi80ELi128ELi128ELb1ELb1ELb0ELb1ELb0ELb1EEEEEEEEEvNT_6ParamsE)
        /*0254*/ 	.word	0x000000f8


	//----- nvinfo : EIATTR_MIN_STACK_SIZE
	.align		4
.L_110:
        /*0258*/ 	.byte	0x04, 0x12
        /*025a*/ 	.short	(.L_112 - .L_111)
	.align		4
.L_111:
        /*025c*/ 	.word	index@(_ZN7cutlass13device_kernelIN5flash19enable_sm80_to_sm89INS1_16FlashAttnFwdSm80INS1_25CollectiveMainloopFwdSm80ILi4ELi1ELb0EN4cute5tupleIJNS5_1CILi128EEENS7_ILi112EEENS7_ILi64EEEEEELi64ENS_6half_tEfNS_4arch4Sm80ELb1ELb0ELb0ELb0ELb1ELb0ELb1ELb1EEENS1_21CollectiveEpilogueFwdINS6_IJS8_SA_S9_EEENS6_IJNS7_ILi1EEESI_SI_EEESC_SE_Li128ELb0ELb1ELb1ELb0EEENS1_30DynamicPersistentTileSchedulerILi128ELi128ELb1ELb1ELb0EEEEEEEEEvNT_6ParamsE)
        /*0260*/ 	.word	0x000000a0


	//----- nvinfo : EIATTR_MIN_STACK_SIZE
	.align		4
.L_112:
        /*0264*/ 	.byte	0x04, 0x12
        /*0266*/ 	.short	(.L_114 - .L_113)
	.align		4
.L_113:
        /*0268*/ 	.word	index@(_ZN7cutlass13device_kernelIN5flash19enable_sm80_to_sm89INS1_16FlashAttnFwdSm80INS1_25CollectiveMainloopFwdSm80ILi4ELi1ELb0EN4cute5tupleIJNS5_1CILi128EEENS7_ILi80EEENS7_ILi64EEEEEELi64ENS_6half_tEfNS_4arch4Sm80ELb1ELb0ELb0ELb1ELb1ELb0ELb1ELb1EEENS1_21CollectiveEpilogueFwdINS6_IJS8_SA_S9_EEENS6_IJNS7_ILi1EEESI_SI_EEESC_SE_Li128ELb1ELb1ELb1ELb0EEENS1_36VarlenDynamicPersistentTileSchedulerILi128ELi80ELi128ELi128ELb1ELb1ELb0ELb1ELb1ELb1EEEEEEEEEvNT_6ParamsE)
        /*026c*/ 	.word	0x000000c0


	//----- nvinfo : EIATTR_MIN_STACK_SIZE
	.align		4
.L_114:
        /*0270*/ 	.byte	0x04, 0x12
        /*0272*/ 	.short	(.L_116 - .L_115)
	.align		4
.L_115:
        /*0274*/ 	.word	index@(_ZN7cutlass13device_kernelIN5flash19enable_sm80_to_sm89INS1_16FlashAttnFwdSm80INS1_25CollectiveMainloopFwdSm80ILi4ELi1ELb0EN4cute5tupleIJNS5_1CILi128EEENS7_ILi80EEENS7_ILi64EEEEEELi64ENS_6half_tEfNS_4arch4Sm80ELb1ELb0ELb0ELb1ELb1ELb1ELb1ELb1EEENS1_21CollectiveEpilogueFwdINS6_IJS8_SA_S9_EEENS6_IJNS7_ILi1EEESI_SI_EEESC_SE_Li128ELb1ELb1ELb1ELb0EEENS1_36VarlenDynamicPersistentTileSchedulerILi128ELi80ELi128ELi128ELb1ELb1ELb0ELb1ELb1ELb1EEEEEEEEEvNT_6ParamsE)
        /*0278*/ 	.word	0x00000100
.L_116:


//--------------------- .nv.info._ZN7cutlass13device_kernelIN5flash19enable_sm80_to_sm89INS1_16FlashAttnFwdSm80INS1_25CollectiveMainloopFwdSm80ILi4ELi1ELb0EN4cute5tupleIJNS5_1CILi128EEENS7_ILi112EEENS7_ILi64EEEEEELi64ENS_6half_tEfNS_4arch4Sm80ELb0ELb0ELb0ELb0ELb1ELb0ELb1ELb1EEENS1_21CollectiveEpilogueFwdINS6_IJS8_SA_S9_EEENS6_IJNS7_ILi1EEESI_SI_EEESC_SE_Li128ELb0ELb1ELb1ELb0EEENS1_19SingleTileSchedulerILb0ELb1ELb1ELi128EEEEEEEEEvNT_6ParamsE --------------------------
	.section	.nv.info._ZN7cutlass13device_kernelIN5flash19enable_sm80_to_sm89INS1_16FlashAttnFwdSm80INS1_25CollectiveMainloopFwdSm80ILi4ELi1ELb0EN4cute5tupleIJNS5_1CILi128EEENS7_ILi112EEENS7_ILi64EEEEEELi64ENS_6half_tEfNS_4arch4Sm80ELb0ELb0ELb0ELb0ELb1ELb0ELb1ELb1EEENS1_21CollectiveEpilogueFwdINS6_IJS8_SA_S9_EEENS6_IJNS7_ILi1EEESI_SI_EEESC_SE_Li128ELb0ELb1ELb1ELb0EEENS1_19SingleTileSchedulerILb0ELb1ELb1ELi128EEEEEEEEEvNT_6ParamsE,"",@"SHT_CUDA_INFO"
	.sectionflags	@""
	.align	4


	//----- nvinfo : EIATTR_CUDA_API_VERSION
	.align		4
        /*0000*/ 	.byte	0x04, 0x37
        /*0002*/ 	.short	(.L_118 - .L_117)
.L_117:
        /*0004*/ 	.word	0x00000082


	//----- nvinfo : EIATTR_SW2861232_WAR
	.align		4
.L_118:
        /*0008*/ 	.byte	0x01, 0x35
	.zero		2


	//----- nvinfo : EIATTR_PARAM_CBANK
	.align		4
        /*000c*/ 	.byte	0x04, 0x0a
        /*000e*/ 	.short	(.L_120 - .L_119)
	.align		4
.L_119:
        /*0010*/ 	.word	index@(.nv.constant0._ZN7cutlass13device_kernelIN5flash19enable_sm80_to_sm89INS1_16FlashAttnFwdSm80INS1_25CollectiveMainloopFwdSm80ILi4ELi1ELb0EN4cute5tupleIJNS5_1CILi128EEENS7_ILi112EEENS7_ILi64EEEEEELi64ENS_6half_tEfNS_4arch4Sm80ELb0ELb0ELb0ELb0ELb1ELb0ELb1ELb1EEENS1_21CollectiveEpilogueFwdINS6_IJS8_SA_S9_EEENS6_IJNS7_ILi1EEESI_SI_EEESC_SE_Li128ELb0ELb1ELb1ELb0EEENS1_19SingleTileSchedulerILb0ELb1ELb1ELi128EEEEEEEEEvNT_6ParamsE)
        /*0014*/ 	.short	0x0160
        /*0016*/ 	.short	0x0418


	//----- nvinfo : EIATTR_CBANK_PARAM_SIZE
	.align		4
.L_120:
        /*0018*/ 	.byte	0x03, 0x19
        /*001a*/ 	.short	0x0418


	//----- nvinfo : EIATTR_KPARAM_INFO
	.align		4
        /*001c*/ 	.byte	0x04, 0x17
        /*001e*/ 	.short	(.L_122 - .L_121)
.L_121:
        /*0020*/ 	.word	0x00000000
        /*0024*/ 	.short	0x0000
        /*0026*/ 	.short	0x0000
        /*0028*/ 	.byte	0x00, 0xf0, 0x61, 0x10


	//----- nvinfo : EIATTR_MAXREG_COUNT
	.align		4
.L_122:
        /*002c*/ 	.byte	0x03, 0x1b
        /*002e*/ 	.short	0x00ff


	//----- nvinfo : EIATTR_NUM_BARRIERS
	.align		4
        /*0030*/ 	.byte	0x02, 0x4c
        /*0032*/ 	.byte	0x02
	.zero		1


	//----- nvinfo : EIATTR_ANNOTATIONS
	.align		4
        /*0034*/ 	.byte	0x04, 0x55
        /*0036*/ 	.short	(.L_124 - .L_123)


	//   ....[0]....
.L_123:
        /*0038*/ 	.word	0x00000001
        /*003c*/ 	.byte	0xe0, 0x0a, 0x00, 0x00, 0x01, 0x00, 0x00, 0x00, 0xf0, 0x2d, 0x00, 0x00, 0x01, 0x00, 0x00, 0x00
        /* <DEDUP_REMOVED lines=8> */
        /*00cc*/ 	.byte	0xc0, 0xad, 0x00, 0x00, 0x01, 0x00, 0x00, 0x00, 0xd0, 0xad, 0x00, 0x00


	//----- nvinfo : EIATTR_MERCURY_ISA_VERSION
	.align		4
.L_124:
        /*00d8*/ 	.byte	0x03, 0x5f
        /*00da*/ 	.short	0x0000


	//----- nvinfo : EIATTR_COOP_GROUP_MASK_REGIDS
	.align		4
        /*00dc*/ 	.byte	0x04, 0x29
        /*00de*/ 	.short	(.L_126 - .L_125)


	//   ....[0]....
.L_125:
        /*00e0*/ 	.word	0xffffffff


	//   ....[1]....
        /*00e4*/ 	.word	0xffffffff


	//   ....[2]....
        /*00e8*/ 	.word	0xffffffff


	//   ....[3]....
        /*00ec*/ 	.word	0xffffffff


	//   ....[4]....
        /*00f0*/ 	.word	0xffffffff


	//   ....[5]....
        /*00f4*/ 	.word	0xffffffff


	//   ....[6]....
        /*00f8*/ 	.word	0xffffffff


	//   ....[7]....
        /*00fc*/ 	.word	0xffffffff


	//   ....[8]....
        /*0100*/ 	.word	0xffffffff


	//   ....[9]....
        /*0104*/ 	.word	0xffffffff


	//   ....[10]....
        /*0108*/ 	.word	0xffffffff


	//   ....[11]....
        /*010c*/ 	.word	0xffffffff


	//   ....[12]....
        /*0110*/ 	.word	0xffffffff


	//   ....[13]....
        /*0114*/ 	.word	0xffffffff


	//   ....[14]....
        /*0118*/ 	.word	0xffffffff


	//   ....[15]....
        /*011c*/ 	.word	0xffffffff


	//   ....[16]....
        /*0120*/ 	.word	0xffffffff


	//   ....[17]....
        /*0124*/ 	.word	0xffffffff


	//   ....[18]....
        /*0128*/ 	.word	0xffffffff


	//   ....[19]....
        /*012c*/ 	.word	0xffffffff


	//   ....[20]....
        /*0130*/ 	.word	0xffffffff


	//   ....[21]....
        /*0134*/ 	.word	0xffffffff


	//   ....[22]....
        /*0138*/ 	.word	0xffffffff


	//   ....[23]....
        /*013c*/ 	.word	0xffffffff


	//   ....[24]....
        /*0140*/ 	.word	0xffffffff


	//   ....[25]....
        /*0144*/ 	.word	0xffffffff


	//   ....[26]....
        /*0148*/ 	.word	0xffffffff


	//   ....[27]....
        /*014c*/ 	.word	0xffffffff


	//   ....[28]....
        /*0150*/ 	.word	0xffffffff


	//   ....[29]....
        /*0154*/ 	.word	0xffffffff


	//   ....[30]....
        /*0158*/ 	.word	0xffffffff


	//   ....[31]....
        /*015c*/ 	.word	0xffffffff


	//   ....[32]....
        /*0160*/ 	.word	0xffffffff


	//   ....[33]....
        /*0164*/ 	.word	0xffffffff


	//   ....[34]....
        /*0168*/ 	.word	0xffffffff


	//   ....[35]....
        /*016c*/ 	.word	0xffffffff


	//   ....[36]....
        /*0170*/ 	.word	0xffffffff


	//   ....[37]....
        /*0174*/ 	.word	0xffffffff


	//   ....[38]....
        /*0178*/ 	.word	0xffffffff


	//   ....[39]....
        /*017c*/ 	.word	0xffffffff


	//   ....[40]....
        /*0180*/ 	.word	0xffffffff


	//   ....[41]....
        /*0184*/ 	.word	0xffffffff


	//   ....[42]....
        /*0188*/ 	.word	0xffffffff


	//   ....[43]....
        /*018c*/ 	.word	0xffffffff


	//   ....[44]....
        /*0190*/ 	.word	0xffffffff


	//   ....[45]....
        /*0194*/ 	.word	0xffffffff


	//   ....[46]....
        /*0198*/ 	.word	0xffffffff


	//   ....[47]....
        /*019c*/ 	.word	0xffffffff


	//   ....[48]....
        /*01a0*/ 	.word	0xffffffff


	//   ....[49]....
        /*01a4*/ 	.word	0xffffffff


	//   ....[50]....
        /*01a8*/ 	.word	0xffffffff


	//   ....[51]....
        /*01ac*/ 	.word	0xffffffff


	//   ....[52]....
        /*01b0*/ 	.word	0xffffffff


	//   ....[53]....
        /*01b4*/ 	.word	0xffffffff


	//   ....[54]....
        /*01b8*/ 	.word	0xffffffff


	//   ....[55]....
        /*01bc*/ 	.word	0xffffffff


	//   ....[56]....
        /*01c0*/ 	.word	0xffffffff


	//   ....[57]....
        /*01c4*/ 	.word	0xffffffff


	//   ....[58]....
        /*01c8*/ 	.word	0xffffffff


	//   ....[59]....
        /*01cc*/ 	.word	0xffffffff


	//   ....[60]....
        /*01d0*/ 	.word	0xffffffff


	//   ....[61]....
        /*01d4*/ 	.word	0xffffffff


	//   ....[62]....
        /*01d8*/ 	.word	0xffffffff


	//   ....[63]....
        /*01dc*/ 	.word	0xffffffff


	//   ....[64]....
        /*01e0*/ 	.word	0xffffffff


	//   ....[65]....
        /*01e4*/ 	.word	0xffffffff


	//   ....[66]....
        /*01e8*/ 	.word	0xffffffff


	//   ....[67]....
        /*01ec*/ 	.word	0xffffffff


	//   ....[68]....
        /*01f0*/ 	.word	0xffffffff


	//   ....[69]....
        /*01f4*/ 	.word	0xffffffff


	//   ....[70]....
        /*01f8*/ 	.word	0xffffffff


	//   ....[71]....
        /*01fc*/ 	.word	0xffffffff


	//   ....[72]....
        /*0200*/ 	.word	0xffffffff


	//   ....[73]....
        /*0204*/ 	.word	0xffffffff


	//   ....[74]....
        /*0208*/ 	.word	0xffffffff


	//   ....[75]....
        /*020c*/ 	.word	0xffffffff


	//   ....[76]....
        /*0210*/ 	.word	0xffffffff


	//   ....[77]....
        /*0214*/ 	.word	0xffffffff


	//   ....[78]....
        /*0218*/ 	.word	0xffffffff


	//   ....[79]....
        /*021c*/ 	.word	0xffffffff


	//   ....[80]....
        /*0220*/ 	.word	0xffffffff


	//   ....[81]....
        /*0224*/ 	.word	0xffffffff


	//   ....[82]....
        /*0228*/ 	.word	0xffffffff


	//   ....[83]....
        /*022c*/ 	.word	0xffffffff


	//   ....[84]....
        /*0230*/ 	.word	0xffffffff


	//   ....[85]....
        /*0234*/ 	.word	0xffffffff


	//   ....[86]....
        /*0238*/ 	.word	0xffffffff


	//   ....[87]....
        /*023c*/ 	.word	0xffffffff


	//   ....[88]....
        /*0240*/ 	.word	0xffffffff


	//   ....[89]....
        /*0244*/ 	.word	0xffffffff


	//   ....[90]....
        /*0248*/ 	.word	0xffffffff


	//   ....[91]....
        /*024c*/ 	.word	0xffffffff


	//   ....[92]....
        /*0250*/ 	.word	0xffffffff


	//   ....[93]....
        /*0254*/ 	.word	0xffffffff


	//   ....[94]....
        /*0258*/ 	.word	0xffffffff


	//   ....[95]....
        /*025c*/ 	.word	0xffffffff


	//   ....[96]....
        /*0260*/ 	.word	0xffffffff


	//   ....[97]....
        /*0264*/ 	.word	0xffffffff


	//   ....[98]....
        /*0268*/ 	.word	0xffffffff


	//   ....[99]....
        /*026c*/ 	.word	0xffffffff


	//   ....[100]....
        /*0270*/ 	.word	0xffffffff


	//   ....[101]....
        /*0274*/ 	.word	0xffffffff


	//   ....[102]....
        /*0278*/ 	.word	0xffffffff


	//   ....[103]....
        /*027c*/ 	.word	0xffffffff


	//   ....[104]....
        /*0280*/ 	.word	0xffffffff


	//   ....[105]....
        /*0284*/ 	.word	0xffffffff


	//   ....[106]....
        /*0288*/ 	.word	0xffffffff


	//   ....[107]....
        /*028c*/ 	.word	0xffffffff


	//   ....[108]....
        /*0290*/ 	.word	0xffffffff


	//   ....[109]....
        /*0294*/ 	.word	0xffffffff


	//   ....[110]....
        /*0298*/ 	.word	0xffffffff


	//   ....[111]....
        /*029c*/ 	.word	0xffffffff


	//   ....[112]....
        /*02a0*/ 	.word	0xffffffff


	//   ....[113]....
        /*02a4*/ 	.word	0xffffffff


	//   ....[114]....
        /*02a8*/ 	.word	0xffffffff


	//   ....[115]....
        /*02ac*/ 	.word	0xffffffff


	//   ....[116]....
        /*02b0*/ 	.word	0xffffffff


	//   ....[117]....
        /*02b4*/ 	.word	0xffffffff


	//   ....[118]....
        /*02b8*/ 	.word	0xffffffff


	//   ....[119]....
        /*02bc*/ 	.word	0xffffffff


	//   ....[120]....
        /*02c0*/ 	.word	0xffffffff


	//   ....[121]....
        /*02c4*/ 	.word	0xffffffff


	//   ....[122]....
        /*02c8*/ 	.word	0xffffffff


	//   ....[123]....
        /*02cc*/ 	.word	0xffffffff


	//   ....[124]....
        /*02d0*/ 	.word	0xffffffff


	//   ....[125]....
        /*02d4*/ 	.word	0xffffffff


	//   ....[126]....
        /*02d8*/ 	.word	0xffffffff


	//----- nvinfo : EIATTR_COOP_GROUP_INSTR_OFFSETS
	.align		4
.L_126:
        /*02dc*/ 	.byte	0x04, 0x28
        /*02de*/ 	.short	(.L_128 - .L_127)


	//   ....[0]....
.L_127:
        /*02e0*/ 	.word	0x00000060


	//   ....[1]....
        /*02e4*/ 	.word	0x00000c60


	//   ....[2]....
        /*02e8*/ 	.word	0x00000d90


	//   ....[3]....
        /*02ec*/ 	.word	0x00000e20


	//   ....[4]....
        /*02f0*/ 	.word	0x00000e50


	//   ....[5]....
        /*02f4*/ 	.word	0x00000ee0


	//   ....[6]....
        /*02f8*/ 	.word	0x00000f10


	//   ....[7]....
        /*02fc*/ 	.word	0x00000fa0


	//   ....[8]....
        /*0300*/ 	.word	0x00000fd0


	//   ....[9]....
        /*0304*/ 	.word	0x00001060


	//   ....[10]....
        /*0308*/ 	.word	0x00001090


	//   ....[11]....
        /*030c*/ 	.word	0x00001120


	//   ....[12]....
        /*0310*/ 	.word	0x00001150


	//   ....[13]....
        /*0314*/ 	.word	0x000011e0


	//   ....[14]....
        /*0318*/ 	.word	0x00001210


	//   ....[15]....
        /*031c*/ 	.word	0x00001290


	//   ....[16]....
        /*0320*/ 	.word	0x000012d0


	//   ....[17]....
        /*0324*/ 	.word	0x00001720


	//   ....[18]....
        /*0328*/ 	.word	0x00001740


	//   ....[19]....
        /*032c*/ 	.word	0x00001760


	//   ....[20]....
        /*0330*/ 	.word	0x00001780


	//   ....[21]....
        /*0334*/ 	.word	0x00001790


	//   ....[22]....
        /*0338*/ 	.word	0x000017a0


	//   ....[23]....
        /*033c*/ 	.word	0x000017c0


	//   ....[24]....
        /*0340*/ 	.word	0x000017e0


	//   ....[25]....
        /*0344*/ 	.word	0x000017f0


	//   ....[26]....
        /*0348*/ 	.word	0x00001830


	//   ....[27]....
        /*034c*/ 	.word	0x00001840


	//   ....[28]....
        /*0350*/ 	.word	0x00001850


	//   ....[29]....
        /*0354*/ 	.word	0x00001860


	//   ....[30]....
        /*0358*/ 	.word	0x000018a0


	//   ....[31]....
        /*035c*/ 	.word	0x00001dd0


	//   ....[32]....
        /*0360*/ 	.word	0x00001de0


	//   ....[33]....
        /*0364*/ 	.word	0x00001e00


	//   ....[34]....
        /*0368*/ 	.word	0x00001f20


	//   ....[35]....
        /*036c*/ 	.word	0x00001f30


	//   ....[36]....
        /*0370*/ 	.word	0x00001f50


	//   ....[37]....
        /*0374*/ 	.word	0x00001f60


	//   ....[38]....
        /*0378*/ 	.word	0x00001fa0


	//   ....[39]....
        /*037c*/ 	.word	0x00001fc0


	//   ....[40]....
        /*0380*/ 	.word	0x00002000


	//   ....[41]....
        /*0384*/ 	.word	0x00002020


	//   ....[42]....
        /*0388*/ 	.word	0x00002040


	//   ....[43]....
        /*038c*/ 	.word	0x00002050


	//   ....[44]....
        /*0390*/ 	.word	0x00002100


	//   ....[45]....
        /*0394*/ 	.word	0x00002b90


	//   ....[46]....
        /*0398*/ 	.word	0x00002bb0


	//   ....[47]....
        /*039c*/ 	.word	0x00002bc0


	//   ....[48]....
        /*03a0*/ 	.word	0x00002bd0


	//   ....[49]....
        /*03a4*/ 	.word	0x00002be0


	//   ....[50]....
        /*03a8*/ 	.word	0x00002bf0


	//   ....[51]....
        /*03ac*/ 	.word	0x00002c00


	//   ....[52]....
        /*03b0*/ 	.word	0x00002c10


	//   ....[53]....
        /*03b4*/ 	.word	0x00002c30


	//   ....[54]....
        /*03b8*/ 	.word	0x00002c50


	//   ....[55]....
        /*03bc*/ 	.word	0x00002c70


	//   ....[56]....
        /*03c0*/ 	.word	0x00002ca0


	//   ....[57]....
        /*03c4*/ 	.word	0x00002cc0


	//   ....[58]....
        /*03c8*/ 	.word	0x00002ce0


	//   ....[59]....
        /*03cc*/ 	.word	0x00003c80


	//   ....[60]....
        /*03d0*/ 	.word	0x00003cb0


	//   ....[61]....
        /*03d4*/ 	.word	0x00003de0


	//   ....[62]....
        /*03d8*/ 	.word	0x00003e10


	//   ....[63]....
        /*03dc*/ 	.word	0x00003e40


	//   ....[64]....
        /*03e0*/ 	.word	0x00003f00


	//   ....[65]....
        /*03e4*/ 	.word	0x00003fe0


	//   ....[66]....
        /*03e8*/ 	.word	0x00004150


	//   ....[67]....
        /*03ec*/ 	.word	0x00006d50


	//   ....[68]....
        /*03f0*/ 	.word	0x00006d70


	//   ....[69]....
        /*03f4*/ 	.word	0x00006d80


	//   ....[70]....
        /*03f8*/ 	.word	0x00006d90


	//   ....[71]....
        /*03fc*/ 	.word	0x00006da0


	//   ....[72]....
        /*0400*/ 	.word	0x00006db0


	//   ....[73]....
        /*0404*/ 	.word	0x00006dc0


	//   ....[74]....
        /*0408*/ 	.word	0x00006de0


	//   ....[75]....
        /*040c*/ 	.word	0x00006df0


	//   ....[76]....
        /*0410*/ 	.word	0x00006e10


	//   ....[77]....
        /*0414*/ 	.word	0x00006e60


	//   ....[78]....
        /*0418*/ 	.word	0x00006ea0


	//   ....[79]....
        /*041c*/ 	.word	0x00006ec0


	//   ....[80]....
        /*0420*/ 	.word	0x00006ed0


	//   ....[81]....
        /*0424*/ 	.word	0x000072d0


	//   ....[82]....
        /*0428*/ 	.word	0x00007300


	//   ....[83]....
        /*042c*/ 	.word	0x00007310


	//   ....[84]....
        /*0430*/ 	.word	0x00007330


	//   ....[85]....
        /*0434*/ 	.word	0x00007350


	//   ....[86]....
        /*0438*/ 	.word	0x00007380


	//   ....[87]....
        /*043c*/ 	.word	0x000073a0


	//   ....[88]....
        /*0440*/ 	.word	0x000073c0


	//   ....[89]....
        /*0444*/ 	.word	0x000073f0


	//   ....[90]....
        /*0448*/ 	.word	0x00007410


	//   ....[91]....
        /*044c*/ 	.word	0x00007430


	//   ....[92]....
        /*0450*/ 	.word	0x00007470


	//   ....[93]....
        /*0454*/ 	.word	0x00007520


	//   ....[94]....
        /*0458*/ 	.word	0x00007540


	//   ....[95]....
        /*045c*/ 	.word	0x000081b0


	//   ....[96]....
        /*0460*/ 	.word	0x00008230


	//   ....[97]....
        /*0464*/ 	.word	0x00008330


	//   ....[98]....
        /*0468*/ 	.word	0x00008380


	//   ....[99]....
        /*046c*/ 	.word	0x000083b0


	//   ....[100]....
        /*0470*/ 	.word	0x000084b0


	//   ....[101]....
        /*0474*/ 	.word	0x00008740


	//   ....[102]....
        /*0478*/ 	.word	0x00008a70


	//   ....[103]....
        /*047c*/ 	.word	0x0000ae00


	//   ....[104]....
        /*0480*/ 	.word	0x0000ae30


	//   ....[105]....
        /*0484*/ 	.word	0x0000ae70


	//   ....[106]....
        /*0488*/ 	.word	0x0000ae80


	//   ....[107]....
        /*048c*/ 	.word	0x0000b170


	//   ....[108]....
        /*0490*/ 	.word	0x0000b180


	//   ....[109]....
        /*0494*/ 	.word	0x0000b1c0


	//   ....[110]....
        /*0498*/ 	.word	0x0000b1e0


	//   ....[111]....
        /*049c*/ 	.word	0x0000bb60


	//   ....[112]....
        /*04a0*/ 	.word	0x0000bb90


	//   ....[113]....
        /*04a4*/ 	.word	0x0000bbc0


	//   ....[114]....
        /*04a8*/ 	.word	0x0000bbf0


	//   ....[115]....
        /*04ac*/ 	.word	0x0000bc30


	//   ....[116]....
        /*04b0*/ 	.word	0x0000bc60


	//   ....[117]....
        /*04b4*/ 	.word	0x0000bc80


	//   ....[118]....
        /*04b8*/ 	.word	0x0000bc90


	//   ....[119]....
        /*04bc*/ 	.word	0x0000bcb0


	//   ....[120]....
        /*04c0*/ 	.word	0x0000bcc0


	//   ....[121]....
        /*04c4*/ 	.word	0x0000c070


	//   ....[122]....
        /*04c8*/ 	.word	0x0000c090


	//   ....[123]....
        /*04cc*/ 	.word	0x0000c390


	//   ....[124]....
        /*04d0*/ 	.word	0x0000c3b0


	//   ....[125]....
        /*04d4*/ 	.word	0x0000c6b0


	//   ....[126]....
        /*04d8*/ 	.word	0x0000c6c0


	//----- nvinfo : EIATTR_EXIT_INSTR_OFFSETS
	.align		4
.L_128:
        /*04dc*/ 	.byte	0x04, 0x1c
        /*04de*/ 	.short	(.L_130 - .L_129)


	//   ....[0]....
.L_129:
        /*04e0*/ 	.word	0x000001c0


	//   ....[1]....
        /*04e4*/ 	.word	0x0000c6d0


	//   ....[2]....
        /*04e8*/ 	.word	0x0000c970


	//   ....[3]....
        /*04ec*/ 	.word	0x0000c9c0


	//   ....[4]....
        /*04f0*/ 	.word	0x0000c9f0


	//   ....[5]....
        /*04f4*/ 	.word	0x0000ca50


	//   ....[6]....
        /*04f8*/ 	.word	0x0000cce0


	//----- nvinfo : EIATTR_CTAIDZ_USED
	.align		4
.L_130:
        /*04fc*/ 	.byte	0x01, 0x04
	.zero		2


	//----- nvinfo : EIATTR_MAX_THREADS
	.align		4
        /*0500*/ 	.byte	0x04, 0x05
        /*0502*/ 	.short	(.L_132 - .L_131)
.L_131:
        /*0504*/ 	.word	0x00000080
        /*0508*/ 	.word	0x00000001
        /*050c*/ 	.word	0x00000001


	//----- nvinfo : EIATTR_CRS_STACK_SIZE
	.align		4
.L_132:
        /*0510*/ 	.byte	0x04, 0x1e
        /*0512*/ 	.short	(.L_134 - .L_133)
.L_133:
        /*0514*/ 	.word	0x00000000
.L_134:


//--------------------- .nv.info._ZN7cutlass13device_kernelIN5flash19enable_sm80_to_sm89INS1_16FlashAttnFwdSm80INS1_25CollectiveMainloopFwdSm80ILi4ELi1ELb0EN4cute5tupleIJNS5_1CILi128EEENS7_ILi80EEENS7_ILi64EEEEEELi64ENS_6half_tEfNS_4arch4Sm80ELb0ELb0ELb0ELb1ELb1ELb0ELb1ELb1EEENS1_21CollectiveEpilogueFwdINS6_IJS8_SA_S9_EEENS6_IJNS7_ILi1EEESI_SI_EEESC_SE_Li128ELb1ELb1ELb1ELb0EEENS1_36VarlenDynamicPersistentTileSchedulerILi128ELi80ELi128ELi128ELb1ELb1ELb0ELb0ELb1ELb1EEEEEEEEEvNT_6ParamsE --------------------------
	.section	.nv.info._ZN7cutlass13device_kernelIN5flash19enable_sm80_to_sm89INS1_16FlashAttnFwdSm80INS1_25CollectiveMainloopFwdSm80ILi4ELi1ELb0EN4cute5tupleIJNS5_1CILi128EEENS7_ILi80EEENS7_ILi64EEEEEELi64ENS_6half_tEfNS_4arch4Sm80ELb0ELb0ELb0ELb1ELb1ELb0ELb1ELb1EEENS1_21CollectiveEpilogueFwdINS6_IJS8_SA_S9_EEENS6_IJNS7_ILi1EEESI_SI_EEESC_SE_Li128ELb1ELb1ELb1ELb0EEENS1_36VarlenDynamicPersistentTileSchedulerILi128ELi80ELi128ELi128ELb1ELb1ELb0ELb0ELb1ELb1EEEEEEEEEvNT_6ParamsE,"",@"SHT_CUDA_INFO"
	.sectionflags	@""
	.align	4


	//----- nvinfo : EIATTR_CUDA_API_VERSION
	.align		4
        /*0000*/ 	.byte	0x04, 0x37
        /*0002*/ 	.short	(.L_136 - .L_135)
.L_135:
        /*0004*/ 	.word	0x00000082


	//----- nvinfo : EIATTR_SW2861232_WAR
	.align		4
.L_136:
        /*0008*/ 	.byte	0x01, 0x35
	.zero		2


	//----- nvinfo : EIATTR_PARAM_CBANK
	.align		4
        /*000c*/ 	.byte	0x04, 0x0a
        /*000e*/ 	.short	(.L_138 - .L_137)
	.align		4
.L_137:
        /*0010*/ 	.word	index@(.nv.constant0._ZN7cutlass13device_kernelIN5flash19enable_sm80_to_sm89INS1_16FlashAttnFwdSm80INS1_25CollectiveMainloopFwdSm80ILi4ELi1ELb0EN4cute5tupleIJNS5_1CILi128EEENS7_ILi80EEENS7_ILi64EEEEEELi64ENS_6half_tEfNS_4arch4Sm80ELb0ELb0ELb0ELb1ELb1ELb0ELb1ELb1EEENS1_21CollectiveEpilogueFwdINS6_IJS8_SA_S9_EEENS6_IJNS7_ILi1EEESI_SI_EEESC_SE_Li128ELb1ELb1ELb1ELb0EEENS1_36VarlenDynamicPersistentTileSchedulerILi128ELi80ELi128ELi128ELb1ELb1ELb0ELb0ELb1ELb1EEEEEEEEEvNT_6ParamsE)
        /*0014*/ 	.short	0x0160
        /*0016*/ 	.short	0x0438


	//----- nvinfo : EIATTR_CBANK_PARAM_SIZE
	.align		4
.L_138:
        /*0018*/ 	.byte	0x03, 0x19
        /*001a*/ 	.short	0x0438


	//----- nvinfo : EIATTR_KPARAM_INFO
	.align		4
        /*001c*/ 	.byte	0x04, 0x17
        /*001e*/ 	.short	(.L_140 - .L_139)
.L_139:
        /*0020*/ 	.word	0x00000000
        /*0024*/ 	.short	0x0000
        /*0026*/ 	.short	0x0000
        /*0028*/ 	.byte	0x00, 0xf0, 0xe1, 0x10


	//----- nvinfo : EIATTR_MAXREG_COUNT
	.align		4
.L_140:
        /*002c*/ 	.byte	0x03, 0x1b
        /*002e*/ 	.short	0x00ff


	//----- nvinfo : EIATTR_NUM_BARRIERS
	.align		4
        /*0030*/ 	.byte	0x02, 0x4c
        /*0032*/ 	.byte	0x06
	.zero		1


	//----- nvinfo : EIATTR_ANNOTATIONS
	.align		4
        /*0034*/ 	.byte	0x04, 0x55
        /*0036*/ 	.short	(.L_142 - .L_141)


	//   ....[0]....
.L_141:
        /* <DEDUP_REMOVED lines=84> */


	//----- nvinfo : EIATTR_MERCURY_ISA_VERSION
	.align		4
.L_142:
        /*0568*/ 	.byte	0x03, 0x5f
        /*056a*/ 	.short	0x0000


	//----- nvinfo : EIATTR_INT_WARP_WIDE_INSTR_OFFSETS
	.align		4
        /*056c*/ 	.byte	0x04, 0x31
        /*056e*/ 	.short	(.L_144 - .L_143)


	//   ....[0]....
.L_143:
        /*0570*/ 	.word	0x00009c60


	//   ....[1]....
        /*0574*/ 	.word	0x00009ce0


	//----- nvinfo : EIATTR_COOP_GROUP_MASK_REGIDS
	.align		4
.L_144:
        /*0578*/ 	.byte	0x04, 0x29
        /*057a*/ 	.short	(.L_146 - .L_145)


	//   ....[0]....
.L_145:
        /*057c*/ 	.word	0xffffffff


	//   ....[1]....
        /*0580*/ 	.word	0xffffffff


	//   ....[2]....
        /*0584*/ 	.word	0xffffffff


	//   ....[3]....
        /*0588*/ 	.word	0xffffffff


	//   ....[4]....
        /*058c*/ 	.word	0xffffffff


	//   ....[5]....
        /*0590*/ 	.word	0xffffffff


	//   ....[6]....
        /*0594*/ 	.word	0xffffffff


	//   ....[7]....
        /*0598*/ 	.word	0xffffffff


	//   ....[8]....
        /*059c*/ 	.word	0xffffffff


	//   ....[9]....
        /*05a0*/ 	.word	0xffffffff


	//   ....[10]....
        /*05a4*/ 	.word	0xffffffff


	//   ....[11]....
        /*05a8*/ 	.word	0xffffffff


	//   ....[12]....
        /*05ac*/ 	.word	0xffffffff


	//   ....[13]....
        /*05b0*/ 	.word	0xffffffff


	//   ....[14]....
        /*05b4*/ 	.word	0xffffffff


	//   ....[15]....
        /*05b8*/ 	.word	0xffffffff


	//   ....[16]....
        /*05bc*/ 	.word	0xffffffff


	//   ....[17]....
        /*05c0*/ 	.word	0xffffffff


	//   ....[18]....
        /*05c4*/ 	.word	0xffffffff


	//   ....[19]....
        /*05c8*/ 	.word	0xffffffff


	//   ....[20]....
        /*05cc*/ 	.word	0xffffffff


	//   ....[21]....
        /*05d0*/ 	.word	0xffffffff


	//   ....[22]....
        /*05d4*/ 	.word	0xffffffff


	//   ....[23]....
        /*05d8*/ 	.word	0xffffffff


	//   ....[24]....
        /*05dc*/ 	.word	0xffffffff


	//   ....[25]....
        /*05e0*/ 	.word	0xffffffff


	//   ....[26]....
        /*05e4*/ 	.word	0xffffffff


	//   ....[27]....
        /*05e8*/ 	.word	0xffffffff


	//   ....[28]....
        /*05ec*/ 	.word	0xffffffff


	//   ....[29]....
        /*05f0*/ 	.word	0xffffffff


	//   ....[30]....
        /*05f4*/ 	.word	0xffffffff


	//   ....[31]....
        /*05f8*/ 	.word	0xffffffff


	//   ....[32]....
        /*05fc*/ 	.word	0xffffffff


	//   ....[33]....
        /*0600*/ 	.word	0xffffffff


	//   ....[34]....
        /*0604*/ 	.word	0xffffffff


	//   ....[35]....
        /*0608*/ 	.word	0xffffffff


	//   ....[36]....
        /*060c*/ 	.word	0xffffffff


	//   ....[37]....
        /*0610*/ 	.word	0xffffffff


	//   ....[38]....
        /*0614*/ 	.word	0xffffffff


	//   ....[39]....
        /*0618*/ 	.word	0xffffffff


	//   ....[40]....
        /*061c*/ 	.word	0xffffffff


	//   ....[41]....
        /*0620*/ 	.word	0xffffffff


	//   ....[42]....
        /*0624*/ 	.word	0xffffffff


	//   ....[43]....
        /*0628*/ 	.word	0xffffffff


	//   ....[44]....
        /*062c*/ 	.word	0xffffffff


	//   ....[45]....
        /*0630*/ 	.word	0xffffffff


	//   ....[46]....
        /*0634*/ 	.word	0xffffffff


	//   ....[47]....
        /*0638*/ 	.word	0xffffffff


	//   ....[48]....
        /*063c*/ 	.word	0xffffffff


	//   ....[49]....
        /*0640*/ 	.word	0xffffffff


	//   ....[50]....
        /*0644*/ 	.word	0xffffffff


	//   ....[51]....
        /*0648*/ 	.word	0xffffffff


	//   ....[52]....
        /*064c*/ 	.word	0xffffffff


	//   ....[53]....
        /*0650*/ 	.word	0xffffffff


	//   ....[54]....
        /*0654*/ 	.word	0xffffffff


	//   ....[55]....
        /*0658*/ 	.word	0xffffffff


	//   ....[56]....
        /*065c*/ 	.word	0xffffffff


	//   ....[57]....
        /*0660*/ 	.word	0xffffffff


	//   ....[58]....
        /*0664*/ 	.word	0xffffffff


	//   ....[59]....
        /*0668*/ 	.word	0xffffffff


	//   ....[60]....
        /*066c*/ 	.word	0xffffffff


	//   ....[61]....
        /*0670*/ 	.word	0xffffffff


	//   ....[62]....
        /*0674*/ 	.word	0xffffffff


	//   ....[63]....
        /*0678*/ 	.word	0xffffffff


	//   ....[64]....
        /*067c*/ 	.word	0xffffffff


	//   ....[65]....
        /*0680*/ 	.word	0xffffffff


	//   ....[66]....
        /*0684*/ 	.word	0xffffffff


	//   ....[67]....
        /*0688*/ 	.word	0xffffffff


	//   ....[68]....
        /*068c*/ 	.word	0xffffffff


	//   ....[69]....
        /*0690*/ 	.word	0xffffffff


	//   ....[70]....
        /*0694*/ 	.word	0xffffffff


	//   ....[71]....
        /*0698*/ 	.word	0xffffffff


	//   ....[72]....
        /*069c*/ 	.word	0xffffffff


	//   ....[73]....
        /*06a0*/ 	.word	0xffffffff


	//   ....[74]....
        /*06a4*/ 	.word	0xffffffff


	//   ....[75]....
        /*06a8*/ 	.word	0xffffffff


	//   ....[76]....
        /*06ac*/ 	.word	0xffffffff


	//   ....[77]....
        /*06b0*/ 	.word	0xffffffff


	//   ....[78]....
        /*06b4*/ 	.word	0xffffffff


	//   ....[79]....
        /*06b8*/ 	.word	0xffffffff


	//   ....[80]....
        /*06bc*/ 	.word	0xffffffff


	//   ....[81]....
        /*06c0*/ 	.word	0xffffffff


	//   ....[82]....
        /*06c4*/ 	.word	0xffffffff


	//   ....[83]....
        /*06c8*/ 	.word	0xffffffff


	//   ....[84]....
        /*06cc*/ 	.word	0xffffffff


	//   ....[85]....
        /*06d0*/ 	.word	0xffffffff


	//   ....[86]....
        /*06d4*/ 	.word	0xffffffff


	//   ....[87]....
        /*06d8*/ 	.word	0xffffffff


	//   ....[88]....
        /*06dc*/ 	.word	0xffffffff


	//   ....[89]....
        /*06e0*/ 	.word	0xffffffff


	//   ....[90]....
        /*06e4*/ 	.word	0xffffffff


	//   ....[91]....
        /*06e8*/ 	.word	0xffffffff


	//   ....[92]....
        /*06ec*/ 	.word	0xffffffff


	//   ....[93]....
        /*06f0*/ 	.word	0xffffffff


	//   ....[94]....
        /*06f4*/ 	.word	0xffffffff


	//   ....[95]....
        /*06f8*/ 	.word	0xffffffff


	//   ....[96]....
        /*06fc*/ 	.word	0xffffffff


	//   ....[97]....
        /*0700*/ 	.word	0xffffffff


	//   ....[98]....
        /*0704*/ 	.word	0xffffffff


	//   ....[99]....
        /*0708*/ 	.word	0xffffffff


	//   ....[100]....
        /*070c*/ 	.word	0xffffffff


	//   ....[101]....
        /*0710*/ 	.word	0xffffffff


	//   ....[102]....
        /*0714*/ 	.word	0xffffffff


	//   ....[103]....
        /*0718*/ 	.word	0xffffffff


	//   ....[104]....
        /*071c*/ 	.word	0xffffffff


	//   ....[105]....
        /*0720*/ 	.word	0xffffffff


	//   ....[106]....
        /*0724*/ 	.word	0xffffffff


	//   ....[107]....
        /*0728*/ 	.word	0xffffffff


	//   ....[108]....
        /*072c*/ 	.word	0xffffffff


	//   ....[109]....
        /*0730*/ 	.word	0xffffffff


	//   ....[110]....
        /*0734*/ 	.word	0xffffffff


	//   ....[111]....
        /*0738*/ 	.word	0xffffffff


	//   ....[112]....
        /*073c*/ 	.word	0xffffffff


	//   ....[113]....
        /*0740*/ 	.word	0xffffffff


	//   ....[114]....
        /*0744*/ 	.word	0xffffffff


	//   ....[115]....
        /*0748*/ 	.word	0xffffffff


	//   ....[116]....
        /*074c*/ 	.word	0xffffffff


	//   ....[117]....
        /*0750*/ 	.word	0xffffffff


	//   ....[118]....
        /*0754*/ 	.word	0xffffffff


	//   ....[119]....
        /*0758*/ 	.word	0xffffffff


	//   ....[120]....
        /*075c*/ 	.word	0xffffffff


	//   ....[121]....
        /*0760*/ 	.word	0xffffffff


	//   ....[122]....
        /*0764*/ 	.word	0xffffffff


	//   ....[123]....
        /*0768*/ 	.word	0xffffffff


	//   ....[124]....
        /*076c*/ 	.word	0xffffffff


	//   ....[125]....
        /*0770*/ 	.word	0xffffffff


	//   ....[126]....
        /*0774*/ 	.word	0xffffffff


	//   ....[127]....
        /*0778*/ 	.word	0xffffffff


	//   ....[128]....
        /*077c*/ 	.word	0xffffffff


	//   ....[129]....
        /*0780*/ 	.word	0xffffffff


	//   ....[130]....
        /*0784*/ 	.word	0xffffffff


	//   ....[131]....
        /*0788*/ 	.word	0xffffffff


	//   ....[132]....
        /*078c*/ 	.word	0xffffffff


	//   ....[133]....
        /*0790*/ 	.word	0xffffffff


	//   ....[134]....
        /*0794*/ 	.word	0xffffffff


	//   ....[135]....
        /*0798*/ 	.word	0xffffffff


	//   ....[136]....
        /*079c*/ 	.word	0xffffffff


	//   ....[137]....
        /*07a0*/ 	.word	0xffffffff


	//   ....[138]....
        /*07a4*/ 	.word	0xffffffff


	//   ....[139]....
        /*07a8*/ 	.word	0xffffffff


	//   ....[140]....
        /*07ac*/ 	.word	0xffffffff


	//   ....[141]....
        /*07b0*/ 	.word	0xffffffff


	//   ....[142]....
        /*07b4*/ 	.word	0xffffffff


	//   ....[143]....
        /*07b8*/ 	.word	0xffffffff


	//   ....[144]....
        /*07bc*/ 	.word	0xffffffff


	//   ....[145]....
        /*07c0*/ 	.word	0xffffffff


	//   ....[146]....
        /*07c4*/ 	.word	0xffffffff


	//   ....[147]....
        /*07c8*/ 	.word	0xffffffff


	//   ....[148]....
        /*07cc*/ 	.word	0xffffffff


	//   ....[149]....
        /*07d0*/ 	.word	0xffffffff


	//   ....[150]....
        /*07d4*/ 	.word	0xffffffff


	//   ....[151]....
        /*07d8*/ 	.word	0xffffffff


	//   ....[152]....
        /*07dc*/ 	.word	0xffffffff


	//   ....[153]....
        /*07e0*/ 	.word	0xffffffff


	//   ....[154]....
        /*07e4*/ 	.word	0xffffffff


	//   ....[155]....
        /*07e8*/ 	.word	0xffffffff


	//   ....[156]....
        /*07ec*/ 	.word	0xffffffff


	//   ....[157]....
        /*07f0*/ 	.word	0xffffffff


	//   ....[158]....
        /*07f4*/ 	.word	0xffffffff


	//   ....[159]....
        /*07f8*/ 	.word	0xffffffff


	//   ....[160]....
        /*07fc*/ 	.word	0xffffffff


	//   ....[161]....
        /*0800*/ 	.word	0xffffffff


	//   ....[162]....
        /*0804*/ 	.word	0xffffffff


	//   ....[163]....
        /*0808*/ 	.word	0xffffffff


	//   ....[164]....
        /*080c*/ 	.word	0xffffffff


	//   ....[165]....
        /*0810*/ 	.word	0xffffffff


	//   ....[166]....
        /*0814*/ 	.word	0xffffffff


	//   ....[167]....
        /*0818*/ 	.word	0xffffffff


	//   ....[168]....
        /*081c*/ 	.word	0xffffffff


	//   ....[169]....
        /*0820*/ 	.word	0xffffffff


	//   ....[170]....
        /*0824*/ 	.word	0xffffffff


	//   ....[171]....
        /*0828*/ 	.word	0xffffffff


	//   ....[172]....
        /*082c*/ 	.word	0xffffffff


	//   ....[173]....
        /*0830*/ 	.word	0xffffffff


	//   ....[174]....
        /*0834*/ 	.word	0xffffffff


	//   ....[175]....
        /*0838*/ 	.word	0xffffffff


	//   ....[176]....
        /*083c*/ 	.word	0xffffffff


	//   ....[177]....
        /*0840*/ 	.word	0xffffffff


	//   ....[178]....
        /*0844*/ 	.word	0xffffffff


	//   ....[179]....
        /*0848*/ 	.word	0xffffffff


	//   ....[180]....
        /*084c*/ 	.word	0xffffffff


	//   ....[181]....
        /*0850*/ 	.word	0xffffffff


	//   ....[182]....
        /*0854*/ 	.word	0xffffffff


	//   ....[183]....
        /*0858*/ 	.word	0xffffffff


	//   ....[184]....
        /*085c*/ 	.word	0xffffffff


	//   ....[185]....
        /*0860*/ 	.word	0xffffffff


	//   ....[186]....
        /*0864*/ 	.word	0xffffffff


	//   ....[187]....
        /*0868*/ 	.word	0xffffffff


	//   ....[188]....
        /*086c*/ 	.word	0xffffffff


	//   ....[189]....
        /*0870*/ 	.word	0xffffffff


	//   ....[190]....
        /*0874*/ 	.word	0xffffffff


	//   ....[191]....
        /*0878*/ 	.word	0xffffffff


	//   ....[192]....
        /*087c*/ 	.word	0xffffffff


	//   ....[193]....
        /*0880*/ 	.word	0xffffffff


	//   ....[194]....
        /*0884*/ 	.word	0xffffffff


	//   ....[195]....
        /*0888*/ 	.word	0xffffffff


	//   ....[196]....
        /*088c*/ 	.word	0xffffffff


	//   ....[197]....
        /*0890*/ 	.word	0xffffffff


	//   ....[198]....
        /*0894*/ 	.word	0xffffffff


	//   ....[199]....
        /*0898*/ 	.word	0xffffffff


	//   ....[200]....
        /*089c*/ 	.word	0xffffffff


	//   ....[201]....
        /*08a0*/ 	.word	0xffffffff


	//   ....[202]....
        /*08a4*/ 	.word	0xffffffff


	//   ....[203]....
        /*08a8*/ 	.word	0xffffffff


	//   ....[204]....
        /*08ac*/ 	.word	0xffffffff


	//   ....[205]....
        /*08b0*/ 	.word	0xffffffff


	//   ....[206]....
        /*08b4*/ 	.word	0xffffffff


	//   ....[207]....
        /*08b8*/ 	.word	0xffffffff


	//   ....[208]....
        /*08bc*/ 	.word	0xffffffff


	//   ....[209]....
        /*08c0*/ 	.word	0xffffffff


	//   ....[210]....
        /*08c4*/ 	.word	0xffffffff


	//   ....[211]....
        /*08c8*/ 	.word	0xffffffff


	//   ....[212]....
        /*08cc*/ 	.word	0xffffffff


	//   ....[213]....
        /*08d0*/ 	.word	0xffffffff


	//   ....[214]....
        /*08d4*/ 	.word	0xffffffff


	//   ....[215]....
        /*08d8*/ 	.word	0xffffffff


	//   ....[216]....
        /*08dc*/ 	.word	0xffffffff


	//   ....[217]....
        /*08e0*/ 	.word	0xffffffff


	//   ....[218]....
        /*08e4*/ 	.word	0xffffffff


	//   ....[219]....
        /*08e8*/ 	.word	0xffffffff


	//   ....[220]....
        /*08ec*/ 	.word	0xffffffff


	//   ....[221]....
        /*08f0*/ 	.word	0xffffffff


	//   ....[222]....
        /*08f4*/ 	.word	0xffffffff


	//   ....[223]....
        /*08f8*/ 	.word	0xffffffff


	//   ....[224]....
        /*08fc*/ 	.word	0xffffffff


	//   ....[225]....
        /*0900*/ 	.word	0xffffffff


	//   ....[226]....
        /*0904*/ 	.word	0xffffffff


	//   ....[227]....
        /*0908*/ 	.word	0xffffffff


	//   ....[228]....
        /*090c*/ 	.word	0xffffffff


	//   ....[229]....
        /*0910*/ 	.word	0xffffffff


	//   ....[230]....
        /*0914*/ 	.word	0xffffffff


	//   ....[231]....
        /*0918*/ 	.word	0xffffffff


	//   ....[232]....
        /*091c*/ 	.word	0xffffffff


	//   ....[233]....
        /*0920*/ 	.word	0xffffffff


	//   ....[234]....
        /*0924*/ 	.word	0xffffffff


	//   ....[235]....
        /*0928*/ 	.word	0xffffffff


	//   ....[236]....
        /*092c*/ 	.word	0xffffffff


	//   ....[237]....
        /*0930*/ 	.word	0xffffffff


	//   ....[238]....
        /*0934*/ 	.word	0xffffffff


	//   ....[239]....
        /*0938*/ 	.word	0xffffffff


	//   ....[240]....
        /*093c*/ 	.word	0xffffffff


	//   ....[241]....
        /*0940*/ 	.word	0xffffffff


	//   ....[242]....
        /*0944*/ 	.word	0xffffffff


	//   ....[243]....
        /*0948*/ 	.word	0xffffffff


	//   ....[244]....
        /*094c*/ 	.word	0xffffffff


	//   ....[245]....
        /*0950*/ 	.word	0xffffffff


	//   ....[246]....
        /*0954*/ 	.word	0xffffffff


	//   ....[247]....
        /*0958*/ 	.word	0xffffffff


	//   ....[248]....
        /*095c*/ 	.word	0xffffffff


	//   ....[249]....
        /*0960*/ 	.word	0xffffffff


	//   ....[250]....
        /*0964*/ 	.word	0xffffffff


	//   ....[251]....
        /*0968*/ 	.word	0xffffffff


	//   ....[252]....
        /*096c*/ 	.word	0xffffffff


	//   ....[253]....
        /*0970*/ 	.word	0xffffffff


	//   ....[254]....
        /*0974*/ 	.word	0xffffffff


	//   ....[255]....
        /*0978*/ 	.word	0xffffffff


	//   ....[0]....
        /*097c*/ 	.word	0xffffffff


	//   ....[1]....
        /*0980*/ 	.word	0xffffffff


	//   ....[2]....
        /*0984*/ 	.word	0xffffffff


	//   ....[3]....
        /*0988*/ 	.word	0xffffffff


	//   ....[4]....
        /*098c*/ 	.word	0xffffffff


	//   ....[5]....
        /*0990*/ 	.word	0xffffffff


	//   ....[6]....
        /*0994*/ 	.word	0xffffffff


	//   ....[7]....
        /*0998*/ 	.word	0xffffffff


	//   ....[8]....
        /*099c*/ 	.word	0xffffffff


	//   ....[9]....
        /*09a0*/ 	.word	0xffffffff


	//   ....[10]....
        /*09a4*/ 	.word	0xffffffff


	//   ....[11]....
        /*09a8*/ 	.word	0xffffffff


	//   ....[12]....
        /*09ac*/ 	.word	0xffffffff


	//   ....[13]....
        /*09b0*/ 	.word	0xffffffff


	//   ....[14]....
        /*09b4*/ 	.word	0xffffffff


	//   ....[15]....
        /*09b8*/ 	.word	0xffffffff


	//   ....[16]....
        /*09bc*/ 	.word	0xffffffff


	//   ....[17]....
        /*09c0*/ 	.word	0xffffffff


	//   ....[18]....
        /*09c4*/ 	.word	0xffffffff


	//   ....[19]....
        /*09c8*/ 	.word	0xffffffff


	//   ....[20]....
        /*09cc*/ 	.word	0xffffffff


	//   ....[21]....
        /*09d0*/ 	.word	0xffffffff


	//   ....[22]....
        /*09d4*/ 	.word	0xffffffff


	//   ....[23]....
        /*09d8*/ 	.word	0xffffffff


	//   ....[24]....
        /*09dc*/ 	.word	0xffffffff


	//   ....[25]....
        /*09e0*/ 	.word	0xffffffff


	//   ....[26]....
        /*09e4*/ 	.word	0xffffffff


	//   ....[27]....
        /*09e8*/ 	.word	0xffffffff


	//   ....[28]....
        /*09ec*/ 	.word	0xffffffff


	//   ....[29]....
        /*09f0*/ 	.word	0xffffffff


	//   ....[30]....
        /*09f4*/ 	.word	0xffffffff


	//   ....[31]....
        /*09f8*/ 	.word	0xffffffff


	//   ....[32]....
        /*09fc*/ 	.word	0xffffffff


	//   ....[33]....
        /*0a00*/ 	.word	0xffffffff


	//   ....[34]....
        /*0a04*/ 	.word	0xffffffff


	//   ....[35]....
        /*0a08*/ 	.word	0xffffffff


	//   ....[36]....
        /*0a0c*/ 	.word	0xffffffff


	//   ....[37]....
        /*0a10*/ 	.word	0xffffffff


	//   ....[38]....
        /*0a14*/ 	.word	0xffffffff


	//   ....[39]....
        /*0a18*/ 	.word	0xffffffff


	//   ....[40]....
        /*0a1c*/ 	.word	0xffffffff


	//   ....[41]....
        /*0a20*/ 	.word	0xffffffff


	//   ....[42]....
        /*0a24*/ 	.word	0xffffffff


	//   ....[43]....
        /*0a28*/ 	.word	0xffffffff


	//   ....[44]....
        /*0a2c*/ 	.word	0xffffffff


	//   ....[45]....
        /*0a30*/ 	.word	0xffffffff


	//----- nvinfo : EIATTR_COOP_GROUP_INSTR_OFFSETS
	.align		4
.L_146:
        /*0a34*/ 	.byte	0x04, 0x28
        /*0a36*/ 	.short	(.L_148 - .L_147)


	//   ....[0]....
.L_147:
        /*0a38*/ 	.word	0x00000050


	//   ....[1]....
        /*0a3c*/ 	.word	0x00000200


	//   ....[2]....
        /*0a40*/ 	.word	0x00000230


	//   ....[3]....
        /*0a44*/ 	.word	0x00000260


	//   ....[4]....
        /*0a48*/ 	.word	0x00000290


	//   ....[5]....
        /*0a4c*/ 	.word	0x000002c0


	//   ....[6]....
        /*0a50*/ 	.word	0x000002f0


	//   ....[7]....
        /*0a54*/ 	.word	0x00000460


	//   ....[8]....
        /*0a58*/ 	.word	0x000004a0


	//   ....[9]....
        /*0a5c*/ 	.word	0x000004d0


	//   ....[10]....
        /*0a60*/ 	.word	0x00000500


	//   ....[11]....
        /*0a64*/ 	.word	0x00000530


	//   ....[12]....
        /*0a68*/ 	.word	0x00000560


	//   ....[13]....
        /*0a6c*/ 	.word	0x000005f0


	//   ....[14]....
        /*0a70*/ 	.word	0x00000620


	//   ....[15]....
        /*0a74*/ 	.word	0x00000640


	//   ....[16]....
        /*0a78*/ 	.word	0x000006a0


	//   ....[17]....
        /*0a7c*/ 	.word	0x00002150


	//   ....[18]....
        /*0a80*/ 	.word	0x00002170


	//   ....[19]....
        /*0a84*/ 	.word	0x00002270


	//   ....[20]....
        /*0a88*/ 	.word	0x00002280


	//   ....[21]....
        /*0a8c*/ 	.word	0x00002360


	//   ....[22]....
        /*0a90*/ 	.word	0x00002380


	//   ....[23]....
        /*0a94*/ 	.word	0x00002460


	//   ....[24]....
        /*0a98*/ 	.word	0x00002470


	//   ....[25]....
        /*0a9c*/ 	.word	0x00002550


	//   ....[26]....
        /*0aa0*/ 	.word	0x00002570


	//   ....[27]....
        /*0aa4*/ 	.word	0x00002650


	//   ....[28]....
        /*0aa8*/ 	.word	0x00002660


	//   ....[29]....
        /*0aac*/ 	.word	0x00002740


	//   ....[30]....
        /*0ab0*/ 	.word	0x00002760


	//   ....[31]....
        /*0ab4*/ 	.word	0x00002840


	//   ....[32]....
        /*0ab8*/ 	.word	0x00002850


	//   ....[33]....
        /*0abc*/ 	.word	0x00002c30


	//   ....[34]....
        /*0ac0*/ 	.word	0x00002c50


	//   ....[35]....
        /*0ac4*/ 	.word	0x00002c60


	//   ....[36]....
        /*0ac8*/ 	.word	0x00002c70


	//   ....[37]....
        /*0acc*/ 	.word	0x00002c80


	//   ....[38]....
        /*0ad0*/ 	.word	0x00002c90


	//   ....[39]....
        /*0ad4*/ 	.word	0x00002ca0


	//   ....[40]....
        /*0ad8*/ 	.word	0x00002cc0


	//   ....[41]....
        /*0adc*/ 	.word	0x00002ce0


	//   ....[42]....
        /*0ae0*/ 	.word	0x00002d00


	//   ....[43]....
        /*0ae4*/ 	.word	0x000030f0


	//   ....[44]....
        /*0ae8*/ 	.word	0x00003110


	//   ....[45]....
        /*0aec*/ 	.word	0x00003130


	//   ....[46]....
        /*0af0*/ 	.word	0x00003140


	//   ....[47]....
        /*0af4*/ 	.word	0x00003180


	//   ....[48]....
        /*0af8*/ 	.word	0x000031b0


	//   ....[49]....
        /*0afc*/ 	.word	0x000031c0


	//   ....[50]....
        /*0b00*/ 	.word	0x000031f0


	//   ....[51]....
        /*0b04*/ 	.word	0x00003220


	//   ....[52]....
        /*0b08*/ 	.word	0x00003230


	//   ....[53]....
        /*0b0c*/ 	.word	0x00003aa0


	//   ....[54]....
        /*0b10*/ 	.word	0x00003ac0


	//   ....[55]....
        /*0b14*/ 	.word	0x00003ae0


	//   ....[56]....
        /*0b18*/ 	.word	0x00003af0


	//   ....[57]....
        /*0b1c*/ 	.word	0x00003b00


	//   ....[58]....
        /*0b20*/ 	.word	0x00003b10


	//   ....[59]....
        /*0b24*/ 	.word	0x00003b20


	//   ....[60]....
        /*0b28*/ 	.word	0x00003b30


	//   ....[61]....
        /*0b2c*/ 	.word	0x00003b60


	//   ....[62]....
        /*0b30*/ 	.word	0x00003b90


	//   ....[63]....
        /*0b34*/ 	.word	0x00004810


	//   ....[64]....
        /*0b38*/ 	.word	0x00004840


	//   ....[65]....
        /*0b3c*/ 	.word	0x00004850


	//   ....[66]....
        /*0b40*/ 	.word	0x00004860


	//   ....[67]....
        /*0b44*/ 	.word	0x00004870


	//   ....[68]....
        /*0b48*/ 	.word	0x000048a0


	//   ....[69]....
        /*0b4c*/ 	.word	0x000048c0


	//   ....[70]....
        /*0b50*/ 	.word	0x000048e0


	//   ....[71]....
        /*0b54*/ 	.word	0x000064a0


	//   ....[72]....
        /*0b58*/ 	.word	0x000064c0


	//   ....[73]....
        /*0b5c*/ 	.word	0x00006510


	//   ....[74]....
        /*0b60*/ 	.word	0x00006540


	//   ....[75]....
        /*0b64*/ 	.word	0x00006570


	//   ....[76]....
        /*0b68*/ 	.word	0x00006590


	//   ....[77]....
        /*0b6c*/ 	.word	0x000065b0


	//   ....[78]....
        /*0b70*/ 	.word	0x000065d0


	//   ....[79]....
        /*0b74*/ 	.word	0x000065f0


	//   ....[80]....
        /*0b78*/ 	.word	0x00006610


	//   ....[81]....
        /*0b7c*/ 	.word	0x00006ee0


	//   ....[82]....
        /*0b80*/ 	.word	0x00006f00


	//   ....[83]....
        /*0b84*/ 	.word	0x00006f30


	//   ....[84]....
        /*0b88*/ 	.word	0x00006f50


	//   ....[85]....
        /*0b8c*/ 	.word	0x00006f60


	//   ....[86]....
        /*0b90*/ 	.word	0x00006f70


	//   ....[87]....
        /*0b94*/ 	.word	0x00006f80


	//   ....[88]....
        /*0b98*/ 	.word	0x00006f90


	//   ....[89]....
        /*0b9c*/ 	.word	0x00006fa0


	//   ....[90]....
        /*0ba0*/ 	.word	0x00006fb0


	//   ....[91]....
        /*0ba4*/ 	.word	0x00007640


	//   ....[92]....
        /*0ba8*/ 	.word	0x00007650


	//   ....[93]....
        /*0bac*/ 	.word	0x00007660


	//   ....[94]....
        /*0bb0*/ 	.word	0x00007670


	//   ....[95]....
        /*0bb4*/ 	.word	0x000076a0


	//   ....[96]....
        /*0bb8*/ 	.word	0x000076c0


	//   ....[97]....
        /*0bbc*/ 	.word	0x000076e0


	//   ....[98]....
        /*0bc0*/ 	.word	0x000076f0


	//   ....[99]....
        /*0bc4*/ 	.word	0x000094b0


	//   ....[100]....
        /*0bc8*/ 	.word	0x000094c0


	//   ....[101]....
        /*0bcc*/ 	.word	0x000094d0


	//   ....[102]....
        /*0bd0*/ 	.word	0x000094e0


	//   ....[103]....
        /*0bd4*/ 	.word	0x00009510


	//   ....[104]....
        /*0bd8*/ 	.word	0x00009530


	//   ....[105]....
        /*0bdc*/ 	.word	0x00009550


	//   ....[106]....
        /*0be0*/ 	.word	0x00009560


	//   ....[107]....
        /*0be4*/ 	.word	0x0000a780


	//   ....[108]....
        /*0be8*/ 	.word	0x0000a790


	//   ....[109]....
        /*0bec*/ 	.word	0x0000a7a0


	//   ....[110]....
        /*0bf0*/ 	.word	0x0000a7b0


	//   ....[111]....
        /*0bf4*/ 	.word	0x0000a7c0


	//   ....[112]....
        /*0bf8*/ 	.word	0x0000a7d0


	//   ....[113]....
        /*0bfc*/ 	.word	0x0000a7e0


	//   ....[114]....
        /*0c00*/ 	.word	0x0000a7f0


	//   ....[115]....
        /*0c04*/ 	.word	0x0000abb0


	//   ....[116]....
        /*0c08*/ 	.word	0x0000abd0


	//   ....[117]....
        /*0c0c*/ 	.word	0x0000ac60


	//   ....[118]....
        /*0c10*/ 	.word	0x0000ac70


	//   ....[119]....
        /*0c14*/ 	.word	0x0000acf0


	//   ....[120]....
        /*0c18*/ 	.word	0x0000ad10


	//   ....[121]....
        /*0c1c*/ 	.word	0x0000ad90


	//   ....[122]....
        /*0c20*/ 	.word	0x0000ada0


	//   ....[123]....
        /*0c24*/ 	.word	0x0000ae20


	//   ....[124]....
        /*0c28*/ 	.word	0x0000ae40


	//   ....[125]....
        /*0c2c*/ 	.word	0x0000aec0


	//   ....[126]....
        /*0c30*/ 	.word	0x0000aed0


	//   ....[127]....
        /*0c34*/ 	.word	0x0000af50


	//   ....[128]....
        /*0c38*/ 	.word	0x0000af70


	//   ....[129]....
        /*0c3c*/ 	.word	0x0000aff0


	//   ....[130]....
        /*0c40*/ 	.word	0x0000b000


	//   ....[131]....
        /*0c44*/ 	.word	0x0000b2a0


	//   ....[132]....
        /*0c48*/ 	.word	0x0000b2c0


	//   ....[133]....
        /*0c4c*/ 	.word	0x0000b610


	//   ....[134]....
        /*0c50*/ 	.word	0x0000b620


	//   ....[135]....
        /*0c54*/ 	.word	0x0000b970


	//   ....[136]....
        /*0c58*/ 	.word	0x0000b990


	//   ....[137]....
        /*0c5c*/ 	.word	0x0000bce0


	//   ....[138]....
        /*0c60*/ 	.word	0x0000bcf0


	//   ....[139]....
        /*0c64*/ 	.word	0x0000c7a0


	//   ....[140]....
        /*0c68*/ 	.word	0x0000c7c0


	//   ....[141]....
        /*0c6c*/ 	.word	0x0000c860


	//   ....[142]....
        /*0c70*/ 	.word	0x0000c870


	//   ....[143]....
        /*0c74*/ 	.word	0x0000c8f0


	//   ....[144]....
        /*0c78*/ 	.word	0x0000c910


	//   ....[145]....
        /*0c7c*/ 	.word	0x0000c990


	//   ....[146]....
        /*0c80*/ 	.word	0x0000c9a0


	//   ....[147]....
        /*0c84*/ 	.word	0x0000ca20


	//   ....[148]....
        /*0c88*/ 	.word	0x0000ca40


	//   ....[149]....
        /*0c8c*/ 	.word	0x0000cac0


	//   ....[150]....
        /*0c90*/ 	.word	0x0000cad0


	//   ....[151]....
        /*0c94*/ 	.word	0x0000cb50


	//   ....[152]....
        /*0c98*/ 	.word	0x0000cb70


	//   ....[153]....
        /*0c9c*/ 	.word	0x0000cbf0


	//   ....[154]....
        /*0ca0*/ 	.word	0x0000cc00


	//   ....[155]....
        /*0ca4*/ 	.word	0x0000cd60


	//   ....[156]....
        /*0ca8*/ 	.word	0x0000cd80


	//   ....[157]....
        /*0cac*/ 	.word	0x0000ceb0


	//   ....[158]....
        /*0cb0*/ 	.word	0x0000cef0


	//   ....[159]....
        /*0cb4*/ 	.word	0x0000cf20


	//   ....[160]....
        /*0cb8*/ 	.word	0x0000cf50


	//   ....[161]....
        /*0cbc*/ 	.word	0x0000cf80


	//   ....[162]....
        /*0cc0*/ 	.word	0x0000cfb0


	//   ....[163]....
        /*0cc4*/ 	.word	0x0000d110


	//   ....[164]....
        /*0cc8*/ 	.word	0x0000d150


	//   ....[165]....
        /*0ccc*/ 	.word	0x0000d180


	//   ....[166]....
        /*0cd0*/ 	.word	0x0000d1b0


	//   ....[167]....
        /*0cd4*/ 	.word	0x0000d1e0


	//   ....[168]....
        /*0cd8*/ 	.word	0x0000d210


	//   ....[169]....
        /*0cdc*/ 	.word	0x0000d2a0


	//   ....[170]....
        /*0ce0*/ 	.word	0x0000d2d0


	//   ....[171]....
        /*0ce4*/ 	.word	0x0000d2e0


	//   ....[172]....
        /*0ce8*/ 	.word	0x0000d340


	//   ....[173]....
        /*0cec*/ 	.word	0x0000d920


	//   ....[174]....
        /*0cf0*/ 	.word	0x0000d980


	//   ....[175]....
        /*0cf4*/ 	.word	0x0000d9d0


	//   ....[176]....
        /*0cf8*/ 	.word	0x0000da20


	//   ....[177]....
        /*0cfc*/ 	.word	0x0000da70


	//   ....[178]....
        /*0d00*/ 	.word	0x0000dae0


	//   ....[179]....
        /*0d04*/ 	.word	0x0000db30


	//   ....[180]....
        /*0d08*/ 	.word	0x0000db90


	//   ....[181]....
        /*0d0c*/ 	.word	0x0000dc00


	//   ....[182]....
        /*0d10*/ 	.word	0x0000dc60


	//   ....[183]....
        /*0d14*/ 	.word	0x0000dcd0


	//   ....[184]....
        /*0d18*/ 	.word	0x0000dd40


	//   ....[185]....
        /*0d1c*/ 	.word	0x0000ddb0


	//   ....[186]....
        /*0d20*/ 	.word	0x0000de10


	//   ....[187]....
        /*0d24*/ 	.word	0x0000de80


	//   ....[188]....
        /*0d28*/ 	.word	0x0000def0


	//   ....[189]....
        /*0d2c*/ 	.word	0x0000df60


	//   ....[190]....
        /*0d30*/ 	.word	0x0000dfc0


	//   ....[191]....
        /*0d34*/ 	.word	0x0000e030


	//   ....[192]....
        /*0d38*/ 	.word	0x0000e0a0


	//   ....[193]....
        /*0d3c*/ 	.word	0x0000e110


	//   ....[194]....
        /*0d40*/ 	.word	0x0000e170


	//   ....[195]....
        /*0d44*/ 	.word	0x0000e1e0


	//   ....[196]....
        /*0d48*/ 	.word	0x0000e250


	//   ....[197]....
        /*0d4c*/ 	.word	0x0000e2c0


	//   ....[198]....
        /*0d50*/ 	.word	0x0000e320


	//   ....[199]....
        /*0d54*/ 	.word	0x0000e390


	//   ....[200]....
        /*0d58*/ 	.word	0x0000e400


	//   ....[201]....
        /*0d5c*/ 	.word	0x0000e4d0


	//   ....[202]....
        /*0d60*/ 	.word	0x0000e530


	//   ....[203]....
        /*0d64*/ 	.word	0x0000e610


	//   ....[204]....
        /*0d68*/ 	.word	0x0000e670


	//   ....[205]....
        /*0d6c*/ 	.word	0x0000e750


	//   ....[206]....
        /*0d70*/ 	.word	0x0000e7b0


	//   ....[207]....
        /*0d74*/ 	.word	0x0000e890


	//   ....[208]....
        /*0d78*/ 	.word	0x0000e8f0


	//   ....[209]....
        /*0d7c*/ 	.word	0x0000e950


	//   ....[210]....
        /*0d80*/ 	.word	0x0000e9b0


	//   ....[211]....
        /*0d84*/ 	.word	0x0000ea00


	//   ....[212]....
        /*0d88*/ 	.word	0x0000ea50


	//   ....[213]....
        /*0d8c*/ 	.word	0x0000eaa0


	//   ....[214]....
        /*0d90*/ 	.word	0x0000eaf0


	//   ....[215]....
        /*0d94*/ 	.word	0x0000eb40


	//   ....[216]....
        /*0d98*/ 	.word	0x0000eb90


	//   ....[217]....
        /*0d9c*/ 	.word	0x0000ec00


	//   ....[218]....
        /*0da0*/ 	.word	0x0000ec70


	//   ....[219]....
        /*0da4*/ 	.word	0x0000ece0


	//   ....[220]....
        /*0da8*/ 	.word	0x0000edc0


	//   ....[221]....
        /*0dac*/ 	.word	0x0000ee20


	//   ....[222]....
        /*0db0*/ 	.word	0x0000ef00


	//   ....[223]....
        /*0db4*/ 	.word	0x0000ef60


	//   ....[224]....
        /*0db8*/ 	.word	0x0000f040


	//   ....[225]....
        /*0dbc*/ 	.word	0x0000f0a0


	//   ....[226]....
        /*0dc0*/ 	.word	0x0000f180


	//   ....[227]....
        /*0dc4*/ 	.word	0x0000f1e0


	//   ....[228]....
        /*0dc8*/ 	.word	0x0000f230


	//   ....[229]....
        /*0dcc*/ 	.word	0x0000f270


	//   ....[230]....
        /*0dd0*/ 	.word	0x0000f2c0


	//   ....[231]....
        /*0dd4*/ 	.word	0x0000f300


	//   ....[232]....
        /*0dd8*/ 	.word	0x0000f350


	//   ....[233]....
        /*0ddc*/ 	.word	0x0000f390


	//   ....[234]....
        /*0de0*/ 	.word	0x0000f3e0


	//   ....[235]....
        /*0de4*/ 	.word	0x0000f420


	//   ....[236]....
        /*0de8*/ 	.word	0x0000f480


	//   ....[237]....
        /*0dec*/ 	.word	0x0000f4d0


	//   ....[238]....
        /*0df0*/ 	.word	0x0000f520


	//   ....[239]....
        /*0df4*/ 	.word	0x0000f570


	//   ....[240]....
        /*0df8*/ 	.word	0x0000f5c0


	//   ....[241]....
        /*0dfc*/ 	.word	0x0000f610


	//   ....[242]....
        /*0e00*/ 	.word	0x0000f660


	//   ....[243]....
        /*0e04*/ 	.word	0x0000f6b0


	//   ....[244]....
        /*0e08*/ 	.word	0x0000f720


	//   ....[245]....
        /*0e0c*/ 	.word	0x0000f790


	//   ....[246]....
        /*0e10*/ 	.word	0x0000f800


	//   ....[247]....
        /*0e14*/ 	.word	0x0000f860


	//   ....[248]....
        /*0e18*/ 	.word	0x0000f8d0


	//   ....[249]....
        /*0e1c*/ 	.word	0x0000f940


	//   ....[250]....
        /*0e20*/ 	.word	0x0000f9b0


	//   ....[251]....
        /*0e24*/ 	.word	0x0000fa10


	//   ....[252]....
        /*0e28*/ 	.word	0x0000fa80


	//   ....[253]....
        /*0e2c*/ 	.word	0x0000faf0


	//   ....[254]....
        /*0e30*/ 	.word	0x0000fb60


	//   ....[255]....
        /*0e34*/ 	.word	0x0000fbc0


	//   ....[0]....
        /*0e38*/ 	.word	0x0000fc30


	//   ....[1]....
        /*0e3c*/ 	.word	0x0000fca0


	//   ....[2]....
        /*0e40*/ 	.word	0x0000fd10


	//   ....[3]....
        /*0e44*/ 	.word	0x0000fd70


	//   ....[4]....
        /*0e48*/ 	.word	0x0000fde0


	//   ....[5]....
        /*0e4c*/ 	.word	0x0000fe50


	//   ....[6]....
        /*0e50*/ 	.word	0x0000fec0


	//   ....[7]....
        /*0e54*/ 	.word	0x0000ff20


	//   ....[8]....
        /*0e58*/ 	.word	0x0000ff90


	//   ....[9]....
        /*0e5c*/ 	.word	0x00010000


	//   ....[10]....
        /*0e60*/ 	.word	0x00010070


	//   ....[11]....
        /*0e64*/ 	.word	0x000100d0


	//   ....[12]....
        /*0e68*/ 	.word	0x00010140


	//   ....[13]....
        /*0e6c*/ 	.word	0x000101b0


	//   ....[14]....
        /*0e70*/ 	.word	0x00010220


	//   ....[15]....
        /*0e74*/ 	.word	0x00010280


	//   ....[16]....
        /*0e78*/ 	.word	0x000102f0


	//   ....[17]....
        /*0e7c*/ 	.word	0x00010360


	//   ....[18]....
        /*0e80*/ 	.word	0x000103d0


	//   ....[19]....
        /*0e84*/ 	.word	0x00010430


	//   ....[20]....
        /*0e88*/ 	.word	0x000104a0


	//   ....[21]....
        /*0e8c*/ 	.word	0x00010510


	//   ....[22]....
        /*0e90*/ 	.word	0x00010580


	//   ....[23]....
        /*0e94*/ 	.word	0x000105e0


	//   ....[24]....
        /*0e98*/ 	.word	0x00010650


	//   ....[25]....
        /*0e9c*/ 	.word	0x000106c0


	//   ....[26]....
        /*0ea0*/ 	.word	0x00010730


	//   ....[27]....
        /*0ea4*/ 	.word	0x00010790


	//   ....[28]....
        /*0ea8*/ 	.word	0x00010800


	//   ....[29]....
        /*0eac*/ 	.word	0x00010870


	//   ....[30]....
        /*0eb0*/ 	.word	0x000108c0


	//   ....[31]....
        /*0eb4*/ 	.word	0x00010900


	//   ....[32]....
        /*0eb8*/ 	.word	0x00010950


	//   ....[33]....
        /*0ebc*/ 	.word	0x000109a0


	//   ....[34]....
        /*0ec0*/ 	.word	0x000109f0


	//   ....[35]....
        /*0ec4*/ 	.word	0x00010a60


	//   ....[36]....
        /*0ec8*/ 	.word	0x00010ab0


	//   ....[37]....
        /*0ecc*/ 	.word	0x00010b00


	//   ....[38]....
        /*0ed0*/ 	.word	0x00010b50


	//   ....[39]....
        /*0ed4*/ 	.word	0x00010ba0


	//   ....[40]....
        /*0ed8*/ 	.word	0x00010bf0


	//   ....[41]....
        /*0edc*/ 	.word	0x00010c60


	//   ....[42]....
        /*0ee0*/ 	.word	0x00010cb0


	//   ....[43]....
        /*0ee4*/ 	.word	0x00010d10


	//   ....[44]....
        /*0ee8*/ 	.word	0x00010d70


	//   ....[45]....
        /*0eec*/ 	.word	0x00010de0


	//----- nvinfo : EIATTR_EXIT_INSTR_OFFSETS
	.align		4
.L_148:
        /*0ef0*/ 	.byte	0x04, 0x1c
        /*0ef2*/ 	.short	(.L_150 - .L_149)


	//   ....[0]....
.L_149:
        /*0ef4*/ 	.word	0x00000c10


	//   ....[1]....
        /*0ef8*/ 	.word	0x0000d8e0


	//----- nvinfo : EIATTR_MAX_THREADS
	.align		4
.L_150:
        /*0efc*/ 	.byte	0x04, 0x05
        /*0efe*/ 	.short	(.L_152 - .L_151)
.L_151:
        /*0f00*/ 	.word	0x00000080
        /*0f04*/ 	.word	0x00000001
        /*0f08*/ 	.word	0x00000001


	//----- nvinfo : EIATTR_CRS_STACK_SIZE
	.align		4
.L_152:
        /*0f0c*/ 	.byte	0x04, 0x1e
        /*0f0e*/ 	.short	(.L_154 - .L_153)
.L_153:
        /*0f10*/ 	.word	0x00000000
.L_154:


//--------------------- .nv.info._ZN7cutlass13device_kernelIN5flash19enable_sm80_to_sm89INS1_16FlashAttnFwdSm80INS1_25CollectiveMainloopFwdSm80ILi4ELi1ELb0EN4cute5tupleIJNS5_1CILi128EEENS7_ILi80EEENS7_ILi64EEEEEELi64ENS_6half_tEfNS_4arch4Sm80ELb0ELb0ELb0ELb1ELb1ELb1ELb1ELb1EEENS1_21CollectiveEpilogueFwdINS6_IJS8_SA_S9_EEENS6_IJNS7_ILi1EEESI_SI_EEESC_SE_Li128ELb1ELb1ELb1ELb0EEENS1_36VarlenDynamicPersistentTileSchedulerILi128ELi80ELi128ELi128ELb1ELb1ELb0ELb0ELb1ELb1EEEEEEEEEvNT_6ParamsE --------------------------
	.section	.nv.info._ZN7cutlass13device_kernelIN5flash19enable_sm80_to_sm89INS1_16FlashAttnFwdSm80INS1_25CollectiveMainloopFwdSm80ILi4ELi1ELb0EN4cute5tupleIJNS5_1CILi128EEENS7_ILi80EEENS7_ILi64EEEEEELi64ENS_6half_tEfNS_4arch4Sm80ELb0ELb0ELb0ELb1ELb1ELb1ELb1ELb1EEENS1_21CollectiveEpilogueFwdINS6_IJS8_SA_S9_EEENS6_IJNS7_ILi1EEESI_SI_EEESC_SE_Li128ELb1ELb1ELb1ELb0EEENS1_36VarlenDynamicPersistentTileSchedulerILi128ELi80ELi128ELi128ELb1ELb1ELb0ELb0ELb1ELb1EEEEEEEEEvNT_6ParamsE,"",@"SHT_CUDA_INFO"
	.sectionflags	@""
	.align	4


	//----- nvinfo : EIATTR_CUDA_API_VERSION
	.align		4
        /*0000*/ 	.byte	0x04, 0x37
        /*0002*/ 	.short	(.L_156 - .L_155)
.L_155:
        /*0004*/ 	.word	0x00000082


	//----- nvinfo : EIATTR_SW2861232_WAR
	.align		4
.L_156:
        /*0008*/ 	.byte	0x01, 0x35
	.zero		2


	//----- nvinfo : EIATTR_PARAM_CBANK
	.align		4
        /*000c*/ 	.byte	0x04, 0x0a
        /*000e*/ 	.short	(.L_158 - .L_157)
	.align		4
.L_157:
        /*0010*/ 	.word	index@(.nv.constant0._ZN7cutlass13device_kernelIN5flash19enable_sm80_to_sm89INS1_16FlashAttnFwdSm80INS1_25CollectiveMainloopFwdSm80ILi4ELi1ELb0EN4cute5tupleIJNS5_1CILi128EEENS7_ILi80EEENS7_ILi64EEEEEELi64ENS_6half_tEfNS_4arch4Sm80ELb0ELb0ELb0ELb1ELb1ELb1ELb1ELb1EEENS1_21CollectiveEpilogueFwdINS6_IJS8_SA_S9_EEENS6_IJNS7_ILi1EEESI_SI_EEESC_SE_Li128ELb1ELb1ELb1ELb0EEENS1_36VarlenDynamicPersistentTileSchedulerILi128ELi80ELi128ELi128ELb1ELb1ELb0ELb0ELb1ELb1EEEEEEEEEvNT_6ParamsE)
        /*0014*/ 	.short	0x0160
        /*0016*/ 	.short	0x0438


	//----- nvinfo : EIATTR_CBANK_PARAM_SIZE
	.align		4
.L_158:
        /*0018*/ 	.byte	0x03, 0x19
        /*001a*/ 	.short	0x0438


	//----- nvinfo : EIATTR_KPARAM_INFO
	.align		4
        /*001c*/ 	.byte	0x04, 0x17
        /*001e*/ 	.short	(.L_160 - .L_159)
.L_159:
        /*0020*/ 	.word	0x00000000
        /*0024*/ 	.short	0x0000
        /*0026*/ 	.short	0x0000
        /*0028*/ 	.byte	0x00, 0xf0, 0xe1, 0x10


	//----- nvinfo : EIATTR_MAXREG_COUNT
	.align		4
.L_160:
        /*002c*/ 	.byte	0x03, 0x1b
        /*002e*/ 	.short	0x00ff


	//----- nvinfo : EIATTR_NUM_BARRIERS
	.align		4
        /*0030*/ 	.byte	0x02, 0x4c
        /*0032*/ 	.byte	0x06
	.zero		1


	//----- nvinfo : EIATTR_ANNOTATIONS
	.align		4
        /*0034*/ 	.byte	0x04, 0x55
        /*0036*/ 	.short	(.L_162 - .L_161)


	//   ....[0]....
.L_161:
        /* <DEDUP_REMOVED lines=116> */


	//----- nvinfo : EIATTR_MERCURY_ISA_VERSION
	.align		4
.L_162:
        /*0768*/ 	.byte	0x03, 0x5f
        /*076a*/ 	.short	0x0000


	//----- nvinfo : EIATTR_INT_WARP_WIDE_INSTR_OFFSETS
	.align		4
        /*076c*/ 	.byte	0x04, 0x31
        /*076e*/ 	.short	(.L_164 - .L_163)


	//   ....[0]....
.L_163:
        /*0770*/ 	.word	0x000134e0


	//   ....[1]....
        /*0774*/ 	.word	0x00013560


	//----- nvinfo : EIATTR_COOP_GROUP_MASK_REGIDS
	.align		4
.L_164:
        /*0778*/ 	.byte	0x04, 0x29
        /*077a*/ 	.short	(.L_166 - .L_165)


	//   ....[0]....
.L_165:
        /*077c*/ 	.word	0xffffffff


	//   ....[1]....
        /*0780*/ 	.word	0xffffffff


	//   ....[2]....
        /*0784*/ 	.word	0xffffffff


	//   ....[3]....
        /*0788*/ 	.word	0xffffffff


	//   ....[4]....
        /*078c*/ 	.word	0xffffffff


	//   ....[5]....
        /*0790*/ 	.word	0xffffffff


	//   ....[6]....
        /*0794*/ 	.word	0xffffffff


	//   ....[7]....
        /*0798*/ 	.word	0xffffffff


	//   ....[8]....
        /*079c*/ 	.word	0xffffffff


	//   ....[9]....
        /*07a0*/ 	.word	0xffffffff


	//   ....[10]....
        /*07a4*/ 	.word	0xffffffff


	//   ....[11]....
        /*07a8*/ 	.word	0xffffffff


	//   ....[12]....
        /*07ac*/ 	.word	0xffffffff


	//   ....[13]....
        /*07b0*/ 	.word	0xffffffff


	//   ....[14]....
        /*07b4*/ 	.word	0xffffffff


	//   ....[15]....
        /*07b8*/ 	.word	0xffffffff


	//   ....[16]....
        /*07bc*/ 	.word	0xffffffff


	//   ....[17]....
        /*07c0*/ 	.word	0xffffffff


	//   ....[18]....
        /*07c4*/ 	.word	0xffffffff


	//   ....[19]....
        /*07c8*/ 	.word	0xffffffff


	//   ....[20]....
        /*07cc*/ 	.word	0xffffffff


	//   ....[21]....
        /*07d0*/ 	.word	0xffffffff


	//   ....[22]....
        /*07d4*/ 	.word	0xffffffff


	//   ....[23]....
        /*07d8*/ 	.word	0xffffffff


	//   ....[24]....
        /*07dc*/ 	.word	0xffffffff


	//   ....[25]....
        /*07e0*/ 	.word	0xffffffff


	//   ....[26]....
        /*07e4*/ 	.word	0xffffffff


	//   ....[27]....
        /*07e8*/ 	.word	0xffffffff


	//   ....[28]....
        /*07ec*/ 	.word	0xffffffff


	//   ....[29]....
        /*07f0*/ 	.word	0xffffffff


	//   ....[30]....
        /*07f4*/ 	.word	0xffffffff


	//   ....[31]....
        /*07f8*/ 	.word	0xffffffff


	//   ....[32]....
        /*07fc*/ 	.word	0xffffffff


	//   ....[33]....
        /*0800*/ 	.word	0xffffffff


	//   ....[34]....
        /*0804*/ 	.word	0xffffffff


	//   ....[35]....
        /*0808*/ 	.word	0xffffffff


	//   ....[36]....
        /*080c*/ 	.word	0xffffffff


	//   ....[37]....
        /*0810*/ 	.word	0xffffffff


	//   ....[38]....
        /*0814*/ 	.word	0xffffffff


	//   ....[39]....
        /*0818*/ 	.word	0xffffffff


	//   ....[40]....
        /*081c*/ 	.word	0xffffffff


	//   ....[41]....
        /*0820*/ 	.word	0xffffffff


	//   ....[42]....
        /*0824*/ 	.word	0xffffffff


	//   ....[43]....
        /*0828*/ 	.word	0xffffffff


	//   ....[44]....
        /*082c*/ 	.word	0xffffffff


	//   ....[45]....
        /*0830*/ 	.word	0xffffffff


	//   ....[46]....
        /*0834*/ 	.word	0xffffffff


	//   ....[47]....
        /*0838*/ 	.word	0xffffffff


	//   ....[48]....
        /*083c*/ 	.word	0xffffffff


	//   ....[49]....
        /*0840*/ 	.word	0xffffffff


	//   ....[50]....
        /*0844*/ 	.word	0xffffffff


	//   ....[51]....
        /*0848*/ 	.word	0xffffffff


	//   ....[52]....
        /*084c*/ 	.word	0xffffffff


	//   ....[53]....
        /*0850*/ 	.word	0xffffffff


	//   ....[54]....
        /*0854*/ 	.word	0xffffffff


	//   ....[55]....
        /*0858*/ 	.word	0xffffffff


	//   ....[56]....
        /*085c*/ 	.word	0xffffffff


	//   ....[57]....
        /*0860*/ 	.word	0xffffffff


	//   ....[58]....
        /*0864*/ 	.word	0xffffffff


	//   ....[59]....
        /*0868*/ 	.word	0xffffffff


	//   ....[60]....
        /*086c*/ 	.word	0xffffffff


	//   ....[61]....
        /*0870*/ 	.word	0xffffffff


	//   ....[62]....
        /*0874*/ 	.word	0xffffffff


	//   ....[63]....
        /*0878*/ 	.word	0xffffffff


	//   ....[64]....
        /*087c*/ 	.word	0xffffffff


	//   ....[65]....
        /*0880*/ 	.word	0xffffffff


	//   ....[66]....
        /*0884*/ 	.word	0xffffffff


	//   ....[67]....
        /*0888*/ 	.word	0xffffffff


	//   ....[68]....
        /*088c*/ 	.word	0xffffffff


	//   ....[69]....
        /*0890*/ 	.word	0xffffffff


	//   ....[70]....
        /*0894*/ 	.word	0xffffffff


	//   ....[71]....
        /*0898*/ 	.word	0xffffffff


	//   ....[72]....
        /*089c*/ 	.word	0xffffffff


	//   ....[73]....
        /*08a0*/ 	.word	0xffffffff


	//   ....[74]....
        /*08a4*/ 	.word	0xffffffff


	//   ....[75]....
        /*08a8*/ 	.word	0xffffffff


	//   ....[76]....
        /*08ac*/ 	.word	0xffffffff


	//   ....[77]....
        /*08b0*/ 	.word	0xffffffff


	//   ....[78]....
        /*08b4*/ 	.word	0xffffffff


	//   ....[79]....
        /*08b8*/ 	.word	0xffffffff


	//   ....[80]....
        /*08bc*/ 	.word	0xffffffff


	//   ....[81]....
        /*08c0*/ 	.word	0xffffffff


	//   ....[82]....
        /*08c4*/ 	.word	0xffffffff


	//   ....[83]....
        /*08c8*/ 	.word	0xffffffff


	//   ....[84]....
        /*08cc*/ 	.word	0xffffffff


	//   ....[85]....
        /*08d0*/ 	.word	0xffffffff


	//   ....[86]....
        /*08d4*/ 	.word	0xffffffff


	//   ....[87]....
        /*08d8*/ 	.word	0xffffffff


	//   ....[88]....
        /*08dc*/ 	.word	0xffffffff


	//   ....[89]....
        /*08e0*/ 	.word	0xffffffff


	//   ....[90]....
        /*08e4*/ 	.word	0xffffffff


	//   ....[91]....
        /*08e8*/ 	.word	0xffffffff


	//   ....[92]....
        /*08ec*/ 	.word	0xffffffff


	//   ....[93]....
        /*08f0*/ 	.word	0xffffffff


	//   ....[94]....
        /*08f4*/ 	.word	0xffffffff


	//   ....[95]....
        /*08f8*/ 	.word	0xffffffff


	//   ....[96]....
        /*08fc*/ 	.word	0xffffffff


	//   ....[97]....
        /*0900*/ 	.word	0xffffffff


	//   ....[98]....
        /*0904*/ 	.word	0xffffffff


	//   ....[99]....
        /*0908*/ 	.word	0xffffffff


	//   ....[100]....
        /*090c*/ 	.word	0xffffffff


	//   ....[101]....
        /*0910*/ 	.word	0xffffffff


	//   ....[102]....
        /*0914*/ 	.word	0xffffffff


	//   ....[103]....
        /*0918*/ 	.word	0xffffffff


	//   ....[104]....
        /*091c*/ 	.word	0xffffffff


	//   ....[105]....
        /*0920*/ 	.word	0xffffffff


	//   ....[106]....
        /*0924*/ 	.word	0xffffffff


	//   ....[107]....
        /*0928*/ 	.word	0xffffffff


	//   ....[108]....
        /*092c*/ 	.word	0xffffffff


	//   ....[109]....
        /*0930*/ 	.word	0xffffffff


	//   ....[110]....
        /*0934*/ 	.word	0xffffffff


	//   ....[111]....
        /*0938*/ 	.word	0xffffffff


	//   ....[112]....
        /*093c*/ 	.word	0xffffffff


	//   ....[113]....
        /*0940*/ 	.word	0xffffffff


	//   ....[114]....
        /*0944*/ 	.word	0xffffffff


	//   ....[115]....
        /*0948*/ 	.word	0xffffffff


	//   ....[116]....
        /*094c*/ 	.word	0xffffffff


	//   ....[117]....
        /*0950*/ 	.word	0xffffffff


	//   ....[118]....
        /*0954*/ 	.word	0xffffffff


	//   ....[119]....
        /*0958*/ 	.word	0xffffffff


	//   ....[120]....
        /*095c*/ 	.word	0xffffffff


	//   ....[121]....
        /*0960*/ 	.word	0xffffffff


	//   ....[122]....
        /*0964*/ 	.word	0xffffffff


	//   ....[123]....
        /*0968*/ 	.word	0xffffffff


	//   ....[124]....
        /*096c*/ 	.word	0xffffffff


	//   ....[125]....
        /*0970*/ 	.word	0xffffffff


	//   ....[126]....
        /*0974*/ 	.word	0xffffffff


	//   ....[127]....
        /*0978*/ 	.word	0xffffffff


	//   ....[128]....
        /*097c*/ 	.word	0xffffffff


	//   ....[129]....
        /*0980*/ 	.word	0xffffffff


	//   ....[130]....
        /*0984*/ 	.word	0xffffffff


	//   ....[131]....
        /*0988*/ 	.word	0xffffffff


	//   ....[132]....
        /*098c*/ 	.word	0xffffffff


	//   ....[133]....
        /*0990*/ 	.word	0xffffffff


	//   ....[134]....
        /*0994*/ 	.word	0xffffffff


	//   ....[135]....
        /*0998*/ 	.word	0xffffffff


	//   ....[136]....
        /*099c*/ 	.word	0xffffffff


	//   ....[137]....
        /*09a0*/ 	.word	0xffffffff


	//   ....[138]....
        /*09a4*/ 	.word	0xffffffff


	//   ....[139]....
        /*09a8*/ 	.word	0xffffffff


	//   ....[140]....
        /*09ac*/ 	.word	0xffffffff


	//   ....[141]....
        /*09b0*/ 	.word	0xffffffff


	//   ....[142]....
        /*09b4*/ 	.word	0xffffffff


	//   ....[143]....
        /*09b8*/ 	.word	0xffffffff


	//   ....[144]....
        /*09bc*/ 	.word	0xffffffff


	//   ....[145]....
        /*09c0*/ 	.word	0xffffffff


	//   ....[146]....
        /*09c4*/ 	.word	0xffffffff


	//   ....[147]....
        /*09c8*/ 	.word	0xffffffff


	//   ....[148]....
        /*09cc*/ 	.word	0xffffffff


	//   ....[149]....
        /*09d0*/ 	.word	0xffffffff


	//   ....[150]....
        /*09d4*/ 	.word	0xffffffff


	//   ....[151]....
        /*09d8*/ 	.word	0xffffffff


	//   ....[152]....
        /*09dc*/ 	.word	0xffffffff


	//   ....[153]....
        /*09e0*/ 	.word	0xffffffff


	//   ....[154]....
        /*09e4*/ 	.word	0xffffffff


	//   ....[155]....
        /*09e8*/ 	.word	0xffffffff


	//   ....[156]....
        /*09ec*/ 	.word	0xffffffff


	//   ....[157]....
        /*09f0*/ 	.word	0xffffffff


	//   ....[158]....
        /*09f4*/ 	.word	0xffffffff


	//   ....[159]....
        /*09f8*/ 	.word	0xffffffff


	//   ....[160]....
        /*09fc*/ 	.word	0xffffffff


	//   ....[161]....
        /*0a00*/ 	.word	0xffffffff


	//   ....[162]....
        /*0a04*/ 	.word	0xffffffff


	//   ....[163]....
        /*0a08*/ 	.word	0xffffffff


	//   ....[164]....
        /*0a0c*/ 	.word	0xffffffff


	//   ....[165]....
        /*0a10*/ 	.word	0xffffffff


	//   ....[166]....
        /*0a14*/ 	.word	0xffffffff


	//   ....[167]....
        /*0a18*/ 	.word	0xffffffff


	//   ....[168]....
        /*0a1c*/ 	.word	0xffffffff


	//   ....[169]....
        /*0a20*/ 	.word	0xffffffff


	//   ....[170]....
        /*0a24*/ 	.word	0xffffffff


	//   ....[171]....
        /*0a28*/ 	.word	0xffffffff


	//   ....[172]....
        /*0a2c*/ 	.word	0xffffffff


	//   ....[173]....
        /*0a30*/ 	.word	0xffffffff


	//   ....[174]....
        /*0a34*/ 	.word	0xffffffff


	//   ....[175]....
        /*0a38*/ 	.word	0xffffffff


	//   ....[176]....
        /*0a3c*/ 	.word	0xffffffff


	//   ....[177]....
        /*0a40*/ 	.word	0xffffffff


	//   ....[178]....
        /*0a44*/ 	.word	0xffffffff


	//   ....[179]....
        /*0a48*/ 	.word	0xffffffff


	//   ....[180]....
        /*0a4c*/ 	.word	0xffffffff


	//   ....[181]....
        /*0a50*/ 	.word	0xffffffff


	//   ....[182]....
        /*0a54*/ 	.word	0xffffffff


	//   ....[183]....
        /*0a58*/ 	.word	0xffffffff


	//   ....[184]....
        /*0a5c*/ 	.word	0xffffffff


	//   ....[185]....
        /*0a60*/ 	.word	0xffffffff


	//   ....[186]....
        /*0a64*/ 	.word	0xffffffff


	//   ....[187]....
        /*0a68*/ 	.word	0xffffffff


	//   ....[188]....
        /*0a6c*/ 	.word	0xffffffff


	//   ....[189]....
        /*0a70*/ 	.word	0xffffffff


	//   ....[190]....
        /*0a74*/ 	.word	0xffffffff


	//   ....[191]....
        /*0a78*/ 	.word	0xffffffff


	//   ....[192]....
        /*0a7c*/ 	.word	0xffffffff


	//   ....[193]....
        /*0a80*/ 	.word	0xffffffff


	//   ....[194]....
        /*0a84*/ 	.word	0xffffffff


	//   ....[195]....
        /*0a88*/ 	.word	0xffffffff


	//   ....[196]....
        /*0a8c*/ 	.word	0xffffffff


	//   ....[197]....
        /*0a90*/ 	.word	0xffffffff


	//   ....[198]....
        /*0a94*/ 	.word	0xffffffff


	//   ....[199]....
        /*0a98*/ 	.word	0xffffffff


	//   ....[200]....
        /*0a9c*/ 	.word	0xffffffff


	//   ....[201]....
        /*0aa0*/ 	.word	0xffffffff


	//   ....[202]....
        /*0aa4*/ 	.word	0xffffffff


	//   ....[203]....
        /*0aa8*/ 	.word	0xffffffff


	//   ....[204]....
        /*0aac*/ 	.word	0xffffffff


	//   ....[205]....
        /*0ab0*/ 	.word	0xffffffff


	//   ....[206]....
        /*0ab4*/ 	.word	0xffffffff


	//   ....[207]....
        /*0ab8*/ 	.word	0xffffffff


	//   ....[208]....
        /*0abc*/ 	.word	0xffffffff


	//   ....[209]....
        /*0ac0*/ 	.word	0xffffffff


	//   ....[210]....
        /*0ac4*/ 	.word	0xffffffff


	//   ....[211]....
        /*0ac8*/ 	.word	0xffffffff


	//   ....[212]....
        /*0acc*/ 	.word	0xffffffff


	//   ....[213]....
        /*0ad0*/ 	.word	0xffffffff


	//   ....[214]....
        /*0ad4*/ 	.word	0xffffffff


	//   ....[215]....
        /*0ad8*/ 	.word	0xffffffff


	//   ....[216]....
        /*0adc*/ 	.word	0xffffffff


	//   ....[217]....
        /*0ae0*/ 	.word	0xffffffff


	//   ....[218]....
        /*0ae4*/ 	.word	0xffffffff


	//   ....[219]....
        /*0ae8*/ 	.word	0xffffffff


	//   ....[220]....
        /*0aec*/ 	.word	0xffffffff


	//   ....[221]....
        /*0af0*/ 	.word	0xffffffff


	//   ....[222]....
        /*0af4*/ 	.word	0xffffffff


	//   ....[223]....
        /*0af8*/ 	.word	0xffffffff


	//   ....[224]....
        /*0afc*/ 	.word	0xffffffff


	//   ....[225]....
        /*0b00*/ 	.word	0xffffffff


	//   ....[226]....
        /*0b04*/ 	.word	0xffffffff


	//   ....[227]....
        /*0b08*/ 	.word	0xffffffff


	//   ....[228]....
        /*0b0c*/ 	.word	0xffffffff


	//   ....[229]....
        /*0b10*/ 	.word	0xffffffff


	//   ....[230]....
        /*0b14*/ 	.word	0xffffffff


	//   ....[231]....
        /*0b18*/ 	.word	0xffffffff


	//   ....[232]....
        /*0b1c*/ 	.word	0xffffffff


	//   ....[233]....
        /*0b20*/ 	.word	0xffffffff


	//   ....[234]....
        /*0b24*/ 	.word	0xffffffff


	//   ....[235]....
        /*0b28*/ 	.word	0xffffffff


	//   ....[236]....
        /*0b2c*/ 	.word	0xffffffff


	//   ....[237]....
        /*0b30*/ 	.word	0xffffffff


	//   ....[238]....
        /*0b34*/ 	.word	0xffffffff


	//   ....[239]....
        /*0b38*/ 	.word	0xffffffff


	//   ....[240]....
        /*0b3c*/ 	.word	0xffffffff


	//   ....[241]....
        /*0b40*/ 	.word	0xffffffff


	//   ....[242]....
        /*0b44*/ 	.word	0xffffffff


	//   ....[243]....
        /*0b48*/ 	.word	0xffffffff


	//   ....[244]....
        /*0b4c*/ 	.word	0xffffffff


	//   ....[245]....
        /*0b50*/ 	.word	0xffffffff


	//   ....[246]....
        /*0b54*/ 	.word	0xffffffff


	//   ....[247]....
        /*0b58*/ 	.word	0xffffffff


	//   ....[248]....
        /*0b5c*/ 	.word	0xffffffff


	//   ....[249]....
        /*0b60*/ 	.word	0xffffffff


	//   ....[250]....
        /*0b64*/ 	.word	0xffffffff


	//   ....[251]....
        /*0b68*/ 	.word	0xffffffff


	//   ....[252]....
        /*0b6c*/ 	.word	0xffffffff


	//   ....[253]....
        /*0b70*/ 	.word	0xffffffff


	//   ....[254]....
        /*0b74*/ 	.word	0xffffffff


	//   ....[255]....
        /*0b78*/ 	.word	0xffffffff


	//   ....[0]....
        /*0b7c*/ 	.word	0xffffffff


	//   ....[1]....
        /*0b80*/ 	.word	0xffffffff


	//   ....[2]....
        /*0b84*/ 	.word	0xffffffff


	//   ....[3]....
        /*0b88*/ 	.word	0xffffffff


	//   ....[4]....
        /*0b8c*/ 	.word	0xffffffff


	//   ....[5]....
        /*0b90*/ 	.word	0xffffffff


	//   ....[6]....
        /*0b94*/ 	.word	0xffffffff


	//   ....[7]....
        /*0b98*/ 	.word	0xffffffff


	//   ....[8]....
        /*0b9c*/ 	.word	0xffffffff


	//   ....[9]....
        /*0ba0*/ 	.word	0xffffffff


	//   ....[10]....
        /*0ba4*/ 	.word	0xffffffff


	//   ....[11]....
        /*0ba8*/ 	.word	0xffffffff


	//   ....[12]....
        /*0bac*/ 	.word	0xffffffff


	//   ....[13]....
        /*0bb0*/ 	.word	0xffffffff


	//   ....[14]....
        /*0bb4*/ 	.word	0xffffffff


	//   ....[15]....
        /*0bb8*/ 	.word	0xffffffff


	//   ....[16]....
        /*0bbc*/ 	.word	0xffffffff


	//   ....[17]....
        /*0bc0*/ 	.word	0xffffffff


	//   ....[18]....
        /*0bc4*/ 	.word	0xffffffff


	//   ....[19]....
        /*0bc8*/ 	.word	0xffffffff


	//   ....[20]....
        /*0bcc*/ 	.word	0xffffffff


	//   ....[21]....
        /*0bd0*/ 	.word	0xffffffff


	//   ....[22]....
        /*0bd4*/ 	.word	0xffffffff


	//   ....[23]....
        /*0bd8*/ 	.word	0xffffffff


	//   ....[24]....
        /*0bdc*/ 	.word	0xffffffff


	//   ....[25]....
        /*0be0*/ 	.word	0xffffffff


	//   ....[26]....
        /*0be4*/ 	.word	0xffffffff


	//   ....[27]....
        /*0be8*/ 	.word	0xffffffff


	//   ....[28]....
        /*0bec*/ 	.word	0xffffffff


	//   ....[29]....
        /*0bf0*/ 	.word	0xffffffff


	//   ....[30]....
        /*0bf4*/ 	.word	0xffffffff


	//   ....[31]....
        /*0bf8*/ 	.word	0xffffffff


	//   ....[32]....
        /*0bfc*/ 	.word	0xffffffff


	//   ....[33]....
        /*0c00*/ 	.word	0xffffffff


	//   ....[34]....
        /*0c04*/ 	.word	0xffffffff


	//   ....[35]....
        /*0c08*/ 	.word	0xffffffff


	//   ....[36]....
        /*0c0c*/ 	.word	0xffffffff


	//   ....[37]....
        /*0c10*/ 	.word	0xffffffff


	//   ....[38]....
        /*0c14*/ 	.word	0xffffffff


	//   ....[39]....
        /*0c18*/ 	.word	0xffffffff


	//   ....[40]....
        /*0c1c*/ 	.word	0xffffffff


	//   ....[41]....
        /*0c20*/ 	.word	0xffffffff


	//   ....[42]....
        /*0c24*/ 	.word	0xffffffff


	//   ....[43]....
        /*0c28*/ 	.word	0xffffffff


	//   ....[44]....
        /*0c2c*/ 	.word	0xffffffff


	//   ....[45]....
        /*0c30*/ 	.word	0xffffffff


	//   ....[46]....
        /*0c34*/ 	.word	0xffffffff


	//   ....[47]....
        /*0c38*/ 	.word	0xffffffff


	//   ....[48]....
        /*0c3c*/ 	.word	0xffffffff


	//   ....[49]....
        /*0c40*/ 	.word	0xffffffff


	//   ....[50]....
        /*0c44*/ 	.word	0xffffffff


	//   ....[51]....
        /*0c48*/ 	.word	0xffffffff


	//   ....[52]....
        /*0c4c*/ 	.word	0xffffffff


	//   ....[53]....
        /*0c50*/ 	.word	0xffffffff


	//   ....[54]....
        /*0c54*/ 	.word	0xffffffff


	//   ....[55]....
        /*0c58*/ 	.word	0xffffffff


	//   ....[56]....
        /*0c5c*/ 	.word	0xffffffff


	//   ....[57]....
        /*0c60*/ 	.word	0xffffffff


	//   ....[58]....
        /*0c64*/ 	.word	0xffffffff


	//   ....[59]....
        /*0c68*/ 	.word	0xffffffff


	//   ....[60]....
        /*0c6c*/ 	.word	0xffffffff


	//   ....[61]....
        /*0c70*/ 	.word	0xffffffff


	//   ....[62]....
        /*0c74*/ 	.word	0xffffffff


	//   ....[63]....
        /*0c78*/ 	.word	0xffffffff


	//   ....[64]....
        /*0c7c*/ 	.word	0xffffffff


	//   ....[65]....
        /*0c80*/ 	.word	0xffffffff


	//   ....[66]....
        /*0c84*/ 	.word	0xffffffff


	//   ....[67]....
        /*0c88*/ 	.word	0xffffffff


	//   ....[68]....
        /*0c8c*/ 	.word	0xffffffff


	//   ....[69]....
        /*0c90*/ 	.word	0xffffffff


	//   ....[70]....
        /*0c94*/ 	.word	0xffffffff


	//   ....[71]....
        /*0c98*/ 	.word	0xffffffff


	//   ....[72]....
        /*0c9c*/ 	.word	0xffffffff


	//   ....[73]....
        /*0ca0*/ 	.word	0xffffffff


	//   ....[74]....
        /*0ca4*/ 	.word	0xffffffff


	//   ....[75]....
        /*0ca8*/ 	.word	0xffffffff


	//   ....[76]....
        /*0cac*/ 	.word	0xffffffff


	//   ....[77]....
        /*0cb0*/ 	.word	0xffffffff


	//----- nvinfo : EIATTR_COOP_GROUP_INSTR_OFFSETS
	.align		4
.L_166:
        /*0cb4*/ 	.byte	0x04, 0x28
        /*0cb6*/ 	.short	(.L_168 - .L_167)


	//   ....[0]....
.L_167:
        /*0cb8*/ 	.word	0x00000050


	//   ....[1]....
        /*0cbc*/ 	.word	0x00000200


	//   ....[2]....
        /*0cc0*/ 	.word	0x00000230


	//   ....[3]....
        /*0cc4*/ 	.word	0x00000260


	//   ....[4]....
        /*0cc8*/ 	.word	0x00000290


	//   ....[5]....
        /*0ccc*/ 	.word	0x000002c0


	//   ....[6]....
        /*0cd0*/ 	.word	0x000002f0


	//   ....[7]....
        /*0cd4*/ 	.word	0x00000460


	//   ....[8]....
        /*0cd8*/ 	.word	0x000004a0


	//   ....[9]....
        /*0cdc*/ 	.word	0x000004d0


	//   ....[10]....
        /*0ce0*/ 	.word	0x00000500


	//   ....[11]....
        /*0ce4*/ 	.word	0x00000530


	//   ....[12]....
        /*0ce8*/ 	.word	0x00000560


	//   ....[13]....
        /*0cec*/ 	.word	0x000005f0


	//   ....[14]....
        /*0cf0*/ 	.word	0x00000620


	//   ....[15]....
        /*0cf4*/ 	.word	0x00000640


	//   ....[16]....
        /*0cf8*/ 	.word	0x000006a0


	//   ....[17]....
        /*0cfc*/ 	.word	0x00003980


	//   ....[18]....
        /*0d00*/ 	.word	0x000039d0


	//   ....[19]....
        /*0d04*/ 	.word	0x000041d0


	//   ....[20]....
        /*0d08*/ 	.word	0x000041f0


	//   ....[21]....
        /*0d0c*/ 	.word	0x00004960


	//   ....[22]....
        /*0d10*/ 	.word	0x00004970


	//   ....[23]....
        /*0d14*/ 	.word	0x000051f0


	//   ....[24]....
        /*0d18*/ 	.word	0x00005230


	//   ....[25]....
        /*0d1c*/ 	.word	0x00005e30


	//   ....[26]....
        /*0d20*/ 	.word	0x00005e60


	//   ....[27]....
        /*0d24*/ 	.word	0x00006620


	//   ....[28]....
        /*0d28*/ 	.word	0x00006640


	//   ....[29]....
        /*0d2c*/ 	.word	0x00006e20


	//   ....[30]....
        /*0d30*/ 	.word	0x00006e50


	//   ....[31]....
        /*0d34*/ 	.word	0x00006f80


	//   ....[32]....
        /*0d38*/ 	.word	0x00006fb0


	//   ....[33]....
        /*0d3c*/ 	.word	0x000070a0


	//   ....[34]....
        /*0d40*/ 	.word	0x000070c0


	//   ....[35]....
        /*0d44*/ 	.word	0x000076a0


	//   ....[36]....
        /*0d48*/ 	.word	0x000076e0


	//   ....[37]....
        /*0d4c*/ 	.word	0x00007810


	//   ....[38]....
        /*0d50*/ 	.word	0x00007840


	//   ....[39]....
        /*0d54*/ 	.word	0x00007930


	//   ....[40]....
        /*0d58*/ 	.word	0x00007960


	//   ....[41]....
        /*0d5c*/ 	.word	0x00008480


	//   ....[42]....
        /*0d60*/ 	.word	0x000084a0


	//   ....[43]....
        /*0d64*/ 	.word	0x00008570


	//   ....[44]....
        /*0d68*/ 	.word	0x00008580


	//   ....[45]....
        /*0d6c*/ 	.word	0x00008650


	//   ....[46]....
        /*0d70*/ 	.word	0x00008670


	//   ....[47]....
        /*0d74*/ 	.word	0x00008740


	//   ....[48]....
        /*0d78*/ 	.word	0x00008750


	//   ....[49]....
        /*0d7c*/ 	.word	0x00008820


	//   ....[50]....
        /*0d80*/ 	.word	0x00008840


	//   ....[51]....
        /*0d84*/ 	.word	0x00008910


	//   ....[52]....
        /*0d88*/ 	.word	0x00008920


	//   ....[53]....
        /*0d8c*/ 	.word	0x000089f0


	//   ....[54]....
        /*0d90*/ 	.word	0x00008a10


	//   ....[55]....
        /*0d94*/ 	.word	0x00008ae0


	//   ....[56]....
        /*0d98*/ 	.word	0x00008af0


	//   ....[57]....
        /*0d9c*/ 	.word	0x00008f20


	//   ....[58]....
        /*0da0*/ 	.word	0x00008f30


	//   ....[59]....
        /*0da4*/ 	.word	0x00008f40


	//   ....[60]....
        /*0da8*/ 	.word	0x00008f50


	//   ....[61]....
        /*0dac*/ 	.word	0x00008f70


	//   ....[62]....
        /*0db0*/ 	.word	0x00008f80


	//   ....[63]....
        /*0db4*/ 	.word	0x00008fa0


	//   ....[64]....
        /*0db8*/ 	.word	0x00008fc0


	//   ....[65]....
        /*0dbc*/ 	.word	0x000090c0


	//   ....[66]....
        /*0dc0*/ 	.word	0x000090d0


	//   ....[67]....
        /*0dc4*/ 	.word	0x000092d0


	//   ....[68]....
        /*0dc8*/ 	.word	0x00009310


	//   ....[69]....
        /*0dcc*/ 	.word	0x00009320


	//   ....[70]....
        /*0dd0*/ 	.word	0x00009330


	//   ....[71]....
        /*0dd4*/ 	.word	0x0000abf0


	//   ....[72]....
        /*0dd8*/ 	.word	0x0000ac30


	//   ....[73]....
        /*0ddc*/ 	.word	0x0000ac50


	//   ....[74]....
        /*0de0*/ 	.word	0x0000ac60


	//   ....[75]....
        /*0de4*/ 	.word	0x0000c940


	//   ....[76]....
        /*0de8*/ 	.word	0x0000c980


	//   ....[77]....
        /*0dec*/ 	.word	0x0000c990


	//   ....[78]....
        /*0df0*/ 	.word	0x0000c9b0


	//   ....[79]....
        /*0df4*/ 	.word	0x0000c9d0


	//   ....[80]....
        /*0df8*/ 	.word	0x0000ca50


	//   ....[81]....
        /*0dfc*/ 	.word	0x0000ca90


	//   ....[82]....
        /*0e00*/ 	.word	0x0000cab0


	//   ....[83]....
        /*0e04*/ 	.word	0x0000cad0


	//   ....[84]....
        /*0e08*/ 	.word	0x0000caf0


	//   ....[85]....
        /*0e0c*/ 	.word	0x0000d310


	//   ....[86]....
        /*0e10*/ 	.word	0x0000d330


	//   ....[87]....
        /*0e14*/ 	.word	0x0000d350


	//   ....[88]....
        /*0e18*/ 	.word	0x0000d360


	//   ....[89]....
        /*0e1c*/ 	.word	0x0000d370


	//   ....[90]....
        /*0e20*/ 	.word	0x0000d380


	//   ....[91]....
        /*0e24*/ 	.word	0x0000d390


	//   ....[92]....
        /*0e28*/ 	.word	0x0000d3a0


	//   ....[93]....
        /*0e2c*/ 	.word	0x0000d3d0


	//   ....[94]....
        /*0e30*/ 	.word	0x0000d400


	//   ....[95]....
        /*0e34*/ 	.word	0x0000e080


	//   ....[96]....
        /*0e38*/ 	.word	0x0000e090


	//   ....[97]....
        /*0e3c*/ 	.word	0x0000e0a0


	//   ....[98]....
        /*0e40*/ 	.word	0x0000e0b0


	//   ....[99]....
        /*0e44*/ 	.word	0x0000e0e0


	//   ....[100]....
        /*0e48*/ 	.word	0x0000e100


	//   ....[101]....
        /*0e4c*/ 	.word	0x0000e120


	//   ....[102]....
        /*0e50*/ 	.word	0x0000e130


	//   ....[103]....
        /*0e54*/ 	.word	0x0000fca0


	//   ....[104]....
        /*0e58*/ 	.word	0x0000fcf0


	//   ....[105]....
        /*0e5c*/ 	.word	0x0000fd20


	//   ....[106]....
        /*0e60*/ 	.word	0x0000fd40


	//   ....[107]....
        /*0e64*/ 	.word	0x0000fd60


	//   ....[108]....
        /*0e68*/ 	.word	0x0000fd80


	//   ....[109]....
        /*0e6c*/ 	.word	0x0000fda0


	//   ....[110]....
        /*0e70*/ 	.word	0x0000fdc0


	//   ....[111]....
        /*0e74*/ 	.word	0x0000fdf0


	//   ....[112]....
        /*0e78*/ 	.word	0x0000ff20


	//   ....[113]....
        /*0e7c*/ 	.word	0x00010740


	//   ....[114]....
        /*0e80*/ 	.word	0x00010760


	//   ....[115]....
        /*0e84*/ 	.word	0x000107b0


	//   ....[116]....
        /*0e88*/ 	.word	0x000107d0


	//   ....[117]....
        /*0e8c*/ 	.word	0x00010800


	//   ....[118]....
        /*0e90*/ 	.word	0x00010820


	//   ....[119]....
        /*0e94*/ 	.word	0x00010850


	//   ....[120]....
        /*0e98*/ 	.word	0x00010870


	//   ....[121]....
        /*0e9c*/ 	.word	0x00010890


	//   ....[122]....
        /*0ea0*/ 	.word	0x000108d0


	//   ....[123]....
        /*0ea4*/ 	.word	0x00010ea0


	//   ....[124]....
        /*0ea8*/ 	.word	0x00010ec0


	//   ....[125]....
        /*0eac*/ 	.word	0x00010ee0


	//   ....[126]....
        /*0eb0*/ 	.word	0x00010f00


	//   ....[127]....
        /*0eb4*/ 	.word	0x00010f20


	//   ....[128]....
        /*0eb8*/ 	.word	0x00010f40


	//   ....[129]....
        /*0ebc*/ 	.word	0x00010f60


	//   ....[130]....
        /*0ec0*/ 	.word	0x00010f80


	//   ....[131]....
        /*0ec4*/ 	.word	0x00012d20


	//   ....[132]....
        /*0ec8*/ 	.word	0x00012d50


	//   ....[133]....
        /*0ecc*/ 	.word	0x00012d60


	//   ....[134]....
        /*0ed0*/ 	.word	0x00012d70


	//   ....[135]....
        /*0ed4*/ 	.word	0x00012d80


	//   ....[136]....
        /*0ed8*/ 	.word	0x00012db0


	//   ....[137]....
        /*0edc*/ 	.word	0x00012dd0


	//   ....[138]....
        /*0ee0*/ 	.word	0x00012df0


	//   ....[139]....
        /*0ee4*/ 	.word	0x00014000


	//   ....[140]....
        /*0ee8*/ 	.word	0x00014020


	//   ....[141]....
        /*0eec*/ 	.word	0x00014030


	//   ....[142]....
        /*0ef0*/ 	.word	0x00014040


	//   ....[143]....
        /*0ef4*/ 	.word	0x00014050


	//   ....[144]....
        /*0ef8*/ 	.word	0x00014060


	//   ....[145]....
        /*0efc*/ 	.word	0x00014080


	//   ....[146]....
        /*0f00*/ 	.word	0x000140f0


	//   ....[147]....
        /*0f04*/ 	.word	0x000144e0


	//   ....[148]....
        /*0f08*/ 	.word	0x00014500


	//   ....[149]....
        /*0f0c*/ 	.word	0x00014560


	//   ....[150]....
        /*0f10*/ 	.word	0x00014570


	//   ....[151]....
        /*0f14*/ 	.word	0x000145e0


	//   ....[152]....
        /*0f18*/ 	.word	0x00014600


	//   ....[153]....
        /*0f1c*/ 	.word	0x00014670


	//   ....[154]....
        /*0f20*/ 	.word	0x00014680


	//   ....[155]....
        /*0f24*/ 	.word	0x000146f0


	//   ....[156]....
        /*0f28*/ 	.word	0x00014710


	//   ....[157]....
        /*0f2c*/ 	.word	0x00014780


	//   ....[158]....
        /*0f30*/ 	.word	0x00014790


	//   ....[159]....
        /*0f34*/ 	.word	0x00014800


	//   ....[160]....
        /*0f38*/ 	.word	0x00014820


	//   ....[161]....
        /*0f3c*/ 	.word	0x00014890


	//   ....[162]....
        /*0f40*/ 	.word	0x000148a0


	//   ....[163]....
        /*0f44*/ 	.word	0x00014b20


	//   ....[164]....
        /*0f48*/ 	.word	0x00014b40


	//   ....[165]....
        /*0f4c*/ 	.word	0x00014e90


	//   ....[166]....
        /*0f50*/ 	.word	0x00014ea0


	//   ....[167]....
        /*0f54*/ 	.word	0x000151f0


	//   ....[168]....
        /*0f58*/ 	.word	0x00015210


	//   ....[169]....
        /*0f5c*/ 	.word	0x00015580


	//   ....[170]....
        /*0f60*/ 	.word	0x00015590


	//   ....[171]....
        /*0f64*/ 	.word	0x000160e0


	//   ....[172]....
        /*0f68*/ 	.word	0x00016100


	//   ....[173]....
        /*0f6c*/ 	.word	0x00016170


	//   ....[174]....
        /*0f70*/ 	.word	0x00016180


	//   ....[175]....
        /*0f74*/ 	.word	0x000161f0


	//   ....[176]....
        /*0f78*/ 	.word	0x00016210


	//   ....[177]....
        /*0f7c*/ 	.word	0x00016280


	//   ....[178]....
        /*0f80*/ 	.word	0x00016290


	//   ....[179]....
        /*0f84*/ 	.word	0x00016300


	//   ....[180]....
        /*0f88*/ 	.word	0x00016320


	//   ....[181]....
        /*0f8c*/ 	.word	0x00016390


	//   ....[182]....
        /*0f90*/ 	.word	0x000163a0


	//   ....[183]....
        /*0f94*/ 	.word	0x00016410


	//   ....[184]....
        /*0f98*/ 	.word	0x00016430


	//   ....[185]....
        /*0f9c*/ 	.word	0x000164a0


	//   ....[186]....
        /*0fa0*/ 	.word	0x000164b0


	//   ....[187]....
        /*0fa4*/ 	.word	0x00016600


	//   ....[188]....
        /*0fa8*/ 	.word	0x00016620


	//   ....[189]....
        /*0fac*/ 	.word	0x00016750


	//   ....[190]....
        /*0fb0*/ 	.word	0x00016790


	//   ....[191]....
        /*0fb4*/ 	.word	0x000167c0


	//   ....[192]....
        /*0fb8*/ 	.word	0x000167f0


	//   ....[193]....
        /*0fbc*/ 	.word	0x00016820


	//   ....[194]....
        /*0fc0*/ 	.word	0x00016850


	//   ....[195]....
        /*0fc4*/ 	.word	0x000169b0


	//   ....[196]....
        /*0fc8*/ 	.word	0x000169f0


	//   ....[197]....
        /*0fcc*/ 	.word	0x00016a20


	//   ....[198]....
        /*0fd0*/ 	.word	0x00016a50


	//   ....[199]....
        /*0fd4*/ 	.word	0x00016a80


	//   ....[200]....
        /*0fd8*/ 	.word	0x00016ab0


	//   ....[201]....
        /*0fdc*/ 	.word	0x00016b40


	//   ....[202]....
        /*0fe0*/ 	.word	0x00016b70


	//   ....[203]....
        /*0fe4*/ 	.word	0x00016b80


	//   ....[204]....
        /*0fe8*/ 	.word	0x00016be0


	//   ....[205]....
        /*0fec*/ 	.word	0x000171d0


	//   ....[206]....
        /*0ff0*/ 	.word	0x00017230


	//   ....[207]....
        /*0ff4*/ 	.word	0x00017280


	//   ....[208]....
        /*0ff8*/ 	.word	0x000172d0


	//   ....[209]....
        /*0ffc*/ 	.word	0x00017320


	//   ....[210]....
        /*1000*/ 	.word	0x00017390


	//   ....[211]....
        /*1004*/ 	.word	0x000173e0


	//   ....[212]....
        /*1008*/ 	.word	0x00017440


	//   ....[213]....
        /*100c*/ 	.word	0x000174b0


	//   ....[214]....
        /*1010*/ 	.word	0x00017510


	//   ....[215]....
        /*1014*/ 	.word	0x00017580


	//   ....[216]....
        /*1018*/ 	.word	0x000175f0


	//   ....[217]....
        /*101c*/ 	.word	0x00017660


	//   ....[218]....
        /*1020*/ 	.word	0x000176c0


	//   ....[219]....
        /*1024*/ 	.word	0x00017730


	//   ....[220]....
        /*1028*/ 	.word	0x000177a0


	//   ....[221]....
        /*102c*/ 	.word	0x00017810


	//   ....[222]....
        /*1030*/ 	.word	0x00017870


	//   ....[223]....
        /*1034*/ 	.word	0x000178e0


	//   ....[224]....
        /*1038*/ 	.word	0x00017950


	//   ....[225]....
        /*103c*/ 	.word	0x000179c0


	//   ....[226]....
        /*1040*/ 	.word	0x00017a20


	//   ....[227]....
        /*1044*/ 	.word	0x00017a90


	//   ....[228]....
        /*1048*/ 	.word	0x00017b00


	//   ....[229]....
        /*104c*/ 	.word	0x00017b70


	//   ....[230]....
        /*1050*/ 	.word	0x00017bd0


	//   ....[231]....
        /*1054*/ 	.word	0x00017c40


	//   ....[232]....
        /*1058*/ 	.word	0x00017cb0


	//   ....[233]....
        /*105c*/ 	.word	0x00017d80


	//   ....[234]....
        /*1060*/ 	.word	0x00017de0


	//   ....[235]....
        /*1064*/ 	.word	0x00017ec0


	//   ....[236]....
        /*1068*/ 	.word	0x00017f20


	//   ....[237]....
        /*106c*/ 	.word	0x00018000


	//   ....[238]....
        /*1070*/ 	.word	0x00018060


	//   ....[239]....
        /*1074*/ 	.word	0x00018140


	//   ....[240]....
        /*1078*/ 	.word	0x000181a0


	//   ....[241]....
        /*107c*/ 	.word	0x00018200


	//   ....[242]....
        /*1080*/ 	.word	0x00018250


	//   ....[243]....
        /*1084*/ 	.word	0x000182a0


	//   ....[244]....
        /*1088*/ 	.word	0x000182f0


	//   ....[245]....
        /*108c*/ 	.word	0x00018340


	//   ....[246]....
        /*1090*/ 	.word	0x00018390


	//   ....[247]....
        /*1094*/ 	.word	0x000183e0


	//   ....[248]....
        /*1098*/ 	.word	0x00018430


	//   ....[249]....
        /*109c*/ 	.word	0x000184a0


	//   ....[250]....
        /*10a0*/ 	.word	0x00018510


	//   ....[251]....
        /*10a4*/ 	.word	0x00018580


	//   ....[252]....
        /*10a8*/ 	.word	0x00018660


	//   ....[253]....
        /*10ac*/ 	.word	0x000186c0


	//   ....[254]....
        /*10b0*/ 	.word	0x000187a0


	//   ....[255]....
        /*10b4*/ 	.word	0x00018800


	//   ....[0]....
        /*10b8*/ 	.word	0x000188e0


	//   ....[1]....
        /*10bc*/ 	.word	0x00018940


	//   ....[2]....
        /*10c0*/ 	.word	0x00018a20


	//   ....[3]....
        /*10c4*/ 	.word	0x00018a80


	//   ....[4]....
        /*10c8*/ 	.word	0x00018ad0


	//   ....[5]....
        /*10cc*/ 	.word	0x00018b10


	//   ....[6]....
        /*10d0*/ 	.word	0x00018b60


	//   ....[7]....
        /*10d4*/ 	.word	0x00018ba0


	//   ....[8]....
        /*10d8*/ 	.word	0x00018bf0


	//   ....[9]....
        /*10dc*/ 	.word	0x00018c30


	//   ....[10]....
        /*10e0*/ 	.word	0x00018c80


	//   ....[11]....
        /*10e4*/ 	.word	0x00018cc0


	//   ....[12]....
        /*10e8*/ 	.word	0x00018d10


	//   ....[13]....
        /*10ec*/ 	.word	0x00018d60


	//   ....[14]....
        /*10f0*/ 	.word	0x00018db0


	//   ....[15]....
        /*10f4*/ 	.word	0x00018e00


	//   ....[16]....
        /*10f8*/ 	.word	0x00018e50


	//   ....[17]....
        /*10fc*/ 	.word	0x00018ea0


	//   ....[18]....
        /*1100*/ 	.word	0x00018ef0


	//   ....[19]....
        /*1104*/ 	.word	0x00018f40


	//   ....[20]....
        /*1108*/ 	.word	0x00018fb0


	//   ....[21]....
        /*110c*/ 	.word	0x00019020


	//   ....[22]....
        /*1110*/ 	.word	0x00019090


	//   ....[23]....
        /*1114*/ 	.word	0x000190f0


	//   ....[24]....
        /*1118*/ 	.word	0x00019160


	//   ....[25]....
        /*111c*/ 	.word	0x000191d0


	//   ....[26]....
        /*1120*/ 	.word	0x00019240


	//   ....[27]....
        /*1124*/ 	.word	0x000192a0


	//   ....[28]....
        /*1128*/ 	.word	0x00019310


	//   ....[29]....
        /*112c*/ 	.word	0x00019380


	//   ....[30]....
        /*1130*/ 	.word	0x000193f0


	//   ....[31]....
        /*1134*/ 	.word	0x00019450


	//   ....[32]....
        /*1138*/ 	.word	0x000194c0


	//   ....[33]....
        /*113c*/ 	.word	0x00019530


	//   ....[34]....
        /*1140*/ 	.word	0x000195a0


	//   ....[35]....
        /*1144*/ 	.word	0x00019600


	//   ....[36]....
        /*1148*/ 	.word	0x00019670


	//   ....[37]....
        /*114c*/ 	.word	0x000196e0


	//   ....[38]....
        /*1150*/ 	.word	0x00019750


	//   ....[39]....
        /*1154*/ 	.word	0x000197b0


	//   ....[40]....
        /*1158*/ 	.word	0x00019820


	//   ....[41]....
        /*115c*/ 	.word	0x00019890


	//   ....[42]....
        /*1160*/ 	.word	0x00019900


	//   ....[43]....
        /*1164*/ 	.word	0x00019960


	//   ....[44]....
        /*1168*/ 	.word	0x000199d0


	//   ....[45]....
        /*116c*/ 	.word	0x00019a40


	//   ....[46]....
        /*1170*/ 	.word	0x00019ab0


	//   ....[47]....
        /*1174*/ 	.word	0x00019b10


	//   ....[48]....
        /*1178*/ 	.word	0x00019b80


	//   ....[49]....
        /*117c*/ 	.word	0x00019bf0


	//   ....[50]....
        /*1180*/ 	.word	0x00019c60


	//   ....[51]....
        /*1184*/ 	.word	0x00019cc0


	//   ....[52]....
        /*1188*/ 	.word	0x00019d30


	//   ....[53]....
        /*118c*/ 	.word	0x00019da0


	//   ....[54]....
        /*1190*/ 	.word	0x00019e10


	//   ....[55]....
        /*1194*/ 	.word	0x00019e70


	//   ....[56]....
        /*1198*/ 	.word	0x00019ee0


	//   ....[57]....
        /*119c*/ 	.word	0x00019f50


	//   ....[58]....
        /*11a0*/ 	.word	0x00019fc0


	//   ....[59]....
        /*11a4*/ 	.word	0x0001a020


	//   ....[60]....
        /*11a8*/ 	.word	0x0001a090


	//   ....[61]....
        /*11ac*/ 	.word	0x0001a100


	//   ....[62]....
        /*11b0*/ 	.word	0x0001a150


	//   ....[63]....
        /*11b4*/ 	.word	0x0001a190


	//   ....[64]....
        /*11b8*/ 	.word	0x0001a1e0


	//   ....[65]....
        /*11bc*/ 	.word	0x0001a230


	//   ....[66]....
        /*11c0*/ 	.word	0x0001a280


	//   ....[67]....
        /*11c4*/ 	.word	0x0001a2f0


	//   ....[68]....
        /*11c8*/ 	.word	0x0001a340


	//   ....[69]....
        /*11cc*/ 	.word	0x0001a390


	//   ....[70]....
        /*11d0*/ 	.word	0x0001a3e0


	//   ....[71]....
        /*11d4*/ 	.word	0x0001a430


	//   ....[72]....
        /*11d8*/ 	.word	0x0001a480


	//   ....[73]....
        /*11dc*/ 	.word	0x0001a4f0


	//   ....[74]....
        /*11e0*/ 	.word	0x0001a540


	//   ....[75]....
        /*11e4*/ 	.word	0x0001a5a0


	//   ....[76]....
        /*11e8*/ 	.word	0x0001a600


	//   ....[77]....
        /*11ec*/ 	.word	0x0001a670


	//----- nvinfo : EIATTR_EXIT_INSTR_OFFSETS
	.align		4
.L_168:
        /*11f0*/ 	.byte	0x04, 0x1c
        /*11f2*/ 	.short	(.L_170 - .L_169)


	//   ....[0]....
.L_169:
        /*11f4*/ 	.word	0x00000c10


	//   ....[1]....
        /*11f8*/ 	.word	0x00017190


	//----- nvinfo : EIATTR_MAX_THREADS
	.align		4
.L_170:
        /*11fc*/ 	.byte	0x04, 0x05
        /*11fe*/ 	.short	(.L_172 - .L_171)
.L_171:
        /*1200*/ 	.word	0x00000080
        /*1204*/ 	.word	0x00000001
        /*1208*/ 	.word	0x00000001


	//----- nvinfo : EIATTR_CRS_STACK_SIZE
	.align		4
.L_172:
        /*120c*/ 	.byte	0x04, 0x1e
        /*120e*/ 	.short	(.L_174 - .L_173)
.L_173:
        /*1210*/ 	.word	0x00000000
.L_174:


//--------------------- .nv.info._ZN7cutlass13device_kernelIN5flash19enable_sm80_to_sm89INS1_16FlashAttnFwdSm80INS1_25CollectiveMainloopFwdSm80ILi4ELi1ELb0EN4cute5tupleIJNS5_1CILi128EEENS7_ILi96EEENS7_ILi64EEEEEELi64ENS_6half_tEfNS_4arch4Sm80ELb0ELb1ELb0ELb0ELb1ELb0ELb1ELb1EEENS1_21CollectiveEpilogueFwdINS6_IJS8_SA_S9_EEENS6_IJNS7_ILi1EEESI_SI_EEESC_SE_Li128ELb0ELb1ELb1ELb0EEENS1_19SingleTileSchedulerILb0ELb1ELb1ELi128EEEEEEEEEvNT_6ParamsE --------------------------
	.section	.nv.info._ZN7cutlass13device_kernelIN5flash19enable_sm80_to_sm89INS1_16FlashAttnFwdSm80INS1_25CollectiveMainloopFwdSm80ILi4ELi1ELb0EN4cute5tupleIJNS5_1CILi128EEENS7_ILi96EEENS7_ILi64EEEEEELi64ENS_6half_tEfNS_4arch4Sm80ELb0ELb1ELb0ELb0ELb1ELb0ELb1ELb1EEENS1_21CollectiveEpilogueFwdINS6_IJS8_SA_S9_EEENS6_IJNS7_ILi1EEESI_SI_EEESC_SE_Li128ELb0ELb1ELb1ELb0EEENS1_19SingleTileSchedulerILb0ELb1ELb1ELi128EEEEEEEEEvNT_6ParamsE,"",@"SHT_CUDA_INFO"
	.sectionflags	@""
	.align	4


	//----- nvinfo : EIATTR_CUDA_API_VERSION
	.align		4
        /*0000*/ 	.byte	0x04, 0x37
        /*0002*/ 	.short	(.L_176 - .L_175)
.L_175:
        /*0004*/ 	.word	0x00000082


	//----- nvinfo : EIATTR_SW2861232_WAR
	.align		4
.L_176:
        /*0008*/ 	.byte	0x01, 0x35
	.zero		2


	//----- nvinfo : EIATTR_PARAM_CBANK
	.align		4
        /*000c*/ 	.byte	0x04, 0x0a
        /*000e*/ 	.short	(.L_178 - .L_177)
	.align		4
.L_177:
        /*0010*/ 	.word	index@(.nv.constant0._ZN7cutlass13device_kernelIN5flash19enable_sm80_to_sm89INS1_16FlashAttnFwdSm80INS1_25CollectiveMainloopFwdSm80ILi4ELi1ELb0EN4cute5tupleIJNS5_1CILi128EEENS7_ILi96EEENS7_ILi64EEEEEELi64ENS_6half_tEfNS_4arch4Sm80ELb0ELb1ELb0ELb0ELb1ELb0ELb1ELb1EEENS1_21CollectiveEpilogueFwdINS6_IJS8_SA_S9_EEENS6_IJNS7_ILi1EEESI_SI_EEESC_SE_Li128ELb0ELb1ELb1ELb0EEENS1_19SingleTileSchedulerILb0ELb1ELb1ELi128EEEEEEEEEvNT_6ParamsE)
        /*0014*/ 	.short	0x0160
        /*0016*/ 	.short	0x0418


	//----- nvinfo : EIATTR_CBANK_PARAM_SIZE
	.align		4
.L_178:
        /*0018*/ 	.byte	0x03, 0x19
        /*001a*/ 	.short	0x0418


	//----- nvinfo : EIATTR_KPARAM_INFO
	.align		4
        /*001c*/ 	.byte	0x04, 0x17
        /*001e*/ 	.short	(.L_180 - .L_179)
.L_179:
        /*0020*/ 	.word	0x00000000
        /*0024*/ 	.short	0x0000
        /*0026*/ 	.short	0x0000
        /*0028*/ 	.byte	0x00, 0xf0, 0x61, 0x10


	//----- nvinfo : EIATTR_MAXREG_COUNT
	.align		4
.L_180:
        /*002c*/ 	.byte	0x03, 0x1b
        /*002e*/ 	.short	0x00ff


	//----- nvinfo : EIATTR_NUM_BARRIERS
	.align		4
        /*0030*/ 	.byte	0x02, 0x4c
        /*0032*/ 	.byte	0x02
	.zero		1


	//----- nvinfo : EIATTR_ANNOTATIONS
	.align		4
        /*0034*/ 	.byte	0x04, 0x55
        /*0036*/ 	.short	(.L_182 - .L_181)


	//   ....[0]....
.L_181:
        /*0038*/ 	.word	0x00000001
        /*003c*/ 	.byte	0x30, 0x92, 0x00, 0x00, 0x01, 0x00, 0x00, 0x00, 0x90, 0x92, 0x00, 0x00, 0x01, 0x00, 0x00, 0x00
        /*004c*/ 	.byte	0xe0, 0xa1, 0x00, 0x00, 0x01, 0x00, 0x00, 0x00, 0x20, 0xa2, 0x00, 0x00, 0x01, 0x00, 0x00, 0x00
        /*005c*/ 	.byte	0x80, 0x26, 0x01, 0x00, 0x01, 0x00, 0x00, 0x00, 0x80, 0x27, 0x01, 0x00, 0x01, 0x00, 0x00, 0x00
        /*006c*/ 	.byte	0xe0, 0x27, 0x01, 0x00, 0x01, 0x00, 0x00, 0x00, 0xd0, 0x3b, 0x01, 0x00, 0x01, 0x00, 0x00, 0x00
        /*007c*/ 	.byte	0x00, 0x3c, 0x01, 0x00, 0x01, 0x00, 0x00, 0x00, 0x30, 0x3c, 0x01, 0x00


	//----- nvinfo : EIATTR_MERCURY_ISA_VERSION
	.align		4
.L_182:
        /*0088*/ 	.byte	0x03, 0x5f
        /*008a*/ 	.short	0x0000


	//----- nvinfo : EIATTR_COOP_GROUP_MASK_REGIDS
	.align		4
        /*008c*/ 	.byte	0x04, 0x29
        /*008e*/ 	.short	(.L_184 - .L_183)


	//   ....[0]....
.L_183:
        /*0090*/ 	.word	0xffffffff


	//   ....[1]....
        /*0094*/ 	.word	0xffffffff


	//   ....[2]....
        /*0098*/ 	.word	0xffffffff


	//   ....[3]....
        /*009c*/ 	.word	0xffffffff


	//   ....[4]....
        /*00a0*/ 	.word	0xffffffff


	//   ....[5]....
        /*00a4*/ 	.word	0xffffffff


	//   ....[6]....
        /*00a8*/ 	.word	0xffffffff


	//   ....[7]....
        /*00ac*/ 	.word	0xffffffff


	//   ....[8]....
        /*00b0*/ 	.word	0xffffffff


	//   ....[9]....
        /*00b4*/ 	.word	0xffffffff


	//   ....[10]....
        /*00b8*/ 	.word	0xffffffff


	//   ....[11]....
        /*00bc*/ 	.word	0xffffffff


	//   ....[12]....
        /*00c0*/ 	.word	0xffffffff


	//   ....[13]....
        /*00c4*/ 	.word	0xffffffff


	//   ....[14]....
        /*00c8*/ 	.word	0xffffffff


	//   ....[15]....
        /*00cc*/ 	.word	0xffffffff


	//   ....[16]....
        /*00d0*/ 	.word	0xffffffff


	//   ....[17]....
        /*00d4*/ 	.word	0xffffffff


	//   ....[18]....
        /*00d8*/ 	.word	0xffffffff


	//   ....[19]....
        /*00dc*/ 	.word	0xffffffff


	//   ....[20]....
        /*00e0*/ 	.word	0xffffffff


	//   ....[21]....
        /*00e4*/ 	.word	0xffffffff


	//   ....[22]....
        /*00e8*/ 	.word	0xffffffff


	//   ....[23]....
        /*00ec*/ 	.word	0xffffffff


	//   ....[24]....
        /*00f0*/ 	.word	0xffffffff


	//   ....[25]....
        /*00f4*/ 	.word	0xffffffff


	//   ....[26]....
        /*00f8*/ 	.word	0xffffffff


	//   ....[27]....
        /*00fc*/ 	.word	0xffffffff


	//   ....[28]....
        /*0100*/ 	.word	0xffffffff


	//   ....[29]....
        /*0104*/ 	.word	0xffffffff


	//   ....[30]....
        /*0108*/ 	.word	0xffffffff


	//   ....[31]....
        /*010c*/ 	.word	0xffffffff


	//   ....[32]....
        /*0110*/ 	.word	0xffffffff


	//   ....[33]....
        /*0114*/ 	.word	0xffffffff


	//   ....[34]....
        /*0118*/ 	.word	0xffffffff


	//   ....[35]....
        /*011c*/ 	.word	0xffffffff


	//   ....[36]....
        /*0120*/ 	.word	0xffffffff


	//   ....[37]....
        /*0124*/ 	.word	0xffffffff


	//   ....[38]....
        /*0128*/ 	.word	0xffffffff


	//   ....[39]....
        /*012c*/ 	.word	0xffffffff


	//   ....[40]....
        /*0130*/ 	.word	0xffffffff


	//   ....[41]....
        /*0134*/ 	.word	0xffffffff


	//   ....[42]....
        /*0138*/ 	.word	0xffffffff


	//   ....[43]....
        /*013c*/ 	.word	0xffffffff


	//   ....[44]....
        /*0140*/ 	.word	0xffffffff


	//   ....[45]....
        /*0144*/ 	.word	0xffffffff


	//   ....[46]....
        /*0148*/ 	.word	0xffffffff


	//   ....[47]....
        /*014c*/ 	.word	0xffffffff


	//   ....[48]....
        /*0150*/ 	.word	0xffffffff


	//   ....[49]....
        /*0154*/ 	.word	0xffffffff


	//   ....[50]....
        /*0158*/ 	.word	0xffffffff


	//   ....[51]....
        /*015c*/ 	.word	0xffffffff


	//   ....[52]....
        /*0160*/ 	.word	0xffffffff


	//   ....[53]....
        /*0164*/ 	.word	0xffffffff


	//   ....[54]....
        /*0168*/ 	.word	0xffffffff


	//   ....[55]....
        /*016c*/ 	.word	0xffffffff


	//   ....[56]....
        /*0170*/ 	.word	0xffffffff


	//   ....[57]....
        /*0174*/ 	.word	0xffffffff


	//   ....[58]....
        /*0178*/ 	.word	0xffffffff


	//   ....[59]....
        /*017c*/ 	.word	0xffffffff


	//   ....[60]....
        /*0180*/ 	.word	0xffffffff


	//   ....[61]....
        /*0184*/ 	.word	0xffffffff


	//   ....[62]....
        /*0188*/ 	.word	0xffffffff


	//   ....[63]....
        /*018c*/ 	.word	0xffffffff


	//   ....[64]....
        /*0190*/ 	.word	0xffffffff


	//   ....[65]....
        /*0194*/ 	.word	0xffffffff


	//   ....[66]....
        /*0198*/ 	.word	0xffffffff


	//   ....[67]....
        /*019c*/ 	.word	0xffffffff


	//   ....[68]....
        /*01a0*/ 	.word	0xffffffff


	//   ....[69]....
        /*01a4*/ 	.word	0xffffffff


	//   ....[70]....
        /*01a8*/ 	.word	0xffffffff


	//   ....[71]....
        /*01ac*/ 	.word	0xffffffff


	//   ....[72]....
        /*01b0*/ 	.word	0xffffffff


	//   ....[73]....
        /*01b4*/ 	.word	0xffffffff


	//   ....[74]....
        /*01b8*/ 	.word	0xffffffff


	//   ....[75]....
        /*01bc*/ 	.word	0xffffffff


	//   ....[76]....
        /*01c0*/ 	.word	0xffffffff


	//   ....[77]....
        /*01c4*/ 	.word	0xffffffff


	//   ....[78]....
        /*01c8*/ 	.word	0xffffffff


	//   ....[79]....
        /*01cc*/ 	.word	0xffffffff


	//   ....[80]....
        /*01d0*/ 	.word	0xffffffff


	//   ....[81]....
        /*01d4*/ 	.word	0xffffffff


	//   ....[82]....
        /*01d8*/ 	.word	0xffffffff


	//   ....[83]....
        /*01dc*/ 	.word	0xffffffff


	//   ....[84]....
        /*01e0*/ 	.word	0xffffffff


	//   ....[85]....
        /*01e4*/ 	.word	0xffffffff


	//   ....[86]....
        /*01e8*/ 	.word	0xffffffff


	//   ....[87]....
        /*01ec*/ 	.word	0xffffffff


	//   ....[88]....
        /*01f0*/ 	.word	0xffffffff


	//   ....[89]....
        /*01f4*/ 	.word	0xffffffff


	//   ....[90]....
        /*01f8*/ 	.word	0xffffffff


	//   ....[91]....
        /*01fc*/ 	.word	0xffffffff


	//   ....[92]....
        /*0200*/ 	.word	0xffffffff


	//   ....[93]....
        /*0204*/ 	.word	0xffffffff


	//   ....[94]....
        /*0208*/ 	.word	0xffffffff


	//   ....[95]....
        /*020c*/ 	.word	0xffffffff


	//   ....[96]....
        /*0210*/ 	.word	0xffffffff


	//   ....[97]....
        /*0214*/ 	.word	0xffffffff


	//   ....[98]....
        /*0218*/ 	.word	0xffffffff


	//   ....[99]....
        /*021c*/ 	.word	0xffffffff


	//   ....[100]....
        /*0220*/ 	.word	0xffffffff


	//   ....[101]....
        /*0224*/ 	.word	0xffffffff


	//   ....[102]....
        /*0228*/ 	.word	0xffffffff


	//   ....[103]....
        /*022c*/ 	.word	0xffffffff


	//   ....[104]....
        /*0230*/ 	.word	0xffffffff


	//   ....[105]....
        /*0234*/ 	.word	0xffffffff


	//   ....[106]....
        /*0238*/ 	.word	0xffffffff


	//   ....[107]....
        /*023c*/ 	.word	0xffffffff


	//   ....[108]....
        /*0240*/ 	.word	0xffffffff


	//   ....[109]....
        /*0244*/ 	.word	0xffffffff


	//   ....[110]....
        /*0248*/ 	.word	0xffffffff


	//   ....[111]....
        /*024c*/ 	.word	0xffffffff


	//   ....[112]....
        /*0250*/ 	.word	0xffffffff


	//   ....[113]....
        /*0254*/ 	.word	0xffffffff


	//   ....[114]....
        /*0258*/ 	.word	0xffffffff


	//   ....[115]....
        /*025c*/ 	.word	0xffffffff


	//   ....[116]....
        /*0260*/ 	.word	0xffffffff


	//   ....[117]....
        /*0264*/ 	.word	0xffffffff


	//   ....[118]....
        /*0268*/ 	.word	0xffffffff


	//   ....[119]....
        /*026c*/ 	.word	0xffffffff


	//   ....[120]....
        /*0270*/ 	.word	0xffffffff


	//   ....[121]....
        /*0274*/ 	.word	0xffffffff


	//   ....[122]....
        /*0278*/ 	.word	0xffffffff


	//   ....[123]....
        /*027c*/ 	.word	0xffffffff


	//   ....[124]....
        /*0280*/ 	.word	0xffffffff


	//   ....[125]....
        /*0284*/ 	.word	0xffffffff


	//   ....[126]....
        /*0288*/ 	.word	0xffffffff


	//   ....[127]....
        /*028c*/ 	.word	0xffffffff


	//   ....[128]....
        /*0290*/ 	.word	0xffffffff


	//   ....[129]....
        /*0294*/ 	.word	0xffffffff


	//   ....[130]....
        /*0298*/ 	.word	0xffffffff


	//   ....[131]....
        /*029c*/ 	.word	0xffffffff


	//   ....[132]....
        /*02a0*/ 	.word	0xffffffff


	//   ....[133]....
        /*02a4*/ 	.word	0xffffffff


	//   ....[134]....
        /*02a8*/ 	.word	0xffffffff


	//   ....[135]....
        /*02ac*/ 	.word	0xffffffff


	//   ....[136]....
        /*02b0*/ 	.word	0xffffffff


	//   ....[137]....
        /*02b4*/ 	.word	0xffffffff


	//   ....[138]....
        /*02b8*/ 	.word	0xffffffff


	//   ....[139]....
        /*02bc*/ 	.word	0xffffffff


	//   ....[140]....
        /*02c0*/ 	.word	0xffffffff


	//   ....[141]....
        /*02c4*/ 	.word	0xffffffff


	//   ....[142]....
        /*02c8*/ 	.word	0xffffffff


	//   ....[143]....
        /*02cc*/ 	.word	0xffffffff


	//   ....[144]....
        /*02d0*/ 	.word	0xffffffff


	//   ....[145]....
        /*02d4*/ 	.word	0xffffffff


	//   ....[146]....
        /*02d8*/ 	.word	0xffffffff


	//   ....[147]....
        /*02dc*/ 	.word	0xffffffff


	//   ....[148]....
        /*02e0*/ 	.word	0xffffffff


	//   ....[149]....
        /*02e4*/ 	.word	0xffffffff


	//   ....[150]....
        /*02e8*/ 	.word	0xffffffff


	//   ....[151]....
        /*02ec*/ 	.word	0xffffffff


	//   ....[152]....
        /*02f0*/ 	.word	0xffffffff


	//   ....[153]....
        /*02f4*/ 	.word	0xffffffff


	//   ....[154]....
        /*02f8*/ 	.word	0xffffffff


	//   ....[155]....
        /*02fc*/ 	.word	0xffffffff


	//   ....[156]....
        /*0300*/ 	.word	0xffffffff


	//   ....[157]....
        /*0304*/ 	.word	0xffffffff


	//   ....[158]....
        /*0308*/ 	.word	0xffffffff


	//   ....[159]....
        /*030c*/ 	.word	0xffffffff


	//   ....[160]....
        /*0310*/ 	.word	0xffffffff


	//   ....[161]....
        /*0314*/ 	.word	0xffffffff


	//   ....[162]....
        /*0318*/ 	.word	0xffffffff


	//   ....[163]....
        /*031c*/ 	.word	0xffffffff


	//   ....[164]....
        /*0320*/ 	.word	0xffffffff


	//   ....[165]....
        /*0324*/ 	.word	0xffffffff


	//   ....[166]....
        /*0328*/ 	.word	0xffffffff


	//   ....[167]....
        /*032c*/ 	.word	0xffffffff


	//   ....[168]....
        /*0330*/ 	.word	0xffffffff


	//   ....[169]....
        /*0334*/ 	.word	0xffffffff


	//   ....[170]....
        /*0338*/ 	.word	0xffffffff


	//   ....[171]....
        /*033c*/ 	.word	0xffffffff


	//   ....[172]....
        /*0340*/ 	.word	0xffffffff


	//   ....[173]....
        /*0344*/ 	.word	0xffffffff


	//   ....[174]....
        /*0348*/ 	.word	0xffffffff


	//   ....[175]....
        /*034c*/ 	.word	0xffffffff


	//   ....[176]....
        /*0350*/ 	.word	0xffffffff


	//   ....[177]....
        /*0354*/ 	.word	0xffffffff


	//   ....[178]....
        /*0358*/ 	.word	0xffffffff


	//   ....[179]....
        /*035c*/ 	.word	0xffffffff


	//   ....[180]....
        /*0360*/ 	.word	0xffffffff


	//   ....[181]....
        /*0364*/ 	.word	0xffffffff


	//   ....[182]....
        /*0368*/ 	.word	0xffffffff


	//   ....[183]....
        /*036c*/ 	.word	0xffffffff


	//   ....[184]....
        /*0370*/ 	.word	0xffffffff


	//   ....[185]....
        /*0374*/ 	.word	0xffffffff


	//   ....[186]....
        /*0378*/ 	.word	0xffffffff


	//   ....[187]....
        /*037c*/ 	.word	0xffffffff


	//   ....[188]....
        /*0380*/ 	.word	0xffffffff


	//   ....[189]....
        /*0384*/ 	.word	0xffffffff


	//   ....[190]....
        /*0388*/ 	.word	0xffffffff


	//   ....[191]....
        /*038c*/ 	.word	0xffffffff


	//   ....[192]....
        /*0390*/ 	.word	0xffffffff


	//----- nvinfo : EIATTR_COOP_GROUP_INSTR_OFFSETS
	.align		4
.L_184:
        /*0394*/ 	.byte	0x04, 0x28
        /*0396*/ 	.short	(.L_186 - .L_185)


	//   ....[0]....
.L_185:
        /*0398*/ 	.word	0x00000060


	//   ....[1]....
        /*039c*/ 	.word	0x00001180


	//   ....[2]....
        /*03a0*/ 	.word	0x000011b0


	//   ....[3]....
        /*03a4*/ 	.word	0x000012c0


	//   ....[4]....
        /*03a8*/ 	.word	0x000012f0


	//   ....[5]....
        /*03ac*/ 	.word	0x00001380


	//   ....[6]....
        /*03b0*/ 	.word	0x000013b0


	//   ....[7]....
        /*03b4*/ 	.word	0x00001440


	//   ....[8]....
        /*03b8*/ 	.word	0x00001470


	//   ....[9]....
        /*03bc*/ 	.word	0x00001500


	//   ....[10]....
        /*03c0*/ 	.word	0x00001530


	//   ....[11]....
        /*03c4*/ 	.word	0x000015c0


	//   ....[12]....
        /*03c8*/ 	.word	0x000015f0


	//   ....[13]....
        /*03cc*/ 	.word	0x00001680


	//   ....[14]....
        /*03d0*/ 	.word	0x000016b0


	//   ....[15]....
        /*03d4*/ 	.word	0x00001730


	//   ....[16]....
        /*03d8*/ 	.word	0x00001770


	//   ....[17]....
        /*03dc*/ 	.word	0x00001c40


	//   ....[18]....
        /*03e0*/ 	.word	0x00001c70


	//   ....[19]....
        /*03e4*/ 	.word	0x00001c90


	//   ....[20]....
        /*03e8*/ 	.word	0x00001cc0


	//   ....[21]....
        /*03ec*/ 	.word	0x00001cf0


	//   ....[22]....
        /*03f0*/ 	.word	0x00001d00


	//   ....[23]....
        /*03f4*/ 	.word	0x00001d20


	//   ....[24]....
        /*03f8*/ 	.word	0x00001d40


	//   ....[25]....
        /*03fc*/ 	.word	0x00001d60


	//   ....[26]....
        /*0400*/ 	.word	0x00001d70


	//   ....[27]....
        /*0404*/ 	.word	0x00001d80


	//   ....[28]....
        /*0408*/ 	.word	0x00001d90


	//   ....[29]....
        /*040c*/ 	.word	0x00002020


	//   ....[30]....
        /*0410*/ 	.word	0x00002060


	//   ....[31]....
        /*0414*/ 	.word	0x00002100


	//   ....[32]....
        /*0418*/ 	.word	0x00002140


	//   ....[33]....
        /*041c*/ 	.word	0x00002170


	//   ....[34]....
        /*0420*/ 	.word	0x000021a0


	//   ....[35]....
        /*0424*/ 	.word	0x000021c0


	//   ....[36]....
        /*0428*/ 	.word	0x00002300


	//   ....[37]....
        /*042c*/ 	.word	0x00002330


	//   ....[38]....
        /*0430*/ 	.word	0x000024f0


	//   ....[39]....
        /*0434*/ 	.word	0x00002500


	//   ....[40]....
        /*0438*/ 	.word	0x00002560


	//   ....[41]....
        /*043c*/ 	.word	0x00002e10


	//   ....[42]....
        /*0440*/ 	.word	0x00002e20


	//   ....[43]....
        /*0444*/ 	.word	0x00002e30


	//   ....[44]....
        /*0448*/ 	.word	0x00002e40


	//   ....[45]....
        /*044c*/ 	.word	0x00002e50


	//   ....[46]....
        /*0450*/ 	.word	0x00002e60


	//   ....[47]....
        /*0454*/ 	.word	0x00002e70


	//   ....[48]....
        /*0458*/ 	.word	0x00002e90


	//   ....[49]....
        /*045c*/ 	.word	0x00002eb0


	//   ....[50]....
        /*0460*/ 	.word	0x00002ed0


	//   ....[51]....
        /*0464*/ 	.word	0x00002ee0


	//   ....[52]....
        /*0468*/ 	.word	0x00002f00


	//   ....[53]....
        /*046c*/ 	.word	0x000031d0


	//   ....[54]....
        /*0470*/ 	.word	0x00003420


	//   ....[55]....
        /*0474*/ 	.word	0x00003cb0


	//   ....[56]....
        /*0478*/ 	.word	0x00004a50


	//   ....[57]....
        /*047c*/ 	.word	0x00005400


	//   ....[58]....
        /*0480*/ 	.word	0x00005500


	//   ....[59]....
        /*0484*/ 	.word	0x00005600


	//   ....[60]....
        /*0488*/ 	.word	0x00005770


	//   ....[61]....
        /*048c*/ 	.word	0x00005c00


	//   ....[62]....
        /*0490*/ 	.word	0x00005de0


	//   ....[63]....
        /*0494*/ 	.word	0x00005e60


	//   ....[64]....
        /*0498*/ 	.word	0x00005f70


	//   ....[65]....
        /*049c*/ 	.word	0x00007aa0


	//   ....[66]....
        /*04a0*/ 	.word	0x00007ab0


	//   ....[67]....
        /*04a4*/ 	.word	0x00007ac0


	//   ....[68]....
        /*04a8*/ 	.word	0x00007ad0


	//   ....[69]....
        /*04ac*/ 	.word	0x00007ae0


	//   ....[70]....
        /*04b0*/ 	.word	0x00007af0


	//   ....[71]....
        /*04b4*/ 	.word	0x00007b00


	//   ....[72]....
        /*04b8*/ 	.word	0x00007b10


	//   ....[73]....
        /*04bc*/ 	.word	0x00007b20


	//   ....[74]....
        /*04c0*/ 	.word	0x00007b30


	//   ....[75]....
        /*04c4*/ 	.word	0x00007b40


	//   ....[76]....
        /*04c8*/ 	.word	0x00007b50


	//   ....[77]....
        /*04cc*/ 	.word	0x00008590


	//   ....[78]....
        /*04d0*/ 	.word	0x000085a0


	//   ....[79]....
        /*04d4*/ 	.word	0x000085b0


	//   ....[80]....
        /*04d8*/ 	.word	0x000085c0


	//   ....[81]....
        /*04dc*/ 	.word	0x000085d0


	//   ....[82]....
        /*04e0*/ 	.word	0x000085e0


	//   ....[83]....
        /*04e4*/ 	.word	0x000085f0


	//   ....[84]....
        /*04e8*/ 	.word	0x00008610


	//   ....[85]....
        /*04ec*/ 	.word	0x00008630


	//   ....[86]....
        /*04f0*/ 	.word	0x00008660


	//   ....[87]....
        /*04f4*/ 	.word	0x00008680


	//   ....[88]....
        /*04f8*/ 	.word	0x000086a0


	//   ....[89]....
        /*04fc*/ 	.word	0x00008810


	//   ....[90]....
        /*0500*/ 	.word	0x00008a40


	//   ....[91]....
        /*0504*/ 	.word	0x00008c30


	//   ....[92]....
        /*0508*/ 	.word	0x00009bb0


	//   ....[93]....
        /*050c*/ 	.word	0x0000ade0


	//   ....[94]....
        /*0510*/ 	.word	0x0000ae00


	//   ....[95]....
        /*0514*/ 	.word	0x0000ae20


	//   ....[96]....
        /*0518*/ 	.word	0x0000ae50


	//   ....[97]....
        /*051c*/ 	.word	0x0000aec0


	//   ....[98]....
        /*0520*/ 	.word	0x0000b060


	//   ....[99]....
        /*0524*/ 	.word	0x0000b260


	//   ....[100]....
        /*0528*/ 	.word	0x0000b3b0


	//   ....[101]....
        /*052c*/ 	.word	0x0000da70


	//   ....[102]....
        /*0530*/ 	.word	0x0000da80


	//   ....[103]....
        /*0534*/ 	.word	0x0000da90


	//   ....[104]....
        /*0538*/ 	.word	0x0000daa0


	//   ....[105]....
        /*053c*/ 	.word	0x0000dab0


	//   ....[106]....
        /*0540*/ 	.word	0x0000dac0


	//   ....[107]....
        /*0544*/ 	.word	0x0000dad0


	//   ....[108]....
        /*0548*/ 	.word	0x0000dae0


	//   ....[109]....
        /*054c*/ 	.word	0x0000daf0


	//   ....[110]....
        /*0550*/ 	.word	0x0000db00


	//   ....[111]....
        /*0554*/ 	.word	0x0000db10


	//   ....[112]....
        /*0558*/ 	.word	0x0000db20


	//   ....[113]....
        /*055c*/ 	.word	0x0000e560


	//   ....[114]....
        /*0560*/ 	.word	0x0000e570


	//   ....[115]....
        /*0564*/ 	.word	0x0000e580


	//   ....[116]....
        /*0568*/ 	.word	0x0000e590


	//   ....[117]....
        /*056c*/ 	.word	0x0000e5a0


	//   ....[118]....
        /*0570*/ 	.word	0x0000e5b0


	//   ....[119]....
        /*0574*/ 	.word	0x0000e5c0


	//   ....[120]....
        /*0578*/ 	.word	0x0000e5e0


	//   ....[121]....
        /*057c*/ 	.word	0x0000e600


	//   ....[122]....
        /*0580*/ 	.word	0x0000e630


	//   ....[123]....
        /*0584*/ 	.word	0x0000e650


	//   ....[124]....
        /*0588*/ 	.word	0x0000e670


	//   ....[125]....
        /*058c*/ 	.word	0x0000eb90


	//   ....[126]....
        /*0590*/ 	.word	0x0000ec90


	//   ....[127]....
        /*0594*/ 	.word	0x0000ece0


	//   ....[128]....
        /*0598*/ 	.word	0x0000ed60


	//   ....[129]....
        /*059c*/ 	.word	0x0000ede0


	//   ....[130]....
        /*05a0*/ 	.word	0x0000ef20


	//   ....[131]....
        /*05a4*/ 	.word	0x0000efc0


	//   ....[132]....
        /*05a8*/ 	.word	0x0000f130


	//   ....[133]....
        /*05ac*/ 	.word	0x00011340


	//   ....[134]....
        /*05b0*/ 	.word	0x00011360


	//   ....[135]....
        /*05b4*/ 	.word	0x00011370


	//   ....[136]....
        /*05b8*/ 	.word	0x00011390


	//   ....[137]....
        /*05bc*/ 	.word	0x000113b0


	//   ....[138]....
        /*05c0*/ 	.word	0x000113e0


	//   ....[139]....
        /*05c4*/ 	.word	0x00011420


	//   ....[140]....
        /*05c8*/ 	.word	0x00011440


	//   ....[141]....
        /*05cc*/ 	.word	0x00011480


	//   ....[142]....
        /*05d0*/ 	.word	0x000114a0


	//   ....[143]....
        /*05d4*/ 	.word	0x000114b0


	//   ....[144]....
        /*05d8*/ 	.word	0x000114d0


	//   ....[145]....
        /*05dc*/ 	.word	0x00011e60


	//   ....[146]....
        /*05e0*/ 	.word	0x00011e70


	//   ....[147]....
        /*05e4*/ 	.word	0x00011e80


	//   ....[148]....
        /*05e8*/ 	.word	0x00011e90


	//   ....[149]....
        /*05ec*/ 	.word	0x00011ea0


	//   ....[150]....
        /*05f0*/ 	.word	0x00011eb0


	//   ....[151]....
        /*05f4*/ 	.word	0x00011ec0


	//   ....[152]....
        /*05f8*/ 	.word	0x00011ee0


	//   ....[153]....
        /*05fc*/ 	.word	0x00011f00


	//   ....[154]....
        /*0600*/ 	.word	0x00011f30


	//   ....[155]....
        /*0604*/ 	.word	0x00011f50


	//   ....[156]....
        /*0608*/ 	.word	0x00011f70


	//   ....[157]....
        /*060c*/ 	.word	0x000120f0


	//   ....[158]....
        /*0610*/ 	.word	0x00012300


	//   ....[159]....
        /*0614*/ 	.word	0x00012810


	//   ....[160]....
        /*0618*/ 	.word	0x00012f90


	//   ....[161]....
        /*061c*/ 	.word	0x00014030


	//   ....[162]....
        /*0620*/ 	.word	0x000146d0


	//   ....[163]....
        /*0624*/ 	.word	0x00014790


	//   ....[164]....
        /*0628*/ 	.word	0x000147b0


	//   ....[165]....
        /*062c*/ 	.word	0x000147d0


	//   ....[166]....
        /*0630*/ 	.word	0x00014980


	//   ....[167]....
        /*0634*/ 	.word	0x00014b40


	//   ....[168]....
        /*0638*/ 	.word	0x00014ca0


	//   ....[169]....
        /*063c*/ 	.word	0x00016bd0


	//   ....[170]....
        /*0640*/ 	.word	0x00016c00


	//   ....[171]....
        /*0644*/ 	.word	0x00016c10


	//   ....[172]....
        /*0648*/ 	.word	0x00016c20


	//   ....[173]....
        /*064c*/ 	.word	0x00016c50


	//   ....[174]....
        /*0650*/ 	.word	0x00016c70


	//   ....[175]....
        /*0654*/ 	.word	0x00016c90


	//   ....[176]....
        /*0658*/ 	.word	0x00016ca0


	//   ....[177]....
        /*065c*/ 	.word	0x00017990


	//   ....[178]....
        /*0660*/ 	.word	0x000179c0


	//   ....[179]....
        /*0664*/ 	.word	0x000179f0


	//   ....[180]....
        /*0668*/ 	.word	0x00017a20


	//   ....[181]....
        /*066c*/ 	.word	0x00017a60


	//   ....[182]....
        /*0670*/ 	.word	0x00017a90


	//   ....[183]....
        /*0674*/ 	.word	0x00017ab0


	//   ....[184]....
        /*0678*/ 	.word	0x00017ac0


	//   ....[185]....
        /*067c*/ 	.word	0x00017b40


	//   ....[186]....
        /*0680*/ 	.word	0x00017b60


	//   ....[187]....
        /*0684*/ 	.word	0x00017e60


	//   ....[188]....
        /*0688*/ 	.word	0x00017e80


	//   ....[189]....
        /*068c*/ 	.word	0x00018180


	//   ....[190]....
        /*0690*/ 	.word	0x000181a0


	//   ....[191]....
        /*0694*/ 	.word	0x000184a0


	//   ....[192]....
        /*0698*/ 	.word	0x000184b0


	//----- nvinfo : EIATTR_EXIT_INSTR_OFFSETS
	.align		4
.L_186:
        /*069c*/ 	.byte	0x04, 0x1c
        /*069e*/ 	.short	(.L_188 - .L_187)


	//   ....[0]....
.L_187:
        /*06a0*/ 	.word	0x000001c0


	//   ....[1]....
        /*06a4*/ 	.word	0x000184c0


	//   ....[2]....
        /*06a8*/ 	.word	0x00018760


	//   ....[3]....
        /*06ac*/ 	.word	0x000187b0


	//   ....[4]....
        /*06b0*/ 	.word	0x000187e0


	//   ....[5]....
        /*06b4*/ 	.word	0x00018840


	//   ....[6]....
        /*06b8*/ 	.word	0x00018ad0


	//----- nvinfo : EIATTR_CTAIDZ_USED
	.align		4
.L_188:
        /*06bc*/ 	.byte	0x01, 0x04
	.zero		2


	//----- nvinfo : EIATTR_MAX_THREADS
	.align		4
        /*06c0*/ 	.byte	0x04, 0x05
        /*06c2*/ 	.short	(.L_190 - .L_189)
.L_189:
        /*06c4*/ 	.word	0x00000080
        /*06c8*/ 	.word	0x00000001
        /*06cc*/ 	.word	0x00000001


	//----- nvinfo : EIATTR_CRS_STACK_SIZE
	.align		4
.L_190:
        /*06d0*/ 	.byte	0x04, 0x1e
        /*06d2*/ 	.short	(.L_192 - .L_191)
.L_191:
        /*06d4*/ 	.word	0x00000000
.L_192:


//--------------------- .nv.info._ZN7cutlass13device_kernelIN5flash19enable_sm80_to_sm89INS1_16FlashAttnFwdSm80INS1_25CollectiveMainloopFwdSm80ILi4ELi1ELb0EN4cute5tupleIJNS5_1CILi128EEENS7_ILi80EEENS7_ILi64EEEEEELi64ENS_6half_tEfNS_4arch4Sm80ELb0ELb1ELb0ELb1ELb1ELb0ELb1ELb1EEENS1_21CollectiveEpilogueFwdINS6_IJS8_SA_S9_EEENS6_IJNS7_ILi1EEESI_SI_EEESC_SE_Li128ELb1ELb1ELb1ELb0EEENS1_36VarlenDynamicPersistentTileSchedulerILi128ELi80ELi128ELi128ELb1ELb1ELb0ELb1ELb0ELb1EEEEEEEEEvNT_6ParamsE --------------------------
	.section	.nv.info._ZN7cutlass13device_kernelIN5flash19enable_sm80_to_sm89INS1_16FlashAttnFwdSm80INS1_25CollectiveMainloopFwdSm80ILi4ELi1ELb0EN4cute5tupleIJNS5_1CILi128EEENS7_ILi80EEENS7_ILi64EEEEEELi64ENS_6half_tEfNS_4arch4Sm80ELb0ELb1ELb0ELb1ELb1ELb0ELb1ELb1EEENS1_21CollectiveEpilogueFwdINS6_IJS8_SA_S9_EEENS6_IJNS7_ILi1EEESI_SI_EEESC_SE_Li128ELb1ELb1ELb1ELb0EEENS1_36VarlenDynamicPersistentTileSchedulerILi128ELi80ELi128ELi128ELb1ELb1ELb0ELb1ELb0ELb1EEEEEEEEEvNT_6ParamsE,"",@"SHT_CUDA_INFO"
	.sectionflags	@""
	.align	4


	//----- nvinfo : EIATTR_CUDA_API_VERSION
	.align		4
        /*0000*/ 	.byte	0x04, 0x37
        /*0002*/ 	.short	(.L_194 - .L_193)
.L_193:
        /*0004*/ 	.word	0x00000082


	//----- nvinfo : EIATTR_SW2861232_WAR
	.align		4
.L_194:
        /*0008*/ 	.byte	0x01, 0x35
	.zero		2


	//----- nvinfo : EIATTR_PARAM_CBANK
	.align		4
        /*000c*/ 	.byte	0x04, 0x0a
        /*000e*/ 	.short	(.L_196 - .L_195)
	.align		4
.L_195:
        /*0010*/ 	.word	index@(.nv.constant0._ZN7cutlass13device_kernelIN5flash19enable_sm80_to_sm89INS1_16FlashAttnFwdSm80INS1_25CollectiveMainloopFwdSm80ILi4ELi1ELb0EN4cute5tupleIJNS5_1CILi128EEENS7_ILi80EEENS7_ILi64EEEEEELi64ENS_6half_tEfNS_4arch4Sm80ELb0ELb1ELb0ELb1ELb1ELb0ELb1ELb1EEENS1_21CollectiveEpilogueFwdINS6_IJS8_SA_S9_EEENS6_IJNS7_ILi1EEESI_SI_EEESC_SE_Li128ELb1ELb1ELb1ELb0EEENS1_36VarlenDynamicPersistentTileSchedulerILi128ELi80ELi128ELi128ELb1ELb1ELb0ELb1ELb0ELb1EEEEEEEEEvNT_6ParamsE)
        /*0014*/ 	.short	0x0160
        /*0016*/ 	.short	0x0438


	//----- nvinfo : EIATTR_CBANK_PARAM_SIZE
	.align		4
.L_196:
        /*0018*/ 	.byte	0x03, 0x19
        /*001a*/ 	.short	0x0438


	//----- nvinfo : EIATTR_KPARAM_INFO
	.align		4
        /*001c*/ 	.byte	0x04, 0x17
        /*001e*/ 	.short	(.L_198 - .L_197)
.L_197:
        /*0020*/ 	.word	0x00000000
        /*0024*/ 	.short	0x0000
        /*0026*/ 	.short	0x0000
        /*0028*/ 	.byte	0x00, 0xf0, 0xe1, 0x10


	//----- nvinfo : EIATTR_MAXREG_COUNT
	.align		4
.L_198:
        /*002c*/ 	.byte	0x03, 0x1b
        /*002e*/ 	.short	0x00ff


	//----- nvinfo : EIATTR_NUM_BARRIERS
	.align		4
        /*0030*/ 	.byte	0x02, 0x4c
        /*0032*/ 	.byte	0x06
	.zero		1


	//----- nvinfo : EIATTR_ANNOTATIONS
	.align		4
        /*0034*/ 	.byte	0x04, 0x55
        /*0036*/ 	.short	(.L_200 - .L_199)


	//   ....[0]....
.L_199:
        /* <DEDUP_REMOVED lines=77> */
        /*04fc*/ 	.byte	0x40, 0xe1, 0x01, 0x00


	//----- nvinfo : EIATTR_MERCURY_ISA_VERSION
	.align		4
.L_200:
        /*0500*/ 	.byte	0x03, 0x5f
        /*0502*/ 	.short	0x0000


	//----- nvinfo : EIATTR_INT_WARP_WIDE_INSTR_OFFSETS
	.align		4
        /*0504*/ 	.byte	0x04, 0x31
        /*0506*/ 	.short	(.L_202 - .L_201)


	//   ....[0]....
.L_201:
        /*0508*/ 	.word	0x00016190


	//   ....[1]....
        /*050c*/ 	.word	0x00016210


	//----- nvinfo : EIATTR_COOP_GROUP_MASK_REGIDS
	.align		4
.L_202:
        /*0510*/ 	.byte	0x04, 0x29
        /*0512*/ 	.short	(.L_204 - .L_203)


	//   ....[0]....
.L_203:
        /*0514*/ 	.word	0xffffffff


	//   ....[1]....
        /*0518*/ 	.word	0xffffffff


	//   ....[2]....
        /*051c*/ 	.word	0xffffffff


	//   ....[3]....
        /*0520*/ 	.word	0xffffffff


	//   ....[4]....
        /*0524*/ 	.word	0xffffffff


	//   ....[5]....
        /*0528*/ 	.word	0xffffffff


	//   ....[6]....
        /*052c*/ 	.word	0xffffffff


	//   ....[7]....
        /*0530*/ 	.word	0xffffffff


	//   ....[8]....
        /*0534*/ 	.word	0xffffffff


	//   ....[9]....
        /*0538*/ 	.word	0xffffffff


	//   ....[10]....
        /*053c*/ 	.word	0xffffffff


	//   ....[11]....
        /*0540*/ 	.word	0xffffffff


	//   ....[12]....
        /*0544*/ 	.word	0xffffffff


	//   ....[13]....
        /*0548*/ 	.word	0xffffffff


	//   ....[14]....
        /*054c*/ 	.word	0xffffffff


	//   ....[15]....
        /*0550*/ 	.word	0xffffffff


	//   ....[16]....
        /*0554*/ 	.word	0xffffffff


	//   ....[17]....
        /*0558*/ 	.word	0xffffffff


	//   ....[18]....
        /*055c*/ 	.word	0xffffffff


	//   ....[19]....
        /*0560*/ 	.word	0xffffffff


	//   ....[20]....
        /*0564*/ 	.word	0xffffffff


	//   ....[21]....
        /*0568*/ 	.word	0xffffffff


	//   ....[22]....
        /*056c*/ 	.word	0xffffffff


	//   ....[23]....
        /*0570*/ 	.word	0xffffffff


	//   ....[24]....
        /*0574*/ 	.word	0xffffffff


	//   ....[25]....
        /*0578*/ 	.word	0xffffffff


	//   ....[26]....
        /*057c*/ 	.word	0xffffffff


	//   ....[27]....
        /*0580*/ 	.word	0xffffffff


	//   ....[28]....
        /*0584*/ 	.word	0xffffffff


	//   ....[29]....
        /*0588*/ 	.word	0xffffffff


	//   ....[30]....
        /*058c*/ 	.word	0xffffffff


	//   ....[31]....
        /*0590*/ 	.word	0xffffffff


	//   ....[32]....
        /*0594*/ 	.word	0xffffffff


	//   ....[33]....
        /*0598*/ 	.word	0xffffffff


	//   ....[34]....
        /*059c*/ 	.word	0xffffffff


	//   ....[35]....
        /*05a0*/ 	.word	0xffffffff


	//   ....[36]....
        /*05a4*/ 	.word	0xffffffff


	//   ....[37]....
        /*05a8*/ 	.word	0xffffffff


	//   ....[38]....
        /*05ac*/ 	.word	0xffffffff


	//   ....[39]....
        /*05b0*/ 	.word	0xffffffff


	//   ....[40]....
        /*05b4*/ 	.word	0xffffffff


	//   ....[41]....
        /*05b8*/ 	.word	0xffffffff


	//   ....[42]....
        /*05bc*/ 	.word	0xffffffff


	//   ....[43]....
        /*05c0*/ 	.word	0xffffffff


	//   ....[44]....
        /*05c4*/ 	.word	0xffffffff


	//   ....[45]....
        /*05c8*/ 	.word	0xffffffff


	//   ....[46]....
        /*05cc*/ 	.word	0xffffffff


	//   ....[47]....
        /*05d0*/ 	.word	0xffffffff


	//   ....[48]....
        /*05d4*/ 	.word	0xffffffff


	//   ....[49]....
        /*05d8*/ 	.word	0xffffffff


	//   ....[50]....
        /*05dc*/ 	.word	0xffffffff


	//   ....[51]....
        /*05e0*/ 	.word	0xffffffff


	//   ....[52]....
        /*05e4*/ 	.word	0xffffffff


	//   ....[53]....
        /*05e8*/ 	.word	0xffffffff


	//   ....[54]....
        /*05ec*/ 	.word	0xffffffff


	//   ....[55]....
        /*05f0*/ 	.word	0xffffffff


	//   ....[56]....
        /*05f4*/ 	.word	0xffffffff


	//   ....[57]....
        /*05f8*/ 	.word	0xffffffff


	//   ....[58]....
        /*05fc*/ 	.word	0xffffffff


	//   ....[59]....
        /*0600*/ 	.word	0xffffffff


	//   ....[60]....
        /*0604*/ 	.word	0xffffffff


	//   ....[61]....
        /*0608*/ 	.word	0xffffffff


	//   ....[62]....
        /*060c*/ 	.word	0xffffffff


	//   ....[63]....
        /*0610*/ 	.word	0xffffffff


	//   ....[64]....
        /*0614*/ 	.word	0xffffffff


	//   ....[65]....
        /*0618*/ 	.word	0xffffffff


	//   ....[66]....
        /*061c*/ 	.word	0xffffffff


	//   ....[67]....
        /*0620*/ 	.word	0xffffffff


	//   ....[68]....
        /*0624*/ 	.word	0xffffffff


	//   ....[69]....
        /*0628*/ 	.word	0xffffffff


	//   ....[70]....
        /*062c*/ 	.word	0xffffffff


	//   ....[71]....
        /*0630*/ 	.word	0xffffffff


	//   ....[72]....
        /*0634*/ 	.word	0xffffffff


	//   ....[73]....
        /*0638*/ 	.word	0xffffffff


	//   ....[74]....
        /*063c*/ 	.word	0xffffffff


	//   ....[75]....
        /*0640*/ 	.word	0xffffffff


	//   ....[76]....
        /*0644*/ 	.word	0xffffffff


	//   ....[77]....
        /*0648*/ 	.word	0xffffffff


	//   ....[78]....
        /*064c*/ 	.word	0xffffffff


	//   ....[79]....
        /*0650*/ 	.word	0xffffffff


	//   ....[80]....
        /*0654*/ 	.word	0xffffffff


	//   ....[81]....
        /*0658*/ 	.word	0xffffffff


	//   ....[82]....
        /*065c*/ 	.word	0xffffffff


	//   ....[83]....
        /*0660*/ 	.word	0xffffffff


	//   ....[84]....
        /*0664*/ 	.word	0xffffffff


	//   ....[85]....
        /*0668*/ 	.word	0xffffffff


	//   ....[86]....
        /*066c*/ 	.word	0xffffffff


	//   ....[87]....
        /*0670*/ 	.word	0xffffffff


	//   ....[88]....
        /*0674*/ 	.word	0xffffffff


	//   ....[89]....
        /*0678*/ 	.word	0xffffffff


	//   ....[90]....
        /*067c*/ 	.word	0xffffffff


	//   ....[91]....
        /*0680*/ 	.word	0xffffffff


	//   ....[92]....
        /*0684*/ 	.word	0xffffffff


	//   ....[93]....
        /*0688*/ 	.word	0xffffffff


	//   ....[94]....
        /*068c*/ 	.word	0xffffffff


	//   ....[95]....
        /*0690*/ 	.word	0xffffffff


	//   ....[96]....
        /*0694*/ 	.word	0xffffffff


	//   ....[97]....
        /*0698*/ 	.word	0xffffffff


	//   ....[98]....
        /*069c*/ 	.word	0xffffffff


	//   ....[99]....
        /*06a0*/ 	.word	0xffffffff


	//   ....[100]....
        /*06a4*/ 	.word	0xffffffff


	//   ....[101]....
        /*06a8*/ 	.word	0xffffffff


	//   ....[102]....
        /*06ac*/ 	.word	0xffffffff


	//   ....[103]....
        /*06b0*/ 	.word	0xffffffff


	//   ....[104]....
        /*06b4*/ 	.word	0xffffffff


	//   ....[105]....
        /*06b8*/ 	.word	0xffffffff


	//   ....[106]....
        /*06bc*/ 	.word	0xffffffff


	//   ....[107]....
        /*06c0*/ 	.word	0xffffffff


	//   ....[108]....
        /*06c4*/ 	.word	0xffffffff


	//   ....[109]....
        /*06c8*/ 	.word	0xffffffff


	//   ....[110]....
        /*06cc*/ 	.word	0xffffffff


	//   ....[111]....
        /*06d0*/ 	.word	0xffffffff


	//   ....[112]....
        /*06d4*/ 	.word	0xffffffff


	//   ....[113]....
        /*06d8*/ 	.word	0xffffffff


	//   ....[114]....
        /*06dc*/ 	.word	0xffffffff


	//   ....[115]....
        /*06e0*/ 	.word	0xffffffff


	//   ....[116]....
        /*06e4*/ 	.word	0xffffffff


	//   ....[117]....
        /*06e8*/ 	.word	0xffffffff


	//   ....[118]....
        /*06ec*/ 	.word	0xffffffff


	//   ....[119]....
        /*06f0*/ 	.word	0xffffffff


	//   ....[120]....
        /*06f4*/ 	.word	0xffffffff


	//   ....[121]....
        /*06f8*/ 	.word	0xffffffff


	//   ....[122]....
        /*06fc*/ 	.word	0xffffffff


	//   ....[123]....
        /*0700*/ 	.word	0xffffffff


	//   ....[124]....
        /*0704*/ 	.word	0xffffffff


	//   ....[125]....
        /*0708*/ 	.word	0xffffffff


	//   ....[126]....
        /*070c*/ 	.word	0xffffffff


	//   ....[127]....
        /*0710*/ 	.word	0xffffffff


	//   ....[128]....
        /*0714*/ 	.word	0xffffffff


	//   ....[129]....
        /*0718*/ 	.word	0xffffffff


	//   ....[130]....
        /*071c*/ 	.word	0xffffffff


	//   ....[131]....
        /*0720*/ 	.word	0xffffffff


	//   ....[132]....
        /*0724*/ 	.word	0xffffffff


	//   ....[133]....
        /*0728*/ 	.word	0xffffffff


	//   ....[134]....
        /*072c*/ 	.word	0xffffffff


	//   ....[135]....
        /*0730*/ 	.word	0xffffffff


	//   ....[136]....
        /*0734*/ 	.word	0xffffffff


	//   ....[137]....
        /*0738*/ 	.word	0xffffffff


	//   ....[138]....
        /*073c*/ 	.word	0xffffffff


	//   ....[139]....
        /*0740*/ 	.word	0xffffffff


	//   ....[140]....
        /*0744*/ 	.word	0xffffffff


	//   ....[141]....
        /*0748*/ 	.word	0xffffffff


	//   ....[142]....
        /*074c*/ 	.word	0xffffffff


	//   ....[143]....
        /*0750*/ 	.word	0xffffffff


	//   ....[144]....
        /*0754*/ 	.word	0xffffffff


	//   ....[145]....
        /*0758*/ 	.word	0xffffffff


	//   ....[146]....
        /*075c*/ 	.word	0xffffffff


	//   ....[147]....
        /*0760*/ 	.word	0xffffffff


	//   ....[148]....
        /*0764*/ 	.word	0xffffffff


	//   ....[149]....
        /*0768*/ 	.word	0xffffffff


	//   ....[150]....
        /*076c*/ 	.word	0xffffffff


	//   ....[151]....
        /*0770*/ 	.word	0xffffffff


	//   ....[152]....
        /*0774*/ 	.word	0xffffffff


	//   ....[153]....
        /*0778*/ 	.word	0xffffffff


	//   ....[154]....
        /*077c*/ 	.word	0xffffffff


	//   ....[155]....
        /*0780*/ 	.word	0xffffffff


	//   ....[156]....
        /*0784*/ 	.word	0xffffffff


	//   ....[157]....
        /*0788*/ 	.word	0xffffffff


	//   ....[158]....
        /*078c*/ 	.word	0xffffffff


	//   ....[159]....
        /*0790*/ 	.word	0xffffffff


	//   ....[160]....
        /*0794*/ 	.word	0xffffffff


	//   ....[161]....
        /*0798*/ 	.word	0xffffffff


	//   ....[162]....
        /*079c*/ 	.word	0xffffffff


	//   ....[163]....
        /*07a0*/ 	.word	0xffffffff


	//   ....[164]....
        /*07a4*/ 	.word	0xffffffff


	//   ....[165]....
        /*07a8*/ 	.word	0xffffffff


	//   ....[166]....
        /*07ac*/ 	.word	0xffffffff


	//   ....[167]....
        /*07b0*/ 	.word	0xffffffff


	//   ....[168]....
        /*07b4*/ 	.word	0xffffffff


	//   ....[169]....
        /*07b8*/ 	.word	0xffffffff


	//   ....[170]....
        /*07bc*/ 	.word	0xffffffff


	//   ....[171]....
        /*07c0*/ 	.word	0xffffffff


	//   ....[172]....
        /*07c4*/ 	.word	0xffffffff


	//   ....[173]....
        /*07c8*/ 	.word	0xffffffff


	//   ....[174]....
        /*07cc*/ 	.word	0xffffffff


	//   ....[175]....
        /*07d0*/ 	.word	0xffffffff


	//   ....[176]....
        /*07d4*/ 	.word	0xffffffff


	//   ....[177]....
        /*07d8*/ 	.word	0xffffffff


	//   ....[178]....
        /*07dc*/ 	.word	0xffffffff


	//   ....[179]....
        /*07e0*/ 	.word	0xffffffff


	//   ....[180]....
        /*07e4*/ 	.word	0xffffffff


	//   ....[181]....
        /*07e8*/ 	.word	0xffffffff


	//   ....[182]....
        /*07ec*/ 	.word	0xffffffff


	//   ....[183]....
        /*07f0*/ 	.word	0xffffffff


	//   ....[184]....
        /*07f4*/ 	.word	0xffffffff


	//   ....[185]....
        /*07f8*/ 	.word	0xffffffff


	//   ....[186]....
        /*07fc*/ 	.word	0xffffffff


	//   ....[187]....
        /*0800*/ 	.word	0xffffffff


	//   ....[188]....
        /*0804*/ 	.word	0xffffffff


	//   ....[189]....
        /*0808*/ 	.word	0xffffffff


	//   ....[190]....
        /*080c*/ 	.word	0xffffffff


	//   ....[191]....
        /*0810*/ 	.word	0xffffffff


	//   ....[192]....
        /*0814*/ 	.word	0xffffffff


	//   ....[193]....
        /*0818*/ 	.word	0xffffffff


	//   ....[194]....
        /*081c*/ 	.word	0xffffffff


	//   ....[195]....
        /*0820*/ 	.word	0xffffffff


	//   ....[196]....
        /*0824*/ 	.word	0xffffffff


	//   ....[197]....
        /*0828*/ 	.word	0xffffffff


	//   ....[198]....
        /*082c*/ 	.word	0xffffffff


	//   ....[199]....
        /*0830*/ 	.word	0xffffffff


	//   ....[200]....
        /*0834*/ 	.word	0xffffffff


	//   ....[201]....
        /*0838*/ 	.word	0xffffffff


	//   ....[202]....
        /*083c*/ 	.word	0xffffffff


	//   ....[203]....
        /*0840*/ 	.word	0xffffffff


	//   ....[204]....
        /*0844*/ 	.word	0xffffffff


	//   ....[205]....
        /*0848*/ 	.word	0xffffffff


	//   ....[206]....
        /*084c*/ 	.word	0xffffffff


	//   ....[207]....
        /*0850*/ 	.word	0xffffffff


	//   ....[208]....
        /*0854*/ 	.word	0xffffffff


	//   ....[209]....
        /*0858*/ 	.word	0xffffffff


	//   ....[210]....
        /*085c*/ 	.word	0xffffffff


	//   ....[211]....
        /*0860*/ 	.word	0xffffffff


	//   ....[212]....
        /*0864*/ 	.word	0xffffffff


	//   ....[213]....
        /*0868*/ 	.word	0xffffffff


	//   ....[214]....
        /*086c*/ 	.word	0xffffffff


	//   ....[215]....
        /*0870*/ 	.word	0xffffffff


	//   ....[216]....
        /*0874*/ 	.word	0xffffffff


	//   ....[217]....
        /*0878*/ 	.word	0xffffffff


	//   ....[218]....
        /*087c*/ 	.word	0xffffffff


	//   ....[219]....
        /*0880*/ 	.word	0xffffffff


	//   ....[220]....
        /*0884*/ 	.word	0xffffffff


	//   ....[221]....
        /*0888*/ 	.word	0xffffffff


	//   ....[222]....
        /*088c*/ 	.word	0xffffffff


	//   ....[223]....
        /*0890*/ 	.word	0xffffffff


	//   ....[224]....
        /*0894*/ 	.word	0xffffffff


	//   ....[225]....
        /*0898*/ 	.word	0xffffffff


	//   ....[226]....
        /*089c*/ 	.word	0xffffffff


	//   ....[227]....
        /*08a0*/ 	.word	0xffffffff


	//   ....[228]....
        /*08a4*/ 	.word	0xffffffff


	//   ....[229]....
        /*08a8*/ 	.word	0xffffffff


	//   ....[230]....
        /*08ac*/ 	.word	0xffffffff


	//   ....[231]....
        /*08b0*/ 	.word	0xffffffff


	//   ....[232]....
        /*08b4*/ 	.word	0xffffffff


	//   ....[233]....
        /*08b8*/ 	.word	0xffffffff


	//   ....[234]....
        /*08bc*/ 	.word	0xffffffff


	//   ....[235]....
        /*08c0*/ 	.word	0xffffffff


	//   ....[236]....
        /*08c4*/ 	.word	0xffffffff


	//   ....[237]....
        /*08c8*/ 	.word	0xffffffff


	//   ....[238]....
        /*08cc*/ 	.word	0xffffffff


	//   ....[239]....
        /*08d0*/ 	.word	0xffffffff


	//   ....[240]....
        /*08d4*/ 	.word	0xffffffff


	//   ....[241]....
        /*08d8*/ 	.word	0xffffffff


	//   ....[242]....
        /*08dc*/ 	.word	0xffffffff


	//   ....[243]....
        /*08e0*/ 	.word	0xffffffff


	//   ....[244]....
        /*08e4*/ 	.word	0xffffffff


	//   ....[245]....
        /*08e8*/ 	.word	0xffffffff


	//   ....[246]....
        /*08ec*/ 	.word	0xffffffff


	//   ....[247]....
        /*08f0*/ 	.word	0xffffffff


	//   ....[248]....
        /*08f4*/ 	.word	0xffffffff


	//   ....[249]....
        /*08f8*/ 	.word	0xffffffff


	//   ....[250]....
        /*08fc*/ 	.word	0xffffffff


	//   ....[251]....
        /*0900*/ 	.word	0xffffffff


	//   ....[252]....
        /*0904*/ 	.word	0xffffffff


	//   ....[253]....
        /*0908*/ 	.word	0xffffffff


	//   ....[254]....
        /*090c*/ 	.word	0xffffffff


	//   ....[255]....
        /*0910*/ 	.word	0xffffffff


	//   ....[0]....
        /*0914*/ 	.word	0xffffffff


	//   ....[1]....
        /*0918*/ 	.word	0xffffffff


	//   ....[2]....
        /*091c*/ 	.word	0xffffffff


	//   ....[3]....
        /*0920*/ 	.word	0xffffffff


	//   ....[4]....
        /*0924*/ 	.word	0xffffffff


	//   ....[5]....
        /*0928*/ 	.word	0xffffffff


	//   ....[6]....
        /*092c*/ 	.word	0xffffffff


	//   ....[7]....
        /*0930*/ 	.word	0xffffffff


	//   ....[8]....
        /*0934*/ 	.word	0xffffffff


	//   ....[9]....
        /*0938*/ 	.word	0xffffffff


	//   ....[10]....
        /*093c*/ 	.word	0xffffffff


	//   ....[11]....
        /*0940*/ 	.word	0xffffffff


	//   ....[12]....
        /*0944*/ 	.word	0xffffffff


	//   ....[13]....
        /*0948*/ 	.word	0xffffffff


	//   ....[14]....
        /*094c*/ 	.word	0xffffffff


	//   ....[15]....
        /*0950*/ 	.word	0xffffffff


	//   ....[16]....
        /*0954*/ 	.word	0xffffffff


	//   ....[17]....
        /*0958*/ 	.word	0xffffffff


	//   ....[18]....
        /*095c*/ 	.word	0xffffffff


	//   ....[19]....
        /*0960*/ 	.word	0xffffffff


	//   ....[20]....
        /*0964*/ 	.word	0xffffffff


	//   ....[21]....
        /*0968*/ 	.word	0xffffffff


	//   ....[22]....
        /*096c*/ 	.word	0xffffffff


	//   ....[23]....
        /*0970*/ 	.word	0xffffffff


	//   ....[24]....
        /*0974*/ 	.word	0xffffffff


	//   ....[25]....
        /*0978*/ 	.word	0xffffffff


	//   ....[26]....
        /*097c*/ 	.word	0xffffffff


	//   ....[27]....
        /*0980*/ 	.word	0xffffffff


	//   ....[28]....
        /*0984*/ 	.word	0xffffffff


	//   ....[29]....
        /*0988*/ 	.word	0xffffffff


	//   ....[30]....
        /*098c*/ 	.word	0xffffffff


	//   ....[31]....
        /*0990*/ 	.word	0xffffffff


	//   ....[32]....
        /*0994*/ 	.word	0xffffffff


	//   ....[33]....
        /*0998*/ 	.word	0xffffffff


	//   ....[34]....
        /*099c*/ 	.word	0xffffffff


	//   ....[35]....
        /*09a0*/ 	.word	0xffffffff


	//   ....[36]....
        /*09a4*/ 	.word	0xffffffff


	//   ....[37]....
        /*09a8*/ 	.word	0xffffffff


	//   ....[38]....
        /*09ac*/ 	.word	0xffffffff


	//   ....[39]....
        /*09b0*/ 	.word	0xffffffff


	//   ....[40]....
        /*09b4*/ 	.word	0xffffffff


	//   ....[41]....
        /*09b8*/ 	.word	0xffffffff


	//   ....[42]....
        /*09bc*/ 	.word	0xffffffff


	//   ....[43]....
        /*09c0*/ 	.word	0xffffffff


	//   ....[44]....
        /*09c4*/ 	.word	0xffffffff


	//   ....[45]....
        /*09c8*/ 	.word	0xffffffff


	//   ....[46]....
        /*09cc*/ 	.word	0xffffffff


	//   ....[47]....
        /*09d0*/ 	.word	0xffffffff


	//   ....[48]....
        /*09d4*/ 	.word	0xffffffff


	//   ....[49]....
        /*09d8*/ 	.word	0xffffffff


	//   ....[50]....
        /*09dc*/ 	.word	0xffffffff


	//   ....[51]....
        /*09e0*/ 	.word	0xffffffff


	//   ....[52]....
        /*09e4*/ 	.word	0xffffffff


	//   ....[53]....
        /*09e8*/ 	.word	0xffffffff


	//   ....[54]....
        /*09ec*/ 	.word	0xffffffff


	//   ....[55]....
        /*09f0*/ 	.word	0xffffffff


	//   ....[56]....
        /*09f4*/ 	.word	0xffffffff


	//   ....[57]....
        /*09f8*/ 	.word	0xffffffff


	//   ....[58]....
        /*09fc*/ 	.word	0xffffffff


	//   ....[59]....
        /*0a00*/ 	.word	0xffffffff


	//   ....[60]....
        /*0a04*/ 	.word	0xffffffff


	//   ....[61]....
        /*0a08*/ 	.word	0xffffffff


	//   ....[62]....
        /*0a0c*/ 	.word	0xffffffff


	//   ....[63]....
        /*0a10*/ 	.word	0xffffffff


	//   ....[64]....
        /*0a14*/ 	.word	0xffffffff


	//   ....[65]....
        /*0a18*/ 	.word	0xffffffff


	//   ....[66]....
        /*0a1c*/ 	.word	0xffffffff


	//   ....[67]....
        /*0a20*/ 	.word	0xffffffff


	//   ....[68]....
        /*0a24*/ 	.word	0xffffffff


	//   ....[69]....
        /*0a28*/ 	.word	0xffffffff


	//   ....[70]....
        /*0a2c*/ 	.word	0xffffffff


	//   ....[71]....
        /*0a30*/ 	.word	0xffffffff


	//   ....[72]....
        /*0a34*/ 	.word	0xffffffff


	//   ....[73]....
        /*0a38*/ 	.word	0xffffffff


	//   ....[74]....
        /*0a3c*/ 	.word	0xffffffff


	//   ....[75]....
        /*0a40*/ 	.word	0xffffffff


	//   ....[76]....
        /*0a44*/ 	.word	0xffffffff


	//   ....[77]....
        /*0a48*/ 	.word	0xffffffff


	//   ....[78]....
        /*0a4c*/ 	.word	0xffffffff


	//   ....[79]....
        /*0a50*/ 	.word	0xffffffff


	//   ....[80]....
        /*0a54*/ 	.word	0xffffffff


	//   ....[81]....
        /*0a58*/ 	.word	0xffffffff


	//   ....[82]....
        /*0a5c*/ 	.word	0xffffffff


	//   ....[83]....
        /*0a60*/ 	.word	0xffffffff


	//   ....[84]....
        /*0a64*/ 	.word	0xffffffff


	//   ....[85]....
        /*0a68*/ 	.word	0xffffffff


	//   ....[86]....
        /*0a6c*/ 	.word	0xffffffff


	//   ....[87]....
        /*0a70*/ 	.word	0xffffffff


	//   ....[88]....
        /*0a74*/ 	.word	0xffffffff


	//   ....[89]....
        /*0a78*/ 	.word	0xffffffff


	//   ....[90]....
        /*0a7c*/ 	.word	0xffffffff


	//   ....[91]....
        /*0a80*/ 	.word	0xffffffff


	//   ....[92]....
        /*0a84*/ 	.word	0xffffffff


	//   ....[93]....
        /*0a88*/ 	.word	0xffffffff


	//   ....[94]....
        /*0a8c*/ 	.word	0xffffffff


	//   ....[95]....
        /*0a90*/ 	.word	0xffffffff


	//   ....[96]....
        /*0a94*/ 	.word	0xffffffff


	//   ....[97]....
        /*0a98*/ 	.word	0xffffffff


	//   ....[98]....
        /*0a9c*/ 	.word	0xffffffff


	//   ....[99]....
        /*0aa0*/ 	.word	0xffffffff


	//   ....[100]....
        /*0aa4*/ 	.word	0xffffffff


	//   ....[101]....
        /*0aa8*/ 	.word	0xffffffff


	//   ....[102]....
        /*0aac*/ 	.word	0xffffffff


	//   ....[103]....
        /*0ab0*/ 	.word	0xffffffff


	//   ....[104]....
        /*0ab4*/ 	.word	0xffffffff


	//   ....[105]....
        /*0ab8*/ 	.word	0xffffffff


	//   ....[106]....
        /*0abc*/ 	.word	0xffffffff


	//   ....[107]....
        /*0ac0*/ 	.word	0xffffffff


	//   ....[108]....
        /*0ac4*/ 	.word	0xffffffff


	//   ....[109]....
        /*0ac8*/ 	.word	0xffffffff


	//   ....[110]....
        /*0acc*/ 	.word	0xffffffff


	//   ....[111]....
        /*0ad0*/ 	.word	0xffffffff


	//   ....[112]....
        /*0ad4*/ 	.word	0xffffffff


	//   ....[113]....
        /*0ad8*/ 	.word	0xffffffff


	//   ....[114]....
        /*0adc*/ 	.word	0xffffffff


	//   ....[115]....
        /*0ae0*/ 	.word	0xffffffff


	//   ....[116]....
        /*0ae4*/ 	.word	0xffffffff


	//   ....[117]....
        /*0ae8*/ 	.word	0xffffffff


	//   ....[118]....
        /*0aec*/ 	.word	0xffffffff


	//   ....[119]....
        /*0af0*/ 	.word	0xffffffff


	//   ....[120]....
        /*0af4*/ 	.word	0xffffffff


	//   ....[121]....
        /*0af8*/ 	.word	0xffffffff


	//   ....[122]....
        /*0afc*/ 	.word	0xffffffff


	//   ....[123]....
        /*0b00*/ 	.word	0xffffffff


	//   ....[124]....
        /*0b04*/ 	.word	0xffffffff


	//   ....[125]....
        /*0b08*/ 	.word	0xffffffff


	//   ....[126]....
        /*0b0c*/ 	.word	0xffffffff


	//   ....[127]....
        /*0b10*/ 	.word	0xffffffff


	//   ....[128]....
        /*0b14*/ 	.word	0xffffffff


	//   ....[129]....
        /*0b18*/ 	.word	0xffffffff


	//   ....[130]....
        /*0b1c*/ 	.word	0xffffffff


	//   ....[131]....
        /*0b20*/ 	.word	0xffffffff


	//   ....[132]....
        /*0b24*/ 	.word	0xffffffff


	//   ....[133]....
        /*0b28*/ 	.word	0xffffffff


	//   ....[134]....
        /*0b2c*/ 	.word	0xffffffff


	//   ....[135]....
        /*0b30*/ 	.word	0xffffffff


	//   ....[136]....
        /*0b34*/ 	.word	0xffffffff


	//   ....[137]....
        /*0b38*/ 	.word	0xffffffff


	//   ....[138]....
        /*0b3c*/ 	.word	0xffffffff


	//   ....[139]....
        /*0b40*/ 	.word	0xffffffff


	//   ....[140]....
        /*0b44*/ 	.word	0xffffffff


	//   ....[141]....
        /*0b48*/ 	.word	0xffffffff


	//   ....[142]....
        /*0b4c*/ 	.word	0xffffffff


	//   ....[143]....
        /*0b50*/ 	.word	0xffffffff


	//   ....[144]....
        /*0b54*/ 	.word	0xffffffff


	//   ....[145]....
        /*0b58*/ 	.word	0xffffffff


	//   ....[146]....
        /*0b5c*/ 	.word	0xffffffff


	//   ....[147]....
        /*0b60*/ 	.word	0xffffffff


	//   ....[148]....
        /*0b64*/ 	.word	0xffffffff


	//   ....[149]....
        /*0b68*/ 	.word	0xffffffff


	//   ....[150]....
        /*0b6c*/ 	.word	0xffffffff


	//   ....[151]....
        /*0b70*/ 	.word	0xffffffff


	//   ....[152]....
        /*0b74*/ 	.word	0xffffffff


	//   ....[153]....
        /*0b78*/ 	.word	0xffffffff


	//   ....[154]....
        /*0b7c*/ 	.word	0xffffffff


	//   ....[155]....
        /*0b80*/ 	.word	0xffffffff


	//   ....[156]....
        /*0b84*/ 	.word	0xffffffff


	//   ....[157]....
        /*0b88*/ 	.word	0xffffffff


	//   ....[158]....
        /*0b8c*/ 	.word	0xffffffff


	//   ....[159]....
        /*0b90*/ 	.word	0xffffffff


	//   ....[160]....
        /*0b94*/ 	.word	0xffffffff


	//   ....[161]....
        /*0b98*/ 	.word	0xffffffff


	//   ....[162]....
        /*0b9c*/ 	.word	0xffffffff


	//   ....[163]....
        /*0ba0*/ 	.word	0xffffffff


	//   ....[164]....
        /*0ba4*/ 	.word	0xffffffff


	//   ....[165]....
        /*0ba8*/ 	.word	0xffffffff


	//   ....[166]....
        /*0bac*/ 	.word	0xffffffff


	//   ....[167]....
        /*0bb0*/ 	.word	0xffffffff


	//   ....[168]....
        /*0bb4*/ 	.word	0xffffffff


	//   ....[169]....
        /*0bb8*/ 	.word	0xffffffff


	//   ....[170]....
        /*0bbc*/ 	.word	0xffffffff


	//   ....[171]....
        /*0bc0*/ 	.word	0xffffffff


	//   ....[172]....
        /*0bc4*/ 	.word	0xffffffff


	//   ....[173]....
        /*0bc8*/ 	.word	0xffffffff


	//   ....[174]....
        /*0bcc*/ 	.word	0xffffffff


	//   ....[175]....
        /*0bd0*/ 	.word	0xffffffff


	//   ....[176]....
        /*0bd4*/ 	.word	0xffffffff


	//   ....[177]....
        /*0bd8*/ 	.word	0xffffffff


	//   ....[178]....
        /*0bdc*/ 	.word	0xffffffff


	//   ....[179]....
        /*0be0*/ 	.word	0xffffffff


	//   ....[180]....
        /*0be4*/ 	.word	0xffffffff


	//   ....[181]....
        /*0be8*/ 	.word	0xffffffff


	//----- nvinfo : EIATTR_COOP_GROUP_INSTR_OFFSETS
	.align		4
.L_204:
        /*0bec*/ 	.byte	0x04, 0x28
        /*0bee*/ 	.short	(.L_206 - .L_205)


	//   ....[0]....
.L_205:
        /*0bf0*/ 	.word	0x00000050


	//   ....[1]....
        /*0bf4*/ 	.word	0x00000200


	//   ....[2]....
        /*0bf8*/ 	.word	0x00000230


	//   ....[3]....
        /*0bfc*/ 	.word	0x00000260


	//   ....[4]....
        /*0c00*/ 	.word	0x00000290


	//   ....[5]....
        /*0c04*/ 	.word	0x000002c0


	//   ....[6]....
        /*0c08*/ 	.word	0x000002f0


	//   ....[7]....
        /*0c0c*/ 	.word	0x00000450


	//   ....[8]....
        /*0c10*/ 	.word	0x00000490


	//   ....[9]....
        /*0c14*/ 	.word	0x000004c0


	//   ....[10]....
        /*0c18*/ 	.word	0x000004f0


	//   ....[11]....
        /*0c1c*/ 	.word	0x00000520


	//   ....[12]....
        /*0c20*/ 	.word	0x00000550


	//   ....[13]....
        /*0c24*/ 	.word	0x000005e0


	//   ....[14]....
        /*0c28*/ 	.word	0x00000630


	//   ....[15]....
        /*0c2c*/ 	.word	0x00000650


	//   ....[16]....
        /*0c30*/ 	.word	0x000006b0


	//   ....[17]....
        /*0c34*/ 	.word	0x00002940


	//   ....[18]....
        /*0c38*/ 	.word	0x00002960


	//   ....[19]....
        /*0c3c*/ 	.word	0x00002aa0


	//   ....[20]....
        /*0c40*/ 	.word	0x00002ab0


	//   ....[21]....
        /*0c44*/ 	.word	0x00002b90


	//   ....[22]....
        /*0c48*/ 	.word	0x00002bb0


	//   ....[23]....
        /*0c4c*/ 	.word	0x00002c90


	//   ....[24]....
        /*0c50*/ 	.word	0x00002ca0


	//   ....[25]....
        /*0c54*/ 	.word	0x00002d80


	//   ....[26]....
        /*0c58*/ 	.word	0x00002da0


	//   ....[27]....
        /*0c5c*/ 	.word	0x00002e80


	//   ....[28]....
        /*0c60*/ 	.word	0x00002e90


	//   ....[29]....
        /*0c64*/ 	.word	0x00002f70


	//   ....[30]....
        /*0c68*/ 	.word	0x00002f90


	//   ....[31]....
        /*0c6c*/ 	.word	0x00003070


	//   ....[32]....
        /*0c70*/ 	.word	0x00003080


	//   ....[33]....
        /*0c74*/ 	.word	0x00003520


	//   ....[34]....
        /*0c78*/ 	.word	0x00003530


	//   ....[35]....
        /*0c7c*/ 	.word	0x00003550


	//   ....[36]....
        /*0c80*/ 	.word	0x00003560


	//   ....[37]....
        /*0c84*/ 	.word	0x00003570


	//   ....[38]....
        /*0c88*/ 	.word	0x000035a0


	//   ....[39]....
        /*0c8c*/ 	.word	0x000035f0


	//   ....[40]....
        /*0c90*/ 	.word	0x00003600


	//   ....[41]....
        /*0c94*/ 	.word	0x00003640


	//   ....[42]....
        /*0c98*/ 	.word	0x00003680


	//   ....[43]....
        /*0c9c*/ 	.word	0x00003880


	//   ....[44]....
        /*0ca0*/ 	.word	0x000038a0


	//   ....[45]....
        /*0ca4*/ 	.word	0x000038c0


	//   ....[46]....
        /*0ca8*/ 	.word	0x000038d0


	//   ....[47]....
        /*0cac*/ 	.word	0x000038f0


	//   ....[48]....
        /*0cb0*/ 	.word	0x00003910


	//   ....[49]....
        /*0cb4*/ 	.word	0x00003920


	//   ....[50]....
        /*0cb8*/ 	.word	0x00003950


	//   ....[51]....
        /*0cbc*/ 	.word	0x00003960


	//   ....[52]....
        /*0cc0*/ 	.word	0x00003970


	//   ....[53]....
        /*0cc4*/ 	.word	0x00004350


	//   ....[54]....
        /*0cc8*/ 	.word	0x00004370


	//   ....[55]....
        /*0ccc*/ 	.word	0x00004390


	//   ....[56]....
        /*0cd0*/ 	.word	0x000043a0


	//   ....[57]....
        /*0cd4*/ 	.word	0x000043b0


	//   ....[58]....
        /*0cd8*/ 	.word	0x000043c0


	//   ....[59]....
        /*0cdc*/ 	.word	0x000043d0


	//   ....[60]....
        /*0ce0*/ 	.word	0x000043e0


	//   ....[61]....
        /*0ce4*/ 	.word	0x00004410


	//   ....[62]....
        /*0ce8*/ 	.word	0x00004440


	//   ....[63]....
        /*0cec*/ 	.word	0x00004670


	//   ....[64]....
        /*0cf0*/ 	.word	0x00004830


	//   ....[65]....
        /*0cf4*/ 	.word	0x000050b0


	//   ....[66]....
        /*0cf8*/ 	.word	0x00005bc0


	//   ....[67]....
        /*0cfc*/ 	.word	0x000066e0


	//   ....[68]....
        /*0d00*/ 	.word	0x00006710


	//   ....[69]....
        /*0d04*/ 	.word	0x00006720


	//   ....[70]....
        /*0d08*/ 	.word	0x00006730


	//   ....[71]....
        /*0d0c*/ 	.word	0x00006740


	//   ....[72]....
        /*0d10*/ 	.word	0x00006770


	//   ....[73]....
        /*0d14*/ 	.word	0x00006790


	//   ....[74]....
        /*0d18*/ 	.word	0x000067b0


	//   ....[75]....
        /*0d1c*/ 	.word	0x00008590


	//   ....[76]....
        /*0d20*/ 	.word	0x000085b0


	//   ....[77]....
        /*0d24*/ 	.word	0x000085d0


	//   ....[78]....
        /*0d28*/ 	.word	0x000085e0


	//   ....[79]....
        /*0d2c*/ 	.word	0x000085f0


	//   ....[80]....
        /*0d30*/ 	.word	0x00008600


	//   ....[81]....
        /*0d34*/ 	.word	0x00008610


	//   ....[82]....
        /*0d38*/ 	.word	0x00008620


	//   ....[83]....
        /*0d3c*/ 	.word	0x00008630


	//   ....[84]....
        /*0d40*/ 	.word	0x00008640


	//   ....[85]....
        /*0d44*/ 	.word	0x00009070


	//   ....[86]....
        /*0d48*/ 	.word	0x00009090


	//   ....[87]....
        /*0d4c*/ 	.word	0x000090b0


	//   ....[88]....
        /*0d50*/ 	.word	0x000090c0


	//   ....[89]....
        /*0d54*/ 	.word	0x000090d0


	//   ....[90]....
        /*0d58*/ 	.word	0x000090e0


	//   ....[91]....
        /*0d5c*/ 	.word	0x000090f0


	//   ....[92]....
        /*0d60*/ 	.word	0x00009100


	//   ....[93]....
        /*0d64*/ 	.word	0x00009110


	//   ....[94]....
        /*0d68*/ 	.word	0x00009120


	//   ....[95]....
        /*0d6c*/ 	.word	0x00009350


	//   ....[96]....
        /*0d70*/ 	.word	0x00009550


	//   ....[97]....
        /*0d74*/ 	.word	0x00009750


	//   ....[98]....
        /*0d78*/ 	.word	0x0000a890


	//   ....[99]....
        /*0d7c*/ 	.word	0x0000b430


	//   ....[100]....
        /*0d80*/ 	.word	0x0000b460


	//   ....[101]....
        /*0d84*/ 	.word	0x0000b470


	//   ....[102]....
        /*0d88*/ 	.word	0x0000b480


	//   ....[103]....
        /*0d8c*/ 	.word	0x0000b4c0


	//   ....[104]....
        /*0d90*/ 	.word	0x0000b4d0


	//   ....[105]....
        /*0d94*/ 	.word	0x0000b4e0


	//   ....[106]....
        /*0d98*/ 	.word	0x0000b4f0


	//   ....[107]....
        /*0d9c*/ 	.word	0x0000d8c0


	//   ....[108]....
        /*0da0*/ 	.word	0x0000d8e0


	//   ....[109]....
        /*0da4*/ 	.word	0x0000d900


	//   ....[110]....
        /*0da8*/ 	.word	0x0000d910


	//   ....[111]....
        /*0dac*/ 	.word	0x0000d920


	//   ....[112]....
        /*0db0*/ 	.word	0x0000d930


	//   ....[113]....
        /*0db4*/ 	.word	0x0000d940


	//   ....[114]....
        /*0db8*/ 	.word	0x0000d950


	//   ....[115]....
        /*0dbc*/ 	.word	0x0000d960


	//   ....[116]....
        /*0dc0*/ 	.word	0x0000d970


	//   ....[117]....
        /*0dc4*/ 	.word	0x0000e3a0


	//   ....[118]....
        /*0dc8*/ 	.word	0x0000e3c0


	//   ....[119]....
        /*0dcc*/ 	.word	0x0000e3e0


	//   ....[120]....
        /*0dd0*/ 	.word	0x0000e3f0


	//   ....[121]....
        /*0dd4*/ 	.word	0x0000e400


	//   ....[122]....
        /*0dd8*/ 	.word	0x0000e410


	//   ....[123]....
        /*0ddc*/ 	.word	0x0000e420


	//   ....[124]....
        /*0de0*/ 	.word	0x0000e430


	//   ....[125]....
        /*0de4*/ 	.word	0x0000e440


	//   ....[126]....
        /*0de8*/ 	.word	0x0000e450


	//   ....[127]....
        /*0dec*/ 	.word	0x0000eac0


	//   ....[128]....
        /*0df0*/ 	.word	0x0000eaf0


	//   ....[129]....
        /*0df4*/ 	.word	0x0000eb00


	//   ....[130]....
        /*0df8*/ 	.word	0x0000eb10


	//   ....[131]....
        /*0dfc*/ 	.word	0x0000eb40


	//   ....[132]....
        /*0e00*/ 	.word	0x0000eb60


	//   ....[133]....
        /*0e04*/ 	.word	0x0000eb70


	//   ....[134]....
        /*0e08*/ 	.word	0x0000eb80


	//   ....[135]....
        /*0e0c*/ 	.word	0x00010bf0


	//   ....[136]....
        /*0e10*/ 	.word	0x00010c40


	//   ....[137]....
        /*0e14*/ 	.word	0x00010c60


	//   ....[138]....
        /*0e18*/ 	.word	0x00010c80


	//   ....[139]....
        /*0e1c*/ 	.word	0x00010ca0


	//   ....[140]....
        /*0e20*/ 	.word	0x00010cc0


	//   ....[141]....
        /*0e24*/ 	.word	0x00010ce0


	//   ....[142]....
        /*0e28*/ 	.word	0x00010d00


	//   ....[143]....
        /*0e2c*/ 	.word	0x00010d20


	//   ....[144]....
        /*0e30*/ 	.word	0x00010d40


	//   ....[145]....
        /*0e34*/ 	.word	0x00011660


	//   ....[146]....
        /*0e38*/ 	.word	0x00011680


	//   ....[147]....
        /*0e3c*/ 	.word	0x000116a0


	//   ....[148]....
        /*0e40*/ 	.word	0x000116b0


	//   ....[149]....
        /*0e44*/ 	.word	0x000116c0


	//   ....[150]....
        /*0e48*/ 	.word	0x000116d0


	//   ....[151]....
        /*0e4c*/ 	.word	0x000116e0


	//   ....[152]....
        /*0e50*/ 	.word	0x000116f0


	//   ....[153]....
        /*0e54*/ 	.word	0x00011700


	//   ....[154]....
        /*0e58*/ 	.word	0x00011710


	//   ....[155]....
        /*0e5c*/ 	.word	0x00011960


	//   ....[156]....
        /*0e60*/ 	.word	0x00011b60


	//   ....[157]....
        /*0e64*/ 	.word	0x00011d60


	//   ....[158]....
        /*0e68*/ 	.word	0x00012ea0


	//   ....[159]....
        /*0e6c*/ 	.word	0x00013a40


	//   ....[160]....
        /*0e70*/ 	.word	0x00013a70


	//   ....[161]....
        /*0e74*/ 	.word	0x00013a80


	//   ....[162]....
        /*0e78*/ 	.word	0x00013a90


	//   ....[163]....
        /*0e7c*/ 	.word	0x00013ad0


	//   ....[164]....
        /*0e80*/ 	.word	0x00013ae0


	//   ....[165]....
        /*0e84*/ 	.word	0x00013af0


	//   ....[166]....
        /*0e88*/ 	.word	0x00013b00


	//   ....[167]....
        /*0e8c*/ 	.word	0x000159c0


	//   ....[168]....
        /*0e90*/ 	.word	0x00015a00


	//   ....[169]....
        /*0e94*/ 	.word	0x00015a10


	//   ....[170]....
        /*0e98*/ 	.word	0x00015a20


	//   ....[171]....
        /*0e9c*/ 	.word	0x00015a50


	//   ....[172]....
        /*0ea0*/ 	.word	0x00015a70


	//   ....[173]....
        /*0ea4*/ 	.word	0x00015aa0


	//   ....[174]....
        /*0ea8*/ 	.word	0x00015ac0


	//   ....[175]....
        /*0eac*/ 	.word	0x00016c90


	//   ....[176]....
        /*0eb0*/ 	.word	0x00016cb0


	//   ....[177]....
        /*0eb4*/ 	.word	0x00016cc0


	//   ....[178]....
        /*0eb8*/ 	.word	0x00016cd0


	//   ....[179]....
        /*0ebc*/ 	.word	0x00016ce0


	//   ....[180]....
        /*0ec0*/ 	.word	0x00016cf0


	//   ....[181]....
        /*0ec4*/ 	.word	0x00016d10


	//   ....[182]....
        /*0ec8*/ 	.word	0x00016d20


	//   ....[183]....
        /*0ecc*/ 	.word	0x000170f0


	//   ....[184]....
        /*0ed0*/ 	.word	0x00017110


	//   ....[185]....
        /*0ed4*/ 	.word	0x000171e0


	//   ....[186]....
        /*0ed8*/ 	.word	0x000171f0


	//   ....[187]....
        /*0edc*/ 	.word	0x00017270


	//   ....[188]....
        /*0ee0*/ 	.word	0x00017290


	//   ....[189]....
        /*0ee4*/ 	.word	0x00017310


	//   ....[190]....
        /*0ee8*/ 	.word	0x00017320


	//   ....[191]....
        /*0eec*/ 	.word	0x000173a0


	//   ....[192]....
        /*0ef0*/ 	.word	0x000173c0


	//   ....[193]....
        /*0ef4*/ 	.word	0x00017440


	//   ....[194]....
        /*0ef8*/ 	.word	0x00017450


	//   ....[195]....
        /*0efc*/ 	.word	0x000174d0


	//   ....[196]....
        /*0f00*/ 	.word	0x000174f0


	//   ....[197]....
        /*0f04*/ 	.word	0x00017570


	//   ....[198]....
        /*0f08*/ 	.word	0x00017580


	//   ....[199]....
        /*0f0c*/ 	.word	0x00017810


	//   ....[200]....
        /*0f10*/ 	.word	0x00017830


	//   ....[201]....
        /*0f14*/ 	.word	0x00017be0


	//   ....[202]....
        /*0f18*/ 	.word	0x00017bf0


	//   ....[203]....
        /*0f1c*/ 	.word	0x00017fa0


	//   ....[204]....
        /*0f20*/ 	.word	0x00017fc0


	//   ....[205]....
        /*0f24*/ 	.word	0x00018380


	//   ....[206]....
        /*0f28*/ 	.word	0x00018390


	//   ....[207]....
        /*0f2c*/ 	.word	0x00018ea0


	//   ....[208]....
        /*0f30*/ 	.word	0x00018ec0


	//   ....[209]....
        /*0f34*/ 	.word	0x00018fa0


	//   ....[210]....
        /*0f38*/ 	.word	0x00018fb0


	//   ....[211]....
        /*0f3c*/ 	.word	0x00019030


	//   ....[212]....
        /*0f40*/ 	.word	0x00019050


	//   ....[213]....
        /*0f44*/ 	.word	0x000190d0


	//   ....[214]....
        /*0f48*/ 	.word	0x000190e0


	//   ....[215]....
        /*0f4c*/ 	.word	0x00019160


	//   ....[216]....
        /*0f50*/ 	.word	0x00019180


	//   ....[217]....
        /*0f54*/ 	.word	0x00019200


	//   ....[218]....
        /*0f58*/ 	.word	0x00019210


	//   ....[219]....
        /*0f5c*/ 	.word	0x00019290


	//   ....[220]....
        /*0f60*/ 	.word	0x000192b0


	//   ....[221]....
        /*0f64*/ 	.word	0x00019330


	//   ....[222]....
        /*0f68*/ 	.word	0x00019340


	//   ....[223]....
        /*0f6c*/ 	.word	0x000194a0


	//   ....[224]....
        /*0f70*/ 	.word	0x000194c0


	//   ....[225]....
        /*0f74*/ 	.word	0x000195f0


	//   ....[226]....
        /*0f78*/ 	.word	0x00019630


	//   ....[227]....
        /*0f7c*/ 	.word	0x00019660


	//   ....[228]....
        /*0f80*/ 	.word	0x00019690


	//   ....[229]....
        /*0f84*/ 	.word	0x000196c0


	//   ....[230]....
        /*0f88*/ 	.word	0x000196f0


	//   ....[231]....
        /*0f8c*/ 	.word	0x00019850


	//   ....[232]....
        /*0f90*/ 	.word	0x00019890


	//   ....[233]....
        /*0f94*/ 	.word	0x000198c0


	//   ....[234]....
        /*0f98*/ 	.word	0x000198f0


	//   ....[235]....
        /*0f9c*/ 	.word	0x00019920


	//   ....[236]....
        /*0fa0*/ 	.word	0x00019950


	//   ....[237]....
        /*0fa4*/ 	.word	0x000199e0


	//   ....[238]....
        /*0fa8*/ 	.word	0x00019a40


	//   ....[239]....
        /*0fac*/ 	.word	0x00019a50


	//   ....[240]....
        /*0fb0*/ 	.word	0x00019ab0


	//   ....[241]....
        /*0fb4*/ 	.word	0x0001a510


	//   ....[242]....
        /*0fb8*/ 	.word	0x0001a570


	//   ....[243]....
        /*0fbc*/ 	.word	0x0001a5c0


	//   ....[244]....
        /*0fc0*/ 	.word	0x0001a610


	//   ....[245]....
        /*0fc4*/ 	.word	0x0001a660


	//   ....[246]....
        /*0fc8*/ 	.word	0x0001a6d0


	//   ....[247]....
        /*0fcc*/ 	.word	0x0001a720


	//   ....[248]....
        /*0fd0*/ 	.word	0x0001a790


	//   ....[249]....
        /*0fd4*/ 	.word	0x0001a800


	//   ....[250]....
        /*0fd8*/ 	.word	0x0001a870


	//   ....[251]....
        /*0fdc*/ 	.word	0x0001a8e0


	//   ....[252]....
        /*0fe0*/ 	.word	0x0001a950


	//   ....[253]....
        /*0fe4*/ 	.word	0x0001a9c0


	//   ....[254]....
        /*0fe8*/ 	.word	0x0001aa20


	//   ....[255]....
        /*0fec*/ 	.word	0x0001aa90


	//   ....[0]....
        /*0ff0*/ 	.word	0x0001ab00


	//   ....[1]....
        /*0ff4*/ 	.word	0x0001ab70


	//   ....[2]....
        /*0ff8*/ 	.word	0x0001abd0


	//   ....[3]....
        /*0ffc*/ 	.word	0x0001ac40


	//   ....[4]....
        /*1000*/ 	.word	0x0001acb0


	//   ....[5]....
        /*1004*/ 	.word	0x0001ad20


	//   ....[6]....
        /*1008*/ 	.word	0x0001ad80


	//   ....[7]....
        /*100c*/ 	.word	0x0001adf0


	//   ....[8]....
        /*1010*/ 	.word	0x0001ae60


	//   ....[9]....
        /*1014*/ 	.word	0x0001aed0


	//   ....[10]....
        /*1018*/ 	.word	0x0001af30


	//   ....[11]....
        /*101c*/ 	.word	0x0001afa0


	//   ....[12]....
        /*1020*/ 	.word	0x0001b010


	//   ....[13]....
        /*1024*/ 	.word	0x0001b0d0


	//   ....[14]....
        /*1028*/ 	.word	0x0001b130


	//   ....[15]....
        /*102c*/ 	.word	0x0001b1f0


	//   ....[16]....
        /*1030*/ 	.word	0x0001b250


	//   ....[17]....
        /*1034*/ 	.word	0x0001b310


	//   ....[18]....
        /*1038*/ 	.word	0x0001b370


	//   ....[19]....
        /*103c*/ 	.word	0x0001b430


	//   ....[20]....
        /*1040*/ 	.word	0x0001b490


	//   ....[21]....
        /*1044*/ 	.word	0x0001b500


	//   ....[22]....
        /*1048*/ 	.word	0x0001b570


	//   ....[23]....
        /*104c*/ 	.word	0x0001b5e0


	//   ....[24]....
        /*1050*/ 	.word	0x0001b650


	//   ....[25]....
        /*1054*/ 	.word	0x0001b6b0


	//   ....[26]....
        /*1058*/ 	.word	0x0001b710


	//   ....[27]....
        /*105c*/ 	.word	0x0001b760


	//   ....[28]....
        /*1060*/ 	.word	0x0001b7b0


	//   ....[29]....
        /*1064*/ 	.word	0x0001b800


	//   ....[30]....
        /*1068*/ 	.word	0x0001b850


	//   ....[31]....
        /*106c*/ 	.word	0x0001b8a0


	//   ....[32]....
        /*1070*/ 	.word	0x0001b8f0


	//   ....[33]....
        /*1074*/ 	.word	0x0001b960


	//   ....[34]....
        /*1078*/ 	.word	0x0001b9d0


	//   ....[35]....
        /*107c*/ 	.word	0x0001ba90


	//   ....[36]....
        /*1080*/ 	.word	0x0001baf0


	//   ....[37]....
        /*1084*/ 	.word	0x0001bbb0


	//   ....[38]....
        /*1088*/ 	.word	0x0001bc10


	//   ....[39]....
        /*108c*/ 	.word	0x0001bcd0


	//   ....[40]....
        /*1090*/ 	.word	0x0001bd30


	//   ....[41]....
        /*1094*/ 	.word	0x0001bdf0


	//   ....[42]....
        /*1098*/ 	.word	0x0001be50


	//   ....[43]....
        /*109c*/ 	.word	0x0001bec0


	//   ....[44]....
        /*10a0*/ 	.word	0x0001bf30


	//   ....[45]....
        /*10a4*/ 	.word	0x0001bff0


	//   ....[46]....
        /*10a8*/ 	.word	0x0001c050


	//   ....[47]....
        /*10ac*/ 	.word	0x0001c110


	//   ....[48]....
        /*10b0*/ 	.word	0x0001c170


	//   ....[49]....
        /*10b4*/ 	.word	0x0001c230


	//   ....[50]....
        /*10b8*/ 	.word	0x0001c290


	//   ....[51]....
        /*10bc*/ 	.word	0x0001c350


	//   ....[52]....
        /*10c0*/ 	.word	0x0001c3b0


	//   ....[53]....
        /*10c4*/ 	.word	0x0001c420


	//   ....[54]....
        /*10c8*/ 	.word	0x0001c490


	//   ....[55]....
        /*10cc*/ 	.word	0x0001c500


	//   ....[56]....
        /*10d0*/ 	.word	0x0001c570


	//   ....[57]....
        /*10d4*/ 	.word	0x0001c5c0


	//   ....[58]....
        /*10d8*/ 	.word	0x0001c620


	//   ....[59]....
        /*10dc*/ 	.word	0x0001c670


	//   ....[60]....
        /*10e0*/ 	.word	0x0001c6b0


	//   ....[61]....
        /*10e4*/ 	.word	0x0001c700


	//   ....[62]....
        /*10e8*/ 	.word	0x0001c740


	//   ....[63]....
        /*10ec*/ 	.word	0x0001c790


	//   ....[64]....
        /*10f0*/ 	.word	0x0001c7d0


	//   ....[65]....
        /*10f4*/ 	.word	0x0001c840


	//   ....[66]....
        /*10f8*/ 	.word	0x0001c8b0


	//   ....[67]....
        /*10fc*/ 	.word	0x0001c970


	//   ....[68]....
        /*1100*/ 	.word	0x0001c9d0


	//   ....[69]....
        /*1104*/ 	.word	0x0001ca90


	//   ....[70]....
        /*1108*/ 	.word	0x0001caf0


	//   ....[71]....
        /*110c*/ 	.word	0x0001cbb0


	//   ....[72]....
        /*1110*/ 	.word	0x0001cc10


	//   ....[73]....
        /*1114*/ 	.word	0x0001ccd0


	//   ....[74]....
        /*1118*/ 	.word	0x0001cd30


	//   ....[75]....
        /*111c*/ 	.word	0x0001cda0


	//   ....[76]....
        /*1120*/ 	.word	0x0001ce10


	//   ....[77]....
        /*1124*/ 	.word	0x0001ced0


	//   ....[78]....
        /*1128*/ 	.word	0x0001cf30


	//   ....[79]....
        /*112c*/ 	.word	0x0001cff0


	//   ....[80]....
        /*1130*/ 	.word	0x0001d050


	//   ....[81]....
        /*1134*/ 	.word	0x0001d110


	//   ....[82]....
        /*1138*/ 	.word	0x0001d170


	//   ....[83]....
        /*113c*/ 	.word	0x0001d230


	//   ....[84]....
        /*1140*/ 	.word	0x0001d290


	//   ....[85]....
        /*1144*/ 	.word	0x0001d2e0


	//   ....[86]....
        /*1148*/ 	.word	0x0001d340


	//   ....[87]....
        /*114c*/ 	.word	0x0001d390


	//   ....[88]....
        /*1150*/ 	.word	0x0001d3d0


	//   ....[89]....
        /*1154*/ 	.word	0x0001d420


	//   ....[90]....
        /*1158*/ 	.word	0x0001d460


	//   ....[91]....
        /*115c*/ 	.word	0x0001d4b0


	//   ....[92]....
        /*1160*/ 	.word	0x0001d4f0


	//   ....[93]....
        /*1164*/ 	.word	0x0001d560


	//   ....[94]....
        /*1168*/ 	.word	0x0001d5d0


	//   ....[95]....
        /*116c*/ 	.word	0x0001d640


	//   ....[96]....
        /*1170*/ 	.word	0x0001d700


	//   ....[97]....
        /*1174*/ 	.word	0x0001d760


	//   ....[98]....
        /*1178*/ 	.word	0x0001d820


	//   ....[99]....
        /*117c*/ 	.word	0x0001d880


	//   ....[100]....
        /*1180*/ 	.word	0x0001d940


	//   ....[101]....
        /*1184*/ 	.word	0x0001d9a0


	//   ....[102]....
        /*1188*/ 	.word	0x0001da60


	//   ....[103]....
        /*118c*/ 	.word	0x0001dac0


	//   ....[104]....
        /*1190*/ 	.word	0x0001db30


	//   ....[105]....
        /*1194*/ 	.word	0x0001dba0


	//   ....[106]....
        /*1198*/ 	.word	0x0001dc10


	//   ....[107]....
        /*119c*/ 	.word	0x0001dc80


	//   ....[108]....
        /*11a0*/ 	.word	0x0001dcd0


	//   ....[109]....
        /*11a4*/ 	.word	0x0001dd30


	//   ....[110]....
        /*11a8*/ 	.word	0x0001dd80


	//   ....[111]....
        /*11ac*/ 	.word	0x0001ddc0


	//   ....[112]....
        /*11b0*/ 	.word	0x0001de10


	//   ....[113]....
        /*11b4*/ 	.word	0x0001de50


	//   ....[114]....
        /*11b8*/ 	.word	0x0001dea0


	//   ....[115]....
        /*11bc*/ 	.word	0x0001dee0


	//   ....[116]....
        /*11c0*/ 	.word	0x0001df40


	//   ....[117]....
        /*11c4*/ 	.word	0x0001dfa0


	//   ....[118]....
        /*11c8*/ 	.word	0x0001dff0


	//   ....[119]....
        /*11cc*/ 	.word	0x0001e040


	//   ....[120]....
        /*11d0*/ 	.word	0x0001e090


	//   ....[121]....
        /*11d4*/ 	.word	0x0001e0e0


	//   ....[122]....
        /*11d8*/ 	.word	0x0001e130


	//   ....[123]....
        /*11dc*/ 	.word	0x0001e190


	//   ....[124]....
        /*11e0*/ 	.word	0x0001e200


	//   ....[125]....
        /*11e4*/ 	.word	0x0001e270


	//   ....[126]....
        /*11e8*/ 	.word	0x0001e2e0


	//   ....[127]....
        /*11ec*/ 	.word	0x0001e340


	//   ....[128]....
        /*11f0*/ 	.word	0x0001e3b0


	//   ....[129]....
        /*11f4*/ 	.word	0x0001e420


	//   ....[130]....
        /*11f8*/ 	.word	0x0001e490


	//   ....[131]....
        /*11fc*/ 	.word	0x0001e4f0


	//   ....[132]....
        /*1200*/ 	.word	0x0001e560


	//   ....[133]....
        /*1204*/ 	.word	0x0001e5d0


	//   ....[134]....
        /*1208*/ 	.word	0x0001e640


	//   ....[135]....
        /*120c*/ 	.word	0x0001e6a0


	//   ....[136]....
        /*1210*/ 	.word	0x0001e710


	//   ....[137]....
        /*1214*/ 	.word	0x0001e780


	//   ....[138]....
        /*1218*/ 	.word	0x0001e7f0


	//   ....[139]....
        /*121c*/ 	.word	0x0001e850


	//   ....[140]....
        /*1220*/ 	.word	0x0001e8c0


	//   ....[141]....
        /*1224*/ 	.word	0x0001e930


	//   ....[142]....
        /*1228*/ 	.word	0x0001e9a0


	//   ....[143]....
        /*122c*/ 	.word	0x0001ea00


	//   ....[144]....
        /*1230*/ 	.word	0x0001ea70


	//   ....[145]....
        /*1234*/ 	.word	0x0001eae0


	//   ....[146]....
        /*1238*/ 	.word	0x0001eb50


	//   ....[147]....
        /*123c*/ 	.word	0x0001ebb0


	//   ....[148]....
        /*1240*/ 	.word	0x0001ec20


	//   ....[149]....
        /*1244*/ 	.word	0x0001ec90


	//   ....[150]....
        /*1248*/ 	.word	0x0001ed00


	//   ....[151]....
        /*124c*/ 	.word	0x0001ed60


	//   ....[152]....
        /*1250*/ 	.word	0x0001edd0


	//   ....[153]....
        /*1254*/ 	.word	0x0001ee40


	//   ....[154]....
        /*1258*/ 	.word	0x0001eeb0


	//   ....[155]....
        /*125c*/ 	.word	0x0001ef10


	//   ....[156]....
        /*1260*/ 	.word	0x0001ef80


	//   ....[157]....
        /*1264*/ 	.word	0x0001eff0


	//   ....[158]....
        /*1268*/ 	.word	0x0001f060


	//   ....[159]....
        /*126c*/ 	.word	0x0001f0c0


	//   ....[160]....
        /*1270*/ 	.word	0x0001f130


	//   ....[161]....
        /*1274*/ 	.word	0x0001f1a0


	//   ....[162]....
        /*1278*/ 	.word	0x0001f210


	//   ....[163]....
        /*127c*/ 	.word	0x0001f270


	//   ....[164]....
        /*1280*/ 	.word	0x0001f2e0


	//   ....[165]....
        /*1284*/ 	.word	0x0001f350


	//   ....[166]....
        /*1288*/ 	.word	0x0001f3a0


	//   ....[167]....
        /*128c*/ 	.word	0x0001f3e0


	//   ....[168]....
        /*1290*/ 	.word	0x0001f430


	//   ....[169]....
        /*1294*/ 	.word	0x0001f480


	//   ....[170]....
        /*1298*/ 	.word	0x0001f4d0


	//   ....[171]....
        /*129c*/ 	.word	0x0001f540


	//   ....[172]....
        /*12a0*/ 	.word	0x0001f590


	//   ....[173]....
        /*12a4*/ 	.word	0x0001f5e0


	//   ....[174]....
        /*12a8*/ 	.word	0x0001f630


	//   ....[175]....
        /*12ac*/ 	.word	0x0001f680


	//   ....[176]....
        /*12b0*/ 	.word	0x0001f6d0


	//   ....[177]....
        /*12b4*/ 	.word	0x0001f740


	//   ....[178]....
        /*12b8*/ 	.word	0x0001f790


	//   ....[179]....
        /*12bc*/ 	.word	0x0001f800


	//   ....[180]....
        /*12c0*/ 	.word	0x0001f860


	//   ....[181]....
        /*12c4*/ 	.word	0x0001f8d0


	//----- nvinfo : EIATTR_EXIT_INSTR_OFFSETS
	.align		4
.L_206:
        /*12c8*/ 	.byte	0x04, 0x1c
        /*12ca*/ 	.short	(.L_208 - .L_207)


	//   ....[0]....
.L_207:
        /*12cc*/ 	.word	0x000010d0


	//   ....[1]....
        /*12d0*/ 	.word	0x0001a4d0


	//----- nvinfo : EIATTR_MAX_THREADS
	.align		4
.L_208:
        /*12d4*/ 	.byte	0x04, 0x05
        /*12d6*/ 	.short	(.L_210 - .L_209)
.L_209:
        /*12d8*/ 	.word	0x00000080
        /*12dc*/ 	.word	0x00000001
        /*12e0*/ 	.word	0x00000001


	//----- nvinfo : EIATTR_CRS_STACK_SIZE
	.align		4
.L_210:
        /*12e4*/ 	.byte	0x04, 0x1e
        /*12e6*/ 	.short	(.L_212 - .L_211)
.L_211:
        /*12e8*/ 	.word	0x00000000
.L_212:


//--------------------- .nv.info._ZN7cutlass13device_kernelIN5flash19enable_sm80_to_sm89INS1_16FlashAttnFwdSm80INS1_25CollectiveMainloopFwdSm80ILi4ELi1ELb0EN4cute5tupleIJNS5_1CILi128EEENS7_ILi80EEENS7_ILi64EEEEEELi64ENS_6half_tEfNS_4arch4Sm80ELb0ELb1ELb0ELb1ELb1ELb1ELb1ELb1EEENS1_21CollectiveEpilogueFwdINS6_IJS8_SA_S9_EEENS6_IJNS7_ILi1EEESI_SI_EEESC_SE_Li128ELb1ELb1ELb1ELb0EEENS1_36VarlenDynamicPersistentTileSchedulerILi128ELi80ELi128ELi128ELb1ELb1ELb0ELb1ELb0ELb1EEEEEEEEEvNT_6ParamsE --------------------------
	.section	.nv.info._ZN7cutlass13device_kernelIN5flash19enable_sm80_to_sm89INS1_16FlashAttnFwdSm80INS1_25CollectiveMainloopFwdSm80ILi4ELi1ELb0EN4cute5tupleIJNS5_1CILi128EEENS7_ILi80EEENS7_ILi64EEEEEELi64ENS_6half_tEfNS_4arch4Sm80ELb0ELb1ELb0ELb1ELb1ELb1ELb1ELb1EEENS1_21CollectiveEpilogueFwdINS6_IJS8_SA_S9_EEENS6_IJNS7_ILi1EEESI_SI_EEESC_SE_Li128ELb1ELb1ELb1ELb0EEENS1_36VarlenDynamicPersistentTileSchedulerILi128ELi80ELi128ELi128ELb1ELb1ELb0ELb1ELb0ELb1EEEEEEEEEvNT_6ParamsE,"",@"SHT_CUDA_INFO"
	.sectionflags	@""
	.align	4


	//----- nvinfo : EIATTR_CUDA_API_VERSION
	.align		4
        /*0000*/ 	.byte	0x04, 0x37
        /*0002*/ 	.short	(.L_214 - .L_213)
.L_213:
        /*0004*/ 	.word	0x00000082


	//----- nvinfo : EIATTR_SW2861232_WAR
	.align		4
.L_214:
        /*0008*/ 	.byte	0x01, 0x35
	.zero		2


	//----- nvinfo : EIATTR_PARAM_CBANK
	.align		4
        /*000c*/ 	.byte	0x04, 0x0a
        /*000e*/ 	.short	(.L_216 - .L_215)
	.align		4
.L_215:
        /*0010*/ 	.word	index@(.nv.constant0._ZN7cutlass13device_kernelIN5flash19enable_sm80_to_sm89INS1_16FlashAttnFwdSm80INS1_25CollectiveMainloopFwdSm80ILi4ELi1ELb0EN4cute5tupleIJNS5_1CILi128EEENS7_ILi80EEENS7_ILi64EEEEEELi64ENS_6half_tEfNS_4arch4Sm80ELb0ELb1ELb0ELb1ELb1ELb1ELb1ELb1EEENS1_21CollectiveEpilogueFwdINS6_IJS8_SA_S9_EEENS6_IJNS7_ILi1EEESI_SI_EEESC_SE_Li128ELb1ELb1ELb1ELb0EEENS1_36VarlenDynamicPersistentTileSchedulerILi128ELi80ELi128ELi128ELb1ELb1ELb0ELb1ELb0ELb1EEEEEEEEEvNT_6ParamsE)
        /*0014*/ 	.short	0x0160
        /*0016*/ 	.short	0x0438


	//----- nvinfo : EIATTR_CBANK_PARAM_SIZE
	.align		4
.L_216:
        /*0018*/ 	.byte	0x03, 0x19
        /*001a*/ 	.short	0x0438


	//----- nvinfo : EIATTR_KPARAM_INFO
	.align		4
        /*001c*/ 	.byte	0x04, 0x17
        /*001e*/ 	.short	(.L_218 - .L_217)
.L_217:
        /*0020*/ 	.word	0x00000000
        /*0024*/ 	.short	0x0000
        /*0026*/ 	.short	0x0000
        /*0028*/ 	.byte	0x00, 0xf0, 0xe1, 0x10


	//----- nvinfo : EIATTR_MAXREG_COUNT
	.align		4
.L_218:
        /*002c*/ 	.byte	0x03, 0x1b
        /*002e*/ 	.short	0x00ff


	//----- nvinfo : EIATTR_NUM_BARRIERS
	.align		4
        /*0030*/ 	.byte	0x02, 0x4c
        /*0032*/ 	.byte	0x06
	.zero		1


	//----- nvinfo : EIATTR_ANNOTATIONS
	.align		4
        /*0034*/ 	.byte	0x04, 0x55
        /*0036*/ 	.short	(.L_220 - .L_219)


	//   ....[0]....
.L_219:
        /* <DEDUP_REMOVED lines=149> */


	//----- nvinfo : EIATTR_MERCURY_ISA_VERSION
	.align		4
.L_220:
        /*0978*/ 	.byte	0x03, 0x5f
        /*097a*/ 	.short	0x0000


	//----- nvinfo : EIATTR_INT_WARP_WIDE_INSTR_OFFSETS
	.align		4
        /*097c*/ 	.byte	0x04, 0x31
        /*097e*/ 	.short	(.L_222 - .L_221)


	//   ....[0]....
.L_221:
        /*0980*/ 	.word	0x00022020


	//   ....[1]....
        /*0984*/ 	.word	0x000220a0


	//----- nvinfo : EIATTR_COOP_GROUP_MASK_REGIDS
	.align		4
.L_222:
        /*0988*/ 	.byte	0x04, 0x29
        /*098a*/ 	.short	(.L_224 - .L_223)


	//   ....[0]....
.L_223:
        /*098c*/ 	.word	0xffffffff


	//   ....[1]....
        /*0990*/ 	.word	0xffffffff


	//   ....[2]....
        /*0994*/ 	.word	0xffffffff


	//   ....[3]....
        /*0998*/ 	.word	0xffffffff


	//   ....[4]....
        /*099c*/ 	.word	0xffffffff


	//   ....[5]....
        /*09a0*/ 	.word	0xffffffff


	//   ....[6]....
        /*09a4*/ 	.word	0xffffffff


	//   ....[7]....
        /*09a8*/ 	.word	0xffffffff


	//   ....[8]....
        /*09ac*/ 	.word	0xffffffff


	//   ....[9]....
        /*09b0*/ 	.word	0xffffffff


	//   ....[10]....
        /*09b4*/ 	.word	0xffffffff


	//   ....[11]....
        /*09b8*/ 	.word	0xffffffff


	//   ....[12]....
        /*09bc*/ 	.word	0xffffffff


	//   ....[13]....
        /*09c0*/ 	.word	0xffffffff


	//   ....[14]....
        /*09c4*/ 	.word	0xffffffff


	//   ....[15]....
        /*09c8*/ 	.word	0xffffffff


	//   ....[16]....
        /*09cc*/ 	.word	0xffffffff


	//   ....[17]....
        /*09d0*/ 	.word	0xffffffff


	//   ....[18]....
        /*09d4*/ 	.word	0xffffffff


	//   ....[19]....
        /*09d8*/ 	.word	0xffffffff


	//   ....[20]....
        /*09dc*/ 	.word	0xffffffff


	//   ....[21]....
        /*09e0*/ 	.word	0xffffffff


	//   ....[22]....
        /*09e4*/ 	.word	0xffffffff


	//   ....[23]....
        /*09e8*/ 	.word	0xffffffff


	//   ....[24]....
        /*09ec*/ 	.word	0xffffffff


	//   ....[25]....
        /*09f0*/ 	.word	0xffffffff


	//   ....[26]....
        /*09f4*/ 	.word	0xffffffff


	//   ....[27]....
        /*09f8*/ 	.word	0xffffffff


	//   ....[28]....
        /*09fc*/ 	.word	0xffffffff


	//   ....[29]....
        /*0a00*/ 	.word	0xffffffff


	//   ....[30]....
        /*0a04*/ 	.word	0xffffffff


	//   ....[31]....
        /*0a08*/ 	.word	0xffffffff


	//   ....[32]....
        /*0a0c*/ 	.word	0xffffffff


	//   ....[33]....
        /*0a10*/ 	.word	0xffffffff


	//   ....[34]....
        /*0a14*/ 	.word	0xffffffff


	//   ....[35]....
        /*0a18*/ 	.word	0xffffffff


	//   ....[36]....
        /*0a1c*/ 	.word	0xffffffff


	//   ....[37]....
        /*0a20*/ 	.word	0xffffffff


	//   ....[38]....
        /*0a24*/ 	.word	0xffffffff


	//   ....[39]....
        /*0a28*/ 	.word	0xffffffff


	//   ....[40]....
        /*0a2c*/ 	.word	0xffffffff


	//   ....[41]....
        /*0a30*/ 	.word	0xffffffff


	//   ....[42]....
        /*0a34*/ 	.word	0xffffffff


	//   ....[43]....
        /*0a38*/ 	.word	0xffffffff


	//   ....[44]....
        /*0a3c*/ 	.word	0xffffffff


	//   ....[45]....
        /*0a40*/ 	.word	0xffffffff


	//   ....[46]....
        /*0a44*/ 	.word	0xffffffff


	//   ....[47]....
        /*0a48*/ 	.word	0xffffffff


	//   ....[48]....
        /*0a4c*/ 	.word	0xffffffff


	//   ....[49]....
        /*0a50*/ 	.word	0xffffffff


	//   ....[50]....
        /*0a54*/ 	.word	0xffffffff


	//   ....[51]....
        /*0a58*/ 	.word	0xffffffff


	//   ....[52]....
        /*0a5c*/ 	.word	0xffffffff


	//   ....[53]....
        /*0a60*/ 	.word	0xffffffff


	//   ....[54]....
        /*0a64*/ 	.word	0xffffffff


	//   ....[55]....
        /*0a68*/ 	.word	0xffffffff


	//   ....[56]....
        /*0a6c*/ 	.word	0xffffffff


	//   ....[57]....
        /*0a70*/ 	.word	0xffffffff


	//   ....[58]....
        /*0a74*/ 	.word	0xffffffff


	//   ....[59]....
        /*0a78*/ 	.word	0xffffffff


	//   ....[60]....
        /*0a7c*/ 	.word	0xffffffff


	//   ....[61]....
        /*0a80*/ 	.word	0xffffffff


	//   ....[62]....
        /*0a84*/ 	.word	0xffffffff


	//   ....[63]....
        /*0a88*/ 	.word	0xffffffff


	//   ....[64]....
        /*0a8c*/ 	.word	0xffffffff


	//   ....[65]....
        /*0a90*/ 	.word	0xffffffff


	//   ....[66]....
        /*0a94*/ 	.word	0xffffffff


	//   ....[67]....
        /*0a98*/ 	.word	0xffffffff


	//   ....[68]....
        /*0a9c*/ 	.word	0xffffffff


	//   ....[69]....
        /*0aa0*/ 	.word	0xffffffff


	//   ....[70]....
        /*0aa4*/ 	.word	0xffffffff


	//   ....[71]....
        /*0aa8*/ 	.word	0xffffffff


	//   ....[72]....
        /*0aac*/ 	.word	0xffffffff


	//   ....[73]....
        /*0ab0*/ 	.word	0xffffffff


	//   ....[74]....
        /*0ab4*/ 	.word	0xffffffff


	//   ....[75]....
        /*0ab8*/ 	.word	0xffffffff


	//   ....[76]....
        /*0abc*/ 	.word	0xffffffff


	//   ....[77]....
        /*0ac0*/ 	.word	0xffffffff


	//   ....[78]....
        /*0ac4*/ 	.word	0xffffffff


	//   ....[79]....
        /*0ac8*/ 	.word	0xffffffff


	//   ....[80]....
        /*0acc*/ 	.word	0xffffffff


	//   ....[81]....
        /*0ad0*/ 	.word	0xffffffff


	//   ....[82]....
        /*0ad4*/ 	.word	0xffffffff


	//   ....[83]....
        /*0ad8*/ 	.word	0xffffffff


	//   ....[84]....
        /*0adc*/ 	.word	0xffffffff


	//   ....[85]....
        /*0ae0*/ 	.word	0xffffffff


	//   ....[86]....
        /*0ae4*/ 	.word	0xffffffff


	//   ....[87]....
        /*0ae8*/ 	.word	0xffffffff


	//   ....[88]....
        /*0aec*/ 	.word	0xffffffff


	//   ....[89]....
        /*0af0*/ 	.word	0xffffffff


	//   ....[90]....
        /*0af4*/ 	.word	0xffffffff


	//   ....[91]....
        /*0af8*/ 	.word	0xffffffff


	//   ....[92]....
        /*0afc*/ 	.word	0xffffffff


	//   ....[93]....
        /*0b00*/ 	.word	0xffffffff


	//   ....[94]....
        /*0b04*/ 	.word	0xffffffff


	//   ....[95]....
        /*0b08*/ 	.word	0xffffffff


	//   ....[96]....
        /*0b0c*/ 	.word	0xffffffff


	//   ....[97]....
        /*0b10*/ 	.word	0xffffffff


	//   ....[98]....
        /*0b14*/ 	.word	0xffffffff


	//   ....[99]....
        /*0b18*/ 	.word	0xffffffff


	//   ....[100]....
        /*0b1c*/ 	.word	0xffffffff


	//   ....[101]....
        /*0b20*/ 	.word	0xffffffff


	//   ....[102]....
        /*0b24*/ 	.word	0xffffffff


	//   ....[103]....
        /*0b28*/ 	.word	0xffffffff


	//   ....[104]....
        /*0b2c*/ 	.word	0xffffffff


	//   ....[105]....
        /*0b30*/ 	.word	0xffffffff


	//   ....[106]....
        /*0b34*/ 	.word	0xffffffff


	//   ....[107]....
        /*0b38*/ 	.word	0xffffffff


	//   ....[108]....
        /*0b3c*/ 	.word	0xffffffff


	//   ....[109]....
        /*0b40*/ 	.word	0xffffffff


	//   ....[110]....
        /*0b44*/ 	.word	0xffffffff


	//   ....[111]....
        /*0b48*/ 	.word	0xffffffff


	//   ....[112]....
        /*0b4c*/ 	.word	0xffffffff


	//   ....[113]....
        /*0b50*/ 	.word	0xffffffff


	//   ....[114]....
        /*0b54*/ 	.word	0xffffffff


	//   ....[115]....
        /*0b58*/ 	.word	0xffffffff


	//   ....[116]....
        /*0b5c*/ 	.word	0xffffffff


	//   ....[117]....
        /*0b60*/ 	.word	0xffffffff


	//   ....[118]....
        /*0b64*/ 	.word	0xffffffff


	//   ....[119]....
        /*0b68*/ 	.word	0xffffffff


	//   ....[120]....
        /*0b6c*/ 	.word	0xffffffff


	//   ....[121]....
        /*0b70*/ 	.word	0xffffffff


	//   ....[122]....
        /*0b74*/ 	.word	0xffffffff


	//   ....[123]....
        /*0b78*/ 	.word	0xffffffff


	//   ....[124]....
        /*0b7c*/ 	.word	0xffffffff


	//   ....[125]....
        /*0b80*/ 	.word	0xffffffff


	//   ....[126]....
        /*0b84*/ 	.word	0xffffffff


	//   ....[127]....
        /*0b88*/ 	.word	0xffffffff


	//   ....[128]....
        /*0b8c*/ 	.word	0xffffffff


	//   ....[129]....
        /*0b90*/ 	.word	0xffffffff


	//   ....[130]....
        /*0b94*/ 	.word	0xffffffff


	//   ....[131]....
        /*0b98*/ 	.word	0xffffffff


	//   ....[132]....
        /*0b9c*/ 	.word	0xffffffff


	//   ....[133]....
        /*0ba0*/ 	.word	0xffffffff


	//   ....[134]....
        /*0ba4*/ 	.word	0xffffffff


	//   ....[135]....
        /*0ba8*/ 	.word	0xffffffff


	//   ....[136]....
        /*0bac*/ 	.word	0xffffffff


	//   ....[137]....
        /*0bb0*/ 	.word	0xffffffff


	//   ....[138]....
        /*0bb4*/ 	.word	0xffffffff


	//   ....[139]....
        /*0bb8*/ 	.word	0xffffffff


	//   ....[140]....
        /*0bbc*/ 	.word	0xffffffff


	//   ....[141]....
        /*0bc0*/ 	.word	0xffffffff


	//   ....[142]....
        /*0bc4*/ 	.word	0xffffffff


	//   ....[143]....
        /*0bc8*/ 	.word	0xffffffff


	//   ....[144]....
        /*0bcc*/ 	.word	0xffffffff


	//   ....[145]....
        /*0bd0*/ 	.word	0xffffffff


	//   ....[146]....
        /*0bd4*/ 	.word	0xffffffff


	//   ....[147]....
        /*0bd8*/ 	.word	0xffffffff


	//   ....[148]....
        /*0bdc*/ 	.word	0xffffffff


	//   ....[149]....
        /*0be0*/ 	.word	0xffffffff


	//   ....[150]....
        /*0be4*/ 	.word	0xffffffff


	//   ....[151]....
        /*0be8*/ 	.word	0xffffffff


	//   ....[152]....
        /*0bec*/ 	.word	0xffffffff


	//   ....[153]....
        /*0bf0*/ 	.word	0xffffffff


	//   ....[154]....
        /*0bf4*/ 	.word	0xffffffff


	//   ....[155]....
        /*0bf8*/ 	.word	0xffffffff


	//   ....[156]....
        /*0bfc*/ 	.word	0xffffffff


	//   ....[157]....
        /*0c00*/ 	.word	0xffffffff


	//   ....[158]....
        /*0c04*/ 	.word	0xffffffff


	//   ....[159]....
        /*0c08*/ 	.word	0xffffffff


	//   ....[160]....
        /*0c0c*/ 	.word	0xffffffff


	//   ....[161]....
        /*0c10*/ 	.word	0xffffffff


	//   ....[162]....
        /*0c14*/ 	.word	0xffffffff


	//   ....[163]....
        /*0c18*/ 	.word	0xffffffff


	//   ....[164]....
        /*0c1c*/ 	.word	0xffffffff


	//   ....[165]....
        /*0c20*/ 	.word	0xffffffff


	//   ....[166]....
        /*0c24*/ 	.word	0xffffffff


	//   ....[167]....
        /*0c28*/ 	.word	0xffffffff


	//   ....[168]....
        /*0c2c*/ 	.word	0xffffffff


	//   ....[169]....
        /*0c30*/ 	.word	0xffffffff


	//   ....[170]....
        /*0c34*/ 	.word	0xffffffff


	//   ....[171]....
        /*0c38*/ 	.word	0xffffffff


	//   ....[172]....
        /*0c3c*/ 	.word	0xffffffff


	//   ....[173]....
        /*0c40*/ 	.word	0xffffffff


	//   ....[174]....
        /*0c44*/ 	.word	0xffffffff


	//   ....[175]....
        /*0c48*/ 	.word	0xffffffff


	//   ....[176]....
        /*0c4c*/ 	.word	0xffffffff


	//   ....[177]....
        /*0c50*/ 	.word	0xffffffff


	//   ....[178]....
        /*0c54*/ 	.word	0xffffffff


	//   ....[179]....
        /*0c58*/ 	.word	0xffffffff


	//   ....[180]....
        /*0c5c*/ 	.word	0xffffffff


	//   ....[181]....
        /*0c60*/ 	.word	0xffffffff


	//   ....[182]....
        /*0c64*/ 	.word	0xffffffff


	//   ....[183]....
        /*0c68*/ 	.word	0xffffffff


	//   ....[184]....
        /*0c6c*/ 	.word	0xffffffff


	//   ....[185]....
        /*0c70*/ 	.word	0xffffffff


	//   ....[186]....
        /*0c74*/ 	.word	0xffffffff


	//   ....[187]....
        /*0c78*/ 	.word	0xffffffff


	//   ....[188]....
        /*0c7c*/ 	.word	0xffffffff


	//   ....[189]....
        /*0c80*/ 	.word	0xffffffff


	//   ....[190]....
        /*0c84*/ 	.word	0xffffffff


	//   ....[191]....
        /*0c88*/ 	.word	0xffffffff


	//   ....[192]....
        /*0c8c*/ 	.word	0xffffffff


	//   ....[193]....
        /*0c90*/ 	.word	0xffffffff


	//   ....[194]....
        /*0c94*/ 	.word	0xffffffff


	//   ....[195]....
        /*0c98*/ 	.word	0xffffffff


	//   ....[196]....
        /*0c9c*/ 	.word	0xffffffff


	//   ....[197]....
        /*0ca0*/ 	.word	0xffffffff


	//   ....[198]....
        /*0ca4*/ 	.word	0xffffffff


	//   ....[199]....
        /*0ca8*/ 	.word	0xffffffff


	//   ....[200]....
        /*0cac*/ 	.word	0xffffffff


	//   ....[201]....
        /*0cb0*/ 	.word	0xffffffff


	//   ....[202]....
        /*0cb4*/ 	.word	0xffffffff


	//   ....[203]....
        /*0cb8*/ 	.word	0xffffffff


	//   ....[204]....
        /*0cbc*/ 	.word	0xffffffff


	//   ....[205]....
        /*0cc0*/ 	.word	0xffffffff


	//   ....[206]....
        /*0cc4*/ 	.word	0xffffffff


	//   ....[207]....
        /*0cc8*/ 	.word	0xffffffff


	//   ....[208]....
        /*0ccc*/ 	.word	0xffffffff


	//   ....[209]....
        /*0cd0*/ 	.word	0xffffffff


	//   ....[210]....
        /*0cd4*/ 	.word	0xffffffff


	//   ....[211]....
        /*0cd8*/ 	.word	0xffffffff


	//   ....[212]....
        /*0cdc*/ 	.word	0xffffffff


	//   ....[213]....
        /*0ce0*/ 	.word	0xffffffff


	//   ....[214]....
        /*0ce4*/ 	.word	0xffffffff


	//   ....[215]....
        /*0ce8*/ 	.word	0xffffffff


	//   ....[216]....
        /*0cec*/ 	.word	0xffffffff


	//   ....[217]....
        /*0cf0*/ 	.word	0xffffffff


	//   ....[218]....
        /*0cf4*/ 	.word	0xffffffff


	//   ....[219]....
        /*0cf8*/ 	.word	0xffffffff


	//   ....[220]....
        /*0cfc*/ 	.word	0xffffffff


	//   ....[221]....
        /*0d00*/ 	.word	0xffffffff


	//   ....[222]....
        /*0d04*/ 	.word	0xffffffff


	//   ....[223]....
        /*0d08*/ 	.word	0xffffffff


	//   ....[224]....
        /*0d0c*/ 	.word	0xffffffff


	//   ....[225]....
        /*0d10*/ 	.word	0xffffffff


	//   ....[226]....
        /*0d14*/ 	.word	0xffffffff


	//   ....[227]....
        /*0d18*/ 	.word	0xffffffff


	//   ....[228]....
        /*0d1c*/ 	.word	0xffffffff


	//   ....[229]....
        /*0d20*/ 	.word	0xffffffff


	//   ....[230]....
        /*0d24*/ 	.word	0xffffffff


	//   ....[231]....
        /*0d28*/ 	.word	0xffffffff


	//   ....[232]....
        /*0d2c*/ 	.word	0xffffffff


	//   ....[233]....
        /*0d30*/ 	.word	0xffffffff


	//   ....[234]....
        /*0d34*/ 	.word	0xffffffff


	//   ....[235]....
        /*0d38*/ 	.word	0xffffffff


	//   ....[236]....
        /*0d3c*/ 	.word	0xffffffff


	//   ....[237]....
        /*0d40*/ 	.word	0xffffffff


	//   ....[238]....
        /*0d44*/ 	.word	0xffffffff


	//   ....[239]....
        /*0d48*/ 	.word	0xffffffff


	//   ....[240]....
        /*0d4c*/ 	.word	0xffffffff


	//   ....[241]....
        /*0d50*/ 	.word	0xffffffff


	//   ....[242]....
        /*0d54*/ 	.word	0xffffffff


	//   ....[243]....
        /*0d58*/ 	.word	0xffffffff


	//   ....[244]....
        /*0d5c*/ 	.word	0xffffffff


	//   ....[245]....
        /*0d60*/ 	.word	0xffffffff


	//   ....[246]....
        /*0d64*/ 	.word	0xffffffff


	//   ....[247]....
        /*0d68*/ 	.word	0xffffffff


	//   ....[248]....
        /*0d6c*/ 	.word	0xffffffff


	//   ....[249]....
        /*0d70*/ 	.word	0xffffffff


	//   ....[250]....
        /*0d74*/ 	.word	0xffffffff


	//   ....[251]....
        /*0d78*/ 	.word	0xffffffff


	//   ....[252]....
        /*0d7c*/ 	.word	0xffffffff


	//   ....[253]....
        /*0d80*/ 	.word	0xffffffff


	//   ....[254]....
        /*0d84*/ 	.word	0xffffffff


	//   ....[255]....
        /*0d88*/ 	.word	0xffffffff


	//   ....[0]....
        /*0d8c*/ 	.word	0xffffffff


	//   ....[1]....
        /*0d90*/ 	.word	0xffffffff


	//   ....[2]....
        /*0d94*/ 	.word	0xffffffff


	//   ....[3]....
        /*0d98*/ 	.word	0xffffffff


	//   ....[4]....
        /*0d9c*/ 	.word	0xffffffff


	//   ....[5]....
        /*0da0*/ 	.word	0xffffffff


	//   ....[6]....
        /*0da4*/ 	.word	0xffffffff


	//   ....[7]....
        /*0da8*/ 	.word	0xffffffff


	//   ....[8]....
        /*0dac*/ 	.word	0xffffffff


	//   ....[9]....
        /*0db0*/ 	.word	0xffffffff


	//   ....[10]....
        /*0db4*/ 	.word	0xffffffff


	//   ....[11]....
        /*0db8*/ 	.word	0xffffffff


	//   ....[12]....
        /*0dbc*/ 	.word	0xffffffff


	//   ....[13]....
        /*0dc0*/ 	.word	0xffffffff


	//   ....[14]....
        /*0dc4*/ 	.word	0xffffffff


	//   ....[15]....
        /*0dc8*/ 	.word	0xffffffff


	//   ....[16]....
        /*0dcc*/ 	.word	0xffffffff


	//   ....[17]....
        /*0dd0*/ 	.word	0xffffffff


	//   ....[18]....
        /*0dd4*/ 	.word	0xffffffff


	//   ....[19]....
        /*0dd8*/ 	.word	0xffffffff


	//   ....[20]....
        /*0ddc*/ 	.word	0xffffffff


	//   ....[21]....
        /*0de0*/ 	.word	0xffffffff


	//   ....[22]....
        /*0de4*/ 	.word	0xffffffff


	//   ....[23]....
        /*0de8*/ 	.word	0xffffffff


	//   ....[24]....
        /*0dec*/ 	.word	0xffffffff


	//   ....[25]....
        /*0df0*/ 	.word	0xffffffff


	//   ....[26]....
        /*0df4*/ 	.word	0xffffffff


	//   ....[27]....
        /*0df8*/ 	.word	0xffffffff


	//   ....[28]....
        /*0dfc*/ 	.word	0xffffffff


	//   ....[29]....
        /*0e00*/ 	.word	0xffffffff


	//   ....[30]....
        /*0e04*/ 	.word	0xffffffff


	//   ....[31]....
        /*0e08*/ 	.word	0xffffffff


	//   ....[32]....
        /*0e0c*/ 	.word	0xffffffff


	//   ....[33]....
        /*0e10*/ 	.word	0xffffffff


	//   ....[34]....
        /*0e14*/ 	.word	0xffffffff


	//   ....[35]....
        /*0e18*/ 	.word	0xffffffff


	//   ....[36]....
        /*0e1c*/ 	.word	0xffffffff


	//   ....[37]....
        /*0e20*/ 	.word	0xffffffff


	//   ....[38]....
        /*0e24*/ 	.word	0xffffffff


	//   ....[39]....
        /*0e28*/ 	.word	0xffffffff


	//   ....[40]....
        /*0e2c*/ 	.word	0xffffffff


	//   ....[41]....
        /*0e30*/ 	.word	0xffffffff


	//   ....[42]....
        /*0e34*/ 	.word	0xffffffff


	//   ....[43]....
        /*0e38*/ 	.word	0xffffffff


	//   ....[44]....
        /*0e3c*/ 	.word	0xffffffff


	//   ....[45]....
        /*0e40*/ 	.word	0xffffffff


	//   ....[46]....
        /*0e44*/ 	.word	0xffffffff


	//   ....[47]....
        /*0e48*/ 	.word	0xffffffff


	//   ....[48]....
        /*0e4c*/ 	.word	0xffffffff


	//   ....[49]....
        /*0e50*/ 	.word	0xffffffff


	//   ....[50]....
        /*0e54*/ 	.word	0xffffffff


	//   ....[51]....
        /*0e58*/ 	.word	0xffffffff


	//   ....[52]....
        /*0e5c*/ 	.word	0xffffffff


	//   ....[53]....
        /*0e60*/ 	.word	0xffffffff


	//   ....[54]....
        /*0e64*/ 	.word	0xffffffff


	//   ....[55]....
        /*0e68*/ 	.word	0xffffffff


	//   ....[56]....
        /*0e6c*/ 	.word	0xffffffff


	//   ....[57]....
        /*0e70*/ 	.word	0xffffffff


	//   ....[58]....
        /*0e74*/ 	.word	0xffffffff


	//   ....[59]....
        /*0e78*/ 	.word	0xffffffff


	//   ....[60]....
        /*0e7c*/ 	.word	0xffffffff


	//   ....[61]....
        /*0e80*/ 	.word	0xffffffff


	//   ....[62]....
        /*0e84*/ 	.word	0xffffffff


	//   ....[63]....
        /*0e88*/ 	.word	0xffffffff


	//   ....[64]....
        /*0e8c*/ 	.word	0xffffffff


	//   ....[65]....
        /*0e90*/ 	.word	0xffffffff


	//   ....[66]....
        /*0e94*/ 	.word	0xffffffff


	//   ....[67]....
        /*0e98*/ 	.word	0xffffffff


	//   ....[68]....
        /*0e9c*/ 	.word	0xffffffff


	//   ....[69]....
        /*0ea0*/ 	.word	0xffffffff


	//   ....[70]....
        /*0ea4*/ 	.word	0xffffffff


	//   ....[71]....
        /*0ea8*/ 	.word	0xffffffff


	//   ....[72]....
        /*0eac*/ 	.word	0xffffffff


	//   ....[73]....
        /*0eb0*/ 	.word	0xffffffff


	//   ....[74]....
        /*0eb4*/ 	.word	0xffffffff


	//   ....[75]....
        /*0eb8*/ 	.word	0xffffffff


	//   ....[76]....
        /*0ebc*/ 	.word	0xffffffff


	//   ....[77]....
        /*0ec0*/ 	.word	0xffffffff


	//   ....[78]....
        /*0ec4*/ 	.word	0xffffffff


	//   ....[79]....
        /*0ec8*/ 	.word	0xffffffff


	//   ....[80]....
        /*0ecc*/ 	.word	0xffffffff


	//   ....[81]....
        /*0ed0*/ 	.word	0xffffffff


	//   ....[82]....
        /*0ed4*/ 	.word	0xffffffff


	//   ....[83]....
        /*0ed8*/ 	.word	0xffffffff


	//   ....[84]....
        /*0edc*/ 	.word	0xffffffff


	//   ....[85]....
        /*0ee0*/ 	.word	0xffffffff


	//   ....[86]....
        /*0ee4*/ 	.word	0xffffffff


	//   ....[87]....
        /*0ee8*/ 	.word	0xffffffff


	//   ....[88]....
        /*0eec*/ 	.word	0xffffffff


	//   ....[89]....
        /*0ef0*/ 	.word	0xffffffff


	//   ....[90]....
        /*0ef4*/ 	.word	0xffffffff


	//   ....[91]....
        /*0ef8*/ 	.word	0xffffffff


	//   ....[92]....
        /*0efc*/ 	.word	0xffffffff


	//   ....[93]....
        /*0f00*/ 	.word	0xffffffff


	//   ....[94]....
        /*0f04*/ 	.word	0xffffffff


	//   ....[95]....
        /*0f08*/ 	.word	0xffffffff


	//   ....[96]....
        /*0f0c*/ 	.word	0xffffffff


	//   ....[97]....
        /*0f10*/ 	.word	0xffffffff


	//   ....[98]....
        /*0f14*/ 	.word	0xffffffff


	//   ....[99]....
        /*0f18*/ 	.word	0xffffffff


	//   ....[100]....
        /*0f1c*/ 	.word	0xffffffff


	//   ....[101]....
        /*0f20*/ 	.word	0xffffffff


	//   ....[102]....
        /*0f24*/ 	.word	0xffffffff


	//   ....[103]....
        /*0f28*/ 	.word	0xffffffff


	//   ....[104]....
        /*0f2c*/ 	.word	0xffffffff


	//   ....[105]....
        /*0f30*/ 	.word	0xffffffff


	//   ....[106]....
        /*0f34*/ 	.word	0xffffffff


	//   ....[107]....
        /*0f38*/ 	.word	0xffffffff


	//   ....[108]....
        /*0f3c*/ 	.word	0xffffffff


	//   ....[109]....
        /*0f40*/ 	.word	0xffffffff


	//   ....[110]....
        /*0f44*/ 	.word	0xffffffff


	//   ....[111]....
        /*0f48*/ 	.word	0xffffffff


	//   ....[112]....
        /*0f4c*/ 	.word	0xffffffff


	//   ....[113]....
        /*0f50*/ 	.word	0xffffffff


	//   ....[114]....
        /*0f54*/ 	.word	0xffffffff


	//   ....[115]....
        /*0f58*/ 	.word	0xffffffff


	//   ....[116]....
        /*0f5c*/ 	.word	0xffffffff


	//   ....[117]....
        /*0f60*/ 	.word	0xffffffff


	//   ....[118]....
        /*0f64*/ 	.word	0xffffffff


	//   ....[119]....
        /*0f68*/ 	.word	0xffffffff


	//   ....[120]....
        /*0f6c*/ 	.word	0xffffffff


	//   ....[121]....
        /*0f70*/ 	.word	0xffffffff


	//   ....[122]....
        /*0f74*/ 	.word	0xffffffff


	//   ....[123]....
        /*0f78*/ 	.word	0xffffffff


	//   ....[124]....
        /*0f7c*/ 	.word	0xffffffff


	//   ....[125]....
        /*0f80*/ 	.word	0xffffffff


	//   ....[126]....
        /*0f84*/ 	.word	0xffffffff


	//   ....[127]....
        /*0f88*/ 	.word	0xffffffff


	//   ....[128]....
        /*0f8c*/ 	.word	0xffffffff


	//   ....[129]....
        /*0f90*/ 	.word	0xffffffff


	//   ....[130]....
        /*0f94*/ 	.word	0xffffffff


	//   ....[131]....
        /*0f98*/ 	.word	0xffffffff


	//   ....[132]....
        /*0f9c*/ 	.word	0xffffffff


	//   ....[133]....
        /*0fa0*/ 	.word	0xffffffff


	//   ....[134]....
        /*0fa4*/ 	.word	0xffffffff


	//   ....[135]....
        /*0fa8*/ 	.word	0xffffffff


	//   ....[136]....
        /*0fac*/ 	.word	0xffffffff


	//   ....[137]....
        /*0fb0*/ 	.word	0xffffffff


	//   ....[138]....
        /*0fb4*/ 	.word	0xffffffff


	//   ....[139]....
        /*0fb8*/ 	.word	0xffffffff


	//   ....[140]....
        /*0fbc*/ 	.word	0xffffffff


	//   ....[141]....
        /*0fc0*/ 	.word	0xffffffff


	//   ....[142]....
        /*0fc4*/ 	.word	0xffffffff


	//   ....[143]....
        /*0fc8*/ 	.word	0xffffffff


	//   ....[144]....
        /*0fcc*/ 	.word	0xffffffff


	//   ....[145]....
        /*0fd0*/ 	.word	0xffffffff


	//   ....[146]....
        /*0fd4*/ 	.word	0xffffffff


	//   ....[147]....
        /*0fd8*/ 	.word	0xffffffff


	//   ....[148]....
        /*0fdc*/ 	.word	0xffffffff


	//   ....[149]....
        /*0fe0*/ 	.word	0xffffffff


	//   ....[150]....
        /*0fe4*/ 	.word	0xffffffff


	//   ....[151]....
        /*0fe8*/ 	.word	0xffffffff


	//   ....[152]....
        /*0fec*/ 	.word	0xffffffff


	//   ....[153]....
        /*0ff0*/ 	.word	0xffffffff


	//   ....[154]....
        /*0ff4*/ 	.word	0xffffffff


	//   ....[155]....
        /*0ff8*/ 	.word	0xffffffff


	//   ....[156]....
        /*0ffc*/ 	.word	0xffffffff


	//   ....[157]....
        /*1000*/ 	.word	0xffffffff


	//   ....[158]....
        /*1004*/ 	.word	0xffffffff


	//   ....[159]....
        /*1008*/ 	.word	0xffffffff


	//   ....[160]....
        /*100c*/ 	.word	0xffffffff


	//   ....[161]....
        /*1010*/ 	.word	0xffffffff


	//   ....[162]....
        /*1014*/ 	.word	0xffffffff


	//   ....[163]....
        /*1018*/ 	.word	0xffffffff


	//   ....[164]....
        /*101c*/ 	.word	0xffffffff


	//   ....[165]....
        /*1020*/ 	.word	0xffffffff


	//   ....[166]....
        /*1024*/ 	.word	0xffffffff


	//   ....[167]....
        /*1028*/ 	.word	0xffffffff


	//   ....[168]....
        /*102c*/ 	.word	0xffffffff


	//   ....[169]....
        /*1030*/ 	.word	0xffffffff


	//   ....[170]....
        /*1034*/ 	.word	0xffffffff


	//   ....[171]....
        /*1038*/ 	.word	0xffffffff


	//   ....[172]....
        /*103c*/ 	.word	0xffffffff


	//   ....[173]....
        /*1040*/ 	.word	0xffffffff


	//   ....[174]....
        /*1044*/ 	.word	0xffffffff


	//   ....[175]....
        /*1048*/ 	.word	0xffffffff


	//   ....[176]....
        /*104c*/ 	.word	0xffffffff


	//   ....[177]....
        /*1050*/ 	.word	0xffffffff


	//   ....[178]....
        /*1054*/ 	.word	0xffffffff


	//   ....[179]....
        /*1058*/ 	.word	0xffffffff


	//   ....[180]....
        /*105c*/ 	.word	0xffffffff


	//   ....[181]....
        /*1060*/ 	.word	0xffffffff


	//   ....[182]....
        /*1064*/ 	.word	0xffffffff


	//   ....[183]....
        /*1068*/ 	.word	0xffffffff


	//   ....[184]....
        /*106c*/ 	.word	0xffffffff


	//   ....[185]....
        /*1070*/ 	.word	0xffffffff


	//   ....[186]....
        /*1074*/ 	.word	0xffffffff


	//   ....[187]....
        /*1078*/ 	.word	0xffffffff


	//   ....[188]....
        /*107c*/ 	.word	0xffffffff


	//   ....[189]....
        /*1080*/ 	.word	0xffffffff


	//   ....[190]....
        /*1084*/ 	.word	0xffffffff


	//   ....[191]....
        /*1088*/ 	.word	0xffffffff


	//   ....[192]....
        /*108c*/ 	.word	0xffffffff


	//   ....[193]....
        /*1090*/ 	.word	0xffffffff


	//   ....[194]....
        /*1094*/ 	.word	0xffffffff


	//   ....[195]....
        /*1098*/ 	.word	0xffffffff


	//   ....[196]....
        /*109c*/ 	.word	0xffffffff


	//   ....[197]....
        /*10a0*/ 	.word	0xffffffff


	//   ....[198]....
        /*10a4*/ 	.word	0xffffffff


	//   ....[199]....
        /*10a8*/ 	.word	0xffffffff


	//   ....[200]....
        /*10ac*/ 	.word	0xffffffff


	//   ....[201]....
        /*10b0*/ 	.word	0xffffffff


	//   ....[202]....
        /*10b4*/ 	.word	0xffffffff


	//   ....[203]....
        /*10b8*/ 	.word	0xffffffff


	//   ....[204]....
        /*10bc*/ 	.word	0xffffffff


	//   ....[205]....
        /*10c0*/ 	.word	0xffffffff


	//   ....[206]....
        /*10c4*/ 	.word	0xffffffff


	//   ....[207]....
        /*10c8*/ 	.word	0xffffffff


	//   ....[208]....
        /*10cc*/ 	.word	0xffffffff


	//   ....[209]....
        /*10d0*/ 	.word	0xffffffff


	//   ....[210]....
        /*10d4*/ 	.word	0xffffffff


	//   ....[211]....
        /*10d8*/ 	.word	0xffffffff


	//   ....[212]....
        /*10dc*/ 	.word	0xffffffff


	//   ....[213]....
        /*10e0*/ 	.word	0xffffffff


	//   ....[214]....
        /*10e4*/ 	.word	0xffffffff


	//   ....[215]....
        /*10e8*/ 	.word	0xffffffff


	//   ....[216]....
        /*10ec*/ 	.word	0xffffffff


	//   ....[217]....
        /*10f0*/ 	.word	0xffffffff


	//   ....[218]....
        /*10f4*/ 	.word	0xffffffff


	//   ....[219]....
        /*10f8*/ 	.word	0xffffffff


	//   ....[220]....
        /*10fc*/ 	.word	0xffffffff


	//   ....[221]....
        /*1100*/ 	.word	0xffffffff


	//   ....[222]....
        /*1104*/ 	.word	0xffffffff


	//   ....[223]....
        /*1108*/ 	.word	0xffffffff


	//   ....[224]....
        /*110c*/ 	.word	0xffffffff


	//   ....[225]....
        /*1110*/ 	.word	0xffffffff


	//   ....[226]....
        /*1114*/ 	.word	0xffffffff


	//   ....[227]....
        /*1118*/ 	.word	0xffffffff


	//   ....[228]....
        /*111c*/ 	.word	0xffffffff


	//   ....[229]....
        /*1120*/ 	.word	0xffffffff


	//   ....[230]....
        /*1124*/ 	.word	0xffffffff


	//   ....[231]....
        /*1128*/ 	.word	0xffffffff


	//   ....[232]....
        /*112c*/ 	.word	0xffffffff


	//   ....[233]....
        /*1130*/ 	.word	0xffffffff


	//   ....[234]....
        /*1134*/ 	.word	0xffffffff


	//   ....[235]....
        /*1138*/ 	.word	0xffffffff


	//   ....[236]....
        /*113c*/ 	.word	0xffffffff


	//   ....[237]....
        /*1140*/ 	.word	0xffffffff


	//----- nvinfo : EIATTR_COOP_GROUP_INSTR_OFFSETS
	.align		4
.L_224:
        /*1144*/ 	.byte	0x04, 0x28
        /*1146*/ 	.short	(.L_226 - .L_225)


	//   ....[0]....
.L_225:
        /*1148*/ 	.word	0x00000050


	//   ....[1]....
        /*114c*/ 	.word	0x00000200


	//   ....[2]....
        /*1150*/ 	.word	0x00000230


	//   ....[3]....
        /*1154*/ 	.word	0x00000260


	//   ....[4]....
        /*1158*/ 	.word	0x00000290


	//   ....[5]....
        /*115c*/ 	.word	0x000002c0


	//   ....[6]....
        /*1160*/ 	.word	0x000002f0


	//   ....[7]....
        /*1164*/ 	.word	0x00000450


	//   ....[8]....
        /*1168*/ 	.word	0x00000490


	//   ....[9]....
        /*116c*/ 	.word	0x000004c0


	//   ....[10]....
        /*1170*/ 	.word	0x000004f0


	//   ....[11]....
        /*1174*/ 	.word	0x00000520


	//   ....[12]....
        /*1178*/ 	.word	0x00000550


	//   ....[13]....
        /*117c*/ 	.word	0x000005e0


	//   ....[14]....
        /*1180*/ 	.word	0x00000630


	//   ....[15]....
        /*1184*/ 	.word	0x00000650


	//   ....[16]....
        /*1188*/ 	.word	0x000006b0


	//   ....[17]....
        /*118c*/ 	.word	0x000041d0


	//   ....[18]....
        /*1190*/ 	.word	0x00004220


	//   ....[19]....
        /*1194*/ 	.word	0x00004a20


	//   ....[20]....
        /*1198*/ 	.word	0x00004a40


	//   ....[21]....
        /*119c*/ 	.word	0x000051b0


	//   ....[22]....
        /*11a0*/ 	.word	0x000051c0


	//   ....[23]....
        /*11a4*/ 	.word	0x00005a40


	//   ....[24]....
        /*11a8*/ 	.word	0x00005a80


	//   ....[25]....
        /*11ac*/ 	.word	0x00006680


	//   ....[26]....
        /*11b0*/ 	.word	0x000066b0


	//   ....[27]....
        /*11b4*/ 	.word	0x00006e70


	//   ....[28]....
        /*11b8*/ 	.word	0x00006e90


	//   ....[29]....
        /*11bc*/ 	.word	0x00007670


	//   ....[30]....
        /*11c0*/ 	.word	0x000076a0


	//   ....[31]....
        /*11c4*/ 	.word	0x000077d0


	//   ....[32]....
        /*11c8*/ 	.word	0x00007800


	//   ....[33]....
        /*11cc*/ 	.word	0x000078f0


	//   ....[34]....
        /*11d0*/ 	.word	0x00007910


	//   ....[35]....
        /*11d4*/ 	.word	0x00007ec0


	//   ....[36]....
        /*11d8*/ 	.word	0x00007ef0


	//   ....[37]....
        /*11dc*/ 	.word	0x00008050


	//   ....[38]....
        /*11e0*/ 	.word	0x00008080


	//   ....[39]....
        /*11e4*/ 	.word	0x00008170


	//   ....[40]....
        /*11e8*/ 	.word	0x000081a0


	//   ....[41]....
        /*11ec*/ 	.word	0x00009080


	//   ....[42]....
        /*11f0*/ 	.word	0x000090a0


	//   ....[43]....
        /*11f4*/ 	.word	0x00009170


	//   ....[44]....
        /*11f8*/ 	.word	0x00009180


	//   ....[45]....
        /*11fc*/ 	.word	0x00009250


	//   ....[46]....
        /*1200*/ 	.word	0x00009270


	//   ....[47]....
        /*1204*/ 	.word	0x00009340


	//   ....[48]....
        /*1208*/ 	.word	0x00009350


	//   ....[49]....
        /*120c*/ 	.word	0x00009420


	//   ....[50]....
        /*1210*/ 	.word	0x00009440


	//   ....[51]....
        /*1214*/ 	.word	0x00009510


	//   ....[52]....
        /*1218*/ 	.word	0x00009520


	//   ....[53]....
        /*121c*/ 	.word	0x000095f0


	//   ....[54]....
        /*1220*/ 	.word	0x00009610


	//   ....[55]....
        /*1224*/ 	.word	0x000096e0


	//   ....[56]....
        /*1228*/ 	.word	0x000096f0


	//   ....[57]....
        /*122c*/ 	.word	0x00009b80


	//   ....[58]....
        /*1230*/ 	.word	0x00009b90


	//   ....[59]....
        /*1234*/ 	.word	0x00009bb0


	//   ....[60]....
        /*1238*/ 	.word	0x00009bc0


	//   ....[61]....
        /*123c*/ 	.word	0x00009bd0


	//   ....[62]....
        /*1240*/ 	.word	0x00009be0


	//   ....[63]....
        /*1244*/ 	.word	0x00009c00


	//   ....[64]....
        /*1248*/ 	.word	0x00009c50


	//   ....[65]....
        /*124c*/ 	.word	0x00009c90


	//   ....[66]....
        /*1250*/ 	.word	0x00009cc0


	//   ....[67]....
        /*1254*/ 	.word	0x0000a010


	//   ....[68]....
        /*1258*/ 	.word	0x0000a030


	//   ....[69]....
        /*125c*/ 	.word	0x0000a050


	//   ....[70]....
        /*1260*/ 	.word	0x0000a070


	//   ....[71]....
        /*1264*/ 	.word	0x0000a250


	//   ....[72]....
        /*1268*/ 	.word	0x0000a310


	//   ....[73]....
        /*126c*/ 	.word	0x0000a350


	//   ....[74]....
        /*1270*/ 	.word	0x0000a390


	//   ....[75]....
        /*1274*/ 	.word	0x0000a570


	//   ....[76]....
        /*1278*/ 	.word	0x0000a630


	//   ....[77]....
        /*127c*/ 	.word	0x0000a670


	//   ....[78]....
        /*1280*/ 	.word	0x0000a6b0


	//   ....[79]....
        /*1284*/ 	.word	0x0000a8a0


	//   ....[80]....
        /*1288*/ 	.word	0x0000a8f0


	//   ....[81]....
        /*128c*/ 	.word	0x0000a970


	//   ....[82]....
        /*1290*/ 	.word	0x0000a9b0


	//   ....[83]....
        /*1294*/ 	.word	0x0000c600


	//   ....[84]....
        /*1298*/ 	.word	0x0000c660


	//   ....[85]....
        /*129c*/ 	.word	0x0000c690


	//   ....[86]....
        /*12a0*/ 	.word	0x0000c6d0


	//   ....[87]....
        /*12a4*/ 	.word	0x0000c770


	//   ....[88]....
        /*12a8*/ 	.word	0x0000c790


	//   ....[89]....
        /*12ac*/ 	.word	0x0000c7b0


	//   ....[90]....
        /*12b0*/ 	.word	0x0000c7d0


	//   ....[91]....
        /*12b4*/ 	.word	0x0000c9c0


	//   ....[92]....
        /*12b8*/ 	.word	0x0000ca00


	//   ....[93]....
        /*12bc*/ 	.word	0x0000ca20


	//   ....[94]....
        /*12c0*/ 	.word	0x0000ca70


	//   ....[95]....
        /*12c4*/ 	.word	0x0000cbe0


	//   ....[96]....
        /*12c8*/ 	.word	0x0000cc10


	//   ....[97]....
        /*12cc*/ 	.word	0x0000cc20


	//   ....[98]....
        /*12d0*/ 	.word	0x0000cc30


	//   ....[99]....
        /*12d4*/ 	.word	0x0000ead0


	//   ....[100]....
        /*12d8*/ 	.word	0x0000eb50


	//   ....[101]....
        /*12dc*/ 	.word	0x0000eb60


	//   ....[102]....
        /*12e0*/ 	.word	0x0000eb90


	//   ....[103]....
        /*12e4*/ 	.word	0x0000eba0


	//   ....[104]....
        /*12e8*/ 	.word	0x0000ebd0


	//   ....[105]....
        /*12ec*/ 	.word	0x0000ebe0


	//   ....[106]....
        /*12f0*/ 	.word	0x0000ec00


	//   ....[107]....
        /*12f4*/ 	.word	0x0000ec20


	//   ....[108]....
        /*12f8*/ 	.word	0x0000ec30


	//   ....[109]....
        /*12fc*/ 	.word	0x0000f590


	//   ....[110]....
        /*1300*/ 	.word	0x0000f5b0


	//   ....[111]....
        /*1304*/ 	.word	0x0000f5d0


	//   ....[112]....
        /*1308*/ 	.word	0x0000f5e0


	//   ....[113]....
        /*130c*/ 	.word	0x0000f5f0


	//   ....[114]....
        /*1310*/ 	.word	0x0000f600


	//   ....[115]....
        /*1314*/ 	.word	0x0000f610


	//   ....[116]....
        /*1318*/ 	.word	0x0000f620


	//   ....[117]....
        /*131c*/ 	.word	0x0000f650


	//   ....[118]....
        /*1320*/ 	.word	0x0000f680


	//   ....[119]....
        /*1324*/ 	.word	0x0000f8c0


	//   ....[120]....
        /*1328*/ 	.word	0x0000fa90


	//   ....[121]....
        /*132c*/ 	.word	0x00010320


	//   ....[122]....
        /*1330*/ 	.word	0x00010e40


	//   ....[123]....
        /*1334*/ 	.word	0x00011970


	//   ....[124]....
        /*1338*/ 	.word	0x000119a0


	//   ....[125]....
        /*133c*/ 	.word	0x000119b0


	//   ....[126]....
        /*1340*/ 	.word	0x000119c0


	//   ....[127]....
        /*1344*/ 	.word	0x000119d0


	//   ....[128]....
        /*1348*/ 	.word	0x00011a00


	//   ....[129]....
        /*134c*/ 	.word	0x00011a20


	//   ....[130]....
        /*1350*/ 	.word	0x00011a40


	//   ....[131]....
        /*1354*/ 	.word	0x00013800


	//   ....[132]....
        /*1358*/ 	.word	0x00013820


	//   ....[133]....
        /*135c*/ 	.word	0x00013840


	//   ....[134]....
        /*1360*/ 	.word	0x00013850


	//   ....[135]....
        /*1364*/ 	.word	0x00013860


	//   ....[136]....
        /*1368*/ 	.word	0x00013870


	//   ....[137]....
        /*136c*/ 	.word	0x000138b0


	//   ....[138]....
        /*1370*/ 	.word	0x000138e0


	//   ....[139]....
        /*1374*/ 	.word	0x00013910


	//   ....[140]....
        /*1378*/ 	.word	0x00013940


	//   ....[141]....
        /*137c*/ 	.word	0x000142d0


	//   ....[142]....
        /*1380*/ 	.word	0x000142f0


	//   ....[143]....
        /*1384*/ 	.word	0x00014360


	//   ....[144]....
        /*1388*/ 	.word	0x00014370


	//   ....[145]....
        /*138c*/ 	.word	0x000143b0


	//   ....[146]....
        /*1390*/ 	.word	0x000143c0


	//   ....[147]....
        /*1394*/ 	.word	0x00014400


	//   ....[148]....
        /*1398*/ 	.word	0x00014410


	//   ....[149]....
        /*139c*/ 	.word	0x00014420


	//   ....[150]....
        /*13a0*/ 	.word	0x00014430


	//   ....[151]....
        /*13a4*/ 	.word	0x000145f0


	//   ....[152]....
        /*13a8*/ 	.word	0x00014810


	//   ....[153]....
        /*13ac*/ 	.word	0x00014a30


	//   ....[154]....
        /*13b0*/ 	.word	0x000160f0


	//   ....[155]....
        /*13b4*/ 	.word	0x00016d00


	//   ....[156]....
        /*13b8*/ 	.word	0x00016d30


	//   ....[157]....
        /*13bc*/ 	.word	0x00016d50


	//   ....[158]....
        /*13c0*/ 	.word	0x00016d70


	//   ....[159]....
        /*13c4*/ 	.word	0x00016d90


	//   ....[160]....
        /*13c8*/ 	.word	0x00016db0


	//   ....[161]....
        /*13cc*/ 	.word	0x00016dd0


	//   ....[162]....
        /*13d0*/ 	.word	0x00016df0


	//   ....[163]....
        /*13d4*/ 	.word	0x00019140


	//   ....[164]....
        /*13d8*/ 	.word	0x00019160


	//   ....[165]....
        /*13dc*/ 	.word	0x00019180


	//   ....[166]....
        /*13e0*/ 	.word	0x00019190


	//   ....[167]....
        /*13e4*/ 	.word	0x000191a0


	//   ....[168]....
        /*13e8*/ 	.word	0x000191b0


	//   ....[169]....
        /*13ec*/ 	.word	0x000191f0


	//   ....[170]....
        /*13f0*/ 	.word	0x00019220


	//   ....[171]....
        /*13f4*/ 	.word	0x00019250


	//   ....[172]....
        /*13f8*/ 	.word	0x00019280


	//   ....[173]....
        /*13fc*/ 	.word	0x00019c10


	//   ....[174]....
        /*1400*/ 	.word	0x00019c30


	//   ....[175]....
        /*1404*/ 	.word	0x00019ca0


	//   ....[176]....
        /*1408*/ 	.word	0x00019cb0


	//   ....[177]....
        /*140c*/ 	.word	0x00019cf0


	//   ....[178]....
        /*1410*/ 	.word	0x00019d00


	//   ....[179]....
        /*1414*/ 	.word	0x00019d40


	//   ....[180]....
        /*1418*/ 	.word	0x00019d50


	//   ....[181]....
        /*141c*/ 	.word	0x00019d60


	//   ....[182]....
        /*1420*/ 	.word	0x00019d70


	//   ....[183]....
        /*1424*/ 	.word	0x0001a350


	//   ....[184]....
        /*1428*/ 	.word	0x0001a380


	//   ....[185]....
        /*142c*/ 	.word	0x0001a3a0


	//   ....[186]....
        /*1430*/ 	.word	0x0001a3c0


	//   ....[187]....
        /*1434*/ 	.word	0x0001a3e0


	//   ....[188]....
        /*1438*/ 	.word	0x0001a400


	//   ....[189]....
        /*143c*/ 	.word	0x0001a420


	//   ....[190]....
        /*1440*/ 	.word	0x0001a440


	//   ....[191]....
        /*1444*/ 	.word	0x0001c460


	//   ....[192]....
        /*1448*/ 	.word	0x0001c4b0


	//   ....[193]....
        /*144c*/ 	.word	0x0001c4d0


	//   ....[194]....
        /*1450*/ 	.word	0x0001c4f0


	//   ....[195]....
        /*1454*/ 	.word	0x0001c510


	//   ....[196]....
        /*1458*/ 	.word	0x0001c530


	//   ....[197]....
        /*145c*/ 	.word	0x0001c550


	//   ....[198]....
        /*1460*/ 	.word	0x0001c570


	//   ....[199]....
        /*1464*/ 	.word	0x0001c590


	//   ....[200]....
        /*1468*/ 	.word	0x0001c5b0


	//   ....[201]....
        /*146c*/ 	.word	0x0001cec0


	//   ....[202]....
        /*1470*/ 	.word	0x0001cee0


	//   ....[203]....
        /*1474*/ 	.word	0x0001cf50


	//   ....[204]....
        /*1478*/ 	.word	0x0001cf60


	//   ....[205]....
        /*147c*/ 	.word	0x0001cfa0


	//   ....[206]....
        /*1480*/ 	.word	0x0001cfb0


	//   ....[207]....
        /*1484*/ 	.word	0x0001cff0


	//   ....[208]....
        /*1488*/ 	.word	0x0001d000


	//   ....[209]....
        /*148c*/ 	.word	0x0001d010


	//   ....[210]....
        /*1490*/ 	.word	0x0001d020


	//   ....[211]....
        /*1494*/ 	.word	0x0001d200


	//   ....[212]....
        /*1498*/ 	.word	0x0001d420


	//   ....[213]....
        /*149c*/ 	.word	0x0001d640


	//   ....[214]....
        /*14a0*/ 	.word	0x0001ed00


	//   ....[215]....
        /*14a4*/ 	.word	0x0001f910


	//   ....[216]....
        /*14a8*/ 	.word	0x0001f940


	//   ....[217]....
        /*14ac*/ 	.word	0x0001f960


	//   ....[218]....
        /*14b0*/ 	.word	0x0001f980


	//   ....[219]....
        /*14b4*/ 	.word	0x0001f9a0


	//   ....[220]....
        /*14b8*/ 	.word	0x0001f9c0


	//   ....[221]....
        /*14bc*/ 	.word	0x0001f9e0


	//   ....[222]....
        /*14c0*/ 	.word	0x0001fa00


	//   ....[223]....
        /*14c4*/ 	.word	0x00021860


	//   ....[224]....
        /*14c8*/ 	.word	0x00021890


	//   ....[225]....
        /*14cc*/ 	.word	0x000218a0


	//   ....[226]....
        /*14d0*/ 	.word	0x000218b0


	//   ....[227]....
        /*14d4*/ 	.word	0x000218c0


	//   ....[228]....
        /*14d8*/ 	.word	0x000218f0


	//   ....[229]....
        /*14dc*/ 	.word	0x00021910


	//   ....[230]....
        /*14e0*/ 	.word	0x00021930


	//   ....[231]....
        /*14e4*/ 	.word	0x00022b20


	//   ....[232]....
        /*14e8*/ 	.word	0x00022b40


	//   ....[233]....
        /*14ec*/ 	.word	0x00022b50


	//   ....[234]....
        /*14f0*/ 	.word	0x00022b60


	//   ....[235]....
        /*14f4*/ 	.word	0x00022b70


	//   ....[236]....
        /*14f8*/ 	.word	0x00022b80


	//   ....[237]....
        /*14fc*/ 	.word	0x00022ba0


	//   ....[238]....
        /*1500*/ 	.word	0x00022bb0


	//   ....[239]....
        /*1504*/ 	.word	0x00022fd0


	//   ....[240]....
        /*1508*/ 	.word	0x00022ff0


	//   ....[241]....
        /*150c*/ 	.word	0x00023050


	//   ....[242]....
        /*1510*/ 	.word	0x00023060


	//   ....[243]....
        /*1514*/ 	.word	0x000230d0


	//   ....[244]....
        /*1518*/ 	.word	0x000230f0


	//   ....[245]....
        /*151c*/ 	.word	0x00023160


	//   ....[246]....
        /*1520*/ 	.word	0x00023170


	//   ....[247]....
        /*1524*/ 	.word	0x000231e0


	//   ....[248]....
        /*1528*/ 	.word	0x00023200


	//   ....[249]....
        /*152c*/ 	.word	0x00023270


	//   ....[250]....
        /*1530*/ 	.word	0x00023280


	//   ....[251]....
        /*1534*/ 	.word	0x000232f0


	//   ....[252]....
        /*1538*/ 	.word	0x00023310


	//   ....[253]....
        /*153c*/ 	.word	0x00023380


	//   ....[254]....
        /*1540*/ 	.word	0x00023390


	//   ....[255]....
        /*1544*/ 	.word	0x00023610


	//   ....[0]....
        /*1548*/ 	.word	0x00023630


	//   ....[1]....
        /*154c*/ 	.word	0x00023980


	//   ....[2]....
        /*1550*/ 	.word	0x00023990


	//   ....[3]....
        /*1554*/ 	.word	0x00023ce0


	//   ....[4]....
        /*1558*/ 	.word	0x00023d00


	//   ....[5]....
        /*155c*/ 	.word	0x00024060


	//   ....[6]....
        /*1560*/ 	.word	0x00024070


	//   ....[7]....
        /*1564*/ 	.word	0x00024b80


	//   ....[8]....
        /*1568*/ 	.word	0x00024ba0


	//   ....[9]....
        /*156c*/ 	.word	0x00024c10


	//   ....[10]....
        /*1570*/ 	.word	0x00024c20


	//   ....[11]....
        /*1574*/ 	.word	0x00024c90


	//   ....[12]....
        /*1578*/ 	.word	0x00024cb0


	//   ....[13]....
        /*157c*/ 	.word	0x00024d20


	//   ....[14]....
        /*1580*/ 	.word	0x00024d30


	//   ....[15]....
        /*1584*/ 	.word	0x00024da0


	//   ....[16]....
        /*1588*/ 	.word	0x00024dc0


	//   ....[17]....
        /*158c*/ 	.word	0x00024e30


	//   ....[18]....
        /*1590*/ 	.word	0x00024e40


	//   ....[19]....
        /*1594*/ 	.word	0x00024eb0


	//   ....[20]....
        /*1598*/ 	.word	0x00024ed0


	//   ....[21]....
        /*159c*/ 	.word	0x00024f40


	//   ....[22]....
        /*15a0*/ 	.word	0x00024f50


	//   ....[23]....
        /*15a4*/ 	.word	0x000250a0


	//   ....[24]....
        /*15a8*/ 	.word	0x000250c0


	//   ....[25]....
        /*15ac*/ 	.word	0x000251f0


	//   ....[26]....
        /*15b0*/ 	.word	0x00025230


	//   ....[27]....
        /*15b4*/ 	.word	0x00025260


	//   ....[28]....
        /*15b8*/ 	.word	0x00025290


	//   ....[29]....
        /*15bc*/ 	.word	0x000252c0


	//   ....[30]....
        /*15c0*/ 	.word	0x000252f0


	//   ....[31]....
        /*15c4*/ 	.word	0x00025450


	//   ....[32]....
        /*15c8*/ 	.word	0x00025490


	//   ....[33]....
        /*15cc*/ 	.word	0x000254c0


	//   ....[34]....
        /*15d0*/ 	.word	0x000254f0


	//   ....[35]....
        /*15d4*/ 	.word	0x00025520


	//   ....[36]....
        /*15d8*/ 	.word	0x00025550


	//   ....[37]....
        /*15dc*/ 	.word	0x000255e0


	//   ....[38]....
        /*15e0*/ 	.word	0x00025640


	//   ....[39]....
        /*15e4*/ 	.word	0x00025650


	//   ....[40]....
        /*15e8*/ 	.word	0x000256b0


	//   ....[41]....
        /*15ec*/ 	.word	0x00026110


	//   ....[42]....
        /*15f0*/ 	.word	0x00026170


	//   ....[43]....
        /*15f4*/ 	.word	0x000261c0


	//   ....[44]....
        /*15f8*/ 	.word	0x00026210


	//   ....[45]....
        /*15fc*/ 	.word	0x00026260


	//   ....[46]....
        /*1600*/ 	.word	0x000262d0


	//   ....[47]....
        /*1604*/ 	.word	0x00026320


	//   ....[48]....
        /*1608*/ 	.word	0x00026390


	//   ....[49]....
        /*160c*/ 	.word	0x00026400


	//   ....[50]....
        /*1610*/ 	.word	0x00026470


	//   ....[51]....
        /*1614*/ 	.word	0x000264e0


	//   ....[52]....
        /*1618*/ 	.word	0x00026550


	//   ....[53]....
        /*161c*/ 	.word	0x000265c0


	//   ....[54]....
        /*1620*/ 	.word	0x00026620


	//   ....[55]....
        /*1624*/ 	.word	0x00026690


	//   ....[56]....
        /*1628*/ 	.word	0x00026700


	//   ....[57]....
        /*162c*/ 	.word	0x00026770


	//   ....[58]....
        /*1630*/ 	.word	0x000267d0


	//   ....[59]....
        /*1634*/ 	.word	0x00026840


	//   ....[60]....
        /*1638*/ 	.word	0x000268b0


	//   ....[61]....
        /*163c*/ 	.word	0x00026920


	//   ....[62]....
        /*1640*/ 	.word	0x00026980


	//   ....[63]....
        /*1644*/ 	.word	0x000269f0


	//   ....[64]....
        /*1648*/ 	.word	0x00026a60


	//   ....[65]....
        /*164c*/ 	.word	0x00026ad0


	//   ....[66]....
        /*1650*/ 	.word	0x00026b30


	//   ....[67]....
        /*1654*/ 	.word	0x00026ba0


	//   ....[68]....
        /*1658*/ 	.word	0x00026c10


	//   ....[69]....
        /*165c*/ 	.word	0x00026cd0


	//   ....[70]....
        /*1660*/ 	.word	0x00026d30


	//   ....[71]....
        /*1664*/ 	.word	0x00026df0


	//   ....[72]....
        /*1668*/ 	.word	0x00026e50


	//   ....[73]....
        /*166c*/ 	.word	0x00026f10


	//   ....[74]....
        /*1670*/ 	.word	0x00026f70


	//   ....[75]....
        /*1674*/ 	.word	0x00027030


	//   ....[76]....
        /*1678*/ 	.word	0x00027090


	//   ....[77]....
        /*167c*/ 	.word	0x00027100


	//   ....[78]....
        /*1680*/ 	.word	0x00027170


	//   ....[79]....
        /*1684*/ 	.word	0x000271e0


	//   ....[80]....
        /*1688*/ 	.word	0x00027250


	//   ....[81]....
        /*168c*/ 	.word	0x000272b0


	//   ....[82]....
        /*1690*/ 	.word	0x00027300


	//   ....[83]....
        /*1694*/ 	.word	0x00027350


	//   ....[84]....
        /*1698*/ 	.word	0x000273a0


	//   ....[85]....
        /*169c*/ 	.word	0x000273f0


	//   ....[86]....
        /*16a0*/ 	.word	0x00027440


	//   ....[87]....
        /*16a4*/ 	.word	0x00027490


	//   ....[88]....
        /*16a8*/ 	.word	0x000274e0


	//   ....[89]....
        /*16ac*/ 	.word	0x00027550


	//   ....[90]....
        /*16b0*/ 	.word	0x000275c0


	//   ....[91]....
        /*16b4*/ 	.word	0x00027680


	//   ....[92]....
        /*16b8*/ 	.word	0x000276e0


	//   ....[93]....
        /*16bc*/ 	.word	0x000277a0


	//   ....[94]....
        /*16c0*/ 	.word	0x00027800


	//   ....[95]....
        /*16c4*/ 	.word	0x000278c0


	//   ....[96]....
        /*16c8*/ 	.word	0x00027920


	//   ....[97]....
        /*16cc*/ 	.word	0x000279e0


	//   ....[98]....
        /*16d0*/ 	.word	0x00027a40


	//   ....[99]....
        /*16d4*/ 	.word	0x00027ab0


	//   ....[100]....
        /*16d8*/ 	.word	0x00027b20


	//   ....[101]....
        /*16dc*/ 	.word	0x00027be0


	//   ....[102]....
        /*16e0*/ 	.word	0x00027c40


	//   ....[103]....
        /*16e4*/ 	.word	0x00027d00


	//   ....[104]....
        /*16e8*/ 	.word	0x00027d60


	//   ....[105]....
        /*16ec*/ 	.word	0x00027e20


	//   ....[106]....
        /*16f0*/ 	.word	0x00027e80


	//   ....[107]....
        /*16f4*/ 	.word	0x00027f40


	//   ....[108]....
        /*16f8*/ 	.word	0x00027fa0


	//   ....[109]....
        /*16fc*/ 	.word	0x00028010


	//   ....[110]....
        /*1700*/ 	.word	0x00028080


	//   ....[111]....
        /*1704*/ 	.word	0x000280f0


	//   ....[112]....
        /*1708*/ 	.word	0x00028160


	//   ....[113]....
        /*170c*/ 	.word	0x000281b0


	//   ....[114]....
        /*1710*/ 	.word	0x000281f0


	//   ....[115]....
        /*1714*/ 	.word	0x00028240


	//   ....[116]....
        /*1718*/ 	.word	0x00028280


	//   ....[117]....
        /*171c*/ 	.word	0x000282d0


	//   ....[118]....
        /*1720*/ 	.word	0x00028310


	//   ....[119]....
        /*1724*/ 	.word	0x00028360


	//   ....[120]....
        /*1728*/ 	.word	0x000283a0


	//   ....[121]....
        /*172c*/ 	.word	0x00028400


	//   ....[122]....
        /*1730*/ 	.word	0x00028470


	//   ....[123]....
        /*1734*/ 	.word	0x00028530


	//   ....[124]....
        /*1738*/ 	.word	0x00028590


	//   ....[125]....
        /*173c*/ 	.word	0x00028650


	//   ....[126]....
        /*1740*/ 	.word	0x000286b0


	//   ....[127]....
        /*1744*/ 	.word	0x00028770


	//   ....[128]....
        /*1748*/ 	.word	0x000287d0


	//   ....[129]....
        /*174c*/ 	.word	0x00028890


	//   ....[130]....
        /*1750*/ 	.word	0x000288f0


	//   ....[131]....
        /*1754*/ 	.word	0x00028960


	//   ....[132]....
        /*1758*/ 	.word	0x000289d0


	//   ....[133]....
        /*175c*/ 	.word	0x00028a90


	//   ....[134]....
        /*1760*/ 	.word	0x00028af0


	//   ....[135]....
        /*1764*/ 	.word	0x00028bb0


	//   ....[136]....
        /*1768*/ 	.word	0x00028c10


	//   ....[137]....
        /*176c*/ 	.word	0x00028cd0


	//   ....[138]....
        /*1770*/ 	.word	0x00028d30


	//   ....[139]....
        /*1774*/ 	.word	0x00028df0


	//   ....[140]....
        /*1778*/ 	.word	0x00028e50


	//   ....[141]....
        /*177c*/ 	.word	0x00028ea0


	//   ....[142]....
        /*1780*/ 	.word	0x00028ee0


	//   ....[143]....
        /*1784*/ 	.word	0x00028f30


	//   ....[144]....
        /*1788*/ 	.word	0x00028f70


	//   ....[145]....
        /*178c*/ 	.word	0x00028fc0


	//   ....[146]....
        /*1790*/ 	.word	0x00029000


	//   ....[147]....
        /*1794*/ 	.word	0x00029050


	//   ....[148]....
        /*1798*/ 	.word	0x00029090


	//   ....[149]....
        /*179c*/ 	.word	0x000290f0


	//   ....[150]....
        /*17a0*/ 	.word	0x00029160


	//   ....[151]....
        /*17a4*/ 	.word	0x000291d0


	//   ....[152]....
        /*17a8*/ 	.word	0x00029290


	//   ....[153]....
        /*17ac*/ 	.word	0x000292f0


	//   ....[154]....
        /*17b0*/ 	.word	0x000293b0


	//   ....[155]....
        /*17b4*/ 	.word	0x00029410


	//   ....[156]....
        /*17b8*/ 	.word	0x000294d0


	//   ....[157]....
        /*17bc*/ 	.word	0x00029530


	//   ....[158]....
        /*17c0*/ 	.word	0x000295f0


	//   ....[159]....
        /*17c4*/ 	.word	0x00029650


	//   ....[160]....
        /*17c8*/ 	.word	0x000296c0


	//   ....[161]....
        /*17cc*/ 	.word	0x00029730


	//   ....[162]....
        /*17d0*/ 	.word	0x000297a0


	//   ....[163]....
        /*17d4*/ 	.word	0x00029810


	//   ....[164]....
        /*17d8*/ 	.word	0x00029860


	//   ....[165]....
        /*17dc*/ 	.word	0x000298a0


	//   ....[166]....
        /*17e0*/ 	.word	0x000298f0


	//   ....[167]....
        /*17e4*/ 	.word	0x00029930


	//   ....[168]....
        /*17e8*/ 	.word	0x00029980


	//   ....[169]....
        /*17ec*/ 	.word	0x000299c0


	//   ....[170]....
        /*17f0*/ 	.word	0x00029a10


	//   ....[171]....
        /*17f4*/ 	.word	0x00029a60


	//   ....[172]....
        /*17f8*/ 	.word	0x00029ab0


	//   ....[173]....
        /*17fc*/ 	.word	0x00029b00


	//   ....[174]....
        /*1800*/ 	.word	0x00029b50


	//   ....[175]....
        /*1804*/ 	.word	0x00029ba0


	//   ....[176]....
        /*1808*/ 	.word	0x00029bf0


	//   ....[177]....
        /*180c*/ 	.word	0x00029c40


	//   ....[178]....
        /*1810*/ 	.word	0x00029c90


	//   ....[179]....
        /*1814*/ 	.word	0x00029ce0


	//   ....[180]....
        /*1818*/ 	.word	0x00029d50


	//   ....[181]....
        /*181c*/ 	.word	0x00029dc0


	//   ....[182]....
        /*1820*/ 	.word	0x00029e30


	//   ....[183]....
        /*1824*/ 	.word	0x00029e90


	//   ....[184]....
        /*1828*/ 	.word	0x00029f00


	//   ....[185]....
        /*182c*/ 	.word	0x00029f70


	//   ....[186]....
        /*1830*/ 	.word	0x00029fe0


	//   ....[187]....
        /*1834*/ 	.word	0x0002a040


	//   ....[188]....
        /*1838*/ 	.word	0x0002a0b0


	//   ....[189]....
        /*183c*/ 	.word	0x0002a120


	//   ....[190]....
        /*1840*/ 	.word	0x0002a190


	//   ....[191]....
        /*1844*/ 	.word	0x0002a1f0


	//   ....[192]....
        /*1848*/ 	.word	0x0002a260


	//   ....[193]....
        /*184c*/ 	.word	0x0002a2d0


	//   ....[194]....
        /*1850*/ 	.word	0x0002a340


	//   ....[195]....
        /*1854*/ 	.word	0x0002a3a0


	//   ....[196]....
        /*1858*/ 	.word	0x0002a410


	//   ....[197]....
        /*185c*/ 	.word	0x0002a480


	//   ....[198]....
        /*1860*/ 	.word	0x0002a4f0


	//   ....[199]....
        /*1864*/ 	.word	0x0002a550


	//   ....[200]....
        /*1868*/ 	.word	0x0002a5c0


	//   ....[201]....
        /*186c*/ 	.word	0x0002a630


	//   ....[202]....
        /*1870*/ 	.word	0x0002a6a0


	//   ....[203]....
        /*1874*/ 	.word	0x0002a700


	//   ....[204]....
        /*1878*/ 	.word	0x0002a770


	//   ....[205]....
        /*187c*/ 	.word	0x0002a7e0


	//   ....[206]....
        /*1880*/ 	.word	0x0002a850


	//   ....[207]....
        /*1884*/ 	.word	0x0002a8b0


	//   ....[208]....
        /*1888*/ 	.word	0x0002a920


	//   ....[209]....
        /*188c*/ 	.word	0x0002a990


	//   ....[210]....
        /*1890*/ 	.word	0x0002aa00


	//   ....[211]....
        /*1894*/ 	.word	0x0002aa60


	//   ....[212]....
        /*1898*/ 	.word	0x0002aad0


	//   ....[213]....
        /*189c*/ 	.word	0x0002ab40


	//   ....[214]....
        /*18a0*/ 	.word	0x0002abb0


	//   ....[215]....
        /*18a4*/ 	.word	0x0002ac10


	//   ....[216]....
        /*18a8*/ 	.word	0x0002ac80


	//   ....[217]....
        /*18ac*/ 	.word	0x0002acf0


	//   ....[218]....
        /*18b0*/ 	.word	0x0002ad60


	//   ....[219]....
        /*18b4*/ 	.word	0x0002adc0


	//   ....[220]....
        /*18b8*/ 	.word	0x0002ae30


	//   ....[221]....
        /*18bc*/ 	.word	0x0002aea0


	//   ....[222]....
        /*18c0*/ 	.word	0x0002aef0


	//   ....[223]....
        /*18c4*/ 	.word	0x0002af30


	//   ....[224]....
        /*18c8*/ 	.word	0x0002af80


	//   ....[225]....
        /*18cc*/ 	.word	0x0002afd0


	//   ....[226]....
        /*18d0*/ 	.word	0x0002b020


	//   ....[227]....
        /*18d4*/ 	.word	0x0002b090


	//   ....[228]....
        /*18d8*/ 	.word	0x0002b0e0


	//   ....[229]....
        /*18dc*/ 	.word	0x0002b130


	//   ....[230]....
        /*18e0*/ 	.word	0x0002b180


	//   ....[231]....
        /*18e4*/ 	.word	0x0002b1d0


	//   ....[232]....
        /*18e8*/ 	.word	0x0002b220


	//   ....[233]....
        /*18ec*/ 	.word	0x0002b290


	//   ....[234]....
        /*18f0*/ 	.word	0x0002b2e0


	//   ....[235]....
        /*18f4*/ 	.word	0x0002b350


	//   ....[236]....
        /*18f8*/ 	.word	0x0002b3b0


	//   ....[237]....
        /*18fc*/ 	.word	0x0002b420


	//----- nvinfo : EIATTR_EXIT_INSTR_OFFSETS
	.align		4
.L_226:
        /*1900*/ 	.byte	0x04, 0x1c
        /*1902*/ 	.short	(.L_228 - .L_227)


	//   ....[0]....
.L_227:
        /*1904*/ 	.word	0x000010d0


	//   ....[1]....
        /*1908*/ 	.word	0x000260d0


	//----- nvinfo : EIATTR_MAX_THREADS
	.align		4
.L_228:
        /*190c*/ 	.byte	0x04, 0x05
        /*190e*/ 	.short	(.L_230 - .L_229)
.L_229:
        /*1910*/ 	.word	0x00000080
        /*1914*/ 	.word	0x00000001
        /*1918*/ 	.word	0x00000001


	//----- nvinfo : EIATTR_CRS_STACK_SIZE
	.align		4
.L_230:
        /*191c*/ 	.byte	0x04, 0x1e
        /*191e*/ 	.short	(.L_232 - .L_231)
.L_231:
        /*1920*/ 	.word	0x00000000
.L_232:


//--------------------- .nv.info._ZN7cutlass13device_kernelIN5flash19enable_sm80_to_sm89INS1_16FlashAttnFwdSm80INS1_25CollectiveMainloopFwdSm80ILi4ELi1ELb0EN4cute5tupleIJNS5_1CILi128EEENS7_ILi112EEENS7_ILi64EEEEEELi64ENS_6half_tEfNS_4arch4Sm80ELb1ELb0ELb0ELb0ELb1ELb0ELb1ELb1EEENS1_21CollectiveEpilogueFwdINS6_IJS8_SA_S9_EEENS6_IJNS7_ILi1EEESI_SI_EEESC_SE_Li128ELb0ELb1ELb1ELb0EEENS1_30DynamicPersistentTileSchedulerILi128ELi128ELb1ELb1ELb0EEEEEEEEEvNT_6ParamsE --------------------------
	.section	.nv.info._ZN7cutlass13device_kernelIN5flash19enable_sm80_to_sm89INS1_16FlashAttnFwdSm80INS1_25CollectiveMainloopFwdSm80ILi4ELi1ELb0EN4cute5tupleIJNS5_1CILi128EEENS7_ILi112EEENS7_ILi64EEEEEELi64ENS_6half_tEfNS_4arch4Sm80ELb1ELb0ELb0ELb0ELb1ELb0ELb1ELb1EEENS1_21CollectiveEpilogueFwdINS6_IJS8_SA_S9_EEENS6_IJNS7_ILi1EEESI_SI_EEESC_SE_Li128ELb0ELb1ELb1ELb0EEENS1_30DynamicPersistentTileSchedulerILi128ELi128ELb1ELb1ELb0EEEEEEEEEvNT_6ParamsE,"",@"SHT_CUDA_INFO"
	.sectionflags	@""
	.align	4


	//----- nvinfo : EIATTR_CUDA_API_VERSION
	.align		4
        /*0000*/ 	.byte	0x04, 0x37
        /*0002*/ 	.short	(.L_234 - .L_233)
.L_233:
        /*0004*/ 	.word	0x00000082


	//----- nvinfo : EIATTR_SW2861232_WAR
	.align		4
.L_234:
        /*0008*/ 	.byte	0x01, 0x35
	.zero		2


	//----- nvinfo : EIATTR_PARAM_CBANK
	.align		4
        /*000c*/ 	.byte	0x04, 0x0a
        /*000e*/ 	.short	(.L_236 - .L_235)
	.align		4
.L_235:
        /*0010*/ 	.word	index@(.nv.constant0._ZN7cutlass13device_kernelIN5flash19enable_sm80_to_sm89INS1_16FlashAttnFwdSm80INS1_25CollectiveMainloopFwdSm80ILi4ELi1ELb0EN4cute5tupleIJNS5_1CILi128EEENS7_ILi112EEENS7_ILi64EEEEEELi64ENS_6half_tEfNS_4arch4Sm80ELb1ELb0ELb0ELb0ELb1ELb0ELb1ELb1EEENS1_21CollectiveEpilogueFwdINS6_IJS8_SA_S9_EEENS6_IJNS7_ILi1EEESI_SI_EEESC_SE_Li128ELb0ELb1ELb1ELb0EEENS1_30DynamicPersistentTileSchedulerILi128ELi128ELb1ELb1ELb0EEEEEEEEEvNT_6ParamsE)
        /*0014*/ 	.short	0x0160
        /*0016*/ 	.short	0x0428


	//----- nvinfo : EIATTR_CBANK_PARAM_SIZE
	.align		4
.L_236:
        /*0018*/ 	.byte	0x03, 0x19
        /*001a*/ 	.short	0x0428


	//----- nvinfo : EIATTR_KPARAM_INFO
	.align		4
        /*001c*/ 	.byte	0x04, 0x17
        /*001e*/ 	.short	(.L_238 - .L_237)
.L_237:
        /*0020*/ 	.word	0x00000000
        /*0024*/ 	.short	0x0000
        /*0026*/ 	.short	0x0000
        /*0028*/ 	.byte	0x00, 0xf0, 0xa1, 0x10


	//----- nvinfo : EIATTR_MAXREG_COUNT
	.align		4
.L_238:
        /*002c*/ 	.byte	0x03, 0x1b
        /*002e*/ 	.short	0x00ff


	//----- nvinfo : EIATTR_NUM_BARRIERS
	.align		4
        /*0030*/ 	.byte	0x02, 0x4c
        /*0032*/ 	.byte	0x06
	.zero		1


	//----- nvinfo : EIATTR_ANNOTATIONS
	.align		4
        /*0034*/ 	.byte	0x04, 0x55
        /*0036*/ 	.short	(.L_240 - .L_239)


	//   ....[0]....
.L_239:
        /* <DEDUP_REMOVED lines=65> */


	//----- nvinfo : EIATTR_MERCURY_ISA_VERSION
	.align		4
.L_240:
        /*0438*/ 	.byte	0x03, 0x5f
        /*043a*/ 	.short	0x0000


	//----- nvinfo : EIATTR_INT_WARP_WIDE_INSTR_OFFSETS
	.align		4
        /*043c*/ 	.byte	0x04, 0x31
        /*043e*/ 	.short	(.L_242 - .L_241)


	//   ....[0]....
.L_241:
        /*0440*/ 	.word	0x00011970


	//   ....[1]....
        /*0444*/ 	.word	0x000119f0


	//----- nvinfo : EIATTR_COOP_GROUP_MASK_REGIDS
	.align		4
.L_242:
        /*0448*/ 	.byte	0x04, 0x29
        /*044a*/ 	.short	(.L_244 - .L_243)


	//   ....[0]....
.L_243:
        /*044c*/ 	.word	0xffffffff


	//   ....[1]....
        /*0450*/ 	.word	0xffffffff


	//   ....[2]....
        /*0454*/ 	.word	0xffffffff


	//   ....[3]....
        /*0458*/ 	.word	0xffffffff


	//   ....[4]....
        /*045c*/ 	.word	0xffffffff


	//   ....[5]....
        /*0460*/ 	.word	0xffffffff


	//   ....[6]....
        /*0464*/ 	.word	0xffffffff


	//   ....[7]....
        /*0468*/ 	.word	0xffffffff


	//   ....[8]....
        /*046c*/ 	.word	0xffffffff


	//   ....[9]....
        /*0470*/ 	.word	0xffffffff


	//   ....[10]....
        /*0474*/ 	.word	0xffffffff


	//   ....[11]....
        /*0478*/ 	.word	0xffffffff


	//   ....[12]....
        /*047c*/ 	.word	0xffffffff


	//   ....[13]....
        /*0480*/ 	.word	0xffffffff


	//   ....[14]....
        /*0484*/ 	.word	0xffffffff


	//   ....[15]....
        /*0488*/ 	.word	0xffffffff


	//   ....[16]....
        /*048c*/ 	.word	0xffffffff


	//   ....[17]....
        /*0490*/ 	.word	0xffffffff


	//   ....[18]....
        /*0494*/ 	.word	0xffffffff


	//   ....[19]....
        /*0498*/ 	.word	0xffffffff


	//   ....[20]....
        /*049c*/ 	.word	0xffffffff


	//   ....[21]....
        /*04a0*/ 	.word	0xffffffff


	//   ....[22]....
        /*04a4*/ 	.word	0xffffffff


	//   ....[23]....
        /*04a8*/ 	.word	0xffffffff


	//   ....[24]....
        /*04ac*/ 	.word	0xffffffff


	//   ....[25]....
        /*04b0*/ 	.word	0xffffffff


	//   ....[26]....
        /*04b4*/ 	.word	0xffffffff


	//   ....[27]....
        /*04b8*/ 	.word	0xffffffff


	//   ....[28]....
        /*04bc*/ 	.word	0xffffffff


	//   ....[29]....
        /*04c0*/ 	.word	0xffffffff


	//   ....[30]....
        /*04c4*/ 	.word	0xffffffff


	//   ....[31]....
        /*04c8*/ 	.word	0xffffffff


	//   ....[32]....
        /*04cc*/ 	.word	0xffffffff


	//   ....[33]....
        /*04d0*/ 	.word	0xffffffff


	//   ....[34]....
        /*04d4*/ 	.word	0xffffffff


	//   ....[35]....
        /*04d8*/ 	.word	0xffffffff


	//   ....[36]....
        /*04dc*/ 	.word	0xffffffff


	//   ....[37]....
        /*04e0*/ 	.word	0xffffffff


	//   ....[38]....
        /*04e4*/ 	.word	0xffffffff


	//   ....[39]....
        /*04e8*/ 	.word	0xffffffff


	//   ....[40]....
        /*04ec*/ 	.word	0xffffffff


	//   ....[41]....
        /*04f0*/ 	.word	0xffffffff


	//   ....[42]....
        /*04f4*/ 	.word	0xffffffff


	//   ....[43]....
        /*04f8*/ 	.word	0xffffffff


	//   ....[44]....
        /*04fc*/ 	.word	0xffffffff


	//   ....[45]....
        /*0500*/ 	.word	0xffffffff


	//   ....[46]....
        /*0504*/ 	.word	0xffffffff


	//   ....[47]....
        /*0508*/ 	.word	0xffffffff


	//   ....[48]....
        /*050c*/ 	.word	0xffffffff


	//   ....[49]....
        /*0510*/ 	.word	0xffffffff


	//   ....[50]....
        /*0514*/ 	.word	0xffffffff


	//   ....[51]....
        /*0518*/ 	.word	0xffffffff


	//   ....[52]....
        /*051c*/ 	.word	0xffffffff


	//   ....[53]....
        /*0520*/ 	.word	0xffffffff


	//   ....[54]....
        /*0524*/ 	.word	0xffffffff


	//   ....[55]....
        /*0528*/ 	.word	0xffffffff


	//   ....[56]....
        /*052c*/ 	.word	0xffffffff


	//   ....[57]....
        /*0530*/ 	.word	0xffffffff


	//   ....[58]....
        /*0534*/ 	.word	0xffffffff


	//   ....[59]....
        /*0538*/ 	.word	0xffffffff


	//   ....[60]....
        /*053c*/ 	.word	0xffffffff


	//   ....[61]....
        /*0540*/ 	.word	0xffffffff


	//   ....[62]....
        /*0544*/ 	.word	0xffffffff


	//   ....[63]....
        /*0548*/ 	.word	0xffffffff


	//   ....[64]....
        /*054c*/ 	.word	0xffffffff


	//   ....[65]....
        /*0550*/ 	.word	0xffffffff


	//   ....[66]....
        /*0554*/ 	.word	0xffffffff


	//   ....[67]....
        /*0558*/ 	.word	0xffffffff


	//   ....[68]....
        /*055c*/ 	.word	0xffffffff


	//   ....[69]....
        /*0560*/ 	.word	0xffffffff


	//   ....[70]....
        /*0564*/ 	.word	0xffffffff


	//   ....[71]....
        /*0568*/ 	.word	0xffffffff


	//   ....[72]....
        /*056c*/ 	.word	0xffffffff


	//   ....[73]....
        /*0570*/ 	.word	0xffffffff


	//   ....[74]....
        /*0574*/ 	.word	0xffffffff


	//   ....[75]....
        /*0578*/ 	.word	0xffffffff


	//   ....[76]....
        /*057c*/ 	.word	0xffffffff


	//   ....[77]....
        /*0580*/ 	.word	0xffffffff


	//   ....[78]....
        /*0584*/ 	.word	0xffffffff


	//   ....[79]....
        /*0588*/ 	.word	0xffffffff


	//   ....[80]....
        /*058c*/ 	.word	0xffffffff


	//   ....[81]....
        /*0590*/ 	.word	0xffffffff


	//   ....[82]....
        /*0594*/ 	.word	0xffffffff


	//   ....[83]....
        /*0598*/ 	.word	0xffffffff


	//   ....[84]....
        /*059c*/ 	.word	0xffffffff


	//   ....[85]....
        /*05a0*/ 	.word	0xffffffff


	//   ....[86]....
        /*05a4*/ 	.word	0xffffffff


	//   ....[87]....
        /*05a8*/ 	.word	0xffffffff


	//   ....[88]....
        /*05ac*/ 	.word	0xffffffff


	//   ....[89]....
        /*05b0*/ 	.word	0xffffffff


	//   ....[90]....
        /*05b4*/ 	.word	0xffffffff


	//   ....[91]....
        /*05b8*/ 	.word	0xffffffff


	//   ....[92]....
        /*05bc*/ 	.word	0xffffffff


	//   ....[93]....
        /*05c0*/ 	.word	0xffffffff


	//   ....[94]....
        /*05c4*/ 	.word	0xffffffff


	//   ....[95]....
        /*05c8*/ 	.word	0xffffffff


	//   ....[96]....
        /*05cc*/ 	.word	0xffffffff


	//   ....[97]....
        /*05d0*/ 	.word	0xffffffff


	//   ....[98]....
        /*05d4*/ 	.word	0xffffffff


	//   ....[99]....
        /*05d8*/ 	.word	0xffffffff


	//   ....[100]....
        /*05dc*/ 	.word	0xffffffff


	//   ....[101]....
        /*05e0*/ 	.word	0xffffffff


	//   ....[102]....
        /*05e4*/ 	.word	0xffffffff


	//   ....[103]....
        /*05e8*/ 	.word	0xffffffff


	//   ....[104]....
        /*05ec*/ 	.word	0xffffffff


	//   ....[105]....
        /*05f0*/ 	.word	0xffffffff


	//   ....[106]....
        /*05f4*/ 	.word	0xffffffff


	//   ....[107]....
        /*05f8*/ 	.word	0xffffffff


	//   ....[108]....
        /*05fc*/ 	.word	0xffffffff


	//   ....[109]....
        /*0600*/ 	.word	0xffffffff


	//   ....[110]....
        /*0604*/ 	.word	0xffffffff


	//   ....[111]....
        /*0608*/ 	.word	0xffffffff


	//   ....[112]....
        /*060c*/ 	.word	0xffffffff


	//   ....[113]....
        /*0610*/ 	.word	0xffffffff


	//   ....[114]....
        /*0614*/ 	.word	0xffffffff


	//   ....[115]....
        /*0618*/ 	.word	0xffffffff


	//   ....[116]....
        /*061c*/ 	.word	0xffffffff


	//   ....[117]....
        /*0620*/ 	.word	0xffffffff


	//   ....[118]....
        /*0624*/ 	.word	0xffffffff


	//   ....[119]....
        /*0628*/ 	.word	0xffffffff


	//   ....[120]....
        /*062c*/ 	.word	0xffffffff


	//   ....[121]....
        /*0630*/ 	.word	0xffffffff


	//   ....[122]....
        /*0634*/ 	.word	0xffffffff


	//   ....[123]....
        /*0638*/ 	.word	0xffffffff


	//   ....[124]....
        /*063c*/ 	.word	0xffffffff


	//   ....[125]....
        /*0640*/ 	.word	0xffffffff


	//   ....[126]....
        /*0644*/ 	.word	0xffffffff


	//   ....[127]....
        /*0648*/ 	.word	0xffffffff


	//   ....[128]....
        /*064c*/ 	.word	0xffffffff


	//   ....[129]....
        /*0650*/ 	.word	0xffffffff


	//   ....[130]....
        /*0654*/ 	.word	0xffffffff


	//   ....[131]....
        /*0658*/ 	.word	0xffffffff


	//   ....[132]....
        /*065c*/ 	.word	0xffffffff


	//   ....[133]....
        /*0660*/ 	.word	0xffffffff


	//   ....[134]....
        /*0664*/ 	.word	0xffffffff


	//   ....[135]....
        /*0668*/ 	.word	0xffffffff


	//   ....[136]....
        /*066c*/ 	.word	0xffffffff


	//   ....[137]....
        /*0670*/ 	.word	0xffffffff


	//   ....[138]....
        /*0674*/ 	.word	0xffffffff


	//   ....[139]....
        /*0678*/ 	.word	0xffffffff


	//   ....[140]....
        /*067c*/ 	.word	0xffffffff


	//   ....[141]....
        /*0680*/ 	.word	0xffffffff


	//   ....[142]....
        /*0684*/ 	.word	0xffffffff


	//   ....[143]....
        /*0688*/ 	.word	0xffffffff


	//   ....[144]....
        /*068c*/ 	.word	0xffffffff


	//   ....[145]....
        /*0690*/ 	.word	0xffffffff


	//   ....[146]....
        /*0694*/ 	.word	0xffffffff


	//   ....[147]....
        /*0698*/ 	.word	0xffffffff


	//   ....[148]....
        /*069c*/ 	.word	0xffffffff


	//   ....[149]....
        /*06a0*/ 	.word	0xffffffff


	//   ....[150]....
        /*06a4*/ 	.word	0xffffffff


	//   ....[151]....
        /*06a8*/ 	.word	0xffffffff


	//   ....[152]....
        /*06ac*/ 	.word	0xffffffff


	//   ....[153]....
        /*06b0*/ 	.word	0xffffffff


	//   ....[154]....
        /*06b4*/ 	.word	0xffffffff


	//   ....[155]....
        /*06b8*/ 	.word	0xffffffff


	//   ....[156]....
        /*06bc*/ 	.word	0xffffffff


	//   ....[157]....
        /*06c0*/ 	.word	0xffffffff


	//   ....[158]....
        /*06c4*/ 	.word	0xffffffff


	//   ....[159]....
        /*06c8*/ 	.word	0xffffffff


	//   ....[160]....
        /*06cc*/ 	.word	0xffffffff


	//   ....[161]....
        /*06d0*/ 	.word	0xffffffff


	//   ....[162]....
        /*06d4*/ 	.word	0xffffffff


	//   ....[163]....
        /*06d8*/ 	.word	0xffffffff


	//   ....[164]....
        /*06dc*/ 	.word	0xffffffff


	//   ....[165]....
        /*06e0*/ 	.word	0xffffffff


	//   ....[166]....
        /*06e4*/ 	.word	0xffffffff


	//   ....[167]....
        /*06e8*/ 	.word	0xffffffff


	//   ....[168]....
        /*06ec*/ 	.word	0xffffffff


	//   ....[169]....
        /*06f0*/ 	.word	0xffffffff


	//   ....[170]....
        /*06f4*/ 	.word	0xffffffff


	//   ....[171]....
        /*06f8*/ 	.word	0xffffffff


	//   ....[172]....
        /*06fc*/ 	.word	0xffffffff


	//   ....[173]....
        /*0700*/ 	.word	0xffffffff


	//   ....[174]....
        /*0704*/ 	.word	0xffffffff


	//   ....[175]....
        /*0708*/ 	.word	0xffffffff


	//   ....[176]....
        /*070c*/ 	.word	0xffffffff


	//   ....[177]....
        /*0710*/ 	.word	0xffffffff


	//   ....[178]....
        /*0714*/ 	.word	0xffffffff


	//   ....[179]....
        /*0718*/ 	.word	0xffffffff


	//   ....[180]....
        /*071c*/ 	.word	0xffffffff


	//   ....[181]....
        /*0720*/ 	.word	0xffffffff


	//   ....[182]....
        /*0724*/ 	.word	0xffffffff


	//   ....[183]....
        /*0728*/ 	.word	0xffffffff


	//   ....[184]....
        /*072c*/ 	.word	0xffffffff


	//   ....[185]....
        /*0730*/ 	.word	0xffffffff


	//   ....[186]....
        /*0734*/ 	.word	0xffffffff


	//   ....[187]....
        /*0738*/ 	.word	0xffffffff


	//   ....[188]....
        /*073c*/ 	.word	0xffffffff


	//   ....[189]....
        /*0740*/ 	.word	0xffffffff


	//   ....[190]....
        /*0744*/ 	.word	0xffffffff


	//   ....[191]....
        /*0748*/ 	.word	0xffffffff


	//   ....[192]....
        /*074c*/ 	.word	0xffffffff


	//   ....[193]....
        /*0750*/ 	.word	0xffffffff


	//   ....[194]....
        /*0754*/ 	.word	0xffffffff


	//   ....[195]....
        /*0758*/ 	.word	0xffffffff


	//   ....[196]....
        /*075c*/ 	.word	0xffffffff


	//   ....[197]....
        /*0760*/ 	.word	0xffffffff


	//   ....[198]....
        /*0764*/ 	.word	0xffffffff


	//   ....[199]....
        /*0768*/ 	.word	0xffffffff


	//   ....[200]....
        /*076c*/ 	.word	0xffffffff


	//   ....[201]....
        /*0770*/ 	.word	0xffffffff


	//   ....[202]....
        /*0774*/ 	.word	0xffffffff


	//   ....[203]....
        /*0778*/ 	.word	0xffffffff


	//   ....[204]....
        /*077c*/ 	.word	0xffffffff


	//   ....[205]....
        /*0780*/ 	.word	0xffffffff


	//   ....[206]....
        /*0784*/ 	.word	0xffffffff


	//   ....[207]....
        /*0788*/ 	.word	0xffffffff


	//   ....[208]....
        /*078c*/ 	.word	0xffffffff


	//   ....[209]....
        /*0790*/ 	.word	0xffffffff


	//   ....[210]....
        /*0794*/ 	.word	0xffffffff


	//   ....[211]....
        /*0798*/ 	.word	0xffffffff


	//   ....[212]....
        /*079c*/ 	.word	0xffffffff


	//   ....[213]....
        /*07a0*/ 	.word	0xffffffff


	//   ....[214]....
        /*07a4*/ 	.word	0xffffffff


	//   ....[215]....
        /*07a8*/ 	.word	0xffffffff


	//   ....[216]....
        /*07ac*/ 	.word	0xffffffff


	//   ....[217]....
        /*07b0*/ 	.word	0xffffffff


	//   ....[218]....
        /*07b4*/ 	.word	0xffffffff


	//   ....[219]....
        /*07b8*/ 	.word	0xffffffff


	//   ....[220]....
        /*07bc*/ 	.word	0xffffffff


	//   ....[221]....
        /*07c0*/ 	.word	0xffffffff


	//   ....[222]....
        /*07c4*/ 	.word	0xffffffff


	//   ....[223]....
        /*07c8*/ 	.word	0xffffffff


	//   ....[224]....
        /*07cc*/ 	.word	0xffffffff


	//   ....[225]....
        /*07d0*/ 	.word	0xffffffff


	//   ....[226]....
        /*07d4*/ 	.word	0xffffffff


	//   ....[227]....
        /*07d8*/ 	.word	0xffffffff


	//   ....[228]....
        /*07dc*/ 	.word	0xffffffff


	//   ....[229]....
        /*07e0*/ 	.word	0xffffffff


	//   ....[230]....
        /*07e4*/ 	.word	0xffffffff


	//   ....[231]....
        /*07e8*/ 	.word	0xffffffff


	//   ....[232]....
        /*07ec*/ 	.word	0xffffffff


	//   ....[233]....
        /*07f0*/ 	.word	0xffffffff


	//   ....[234]....
        /*07f4*/ 	.word	0xffffffff


	//   ....[235]....
        /*07f8*/ 	.word	0xffffffff


	//   ....[236]....
        /*07fc*/ 	.word	0xffffffff


	//   ....[237]....
        /*0800*/ 	.word	0xffffffff


	//   ....[238]....
        /*0804*/ 	.word	0xffffffff


	//   ....[239]....
        /*0808*/ 	.word	0xffffffff


	//   ....[240]....
        /*080c*/ 	.word	0xffffffff


	//   ....[241]....
        /*0810*/ 	.word	0xffffffff


	//   ....[242]....
        /*0814*/ 	.word	0xffffffff


	//   ....[243]....
        /*0818*/ 	.word	0xffffffff


	//   ....[244]....
        /*081c*/ 	.word	0xffffffff


	//   ....[245]....
        /*0820*/ 	.word	0xffffffff


	//   ....[246]....
        /*0824*/ 	.word	0xffffffff


	//   ....[247]....
        /*0828*/ 	.word	0xffffffff


	//   ....[248]....
        /*082c*/ 	.word	0xffffffff


	//   ....[249]....
        /*0830*/ 	.word	0xffffffff


	//   ....[250]....
        /*0834*/ 	.word	0xffffffff


	//   ....[251]....
        /*0838*/ 	.word	0xffffffff


	//   ....[252]....
        /*083c*/ 	.word	0xffffffff


	//   ....[253]....
        /*0840*/ 	.word	0xffffffff


	//   ....[254]....
        /*0844*/ 	.word	0xffffffff


	//   ....[255]....
        /*0848*/ 	.word	0xffffffff


	//   ....[0]....
        /*084c*/ 	.word	0xffffffff


	//   ....[1]....
        /*0850*/ 	.word	0xffffffff


	//   ....[2]....
        /*0854*/ 	.word	0xffffffff


	//   ....[3]....
        /*0858*/ 	.word	0xffffffff


	//   ....[4]....
        /*085c*/ 	.word	0xffffffff


	//   ....[5]....
        /*0860*/ 	.word	0xffffffff


	//   ....[6]....
        /*0864*/ 	.word	0xffffffff


	//   ....[7]....
        /*0868*/ 	.word	0xffffffff


	//   ....[8]....
        /*086c*/ 	.word	0xffffffff


	//   ....[9]....
        /*0870*/ 	.word	0xffffffff


	//   ....[10]....
        /*0874*/ 	.word	0xffffffff


	//   ....[11]....
        /*0878*/ 	.word	0xffffffff


	//   ....[12]....
        /*087c*/ 	.word	0xffffffff


	//   ....[13]....
        /*0880*/ 	.word	0xffffffff


	//   ....[14]....
        /*0884*/ 	.word	0xffffffff


	//   ....[15]....
        /*0888*/ 	.word	0xffffffff


	//   ....[16]....
        /*088c*/ 	.word	0xffffffff


	//   ....[17]....
        /*0890*/ 	.word	0xffffffff


	//   ....[18]....
        /*0894*/ 	.word	0xffffffff


	//   ....[19]....
        /*0898*/ 	.word	0xffffffff


	//   ....[20]....
        /*089c*/ 	.word	0xffffffff


	//   ....[21]....
        /*08a0*/ 	.word	0xffffffff


	//   ....[22]....
        /*08a4*/ 	.word	0xffffffff


	//   ....[23]....
        /*08a8*/ 	.word	0xffffffff


	//   ....[24]....
        /*08ac*/ 	.word	0xffffffff


	//   ....[25]....
        /*08b0*/ 	.word	0xffffffff


	//   ....[26]....
        /*08b4*/ 	.word	0xffffffff


	//   ....[27]....
        /*08b8*/ 	.word	0xffffffff


	//   ....[28]....
        /*08bc*/ 	.word	0xffffffff


	//   ....[29]....
        /*08c0*/ 	.word	0xffffffff


	//   ....[30]....
        /*08c4*/ 	.word	0xffffffff


	//   ....[31]....
        /*08c8*/ 	.word	0xffffffff


	//----- nvinfo : EIATTR_COOP_GROUP_INSTR_OFFSETS
	.align		4
.L_244:
        /*08cc*/ 	.byte	0x04, 0x28
        /*08ce*/ 	.short	(.L_246 - .L_245)


	//   ....[0]....
.L_245:
        /*08d0*/ 	.word	0x00000050


	//   ....[1]....
        /*08d4*/ 	.word	0x00000060


	//   ....[2]....
        /*08d8*/ 	.word	0x00001550


	//   ....[3]....
        /*08dc*/ 	.word	0x00001570


	//   ....[4]....
        /*08e0*/ 	.word	0x000016c0


	//   ....[5]....
        /*08e4*/ 	.word	0x000016d0


	//   ....[6]....
        /*08e8*/ 	.word	0x000017b0


	//   ....[7]....
        /*08ec*/ 	.word	0x000017d0


	//   ....[8]....
        /*08f0*/ 	.word	0x000018b0


	//   ....[9]....
        /*08f4*/ 	.word	0x000018c0


	//   ....[10]....
        /*08f8*/ 	.word	0x000019a0


	//   ....[11]....
        /*08fc*/ 	.word	0x000019c0


	//   ....[12]....
        /*0900*/ 	.word	0x00001aa0


	//   ....[13]....
        /*0904*/ 	.word	0x00001ab0


	//   ....[14]....
        /*0908*/ 	.word	0x00001b90


	//   ....[15]....
        /*090c*/ 	.word	0x00001bb0


	//   ....[16]....
        /*0910*/ 	.word	0x00001c90


	//   ....[17]....
        /*0914*/ 	.word	0x00001ca0


	//   ....[18]....
        /*0918*/ 	.word	0x00002120


	//   ....[19]....
        /*091c*/ 	.word	0x00002140


	//   ....[20]....
        /*0920*/ 	.word	0x00002150


	//   ....[21]....
        /*0924*/ 	.word	0x00002170


	//   ....[22]....
        /*0928*/ 	.word	0x00002180


	//   ....[23]....
        /*092c*/ 	.word	0x000021a0


	//   ....[24]....
        /*0930*/ 	.word	0x000021c0


	//   ....[25]....
        /*0934*/ 	.word	0x000021e0


	//   ....[26]....
        /*0938*/ 	.word	0x00002200


	//   ....[27]....
        /*093c*/ 	.word	0x00002220


	//   ....[28]....
        /*0940*/ 	.word	0x00002240


	//   ....[29]....
        /*0944*/ 	.word	0x00002260


	//   ....[30]....
        /*0948*/ 	.word	0x00002270


	//   ....[31]....
        /*094c*/ 	.word	0x00002280


	//   ....[32]....
        /*0950*/ 	.word	0x00002700


	//   ....[33]....
        /*0954*/ 	.word	0x00002740


	//   ....[34]....
        /*0958*/ 	.word	0x00002760


	//   ....[35]....
        /*095c*/ 	.word	0x00002770


	//   ....[36]....
        /*0960*/ 	.word	0x00002850


	//   ....[37]....
        /*0964*/ 	.word	0x00002860


	//   ....[38]....
        /*0968*/ 	.word	0x00002870


	//   ....[39]....
        /*096c*/ 	.word	0x000028a0


	//   ....[40]....
        /*0970*/ 	.word	0x000028d0


	//   ....[41]....
        /*0974*/ 	.word	0x00002910


	//   ....[42]....
        /*0978*/ 	.word	0x00002930


	//   ....[43]....
        /*097c*/ 	.word	0x00002960


	//   ....[44]....
        /*0980*/ 	.word	0x00002990


	//   ....[45]....
        /*0984*/ 	.word	0x00002be0


	//   ....[46]....
        /*0988*/ 	.word	0x000035a0


	//   ....[47]....
        /*098c*/ 	.word	0x000035c0


	//   ....[48]....
        /*0990*/ 	.word	0x000035d0


	//   ....[49]....
        /*0994*/ 	.word	0x000035e0


	//   ....[50]....
        /*0998*/ 	.word	0x000035f0


	//   ....[51]....
        /*099c*/ 	.word	0x00003600


	//   ....[52]....
        /*09a0*/ 	.word	0x00003610


	//   ....[53]....
        /*09a4*/ 	.word	0x00003620


	//   ....[54]....
        /*09a8*/ 	.word	0x00003640


	//   ....[55]....
        /*09ac*/ 	.word	0x00003670


	//   ....[56]....
        /*09b0*/ 	.word	0x00003690


	//   ....[57]....
        /*09b4*/ 	.word	0x000036b0


	//   ....[58]....
        /*09b8*/ 	.word	0x00003720


	//   ....[59]....
        /*09bc*/ 	.word	0x00003740


	//   ....[60]....
        /*09c0*/ 	.word	0x000038f0


	//   ....[61]....
        /*09c4*/ 	.word	0x00003cb0


	//   ....[62]....
        /*09c8*/ 	.word	0x00003cc0


	//   ....[63]....
        /*09cc*/ 	.word	0x00003cd0


	//   ....[64]....
        /*09d0*/ 	.word	0x00004e50


	//   ....[65]....
        /*09d4*/ 	.word	0x00004e80


	//   ....[66]....
        /*09d8*/ 	.word	0x00004ea0


	//   ....[67]....
        /*09dc*/ 	.word	0x00004eb0


	//   ....[68]....
        /*09e0*/ 	.word	0x00004ee0


	//   ....[69]....
        /*09e4*/ 	.word	0x00004f00


	//   ....[70]....
        /*09e8*/ 	.word	0x00004f20


	//   ....[71]....
        /*09ec*/ 	.word	0x00004f30


	//   ....[72]....
        /*09f0*/ 	.word	0x00007c70


	//   ....[73]....
        /*09f4*/ 	.word	0x00007c90


	//   ....[74]....
        /*09f8*/ 	.word	0x00007ca0


	//   ....[75]....
        /*09fc*/ 	.word	0x00007cb0


	//   ....[76]....
        /*0a00*/ 	.word	0x00007cc0


	//   ....[77]....
        /*0a04*/ 	.word	0x00007cd0


	//   ....[78]....
        /*0a08*/ 	.word	0x00007ce0


	//   ....[79]....
        /*0a0c*/ 	.word	0x00007cf0


	//   ....[80]....
        /*0a10*/ 	.word	0x00007d00


	//   ....[81]....
        /*0a14*/ 	.word	0x00007d10


	//   ....[82]....
        /*0a18*/ 	.word	0x00007d20


	//   ....[83]....
        /*0a1c*/ 	.word	0x00007d30


	//   ....[84]....
        /*0a20*/ 	.word	0x00007d40


	//   ....[85]....
        /*0a24*/ 	.word	0x00007d50


	//   ....[86]....
        /*0a28*/ 	.word	0x00008a00


	//   ....[87]....
        /*0a2c*/ 	.word	0x00008a20


	//   ....[88]....
        /*0a30*/ 	.word	0x00008a80


	//   ....[89]....
        /*0a34*/ 	.word	0x00008a90


	//   ....[90]....
        /*0a38*/ 	.word	0x00008ad0


	//   ....[91]....
        /*0a3c*/ 	.word	0x00008ae0


	//   ....[92]....
        /*0a40*/ 	.word	0x00008b20


	//   ....[93]....
        /*0a44*/ 	.word	0x00008b30


	//   ....[94]....
        /*0a48*/ 	.word	0x00008b70


	//   ....[95]....
        /*0a4c*/ 	.word	0x00008b80


	//   ....[96]....
        /*0a50*/ 	.word	0x00008bc0


	//   ....[97]....
        /*0a54*/ 	.word	0x00008bd0


	//   ....[98]....
        /*0a58*/ 	.word	0x00008be0


	//   ....[99]....
        /*0a5c*/ 	.word	0x00008bf0


	//   ....[100]....
        /*0a60*/ 	.word	0x00008d60


	//   ....[101]....
        /*0a64*/ 	.word	0x00009120


	//   ....[102]....
        /*0a68*/ 	.word	0x00009150


	//   ....[103]....
        /*0a6c*/ 	.word	0x00009180


	//   ....[104]....
        /*0a70*/ 	.word	0x00009e70


	//   ....[105]....
        /*0a74*/ 	.word	0x00009f70


	//   ....[106]....
        /*0a78*/ 	.word	0x0000a060


	//   ....[107]....
        /*0a7c*/ 	.word	0x0000a130


	//   ....[108]....
        /*0a80*/ 	.word	0x0000a1b0


	//   ....[109]....
        /*0a84*/ 	.word	0x0000a1d0


	//   ....[110]....
        /*0a88*/ 	.word	0x0000a3b0


	//   ....[111]....
        /*0a8c*/ 	.word	0x0000a3d0


	//   ....[112]....
        /*0a90*/ 	.word	0x0000d050


	//   ....[113]....
        /*0a94*/ 	.word	0x0000d090


	//   ....[114]....
        /*0a98*/ 	.word	0x0000d0b0


	//   ....[115]....
        /*0a9c*/ 	.word	0x0000d0d0


	//   ....[116]....
        /*0aa0*/ 	.word	0x0000d0f0


	//   ....[117]....
        /*0aa4*/ 	.word	0x0000d110


	//   ....[118]....
        /*0aa8*/ 	.word	0x0000d130


	//   ....[119]....
        /*0aac*/ 	.word	0x0000d150


	//   ....[120]....
        /*0ab0*/ 	.word	0x0000d170


	//   ....[121]....
        /*0ab4*/ 	.word	0x0000d190


	//   ....[122]....
        /*0ab8*/ 	.word	0x0000d1b0


	//   ....[123]....
        /*0abc*/ 	.word	0x0000d1d0


	//   ....[124]....
        /*0ac0*/ 	.word	0x0000d1f0


	//   ....[125]....
        /*0ac4*/ 	.word	0x0000d3a0


	//   ....[126]....
        /*0ac8*/ 	.word	0x0000dd80


	//   ....[127]....
        /*0acc*/ 	.word	0x0000dda0


	//   ....[128]....
        /*0ad0*/ 	.word	0x0000de00


	//   ....[129]....
        /*0ad4*/ 	.word	0x0000de10


	//   ....[130]....
        /*0ad8*/ 	.word	0x0000de50


	//   ....[131]....
        /*0adc*/ 	.word	0x0000de60


	//   ....[132]....
        /*0ae0*/ 	.word	0x0000dea0


	//   ....[133]....
        /*0ae4*/ 	.word	0x0000deb0


	//   ....[134]....
        /*0ae8*/ 	.word	0x0000def0


	//   ....[135]....
        /*0aec*/ 	.word	0x0000df00


	//   ....[136]....
        /*0af0*/ 	.word	0x0000df40


	//   ....[137]....
        /*0af4*/ 	.word	0x0000df50


	//   ....[138]....
        /*0af8*/ 	.word	0x0000df60


	//   ....[139]....
        /*0afc*/ 	.word	0x0000df70


	//   ....[140]....
        /*0b00*/ 	.word	0x0000e740


	//   ....[141]....
        /*0b04*/ 	.word	0x0000e760


	//   ....[142]....
        /*0b08*/ 	.word	0x0000e770


	//   ....[143]....
        /*0b0c*/ 	.word	0x0000e7a0


	//   ....[144]....
        /*0b10*/ 	.word	0x0000e7b0


	//   ....[145]....
        /*0b14*/ 	.word	0x0000e7d0


	//   ....[146]....
        /*0b18*/ 	.word	0x0000e800


	//   ....[147]....
        /*0b1c*/ 	.word	0x0000e820


	//   ....[148]....
        /*0b20*/ 	.word	0x00011180


	//   ....[149]....
        /*0b24*/ 	.word	0x000111e0


	//   ....[150]....
        /*0b28*/ 	.word	0x00011200


	//   ....[151]....
        /*0b2c*/ 	.word	0x00011220


	//   ....[152]....
        /*0b30*/ 	.word	0x00011230


	//   ....[153]....
        /*0b34*/ 	.word	0x00011250


	//   ....[154]....
        /*0b38*/ 	.word	0x00011270


	//   ....[155]....
        /*0b3c*/ 	.word	0x00011280


	//   ....[156]....
        /*0b40*/ 	.word	0x00011b40


	//   ....[157]....
        /*0b44*/ 	.word	0x00012070


	//   ....[158]....
        /*0b48*/ 	.word	0x00012080


	//   ....[159]....
        /*0b4c*/ 	.word	0x00012090


	//   ....[160]....
        /*0b50*/ 	.word	0x000120c0


	//   ....[161]....
        /*0b54*/ 	.word	0x00012120


	//   ....[162]....
        /*0b58*/ 	.word	0x00012150


	//   ....[163]....
        /*0b5c*/ 	.word	0x00012170


	//   ....[164]....
        /*0b60*/ 	.word	0x00012180


	//   ....[165]....
        /*0b64*/ 	.word	0x00012270


	//   ....[166]....
        /*0b68*/ 	.word	0x000122a0


	//   ....[167]....
        /*0b6c*/ 	.word	0x00012500


	//   ....[168]....
        /*0b70*/ 	.word	0x00012520


	//   ....[169]....
        /*0b74*/ 	.word	0x00012750


	//   ....[170]....
        /*0b78*/ 	.word	0x00012770


	//   ....[171]....
        /*0b7c*/ 	.word	0x000129a0


	//   ....[172]....
        /*0b80*/ 	.word	0x000129b0


	//   ....[173]....
        /*0b84*/ 	.word	0x00012f40


	//   ....[174]....
        /*0b88*/ 	.word	0x00013050


	//   ....[175]....
        /*0b8c*/ 	.word	0x000130c0


	//   ....[176]....
        /*0b90*/ 	.word	0x00013130


	//   ....[177]....
        /*0b94*/ 	.word	0x00013190


	//   ....[178]....
        /*0b98*/ 	.word	0x00013200


	//   ....[179]....
        /*0b9c*/ 	.word	0x00013270


	//   ....[180]....
        /*0ba0*/ 	.word	0x000132e0


	//   ....[181]....
        /*0ba4*/ 	.word	0x00013340


	//   ....[182]....
        /*0ba8*/ 	.word	0x000133b0


	//   ....[183]....
        /*0bac*/ 	.word	0x00013420


	//   ....[184]....
        /*0bb0*/ 	.word	0x00013490


	//   ....[185]....
        /*0bb4*/ 	.word	0x000134f0


	//   ....[186]....
        /*0bb8*/ 	.word	0x00013560


	//   ....[187]....
        /*0bbc*/ 	.word	0x000135d0


	//   ....[188]....
        /*0bc0*/ 	.word	0x00013640


	//   ....[189]....
        /*0bc4*/ 	.word	0x000136a0


	//   ....[190]....
        /*0bc8*/ 	.word	0x00013710


	//   ....[191]....
        /*0bcc*/ 	.word	0x00013780


	//   ....[192]....
        /*0bd0*/ 	.word	0x00013830


	//   ....[193]....
        /*0bd4*/ 	.word	0x00013890


	//   ....[194]....
        /*0bd8*/ 	.word	0x00013940


	//   ....[195]....
        /*0bdc*/ 	.word	0x000139a0


	//   ....[196]....
        /*0be0*/ 	.word	0x00013a50


	//   ....[197]....
        /*0be4*/ 	.word	0x00013ab0


	//   ....[198]....
        /*0be8*/ 	.word	0x00013b60


	//   ....[199]....
        /*0bec*/ 	.word	0x00013bc0


	//   ....[200]....
        /*0bf0*/ 	.word	0x00013c70


	//   ....[201]....
        /*0bf4*/ 	.word	0x00013cd0


	//   ....[202]....
        /*0bf8*/ 	.word	0x00013d80


	//   ....[203]....
        /*0bfc*/ 	.word	0x00013de0


	//   ....[204]....
        /*0c00*/ 	.word	0x00013e50


	//   ....[205]....
        /*0c04*/ 	.word	0x00013ec0


	//   ....[206]....
        /*0c08*/ 	.word	0x000142b0


	//   ....[207]....
        /*0c0c*/ 	.word	0x000146a0


	//   ....[208]....
        /*0c10*/ 	.word	0x00015140


	//   ....[209]....
        /*0c14*/ 	.word	0x00015190


	//   ....[210]....
        /*0c18*/ 	.word	0x000151e0


	//   ....[211]....
        /*0c1c*/ 	.word	0x00015230


	//   ....[212]....
        /*0c20*/ 	.word	0x00015280


	//   ....[213]....
        /*0c24*/ 	.word	0x000152d0


	//   ....[214]....
        /*0c28*/ 	.word	0x00015320


	//   ....[215]....
        /*0c2c*/ 	.word	0x00015370


	//   ....[216]....
        /*0c30*/ 	.word	0x000153e0


	//   ....[217]....
        /*0c34*/ 	.word	0x00015450


	//   ....[218]....
        /*0c38*/ 	.word	0x00015500


	//   ....[219]....
        /*0c3c*/ 	.word	0x00015560


	//   ....[220]....
        /*0c40*/ 	.word	0x00015610


	//   ....[221]....
        /*0c44*/ 	.word	0x00015670


	//   ....[222]....
        /*0c48*/ 	.word	0x00015720


	//   ....[223]....
        /*0c4c*/ 	.word	0x00015780


	//   ....[224]....
        /*0c50*/ 	.word	0x00015830


	//   ....[225]....
        /*0c54*/ 	.word	0x00015890


	//   ....[226]....
        /*0c58*/ 	.word	0x00015940


	//   ....[227]....
        /*0c5c*/ 	.word	0x000159a0


	//   ....[228]....
        /*0c60*/ 	.word	0x00015a50


	//   ....[229]....
        /*0c64*/ 	.word	0x00015ab0


	//   ....[230]....
        /*0c68*/ 	.word	0x00015b20


	//   ....[231]....
        /*0c6c*/ 	.word	0x00015b90


	//   ....[232]....
        /*0c70*/ 	.word	0x00015c40


	//   ....[233]....
        /*0c74*/ 	.word	0x00015ca0


	//   ....[234]....
        /*0c78*/ 	.word	0x00015d50


	//   ....[235]....
        /*0c7c*/ 	.word	0x00015db0


	//   ....[236]....
        /*0c80*/ 	.word	0x00015e60


	//   ....[237]....
        /*0c84*/ 	.word	0x00015ec0


	//   ....[238]....
        /*0c88*/ 	.word	0x00015f70


	//   ....[239]....
        /*0c8c*/ 	.word	0x00015fd0


	//   ....[240]....
        /*0c90*/ 	.word	0x00016080


	//   ....[241]....
        /*0c94*/ 	.word	0x000160e0


	//   ....[242]....
        /*0c98*/ 	.word	0x00016190


	//   ....[243]....
        /*0c9c*/ 	.word	0x000161f0


	//   ....[244]....
        /*0ca0*/ 	.word	0x00016260


	//   ....[245]....
        /*0ca4*/ 	.word	0x000162d0


	//   ....[246]....
        /*0ca8*/ 	.word	0x000166b0


	//   ....[247]....
        /*0cac*/ 	.word	0x00016a90


	//   ....[248]....
        /*0cb0*/ 	.word	0x00017550


	//   ....[249]....
        /*0cb4*/ 	.word	0x00017590


	//   ....[250]....
        /*0cb8*/ 	.word	0x000175e0


	//   ....[251]....
        /*0cbc*/ 	.word	0x00017620


	//   ....[252]....
        /*0cc0*/ 	.word	0x00017670


	//   ....[253]....
        /*0cc4*/ 	.word	0x000176b0


	//   ....[254]....
        /*0cc8*/ 	.word	0x00017700


	//   ....[255]....
        /*0ccc*/ 	.word	0x00017740


	//   ....[0]....
        /*0cd0*/ 	.word	0x000177a0


	//   ....[1]....
        /*0cd4*/ 	.word	0x00017810


	//   ....[2]....
        /*0cd8*/ 	.word	0x00017880


	//   ....[3]....
        /*0cdc*/ 	.word	0x00017930


	//   ....[4]....
        /*0ce0*/ 	.word	0x00017990


	//   ....[5]....
        /*0ce4*/ 	.word	0x00017a40


	//   ....[6]....
        /*0ce8*/ 	.word	0x00017aa0


	//   ....[7]....
        /*0cec*/ 	.word	0x00017b50


	//   ....[8]....
        /*0cf0*/ 	.word	0x00017bb0


	//   ....[9]....
        /*0cf4*/ 	.word	0x00017c60


	//   ....[10]....
        /*0cf8*/ 	.word	0x00017cc0


	//   ....[11]....
        /*0cfc*/ 	.word	0x00017d70


	//   ....[12]....
        /*0d00*/ 	.word	0x00017dd0


	//   ....[13]....
        /*0d04*/ 	.word	0x00017e80


	//   ....[14]....
        /*0d08*/ 	.word	0x00017ee0


	//   ....[15]....
        /*0d0c*/ 	.word	0x00017f30


	//   ....[16]....
        /*0d10*/ 	.word	0x00017f70


	//   ....[17]....
        /*0d14*/ 	.word	0x00017fc0


	//   ....[18]....
        /*0d18*/ 	.word	0x00018000


	//   ....[19]....
        /*0d1c*/ 	.word	0x00018050


	//   ....[20]....
        /*0d20*/ 	.word	0x00018090


	//   ....[21]....
        /*0d24*/ 	.word	0x000180e0


	//   ....[22]....
        /*0d28*/ 	.word	0x00018120


	//   ....[23]....
        /*0d2c*/ 	.word	0x00018170


	//   ....[24]....
        /*0d30*/ 	.word	0x000181d0


	//   ....[25]....
        /*0d34*/ 	.word	0x00018220


	//   ....[26]....
        /*0d38*/ 	.word	0x00018270


	//   ....[27]....
        /*0d3c*/ 	.word	0x000182c0


	//   ....[28]....
        /*0d40*/ 	.word	0x00018320


	//   ....[29]....
        /*0d44*/ 	.word	0x00018370


	//   ....[30]....
        /*0d48*/ 	.word	0x000183d0


	//   ....[31]....
        /*0d4c*/ 	.word	0x00018440


	//----- nvinfo : EIATTR_EXIT_INSTR_OFFSETS
	.align		4
.L_246:
        /*0d50*/ 	.byte	0x04, 0x1c
        /*0d52*/ 	.short	(.L_248 - .L_247)


	//   ....[0]....
.L_247:
        /*0d54*/ 	.word	0x000000b0


	//   ....[1]....
        /*0d58*/ 	.word	0x00013000


	//----- nvinfo : EIATTR_MAX_THREADS
	.align		4
.L_248:
        /*0d5c*/ 	.byte	0x04, 0x05
        /*0d5e*/ 	.short	(.L_250 - .L_249)
.L_249:
        /*0d60*/ 	.word	0x00000080
        /*0d64*/ 	.word	0x00000001
        /*0d68*/ 	.word	0x00000001


	//----- nvinfo : EIATTR_CRS_STACK_SIZE
	.align		4
.L_250:
        /*0d6c*/ 	.byte	0x04, 0x1e
        /*0d6e*/ 	.short	(.L_252 - .L_251)
.L_251:
        /*0d70*/ 	.word	0x00000000
.L_252:


//--------------------- .nv.info._ZN7cutlass13device_kernelIN5flash19enable_sm80_to_sm89INS1_16FlashAttnFwdSm80INS1_25CollectiveMainloopFwdSm80ILi4ELi1ELb0EN4cute5tupleIJNS5_1CILi128EEENS7_ILi80EEENS7_ILi64EEEEEELi64ENS_6half_tEfNS_4arch4Sm80ELb1ELb0ELb0ELb1ELb1ELb0ELb1ELb1EEENS1_21CollectiveEpilogueFwdINS6_IJS8_SA_S9_EEENS6_IJNS7_ILi1EEESI_SI_EEESC_SE_Li128ELb1ELb1ELb1ELb0EEENS1_36VarlenDynamicPersistentTileSchedulerILi128ELi80ELi128ELi128ELb1ELb1ELb0ELb1ELb1ELb1EEEEEEEEEvNT_6ParamsE --------------------------
	.section	.nv.info._ZN7cutlass13device_kernelIN5flash19enable_sm80_to_sm89INS1_16FlashAttnFwdSm80INS1_25CollectiveMainloopFwdSm80ILi4ELi1ELb0EN4cute5tupleIJNS5_1CILi128EEENS7_ILi80EEENS7_ILi64EEEEEELi64ENS_6half_tEfNS_4arch4Sm80ELb1ELb0ELb0ELb1ELb1ELb0ELb1ELb1EEENS1_21CollectiveEpilogueFwdINS6_IJS8_SA_S9_EEENS6_IJNS7_ILi1EEESI_SI_EEESC_SE_Li128ELb1ELb1ELb1ELb0EEENS1_36VarlenDynamicPersistentTileSchedulerILi128ELi80ELi128ELi128ELb1ELb1ELb0ELb1ELb1ELb1EEEEEEEEEvNT_6ParamsE,"",@"SHT_CUDA_INFO"
	.sectionflags	@""
	.align	4


	//----- nvinfo : EIATTR_CUDA_API_VERSION
	.align		4
        /*0000*/ 	.byte	0x04, 0x37
        /*0002*/ 	.short	(.L_254 - .L_253)
.L_253:
        /*0004*/ 	.word	0x00000082


	//----- nvinfo : EIATTR_SW2861232_WAR
	.align		4
.L_254:
        /*0008*/ 	.byte	0x01, 0x35
	.zero		2


	//----- nvinfo : EIATTR_PARAM_CBANK
	.align		4
        /*000c*/ 	.byte	0x04, 0x0a
        /*000e*/ 	.short	(.L_256 - .L_255)
	.align		4
.L_255:
        /*0010*/ 	.word	index@(.nv.constant0._ZN7cutlass13device_kernelIN5flash19enable_sm80_to_sm89INS1_16FlashAttnFwdSm80INS1_25CollectiveMainloopFwdSm80ILi4ELi1ELb0EN4cute5tupleIJNS5_1CILi128EEENS7_ILi80EEENS7_ILi64EEEEEELi64ENS_6half_tEfNS_4arch4Sm80ELb1ELb0ELb0ELb1ELb1ELb0ELb1ELb1EEENS1_21CollectiveEpilogueFwdINS6_IJS8_SA_S9_EEENS6_IJNS7_ILi1EEESI_SI_EEESC_SE_Li128ELb1ELb1ELb1ELb0EEENS1_36VarlenDynamicPersistentTileSchedulerILi128ELi80ELi128ELi128ELb1ELb1ELb0ELb1ELb1ELb1EEEEEEEEEvNT_6ParamsE)
        /*0014*/ 	.short	0x0160
        /*0016*/ 	.short	0x0438


	//----- nvinfo : EIATTR_CBANK_PARAM_SIZE
	.align		4
.L_256:
        /*0018*/ 	.byte	0x03, 0x19
        /*001a*/ 	.short	0x0438


	//----- nvinfo : EIATTR_KPARAM_INFO
	.align		4
        /*001c*/ 	.byte	0x04, 0x17
        /*001e*/ 	.short	(.L_258 - .L_257)
.L_257:
        /*0020*/ 	.word	0x00000000
        /*0024*/ 	.short	0x0000
        /*0026*/ 	.short	0x0000
        /*0028*/ 	.byte	0x00, 0xf0, 0xe1, 0x10


	//----- nvinfo : EIATTR_MAXREG_COUNT
	.align		4
.L_258:
        /*002c*/ 	.byte	0x03, 0x1b
        /*002e*/ 	.short	0x00ff


	//----- nvinfo : EIATTR_NUM_BARRIERS
	.align		4
        /*0030*/ 	.byte	0x02, 0x4c
        /*0032*/ 	.byte	0x06
	.zero		1


	//----- nvinfo : EIATTR_ANNOTATIONS
	.align		4
        /*0034*/ 	.byte	0x04, 0x55
        /*0036*/ 	.short	(.L_260 - .L_259)


	//   ....[0]....
.L_259:
        /* <DEDUP_REMOVED lines=106> */


	//----- nvinfo : EIATTR_MERCURY_ISA_VERSION
	.align		4
.L_260:
        /*06c0*/ 	.byte	0x03, 0x5f
        /*06c2*/ 	.short	0x0000


	//----- nvinfo : EIATTR_INT_WARP_WIDE_INSTR_OFFSETS
	.align		4
        /*06c4*/ 	.byte	0x04, 0x31
        /*06c6*/ 	.short	(.L_262 - .L_261)


	//   ....[0]....
.L_261:
        /*06c8*/ 	.word	0x0000e7d0


	//   ....[1]....
        /*06cc*/ 	.word	0x0000e850


	//----- nvinfo : EIATTR_COOP_GROUP_MASK_REGIDS
	.align		4
.L_262:
        /*06d0*/ 	.byte	0x04, 0x29
        /*06d2*/ 	.short	(.L_264 - .L_263)


	//   ....[0]....
.L_263:
        /*06d4*/ 	.word	0xffffffff


	//   ....[1]....
        /*06d8*/ 	.word	0xffffffff


	//   ....[2]....
        /*06dc*/ 	.word	0xffffffff


	//   ....[3]....
        /*06e0*/ 	.word	0xffffffff


	//   ....[4]....
        /*06e4*/ 	.word	0xffffffff


	//   ....[5]....
        /*06e8*/ 	.word	0xffffffff


	//   ....[6]....
        /*06ec*/ 	.word	0xffffffff


	//   ....[7]....
        /*06f0*/ 	.word	0xffffffff


	//   ....[8]....
        /*06f4*/ 	.word	0xffffffff


	//   ....[9]....
        /*06f8*/ 	.word	0xffffffff


	//   ....[10]....
        /*06fc*/ 	.word	0xffffffff


	//   ....[11]....
        /*0700*/ 	.word	0xffffffff


	//   ....[12]....
        /*0704*/ 	.word	0xffffffff


	//   ....[13]....
        /*0708*/ 	.word	0xffffffff


	//   ....[14]....
        /*070c*/ 	.word	0xffffffff


	//   ....[15]....
        /*0710*/ 	.word	0xffffffff


	//   ....[16]....
        /*0714*/ 	.word	0xffffffff


	//   ....[17]....
        /*0718*/ 	.word	0xffffffff


	//   ....[18]....
        /*071c*/ 	.word	0xffffffff


	//   ....[19]....
        /*0720*/ 	.word	0xffffffff


	//   ....[20]....
        /*0724*/ 	.word	0xffffffff


	//   ....[21]....
        /*0728*/ 	.word	0xffffffff


	//   ....[22]....
        /*072c*/ 	.word	0xffffffff


	//   ....[23]....
        /*0730*/ 	.word	0xffffffff


	//   ....[24]....
        /*0734*/ 	.word	0xffffffff


	//   ....[25]....
        /*0738*/ 	.word	0xffffffff


	//   ....[26]....
        /*073c*/ 	.word	0xffffffff


	//   ....[27]....
        /*0740*/ 	.word	0xffffffff


	//   ....[28]....
        /*0744*/ 	.word	0xffffffff


	//   ....[29]....
        /*0748*/ 	.word	0xffffffff


	//   ....[30]....
        /*074c*/ 	.word	0xffffffff


	//   ....[31]....
        /*0750*/ 	.word	0xffffffff


	//   ....[32]....
        /*0754*/ 	.word	0xffffffff


	//   ....[33]....
        /*0758*/ 	.word	0xffffffff


	//   ....[34]....
        /*075c*/ 	.word	0xffffffff


	//   ....[35]....
        /*0760*/ 	.word	0xffffffff


	//   ....[36]....
        /*0764*/ 	.word	0xffffffff


	//   ....[37]....
        /*0768*/ 	.word	0xffffffff


	//   ....[38]....
        /*076c*/ 	.word	0xffffffff


	//   ....[39]....
        /*0770*/ 	.word	0xffffffff


	//   ....[40]....
        /*0774*/ 	.word	0xffffffff


	//   ....[41]....
        /*0778*/ 	.word	0xffffffff


	//   ....[42]....
        /*077c*/ 	.word	0xffffffff


	//   ....[43]....
        /*0780*/ 	.word	0xffffffff


	//   ....[44]....
        /*0784*/ 	.word	0xffffffff


	//   ....[45]....
        /*0788*/ 	.word	0xffffffff


	//   ....[46]....
        /*078c*/ 	.word	0xffffffff


	//   ....[47]....
        /*0790*/ 	.word	0xffffffff


	//   ....[48]....
        /*0794*/ 	.word	0xffffffff


	//   ....[49]....
        /*0798*/ 	.word	0xffffffff


	//   ....[50]....
        /*079c*/ 	.word	0xffffffff


	//   ....[51]....
        /*07a0*/ 	.word	0xffffffff


	//   ....[52]....
        /*07a4*/ 	.word	0xffffffff


	//   ....[53]....
        /*07a8*/ 	.word	0xffffffff


	//   ....[54]....
        /*07ac*/ 	.word	0xffffffff


	//   ....[55]....
        /*07b0*/ 	.word	0xffffffff


	//   ....[56]....
        /*07b4*/ 	.word	0xffffffff


	//   ....[57]....
        /*07b8*/ 	.word	0xffffffff


	//   ....[58]....
        /*07bc*/ 	.word	0xffffffff


	//   ....[59]....
        /*07c0*/ 	.word	0xffffffff


	//   ....[60]....
        /*07c4*/ 	.word	0xffffffff


	//   ....[61]....
        /*07c8*/ 	.word	0xffffffff


	//   ....[62]....
        /*07cc*/ 	.word	0xffffffff


	//   ....[63]....
        /*07d0*/ 	.word	0xffffffff


	//   ....[64]....
        /*07d4*/ 	.word	0xffffffff


	//   ....[65]....
        /*07d8*/ 	.word	0xffffffff


	//   ....[66]....
        /*07dc*/ 	.word	0xffffffff


	//   ....[67]....
        /*07e0*/ 	.word	0xffffffff


	//   ....[68]....
        /*07e4*/ 	.word	0xffffffff


	//   ....[69]....
        /*07e8*/ 	.word	0xffffffff


	//   ....[70]....
        /*07ec*/ 	.word	0xffffffff


	//   ....[71]....
        /*07f0*/ 	.word	0xffffffff


	//   ....[72]....
        /*07f4*/ 	.word	0xffffffff


	//   ....[73]....
        /*07f8*/ 	.word	0xffffffff


	//   ....[74]....
        /*07fc*/ 	.word	0xffffffff


	//   ....[75]....
        /*0800*/ 	.word	0xffffffff


	//   ....[76]....
        /*0804*/ 	.word	0xffffffff


	//   ....[77]....
        /*0808*/ 	.word	0xffffffff


	//   ....[78]....
        /*080c*/ 	.word	0xffffffff


	//   ....[79]....
        /*0810*/ 	.word	0xffffffff


	//   ....[80]....
        /*0814*/ 	.word	0xffffffff


	//   ....[81]....
        /*0818*/ 	.word	0xffffffff


	//   ....[82]....
        /*081c*/ 	.word	0xffffffff


	//   ....[83]....
        /*0820*/ 	.word	0xffffffff


	//   ....[84]....
        /*0824*/ 	.word	0xffffffff


	//   ....[85]....
        /*0828*/ 	.word	0xffffffff


	//   ....[86]....
        /*082c*/ 	.word	0xffffffff


	//   ....[87]....
        /*0830*/ 	.word	0xffffffff


	//   ....[88]....
        /*0834*/ 	.word	0xffffffff


	//   ....[89]....
        /*0838*/ 	.word	0xffffffff


	//   ....[90]....
        /*083c*/ 	.word	0xffffffff


	//   ....[91]....
        /*0840*/ 	.word	0xffffffff


	//   ....[92]....
        /*0844*/ 	.word	0xffffffff


	//   ....[93]....
        /*0848*/ 	.word	0xffffffff


	//   ....[94]....
        /*084c*/ 	.word	0xffffffff


	//   ....[95]....
        /*0850*/ 	.word	0xffffffff


	//   ....[96]....
        /*0854*/ 	.word	0xffffffff


	//   ....[97]....
        /*0858*/ 	.word	0xffffffff


	//   ....[98]....
        /*085c*/ 	.word	0xffffffff


	//   ....[99]....
        /*0860*/ 	.word	0xffffffff


	//   ....[100]....
        /*0864*/ 	.word	0xffffffff


	//   ....[101]....
        /*0868*/ 	.word	0xffffffff


	//   ....[102]....
        /*086c*/ 	.word	0xffffffff


	//   ....[103]....
        /*0870*/ 	.word	0xffffffff


	//   ....[104]....
        /*0874*/ 	.word	0xffffffff


	//   ....[105]....
        /*0878*/ 	.word	0xffffffff


	//   ....[106]....
        /*087c*/ 	.word	0xffffffff


	//   ....[107]....
        /*0880*/ 	.word	0xffffffff


	//   ....[108]....
        /*0884*/ 	.word	0xffffffff


	//   ....[109]....
        /*0888*/ 	.word	0xffffffff


	//   ....[110]....
        /*088c*/ 	.word	0xffffffff


	//   ....[111]....
        /*0890*/ 	.word	0xffffffff


	//   ....[112]....
        /*0894*/ 	.word	0xffffffff


	//   ....[113]....
        /*0898*/ 	.word	0xffffffff


	//   ....[114]....
        /*089c*/ 	.word	0xffffffff


	//   ....[115]....
        /*08a0*/ 	.word	0xffffffff


	//   ....[116]....
        /*08a4*/ 	.word	0xffffffff


	//   ....[117]....
        /*08a8*/ 	.word	0xffffffff


	//   ....[118]....
        /*08ac*/ 	.word	0xffffffff


	//   ....[119]....
        /*08b0*/ 	.word	0xffffffff


	//   ....[120]....
        /*08b4*/ 	.word	0xffffffff


	//   ....[121]....
        /*08b8*/ 	.word	0xffffffff


	//   ....[122]....
        /*08bc*/ 	.word	0xffffffff


	//   ....[123]....
        /*08c0*/ 	.word	0xffffffff


	//   ....[124]....
        /*08c4*/ 	.word	0xffffffff


	//   ....[125]....
        /*08c8*/ 	.word	0xffffffff


	//   ....[126]....
        /*08cc*/ 	.word	0xffffffff


	//   ....[127]....
        /*08d0*/ 	.word	0xffffffff


	//   ....[128]....
        /*08d4*/ 	.word	0xffffffff


	//   ....[129]....
        /*08d8*/ 	.word	0xffffffff


	//   ....[130]....
        /*08dc*/ 	.word	0xffffffff


	//   ....[131]....
        /*08e0*/ 	.word	0xffffffff


	//   ....[132]....
        /*08e4*/ 	.word	0xffffffff


	//   ....[133]....
        /*08e8*/ 	.word	0xffffffff


	//   ....[134]....
        /*08ec*/ 	.word	0xffffffff


	//   ....[135]....
        /*08f0*/ 	.word	0xffffffff


	//   ....[136]....
        /*08f4*/ 	.word	0xffffffff


	//   ....[137]....
        /*08f8*/ 	.word	0xffffffff


	//   ....[138]....
        /*08fc*/ 	.word	0xffffffff


	//   ....[139]....
        /*0900*/ 	.word	0xffffffff


	//   ....[140]....
        /*0904*/ 	.word	0xffffffff


	//   ....[141]....
        /*0908*/ 	.word	0xffffffff


	//   ....[142]....
        /*090c*/ 	.word	0xffffffff


	//   ....[143]....
        /*0910*/ 	.word	0xffffffff


	//   ....[144]....
        /*0914*/ 	.word	0xffffffff


	//   ....[145]....
        /*0918*/ 	.word	0xffffffff


	//   ....[146]....
        /*091c*/ 	.word	0xffffffff


	//   ....[147]....
        /*0920*/ 	.word	0xffffffff


	//   ....[148]....
        /*0924*/ 	.word	0xffffffff


	//   ....[149]....
        /*0928*/ 	.word	0xffffffff


	//   ....[150]....
        /*092c*/ 	.word	0xffffffff


	//   ....[151]....
        /*0930*/ 	.word	0xffffffff


	//   ....[152]....
        /*0934*/ 	.word	0xffffffff


	//   ....[153]....
        /*0938*/ 	.word	0xffffffff


	//   ....[154]....
        /*093c*/ 	.word	0xffffffff


	//   ....[155]....
        /*0940*/ 	.word	0xffffffff


	//   ....[156]....
        /*0944*/ 	.word	0xffffffff


	//   ....[157]....
        /*0948*/ 	.word	0xffffffff


	//   ....[158]....
        /*094c*/ 	.word	0xffffffff


	//   ....[159]....
        /*0950*/ 	.word	0xffffffff


	//   ....[160]....
        /*0954*/ 	.word	0xffffffff


	//   ....[161]....
        /*0958*/ 	.word	0xffffffff


	//   ....[162]....
        /*095c*/ 	.word	0xffffffff


	//   ....[163]....
        /*0960*/ 	.word	0xffffffff


	//   ....[164]....
        /*0964*/ 	.word	0xffffffff


	//   ....[165]....
        /*0968*/ 	.word	0xffffffff


	//   ....[166]....
        /*096c*/ 	.word	0xffffffff


	//   ....[167]....
        /*0970*/ 	.word	0xffffffff


	//   ....[168]....
        /*0974*/ 	.word	0xffffffff


	//   ....[169]....
        /*0978*/ 	.word	0xffffffff


	//   ....[170]....
        /*097c*/ 	.word	0xffffffff


	//   ....[171]....
        /*0980*/ 	.word	0xffffffff


	//   ....[172]....
        /*0984*/ 	.word	0xffffffff


	//   ....[173]....
        /*0988*/ 	.word	0xffffffff


	//   ....[174]....
        /*098c*/ 	.word	0xffffffff


	//   ....[175]....
        /*0990*/ 	.word	0xffffffff


	//   ....[176]....
        /*0994*/ 	.word	0xffffffff


	//   ....[177]....
        /*0998*/ 	.word	0xffffffff


	//   ....[178]....
        /*099c*/ 	.word	0xffffffff


	//   ....[179]....
        /*09a0*/ 	.word	0xffffffff


	//   ....[180]....
        /*09a4*/ 	.word	0xffffffff


	//   ....[181]....
        /*09a8*/ 	.word	0xffffffff


	//   ....[182]....
        /*09ac*/ 	.word	0xffffffff


	//   ....[183]....
        /*09b0*/ 	.word	0xffffffff


	//   ....[184]....
        /*09b4*/ 	.word	0xffffffff


	//   ....[185]....
        /*09b8*/ 	.word	0xffffffff


	//   ....[186]....
        /*09bc*/ 	.word	0xffffffff


	//   ....[187]....
        /*09c0*/ 	.word	0xffffffff


	//   ....[188]....
        /*09c4*/ 	.word	0xffffffff


	//   ....[189]....
        /*09c8*/ 	.word	0xffffffff


	//   ....[190]....
        /*09cc*/ 	.word	0xffffffff


	//   ....[191]....
        /*09d0*/ 	.word	0xffffffff


	//   ....[192]....
        /*09d4*/ 	.word	0xffffffff


	//   ....[193]....
        /*09d8*/ 	.word	0xffffffff


	//   ....[194]....
        /*09dc*/ 	.word	0xffffffff


	//   ....[195]....
        /*09e0*/ 	.word	0xffffffff


	//   ....[196]....
        /*09e4*/ 	.word	0xffffffff


	//   ....[197]....
        /*09e8*/ 	.word	0xffffffff


	//   ....[198]....
        /*09ec*/ 	.word	0xffffffff


	//   ....[199]....
        /*09f0*/ 	.word	0xffffffff


	//   ....[200]....
        /*09f4*/ 	.word	0xffffffff


	//   ....[201]....
        /*09f8*/ 	.word	0xffffffff


	//   ....[202]....
        /*09fc*/ 	.word	0xffffffff


	//   ....[203]....
        /*0a00*/ 	.word	0xffffffff


	//   ....[204]....
        /*0a04*/ 	.word	0xffffffff


	//   ....[205]....
        /*0a08*/ 	.word	0xffffffff


	//   ....[206]....
        /*0a0c*/ 	.word	0xffffffff


	//   ....[207]....
        /*0a10*/ 	.word	0xffffffff


	//   ....[208]....
        /*0a14*/ 	.word	0xffffffff


	//   ....[209]....
        /*0a18*/ 	.word	0xffffffff


	//   ....[210]....
        /*0a1c*/ 	.word	0xffffffff


	//   ....[211]....
        /*0a20*/ 	.word	0xffffffff


	//   ....[212]....
        /*0a24*/ 	.word	0xffffffff


	//   ....[213]....
        /*0a28*/ 	.word	0xffffffff


	//   ....[214]....
        /*0a2c*/ 	.word	0xffffffff


	//   ....[215]....
        /*0a30*/ 	.word	0xffffffff


	//   ....[216]....
        /*0a34*/ 	.word	0xffffffff


	//   ....[217]....
        /*0a38*/ 	.word	0xffffffff


	//   ....[218]....
        /*0a3c*/ 	.word	0xffffffff


	//   ....[219]....
        /*0a40*/ 	.word	0xffffffff


	//   ....[220]....
        /*0a44*/ 	.word	0xffffffff


	//   ....[221]....
        /*0a48*/ 	.word	0xffffffff


	//   ....[222]....
        /*0a4c*/ 	.word	0xffffffff


	//   ....[223]....
        /*0a50*/ 	.word	0xffffffff


	//   ....[224]....
        /*0a54*/ 	.word	0xffffffff


	//   ....[225]....
        /*0a58*/ 	.word	0xffffffff


	//   ....[226]....
        /*0a5c*/ 	.word	0xffffffff


	//   ....[227]....
        /*0a60*/ 	.word	0xffffffff


	//   ....[228]....
        /*0a64*/ 	.word	0xffffffff


	//   ....[229]....
        /*0a68*/ 	.word	0xffffffff


	//   ....[230]....
        /*0a6c*/ 	.word	0xffffffff


	//   ....[231]....
        /*0a70*/ 	.word	0xffffffff


	//   ....[232]....
        /*0a74*/ 	.word	0xffffffff


	//   ....[233]....
        /*0a78*/ 	.word	0xffffffff


	//   ....[234]....
        /*0a7c*/ 	.word	0xffffffff


	//   ....[235]....
        /*0a80*/ 	.word	0xffffffff


	//   ....[236]....
        /*0a84*/ 	.word	0xffffffff


	//   ....[237]....
        /*0a88*/ 	.word	0xffffffff


	//   ....[238]....
        /*0a8c*/ 	.word	0xffffffff


	//   ....[239]....
        /*0a90*/ 	.word	0xffffffff


	//   ....[240]....
        /*0a94*/ 	.word	0xffffffff


	//   ....[241]....
        /*0a98*/ 	.word	0xffffffff


	//   ....[242]....
        /*0a9c*/ 	.word	0xffffffff


	//   ....[243]....
        /*0aa0*/ 	.word	0xffffffff


	//   ....[244]....
        /*0aa4*/ 	.word	0xffffffff


	//   ....[245]....
        /*0aa8*/ 	.word	0xffffffff


	//   ....[246]....
        /*0aac*/ 	.word	0xffffffff


	//   ....[247]....
        /*0ab0*/ 	.word	0xffffffff


	//   ....[248]....
        /*0ab4*/ 	.word	0xffffffff


	//   ....[249]....
        /*0ab8*/ 	.word	0xffffffff


	//   ....[250]....
        /*0abc*/ 	.word	0xffffffff


	//   ....[251]....
        /*0ac0*/ 	.word	0xffffffff


	//   ....[252]....
        /*0ac4*/ 	.word	0xffffffff


	//   ....[253]....
        /*0ac8*/ 	.word	0xffffffff


	//   ....[254]....
        /*0acc*/ 	.word	0xffffffff


	//   ....[255]....
        /*0ad0*/ 	.word	0xffffffff


	//   ....[0]....
        /*0ad4*/ 	.word	0xffffffff


	//   ....[1]....
        /*0ad8*/ 	.word	0xffffffff


	//   ....[2]....
        /*0adc*/ 	.word	0xffffffff


	//   ....[3]....
        /*0ae0*/ 	.word	0xffffffff


	//   ....[4]....
        /*0ae4*/ 	.word	0xffffffff


	//   ....[5]....
        /*0ae8*/ 	.word	0xffffffff


	//   ....[6]....
        /*0aec*/ 	.word	0xffffffff


	//   ....[7]....
        /*0af0*/ 	.word	0xffffffff


	//   ....[8]....
        /*0af4*/ 	.word	0xffffffff


	//   ....[9]....
        /*0af8*/ 	.word	0xffffffff


	//   ....[10]....
        /*0afc*/ 	.word	0xffffffff


	//   ....[11]....
        /*0b00*/ 	.word	0xffffffff


	//   ....[12]....
        /*0b04*/ 	.word	0xffffffff


	//   ....[13]....
        /*0b08*/ 	.word	0xffffffff


	//   ....[14]....
        /*0b0c*/ 	.word	0xffffffff


	//   ....[15]....
        /*0b10*/ 	.word	0xffffffff


	//   ....[16]....
        /*0b14*/ 	.word	0xffffffff


	//   ....[17]....
        /*0b18*/ 	.word	0xffffffff


	//   ....[18]....
        /*0b1c*/ 	.word	0xffffffff


	//   ....[19]....
        /*0b20*/ 	.word	0xffffffff


	//   ....[20]....
        /*0b24*/ 	.word	0xffffffff


	//   ....[21]....
        /*0b28*/ 	.word	0xffffffff


	//   ....[22]....
        /*0b2c*/ 	.word	0xffffffff


	//   ....[23]....
        /*0b30*/ 	.word	0xffffffff


	//   ....[24]....
        /*0b34*/ 	.word	0xffffffff


	//   ....[25]....
        /*0b38*/ 	.word	0xffffffff


	//   ....[26]....
        /*0b3c*/ 	.word	0xffffffff


	//   ....[27]....
        /*0b40*/ 	.word	0xffffffff


	//   ....[28]....
        /*0b44*/ 	.word	0xffffffff


	//   ....[29]....
        /*0b48*/ 	.word	0xffffffff


	//   ....[30]....
        /*0b4c*/ 	.word	0xffffffff


	//   ....[31]....
        /*0b50*/ 	.word	0xffffffff


	//   ....[32]....
        /*0b54*/ 	.word	0xffffffff


	//   ....[33]....
        /*0b58*/ 	.word	0xffffffff


	//   ....[34]....
        /*0b5c*/ 	.word	0xffffffff


	//   ....[35]....
        /*0b60*/ 	.word	0xffffffff


	//   ....[36]....
        /*0b64*/ 	.word	0xffffffff


	//   ....[37]....
        /*0b68*/ 	.word	0xffffffff


	//   ....[38]....
        /*0b6c*/ 	.word	0xffffffff


	//   ....[39]....
        /*0b70*/ 	.word	0xffffffff


	//   ....[40]....
        /*0b74*/ 	.word	0xffffffff


	//   ....[41]....
        /*0b78*/ 	.word	0xffffffff


	//   ....[42]....
        /*0b7c*/ 	.word	0xffffffff


	//   ....[43]....
        /*0b80*/ 	.word	0xffffffff


	//   ....[44]....
        /*0b84*/ 	.word	0xffffffff


	//   ....[45]....
        /*0b88*/ 	.word	0xffffffff


	//   ....[46]....
        /*0b8c*/ 	.word	0xffffffff


	//   ....[47]....
        /*0b90*/ 	.word	0xffffffff


	//   ....[48]....
        /*0b94*/ 	.word	0xffffffff


	//   ....[49]....
        /*0b98*/ 	.word	0xffffffff


	//   ....[50]....
        /*0b9c*/ 	.word	0xffffffff


	//   ....[51]....
        /*0ba0*/ 	.word	0xffffffff


	//   ....[52]....
        /*0ba4*/ 	.word	0xffffffff


	//   ....[53]....
        /*0ba8*/ 	.word	0xffffffff


	//   ....[54]....
        /*0bac*/ 	.word	0xffffffff


	//   ....[55]....
        /*0bb0*/ 	.word	0xffffffff


	//   ....[56]....
        /*0bb4*/ 	.word	0xffffffff


	//   ....[57]....
        /*0bb8*/ 	.word	0xffffffff


	//   ....[58]....
        /*0bbc*/ 	.word	0xffffffff


	//   ....[59]....
        /*0bc0*/ 	.word	0xffffffff


	//   ....[60]....
        /*0bc4*/ 	.word	0xffffffff


	//   ....[61]....
        /*0bc8*/ 	.word	0xffffffff


	//   ....[62]....
        /*0bcc*/ 	.word	0xffffffff


	//   ....[63]....
        /*0bd0*/ 	.word	0xffffffff


	//   ....[64]....
        /*0bd4*/ 	.word	0xffffffff


	//   ....[65]....
        /*0bd8*/ 	.word	0xffffffff


	//   ....[66]....
        /*0bdc*/ 	.word	0xffffffff


	//   ....[67]....
        /*0be0*/ 	.word	0xffffffff


	//   ....[68]....
        /*0be4*/ 	.word	0xffffffff


	//   ....[69]....
        /*0be8*/ 	.word	0xffffffff


	//   ....[70]....
        /*0bec*/ 	.word	0xffffffff


	//   ....[71]....
        /*0bf0*/ 	.word	0xffffffff


	//   ....[72]....
        /*0bf4*/ 	.word	0xffffffff


	//   ....[73]....
        /*0bf8*/ 	.word	0xffffffff


	//   ....[74]....
        /*0bfc*/ 	.word	0xffffffff


	//   ....[75]....
        /*0c00*/ 	.word	0xffffffff


	//   ....[76]....
        /*0c04*/ 	.word	0xffffffff


	//   ....[77]....
        /*0c08*/ 	.word	0xffffffff


	//   ....[78]....
        /*0c0c*/ 	.word	0xffffffff


	//   ....[79]....
        /*0c10*/ 	.word	0xffffffff


	//   ....[80]....
        /*0c14*/ 	.word	0xffffffff


	//   ....[81]....
        /*0c18*/ 	.word	0xffffffff


	//   ....[82]....
        /*0c1c*/ 	.word	0xffffffff


	//   ....[83]....
        /*0c20*/ 	.word	0xffffffff


	//   ....[84]....
        /*0c24*/ 	.word	0xffffffff


	//   ....[85]....
        /*0c28*/ 	.word	0xffffffff


	//   ....[86]....
        /*0c2c*/ 	.word	0xffffffff


	//   ....[87]....
        /*0c30*/ 	.word	0xffffffff


	//   ....[88]....
        /*0c34*/ 	.word	0xffffffff


	//   ....[89]....
        /*0c38*/ 	.word	0xffffffff


	//   ....[90]....
        /*0c3c*/ 	.word	0xffffffff


	//   ....[91]....
        /*0c40*/ 	.word	0xffffffff


	//   ....[92]....
        /*0c44*/ 	.word	0xffffffff


	//   ....[93]....
        /*0c48*/ 	.word	0xffffffff


	//   ....[94]....
        /*0c4c*/ 	.word	0xffffffff


	//   ....[95]....
        /*0c50*/ 	.word	0xffffffff


	//   ....[96]....
        /*0c54*/ 	.word	0xffffffff


	//   ....[97]....
        /*0c58*/ 	.word	0xffffffff


	//   ....[98]....
        /*0c5c*/ 	.word	0xffffffff


	//   ....[99]....
        /*0c60*/ 	.word	0xffffffff


	//   ....[100]....
        /*0c64*/ 	.word	0xffffffff


	//   ....[101]....
        /*0c68*/ 	.word	0xffffffff


	//   ....[102]....
        /*0c6c*/ 	.word	0xffffffff


	//   ....[103]....
        /*0c70*/ 	.word	0xffffffff


	//   ....[104]....
        /*0c74*/ 	.word	0xffffffff


	//   ....[105]....
        /*0c78*/ 	.word	0xffffffff


	//   ....[106]....
        /*0c7c*/ 	.word	0xffffffff


	//   ....[107]....
        /*0c80*/ 	.word	0xffffffff


	//   ....[108]....
        /*0c84*/ 	.word	0xffffffff


	//   ....[109]....
        /*0c88*/ 	.word	0xffffffff


	//   ....[110]....
        /*0c8c*/ 	.word	0xffffffff


	//   ....[111]....
        /*0c90*/ 	.word	0xffffffff


	//   ....[112]....
        /*0c94*/ 	.word	0xffffffff


	//   ....[113]....
        /*0c98*/ 	.word	0xffffffff


	//   ....[114]....
        /*0c9c*/ 	.word	0xffffffff


	//   ....[115]....
        /*0ca0*/ 	.word	0xffffffff


	//   ....[116]....
        /*0ca4*/ 	.word	0xffffffff


	//   ....[117]....
        /*0ca8*/ 	.word	0xffffffff


	//----- nvinfo : EIATTR_COOP_GROUP_INSTR_OFFSETS
	.align		4
.L_264:
        /*0cac*/ 	.byte	0x04, 0x28
        /*0cae*/ 	.short	(.L_266 - .L_265)


	//   ....[0]....
.L_265:
        /*0cb0*/ 	.word	0x00000050


	//   ....[1]....
        /*0cb4*/ 	.word	0x00000200


	//   ....[2]....
        /*0cb8*/ 	.word	0x00000230


	//   ....[3]....
        /*0cbc*/ 	.word	0x00000260


	//   ....[4]....
        /*0cc0*/ 	.word	0x00000290


	//   ....[5]....
        /*0cc4*/ 	.word	0x000002c0


	//   ....[6]....
        /*0cc8*/ 	.word	0x000002f0


	//   ....[7]....
        /*0ccc*/ 	.word	0x00000450


	//   ....[8]....
        /*0cd0*/ 	.word	0x00000490


	//   ....[9]....
        /*0cd4*/ 	.word	0x000004c0


	//   ....[10]....
        /*0cd8*/ 	.word	0x000004f0


	//   ....[11]....
        /*0cdc*/ 	.word	0x00000520


	//   ....[12]....
        /*0ce0*/ 	.word	0x00000550


	//   ....[13]....
        /*0ce4*/ 	.word	0x000005e0


	//   ....[14]....
        /*0ce8*/ 	.word	0x00000630


	//   ....[15]....
        /*0cec*/ 	.word	0x00000650


	//   ....[16]....
        /*0cf0*/ 	.word	0x000006b0


	//   ....[17]....
        /*0cf4*/ 	.word	0x000027f0


	//   ....[18]....
        /*0cf8*/ 	.word	0x00002810


	//   ....[19]....
        /*0cfc*/ 	.word	0x00002960


	//   ....[20]....
        /*0d00*/ 	.word	0x00002970


	//   ....[21]....
        /*0d04*/ 	.word	0x00002a50


	//   ....[22]....
        /*0d08*/ 	.word	0x00002a70


	//   ....[23]....
        /*0d0c*/ 	.word	0x00002b50


	//   ....[24]....
        /*0d10*/ 	.word	0x00002b60


	//   ....[25]....
        /*0d14*/ 	.word	0x00002c40


	//   ....[26]....
        /*0d18*/ 	.word	0x00002c60


	//   ....[27]....
        /*0d1c*/ 	.word	0x00002d40


	//   ....[28]....
        /*0d20*/ 	.word	0x00002d50


	//   ....[29]....
        /*0d24*/ 	.word	0x00002e30


	//   ....[30]....
        /*0d28*/ 	.word	0x00002e50


	//   ....[31]....
        /*0d2c*/ 	.word	0x00002f30


	//   ....[32]....
        /*0d30*/ 	.word	0x00002f40


	//   ....[33]....
        /*0d34*/ 	.word	0x000033a0


	//   ....[34]....
        /*0d38*/ 	.word	0x000033c0


	//   ....[35]....
        /*0d3c*/ 	.word	0x000033d0


	//   ....[36]....
        /*0d40*/ 	.word	0x000033e0


	//   ....[37]....
        /*0d44*/ 	.word	0x000033f0


	//   ....[38]....
        /*0d48*/ 	.word	0x00003400


	//   ....[39]....
        /*0d4c*/ 	.word	0x00003410


	//   ....[40]....
        /*0d50*/ 	.word	0x00003430


	//   ....[41]....
        /*0d54*/ 	.word	0x000034b0


	//   ....[42]....
        /*0d58*/ 	.word	0x000034c0


	//   ....[43]....
        /*0d5c*/ 	.word	0x000036d0


	//   ....[44]....
        /*0d60*/ 	.word	0x000037b0


	//   ....[45]....
        /*0d64*/ 	.word	0x000037c0


	//   ....[46]....
        /*0d68*/ 	.word	0x00003860


	//   ....[47]....
        /*0d6c*/ 	.word	0x00003870


	//   ....[48]....
        /*0d70*/ 	.word	0x00003890


	//   ....[49]....
        /*0d74*/ 	.word	0x000038a0


	//   ....[50]....
        /*0d78*/ 	.word	0x000038d0


	//   ....[51]....
        /*0d7c*/ 	.word	0x00003920


	//   ....[52]....
        /*0d80*/ 	.word	0x00003940


	//   ....[53]....
        /*0d84*/ 	.word	0x000041b0


	//   ....[54]....
        /*0d88*/ 	.word	0x000041d0


	//   ....[55]....
        /*0d8c*/ 	.word	0x000041f0


	//   ....[56]....
        /*0d90*/ 	.word	0x00004200


	//   ....[57]....
        /*0d94*/ 	.word	0x00004210


	//   ....[58]....
        /*0d98*/ 	.word	0x00004220


	//   ....[59]....
        /*0d9c*/ 	.word	0x00004230


	//   ....[60]....
        /*0da0*/ 	.word	0x00004240


	//   ....[61]....
        /*0da4*/ 	.word	0x00004270


	//   ....[62]....
        /*0da8*/ 	.word	0x000042a0


	//   ....[63]....
        /*0dac*/ 	.word	0x000044a0


	//   ....[64]....
        /*0db0*/ 	.word	0x00004760


	//   ....[65]....
        /*0db4*/ 	.word	0x00004770


	//   ....[66]....
        /*0db8*/ 	.word	0x00004780


	//   ....[67]....
        /*0dbc*/ 	.word	0x00005410


	//   ....[68]....
        /*0dc0*/ 	.word	0x00005430


	//   ....[69]....
        /*0dc4*/ 	.word	0x00005450


	//   ....[70]....
        /*0dc8*/ 	.word	0x00005460


	//   ....[71]....
        /*0dcc*/ 	.word	0x00005490


	//   ....[72]....
        /*0dd0*/ 	.word	0x000054b0


	//   ....[73]....
        /*0dd4*/ 	.word	0x000054d0


	//   ....[74]....
        /*0dd8*/ 	.word	0x000054e0


	//   ....[75]....
        /*0ddc*/ 	.word	0x00007120


	//   ....[76]....
        /*0de0*/ 	.word	0x00007140


	//   ....[77]....
        /*0de4*/ 	.word	0x00007160


	//   ....[78]....
        /*0de8*/ 	.word	0x00007170


	//   ....[79]....
        /*0dec*/ 	.word	0x00007180


	//   ....[80]....
        /*0df0*/ 	.word	0x00007190


	//   ....[81]....
        /*0df4*/ 	.word	0x000071a0


	//   ....[82]....
        /*0df8*/ 	.word	0x000071b0


	//   ....[83]....
        /*0dfc*/ 	.word	0x000071c0


	//   ....[84]....
        /*0e00*/ 	.word	0x000071d0


	//   ....[85]....
        /*0e04*/ 	.word	0x00007bc0


	//   ....[86]....
        /*0e08*/ 	.word	0x00007be0


	//   ....[87]....
        /*0e0c*/ 	.word	0x00007c00


	//   ....[88]....
        /*0e10*/ 	.word	0x00007c10


	//   ....[89]....
        /*0e14*/ 	.word	0x00007c20


	//   ....[90]....
        /*0e18*/ 	.word	0x00007c30


	//   ....[91]....
        /*0e1c*/ 	.word	0x00007c40


	//   ....[92]....
        /*0e20*/ 	.word	0x00007c50


	//   ....[93]....
        /*0e24*/ 	.word	0x00007c60


	//   ....[94]....
        /*0e28*/ 	.word	0x00007c70


	//   ....[95]....
        /*0e2c*/ 	.word	0x00007ec0


	//   ....[96]....
        /*0e30*/ 	.word	0x00008180


	//   ....[97]....
        /*0e34*/ 	.word	0x00008190


	//   ....[98]....
        /*0e38*/ 	.word	0x000081a0


	//   ....[99]....
        /*0e3c*/ 	.word	0x00008e20


	//   ....[100]....
        /*0e40*/ 	.word	0x00008e60


	//   ....[101]....
        /*0e44*/ 	.word	0x00008e70


	//   ....[102]....
        /*0e48*/ 	.word	0x00008e80


	//   ....[103]....
        /*0e4c*/ 	.word	0x00008eb0


	//   ....[104]....
        /*0e50*/ 	.word	0x00008ed0


	//   ....[105]....
        /*0e54*/ 	.word	0x00008ef0


	//   ....[106]....
        /*0e58*/ 	.word	0x00008f00


	//   ....[107]....
        /*0e5c*/ 	.word	0x0000b000


	//   ....[108]....
        /*0e60*/ 	.word	0x0000b020


	//   ....[109]....
        /*0e64*/ 	.word	0x0000b070


	//   ....[110]....
        /*0e68*/ 	.word	0x0000b090


	//   ....[111]....
        /*0e6c*/ 	.word	0x0000b0b0


	//   ....[112]....
        /*0e70*/ 	.word	0x0000b0d0


	//   ....[113]....
        /*0e74*/ 	.word	0x0000b0f0


	//   ....[114]....
        /*0e78*/ 	.word	0x0000b110


	//   ....[115]....
        /*0e7c*/ 	.word	0x0000b130


	//   ....[116]....
        /*0e80*/ 	.word	0x0000b270


	//   ....[117]....
        /*0e84*/ 	.word	0x0000ba40


	//   ....[118]....
        /*0e88*/ 	.word	0x0000ba60


	//   ....[119]....
        /*0e8c*/ 	.word	0x0000ba90


	//   ....[120]....
        /*0e90*/ 	.word	0x0000bab0


	//   ....[121]....
        /*0e94*/ 	.word	0x0000bac0


	//   ....[122]....
        /*0e98*/ 	.word	0x0000bad0


	//   ....[123]....
        /*0e9c*/ 	.word	0x0000bae0


	//   ....[124]....
        /*0ea0*/ 	.word	0x0000baf0


	//   ....[125]....
        /*0ea4*/ 	.word	0x0000bb00


	//   ....[126]....
        /*0ea8*/ 	.word	0x0000bb10


	//   ....[127]....
        /*0eac*/ 	.word	0x0000c1a0


	//   ....[128]....
        /*0eb0*/ 	.word	0x0000c1b0


	//   ....[129]....
        /*0eb4*/ 	.word	0x0000c1c0


	//   ....[130]....
        /*0eb8*/ 	.word	0x0000c1d0


	//   ....[131]....
        /*0ebc*/ 	.word	0x0000c200


	//   ....[132]....
        /*0ec0*/ 	.word	0x0000c220


	//   ....[133]....
        /*0ec4*/ 	.word	0x0000c240


	//   ....[134]....
        /*0ec8*/ 	.word	0x0000c250


	//   ....[135]....
        /*0ecc*/ 	.word	0x0000e010


	//   ....[136]....
        /*0ed0*/ 	.word	0x0000e040


	//   ....[137]....
        /*0ed4*/ 	.word	0x0000e050


	//   ....[138]....
        /*0ed8*/ 	.word	0x0000e060


	//   ....[139]....
        /*0edc*/ 	.word	0x0000e070


	//   ....[140]....
        /*0ee0*/ 	.word	0x0000e0a0


	//   ....[141]....
        /*0ee4*/ 	.word	0x0000e0c0


	//   ....[142]....
        /*0ee8*/ 	.word	0x0000e0e0


	//   ....[143]....
        /*0eec*/ 	.word	0x0000f2d0


	//   ....[144]....
        /*0ef0*/ 	.word	0x0000f2f0


	//   ....[145]....
        /*0ef4*/ 	.word	0x0000f310


	//   ....[146]....
        /*0ef8*/ 	.word	0x0000f320


	//   ....[147]....
        /*0efc*/ 	.word	0x0000f330


	//   ....[148]....
        /*0f00*/ 	.word	0x0000f340


	//   ....[149]....
        /*0f04*/ 	.word	0x0000f350


	//   ....[150]....
        /*0f08*/ 	.word	0x0000f360


	//   ....[151]....
        /*0f0c*/ 	.word	0x0000f710


	//   ....[152]....
        /*0f10*/ 	.word	0x0000f730


	//   ....[153]....
        /*0f14*/ 	.word	0x0000f800


	//   ....[154]....
        /*0f18*/ 	.word	0x0000f810


	//   ....[155]....
        /*0f1c*/ 	.word	0x0000f890


	//   ....[156]....
        /*0f20*/ 	.word	0x0000f8b0


	//   ....[157]....
        /*0f24*/ 	.word	0x0000f930


	//   ....[158]....
        /*0f28*/ 	.word	0x0000f940


	//   ....[159]....
        /*0f2c*/ 	.word	0x0000f9c0


	//   ....[160]....
        /*0f30*/ 	.word	0x0000f9e0


	//   ....[161]....
        /*0f34*/ 	.word	0x0000fa60


	//   ....[162]....
        /*0f38*/ 	.word	0x0000fa70


	//   ....[163]....
        /*0f3c*/ 	.word	0x0000faf0


	//   ....[164]....
        /*0f40*/ 	.word	0x0000fb10


	//   ....[165]....
        /*0f44*/ 	.word	0x0000fb90


	//   ....[166]....
        /*0f48*/ 	.word	0x0000fba0


	//   ....[167]....
        /*0f4c*/ 	.word	0x0000fe30


	//   ....[168]....
        /*0f50*/ 	.word	0x0000fe50


	//   ....[169]....
        /*0f54*/ 	.word	0x000101a0


	//   ....[170]....
        /*0f58*/ 	.word	0x000101b0


	//   ....[171]....
        /*0f5c*/ 	.word	0x00010500


	//   ....[172]....
        /*0f60*/ 	.word	0x00010520


	//   ....[173]....
        /*0f64*/ 	.word	0x00010870


	//   ....[174]....
        /*0f68*/ 	.word	0x00010880


	//   ....[175]....
        /*0f6c*/ 	.word	0x00011320


	//   ....[176]....
        /*0f70*/ 	.word	0x00011340


	//   ....[177]....
        /*0f74*/ 	.word	0x00011420


	//   ....[178]....
        /*0f78*/ 	.word	0x00011430


	//   ....[179]....
        /*0f7c*/ 	.word	0x000114b0


	//   ....[180]....
        /*0f80*/ 	.word	0x000114d0


	//   ....[181]....
        /*0f84*/ 	.word	0x00011550


	//   ....[182]....
        /*0f88*/ 	.word	0x00011560


	//   ....[183]....
        /*0f8c*/ 	.word	0x000115e0


	//   ....[184]....
        /*0f90*/ 	.word	0x00011600


	//   ....[185]....
        /*0f94*/ 	.word	0x00011680


	//   ....[186]....
        /*0f98*/ 	.word	0x00011690


	//   ....[187]....
        /*0f9c*/ 	.word	0x00011710


	//   ....[188]....
        /*0fa0*/ 	.word	0x00011730


	//   ....[189]....
        /*0fa4*/ 	.word	0x000117b0


	//   ....[190]....
        /*0fa8*/ 	.word	0x000117c0


	//   ....[191]....
        /*0fac*/ 	.word	0x00011920


	//   ....[192]....
        /*0fb0*/ 	.word	0x00011940


	//   ....[193]....
        /*0fb4*/ 	.word	0x00011a70


	//   ....[194]....
        /*0fb8*/ 	.word	0x00011ab0


	//   ....[195]....
        /*0fbc*/ 	.word	0x00011ae0


	//   ....[196]....
        /*0fc0*/ 	.word	0x00011b10


	//   ....[197]....
        /*0fc4*/ 	.word	0x00011b40


	//   ....[198]....
        /*0fc8*/ 	.word	0x00011b70


	//   ....[199]....
        /*0fcc*/ 	.word	0x00011cd0


	//   ....[200]....
        /*0fd0*/ 	.word	0x00011d10


	//   ....[201]....
        /*0fd4*/ 	.word	0x00011d40


	//   ....[202]....
        /*0fd8*/ 	.word	0x00011d70


	//   ....[203]....
        /*0fdc*/ 	.word	0x00011da0


	//   ....[204]....
        /*0fe0*/ 	.word	0x00011dd0


	//   ....[205]....
        /*0fe4*/ 	.word	0x00011e60


	//   ....[206]....
        /*0fe8*/ 	.word	0x00011ec0


	//   ....[207]....
        /*0fec*/ 	.word	0x00011ed0


	//   ....[208]....
        /*0ff0*/ 	.word	0x00011f30


	//   ....[209]....
        /*0ff4*/ 	.word	0x00012990


	//   ....[210]....
        /*0ff8*/ 	.word	0x000129f0


	//   ....[211]....
        /*0ffc*/ 	.word	0x00012a40


	//   ....[212]....
        /*1000*/ 	.word	0x00012a90


	//   ....[213]....
        /*1004*/ 	.word	0x00012ae0


	//   ....[214]....
        /*1008*/ 	.word	0x00012b50


	//   ....[215]....
        /*100c*/ 	.word	0x00012ba0


	//   ....[216]....
        /*1010*/ 	.word	0x00012c10


	//   ....[217]....
        /*1014*/ 	.word	0x00012c80


	//   ....[218]....
        /*1018*/ 	.word	0x00012cf0


	//   ....[219]....
        /*101c*/ 	.word	0x00012d60


	//   ....[220]....
        /*1020*/ 	.word	0x00012dd0


	//   ....[221]....
        /*1024*/ 	.word	0x00012e40


	//   ....[222]....
        /*1028*/ 	.word	0x00012ea0


	//   ....[223]....
        /*102c*/ 	.word	0x00012f10


	//   ....[224]....
        /*1030*/ 	.word	0x00012f80


	//   ....[225]....
        /*1034*/ 	.word	0x00012ff0


	//   ....[226]....
        /*1038*/ 	.word	0x00013050


	//   ....[227]....
        /*103c*/ 	.word	0x000130c0


	//   ....[228]....
        /*1040*/ 	.word	0x00013130


	//   ....[229]....
        /*1044*/ 	.word	0x000131a0


	//   ....[230]....
        /*1048*/ 	.word	0x00013200


	//   ....[231]....
        /*104c*/ 	.word	0x00013270


	//   ....[232]....
        /*1050*/ 	.word	0x000132e0


	//   ....[233]....
        /*1054*/ 	.word	0x00013350


	//   ....[234]....
        /*1058*/ 	.word	0x000133b0


	//   ....[235]....
        /*105c*/ 	.word	0x00013420


	//   ....[236]....
        /*1060*/ 	.word	0x00013490


	//   ....[237]....
        /*1064*/ 	.word	0x00013560


	//   ....[238]....
        /*1068*/ 	.word	0x000135c0


	//   ....[239]....
        /*106c*/ 	.word	0x000136a0


	//   ....[240]....
        /*1070*/ 	.word	0x00013700


	//   ....[241]....
        /*1074*/ 	.word	0x000137e0


	//   ....[242]....
        /*1078*/ 	.word	0x00013840


	//   ....[243]....
        /*107c*/ 	.word	0x00013920


	//   ....[244]....
        /*1080*/ 	.word	0x00013980


	//   ....[245]....
        /*1084*/ 	.word	0x000139f0


	//   ....[246]....
        /*1088*/ 	.word	0x00013a60


	//   ....[247]....
        /*108c*/ 	.word	0x00013d50


	//   ....[248]....
        /*1090*/ 	.word	0x00014040


	//   ....[249]....
        /*1094*/ 	.word	0x000147e0


	//   ....[250]....
        /*1098*/ 	.word	0x00014830


	//   ....[251]....
        /*109c*/ 	.word	0x00014880


	//   ....[252]....
        /*10a0*/ 	.word	0x000148d0


	//   ....[253]....
        /*10a4*/ 	.word	0x00014920


	//   ....[254]....
        /*10a8*/ 	.word	0x00014970


	//   ....[255]....
        /*10ac*/ 	.word	0x000149c0


	//   ....[0]....
        /*10b0*/ 	.word	0x00014a10


	//   ....[1]....
        /*10b4*/ 	.word	0x00014a80


	//   ....[2]....
        /*10b8*/ 	.word	0x00014af0


	//   ....[3]....
        /*10bc*/ 	.word	0x00014bc0


	//   ....[4]....
        /*10c0*/ 	.word	0x00014c20


	//   ....[5]....
        /*10c4*/ 	.word	0x00014d00


	//   ....[6]....
        /*10c8*/ 	.word	0x00014d60


	//   ....[7]....
        /*10cc*/ 	.word	0x00014e40


	//   ....[8]....
        /*10d0*/ 	.word	0x00014ea0


	//   ....[9]....
        /*10d4*/ 	.word	0x00014f80


	//   ....[10]....
        /*10d8*/ 	.word	0x00014fe0


	//   ....[11]....
        /*10dc*/ 	.word	0x00015050


	//   ....[12]....
        /*10e0*/ 	.word	0x000150c0


	//   ....[13]....
        /*10e4*/ 	.word	0x00015190


	//   ....[14]....
        /*10e8*/ 	.word	0x000151f0


	//   ....[15]....
        /*10ec*/ 	.word	0x000152d0


	//   ....[16]....
        /*10f0*/ 	.word	0x00015330


	//   ....[17]....
        /*10f4*/ 	.word	0x00015410


	//   ....[18]....
        /*10f8*/ 	.word	0x00015470


	//   ....[19]....
        /*10fc*/ 	.word	0x00015550


	//   ....[20]....
        /*1100*/ 	.word	0x000155b0


	//   ....[21]....
        /*1104*/ 	.word	0x00015620


	//   ....[22]....
        /*1108*/ 	.word	0x00015690


	//   ....[23]....
        /*110c*/ 	.word	0x00015970


	//   ....[24]....
        /*1110*/ 	.word	0x00015c50


	//   ....[25]....
        /*1114*/ 	.word	0x00016410


	//   ....[26]....
        /*1118*/ 	.word	0x00016450


	//   ....[27]....
        /*111c*/ 	.word	0x000164a0


	//   ....[28]....
        /*1120*/ 	.word	0x000164e0


	//   ....[29]....
        /*1124*/ 	.word	0x00016530


	//   ....[30]....
        /*1128*/ 	.word	0x00016570


	//   ....[31]....
        /*112c*/ 	.word	0x000165c0


	//   ....[32]....
        /*1130*/ 	.word	0x00016610


	//   ....[33]....
        /*1134*/ 	.word	0x00016670


	//   ....[34]....
        /*1138*/ 	.word	0x000166e0


	//   ....[35]....
        /*113c*/ 	.word	0x00016750


	//   ....[36]....
        /*1140*/ 	.word	0x00016830


	//   ....[37]....
        /*1144*/ 	.word	0x00016890


	//   ....[38]....
        /*1148*/ 	.word	0x00016970


	//   ....[39]....
        /*114c*/ 	.word	0x000169d0


	//   ....[40]....
        /*1150*/ 	.word	0x00016ab0


	//   ....[41]....
        /*1154*/ 	.word	0x00016b10


	//   ....[42]....
        /*1158*/ 	.word	0x00016bf0


	//   ....[43]....
        /*115c*/ 	.word	0x00016c50


	//   ....[44]....
        /*1160*/ 	.word	0x00016ca0


	//   ....[45]....
        /*1164*/ 	.word	0x00016ce0


	//   ....[46]....
        /*1168*/ 	.word	0x00016d30


	//   ....[47]....
        /*116c*/ 	.word	0x00016d70


	//   ....[48]....
        /*1170*/ 	.word	0x00016dc0


	//   ....[49]....
        /*1174*/ 	.word	0x00016e00


	//   ....[50]....
        /*1178*/ 	.word	0x00016e50


	//   ....[51]....
        /*117c*/ 	.word	0x00016e90


	//   ....[52]....
        /*1180*/ 	.word	0x00016ee0


	//   ....[53]....
        /*1184*/ 	.word	0x00016f30


	//   ....[54]....
        /*1188*/ 	.word	0x00016f80


	//   ....[55]....
        /*118c*/ 	.word	0x00016fd0


	//   ....[56]....
        /*1190*/ 	.word	0x00017020


	//   ....[57]....
        /*1194*/ 	.word	0x00017070


	//   ....[58]....
        /*1198*/ 	.word	0x000170c0


	//   ....[59]....
        /*119c*/ 	.word	0x00017110


	//   ....[60]....
        /*11a0*/ 	.word	0x00017180


	//   ....[61]....
        /*11a4*/ 	.word	0x000171f0


	//   ....[62]....
        /*11a8*/ 	.word	0x00017260


	//   ....[63]....
        /*11ac*/ 	.word	0x000172c0


	//   ....[64]....
        /*11b0*/ 	.word	0x00017330


	//   ....[65]....
        /*11b4*/ 	.word	0x000173a0


	//   ....[66]....
        /*11b8*/ 	.word	0x00017410


	//   ....[67]....
        /*11bc*/ 	.word	0x00017470


	//   ....[68]....
        /*11c0*/ 	.word	0x000174e0


	//   ....[69]....
        /*11c4*/ 	.word	0x00017550


	//   ....[70]....
        /*11c8*/ 	.word	0x000175c0


	//   ....[71]....
        /*11cc*/ 	.word	0x00017620


	//   ....[72]....
        /*11d0*/ 	.word	0x00017690


	//   ....[73]....
        /*11d4*/ 	.word	0x00017700


	//   ....[74]....
        /*11d8*/ 	.word	0x00017770


	//   ....[75]....
        /*11dc*/ 	.word	0x000177d0


	//   ....[76]....
        /*11e0*/ 	.word	0x00017840


	//   ....[77]....
        /*11e4*/ 	.word	0x000178b0


	//   ....[78]....
        /*11e8*/ 	.word	0x00017920


	//   ....[79]....
        /*11ec*/ 	.word	0x00017980


	//   ....[80]....
        /*11f0*/ 	.word	0x000179f0


	//   ....[81]....
        /*11f4*/ 	.word	0x00017a60


	//   ....[82]....
        /*11f8*/ 	.word	0x00017ad0


	//   ....[83]....
        /*11fc*/ 	.word	0x00017b30


	//   ....[84]....
        /*1200*/ 	.word	0x00017ba0


	//   ....[85]....
        /*1204*/ 	.word	0x00017c10


	//   ....[86]....
        /*1208*/ 	.word	0x00017c80


	//   ....[87]....
        /*120c*/ 	.word	0x00017ce0


	//   ....[88]....
        /*1210*/ 	.word	0x00017d50


	//   ....[89]....
        /*1214*/ 	.word	0x00017dc0


	//   ....[90]....
        /*1218*/ 	.word	0x00017e30


	//   ....[91]....
        /*121c*/ 	.word	0x00017e90


	//   ....[92]....
        /*1220*/ 	.word	0x00017f00


	//   ....[93]....
        /*1224*/ 	.word	0x00017f70


	//   ....[94]....
        /*1228*/ 	.word	0x00017fe0


	//   ....[95]....
        /*122c*/ 	.word	0x00018040


	//   ....[96]....
        /*1230*/ 	.word	0x000180b0


	//   ....[97]....
        /*1234*/ 	.word	0x00018120


	//   ....[98]....
        /*1238*/ 	.word	0x00018190


	//   ....[99]....
        /*123c*/ 	.word	0x000181f0


	//   ....[100]....
        /*1240*/ 	.word	0x00018260


	//   ....[101]....
        /*1244*/ 	.word	0x000182d0


	//   ....[102]....
        /*1248*/ 	.word	0x00018320


	//   ....[103]....
        /*124c*/ 	.word	0x00018360


	//   ....[104]....
        /*1250*/ 	.word	0x000183b0


	//   ....[105]....
        /*1254*/ 	.word	0x00018400


	//   ....[106]....
        /*1258*/ 	.word	0x00018450


	//   ....[107]....
        /*125c*/ 	.word	0x000184c0


	//   ....[108]....
        /*1260*/ 	.word	0x00018510


	//   ....[109]....
        /*1264*/ 	.word	0x00018560


	//   ....[110]....
        /*1268*/ 	.word	0x000185b0


	//   ....[111]....
        /*126c*/ 	.word	0x00018600


	//   ....[112]....
        /*1270*/ 	.word	0x00018650


	//   ....[113]....
        /*1274*/ 	.word	0x000186c0


	//   ....[114]....
        /*1278*/ 	.word	0x00018710


	//   ....[115]....
        /*127c*/ 	.word	0x00018780


	//   ....[116]....
        /*1280*/ 	.word	0x000187e0


	//   ....[117]....
        /*1284*/ 	.word	0x00018850


	//----- nvinfo : EIATTR_EXIT_INSTR_OFFSETS
	.align		4
.L_266:
        /*1288*/ 	.byte	0x04, 0x1c
        /*128a*/ 	.short	(.L_268 - .L_267)


	//   ....[0]....
.L_267:
        /*128c*/ 	.word	0x000010d0


	//   ....[1]....
        /*1290*/ 	.word	0x00012950


	//----- nvinfo : EIATTR_MAX_THREADS
	.align		4
.L_268:
        /*1294*/ 	.byte	0x04, 0x05
        /*1296*/ 	.short	(.L_270 - .L_269)
.L_269:
        /*1298*/ 	.word	0x00000080
        /*129c*/ 	.word	0x00000001
        /*12a0*/ 	.word	0x00000001


	//----- nvinfo : EIATTR_CRS_STACK_SIZE
	.align		4
.L_270:
        /*12a4*/ 	.byte	0x04, 0x1e
        /*12a6*/ 	.short	(.L_272 - .L_271)
.L_271:
        /*12a8*/ 	.word	0x00000000
.L_272:


//--------------------- .nv.info._ZN7cutlass13device_kernelIN5flash19enable_sm80_to_sm89INS1_16FlashAttnFwdSm80INS1_25CollectiveMainloopFwdSm80ILi4ELi1ELb0EN4cute5tupleIJNS5_1CILi128EEENS7_ILi80EEENS7_ILi64EEEEEELi64ENS_6half_tEfNS_4arch4Sm80ELb1ELb0ELb0ELb1ELb1ELb1ELb1ELb1EEENS1_21CollectiveEpilogueFwdINS6_IJS8_SA_S9_EEENS6_IJNS7_ILi1EEESI_SI_EEESC_SE_Li128ELb1ELb1ELb1ELb0EEENS1_36VarlenDynamicPersistentTileSchedulerILi128ELi80ELi128ELi128ELb1ELb1ELb0ELb1ELb1ELb1EEEEEEEEEvNT_6ParamsE --------------------------
	.section	.nv.info._ZN7cutlass13device_kernelIN5flash19enable_sm80_to_sm89INS1_16FlashAttnFwdSm80INS1_25CollectiveMainloopFwdSm80ILi4ELi1ELb0EN4cute5tupleIJNS5_1CILi128EEENS7_ILi80EEENS7_ILi64EEEEEELi64ENS_6half_tEfNS_4arch4Sm80ELb1ELb0ELb0ELb1ELb1ELb1ELb1ELb1EEENS1_21CollectiveEpilogueFwdINS6_IJS8_SA_S9_EEENS6_IJNS7_ILi1EEESI_SI_EEESC_SE_Li128ELb1ELb1ELb1ELb0EEENS1_36VarlenDynamicPersistentTileSchedulerILi128ELi80ELi128ELi128ELb1ELb1ELb0ELb1ELb1ELb1EEEEEEEEEvNT_6ParamsE,"",@"SHT_CUDA_INFO"
	.sectionflags	@""
	.align	4


	//----- nvinfo : EIATTR_CUDA_API_VERSION
	.align		4
        /*0000*/ 	.byte	0x04, 0x37
        /*0002*/ 	.short	(.L_274 - .L_273)
.L_273:
        /*0004*/ 	.word	0x00000082


	//----- nvinfo : EIATTR_SW2861232_WAR
	.align		4
.L_274:
        /*0008*/ 	.byte	0x01, 0x35
	.zero		2


	//----- nvinfo : EIATTR_PARAM_CBANK
	.align		4
        /*000c*/ 	.byte	0x04, 0x0a
        /*000e*/ 	.short	(.L_276 - .L_275)
	.align		4
.L_275:
        /*0010*/ 	.word	index@(.nv.constant0._ZN7cutlass13device_kernelIN5flash19enable_sm80_to_sm89INS1_16FlashAttnFwdSm80INS1_25CollectiveMainloopFwdSm80ILi4ELi1ELb0EN4cute5tupleIJNS5_1CILi128EEENS7_ILi80EEENS7_ILi64EEEEEELi64ENS_6half_tEfNS_4arch4Sm80ELb1ELb0ELb0ELb1ELb1ELb1ELb1ELb1EEENS1_21CollectiveEpilogueFwdINS6_IJS8_SA_S9_EEENS6_IJNS7_ILi1EEESI_SI_EEESC_SE_Li128ELb1ELb1ELb1ELb0EEENS1_36VarlenDynamicPersistentTileSchedulerILi128ELi80ELi128ELi128ELb1ELb1ELb0ELb1ELb1ELb1EEEEEEEEEvNT_6ParamsE)
        /*0014*/ 	.short	0x0160
        /*0016*/ 	.short	0x0438


	//----- nvinfo : EIATTR_CBANK_PARAM_SIZE
	.align		4
.L_276:
        /*0018*/ 	.byte	0x03, 0x19
        /*001a*/ 	.short	0x0438


	//----- nvinfo : EIATTR_KPARAM_INFO
	.align		4
        /*001c*/ 	.byte	0x04, 0x17
        /*001e*/ 	.short	(.L_278 - .L_277)
.L_277:
        /*0020*/ 	.word	0x00000000
        /*0024*/ 	.short	0x0000
        /*0026*/ 	.short	0x0000
        /*0028*/ 	.byte	0x00, 0xf0, 0xe1, 0x10


	//----- nvinfo : EIATTR_MAXREG_COUNT
	.align		4
.L_278:
        /*002c*/ 	.byte	0x03, 0x1b
        /*002e*/ 	.short	0x00ff


	//----- nvinfo : EIATTR_NUM_BARRIERS
	.align		4
        /*0030*/ 	.byte	0x02, 0x4c
        /*0032*/ 	.byte	0x06
	.zero		1


	//----- nvinfo : EIATTR_ANNOTATIONS
	.align		4
        /*0034*/ 	.byte	0x04, 0x55
        /*0036*/ 	.short	(.L_280 - .L_279)


	//   ....[0]....
.L_279:
        /* <DEDUP_REMOVED lines=133> */


	//----- nvinfo : EIATTR_MERCURY_ISA_VERSION
	.align		4
.L_280:
        /*0878*/ 	.byte	0x03, 0x5f
        /*087a*/ 	.short	0x0000


	//----- nvinfo : EIATTR_INT_WARP_WIDE_INSTR_OFFSETS
	.align		4
        /*087c*/ 	.byte	0x04, 0x31
        /*087e*/ 	.short	(.L_282 - .L_281)


	//   ....[0]....
.L_281:
        /*0880*/ 	.word	0x00019650


	//   ....[1]....
        /*0884*/ 	.word	0x000196d0


	//----- nvinfo : EIATTR_COOP_GROUP_MASK_REGIDS
	.align		4
.L_282:
        /*0888*/ 	.byte	0x04, 0x29
        /*088a*/ 	.short	(.L_284 - .L_283)


	//   ....[0]....
.L_283:
        /*088c*/ 	.word	0xffffffff


	//   ....[1]....
        /*0890*/ 	.word	0xffffffff


	//   ....[2]....
        /*0894*/ 	.word	0xffffffff


	//   ....[3]....
        /*0898*/ 	.word	0xffffffff


	//   ....[4]....
        /*089c*/ 	.word	0xffffffff


	//   ....[5]....
        /*08a0*/ 	.word	0xffffffff


	//   ....[6]....
        /*08a4*/ 	.word	0xffffffff


	//   ....[7]....
        /*08a8*/ 	.word	0xffffffff


	//   ....[8]....
        /*08ac*/ 	.word	0xffffffff


	//   ....[9]....
        /*08b0*/ 	.word	0xffffffff


	//   ....[10]....
        /*08b4*/ 	.word	0xffffffff


	//   ....[11]....
        /*08b8*/ 	.word	0xffffffff


	//   ....[12]....
        /*08bc*/ 	.word	0xffffffff


	//   ....[13]....
        /*08c0*/ 	.word	0xffffffff


	//   ....[14]....
        /*08c4*/ 	.word	0xffffffff


	//   ....[15]....
        /*08c8*/ 	.word	0xffffffff


	//   ....[16]....
        /*08cc*/ 	.word	0xffffffff


	//   ....[17]....
        /*08d0*/ 	.word	0xffffffff


	//   ....[18]....
        /*08d4*/ 	.word	0xffffffff


	//   ....[19]....
        /*08d8*/ 	.word	0xffffffff


	//   ....[20]....
        /*08dc*/ 	.word	0xffffffff


	//   ....[21]....
        /*08e0*/ 	.word	0xffffffff


	//   ....[22]....
        /*08e4*/ 	.word	0xffffffff


	//   ....[23]....
        /*08e8*/ 	.word	0xffffffff


	//   ....[24]....
        /*08ec*/ 	.word	0xffffffff


	//   ....[25]....
        /*08f0*/ 	.word	0xffffffff


	//   ....[26]....
        /*08f4*/ 	.word	0xffffffff


	//   ....[27]....
        /*08f8*/ 	.word	0xffffffff


	//   ....[28]....
        /*08fc*/ 	.word	0xffffffff


	//   ....[29]....
        /*0900*/ 	.word	0xffffffff


	//   ....[30]....
        /*0904*/ 	.word	0xffffffff


	//   ....[31]....
        /*0908*/ 	.word	0xffffffff


	//   ....[32]....
        /*090c*/ 	.word	0xffffffff


	//   ....[33]....
        /*0910*/ 	.word	0xffffffff


	//   ....[34]....
        /*0914*/ 	.word	0xffffffff


	//   ....[35]....
        /*0918*/ 	.word	0xffffffff


	//   ....[36]....
        /*091c*/ 	.word	0xffffffff


	//   ....[37]....
        /*0920*/ 	.word	0xffffffff


	//   ....[38]....
        /*0924*/ 	.word	0xffffffff


	//   ....[39]....
        /*0928*/ 	.word	0xffffffff


	//   ....[40]....
        /*092c*/ 	.word	0xffffffff


	//   ....[41]....
        /*0930*/ 	.word	0xffffffff


	//   ....[42]....
        /*0934*/ 	.word	0xffffffff


	//   ....[43]....
        /*0938*/ 	.word	0xffffffff


	//   ....[44]....
        /*093c*/ 	.word	0xffffffff


	//   ....[45]....
        /*0940*/ 	.word	0xffffffff


	//   ....[46]....
        /*0944*/ 	.word	0xffffffff


	//   ....[47]....
        /*0948*/ 	.word	0xffffffff


	//   ....[48]....
        /*094c*/ 	.word	0xffffffff


	//   ....[49]....
        /*0950*/ 	.word	0xffffffff


	//   ....[50]....
        /*0954*/ 	.word	0xffffffff


	//   ....[51]....
        /*0958*/ 	.word	0xffffffff


	//   ....[52]....
        /*095c*/ 	.word	0xffffffff


	//   ....[53]....
        /*0960*/ 	.word	0xffffffff


	//   ....[54]....
        /*0964*/ 	.word	0xffffffff


	//   ....[55]....
        /*0968*/ 	.word	0xffffffff


	//   ....[56]....
        /*096c*/ 	.word	0xffffffff


	//   ....[57]....
        /*0970*/ 	.word	0xffffffff


	//   ....[58]....
        /*0974*/ 	.word	0xffffffff


	//   ....[59]....
        /*0978*/ 	.word	0xffffffff


	//   ....[60]....
        /*097c*/ 	.word	0xffffffff


	//   ....[61]....
        /*0980*/ 	.word	0xffffffff


	//   ....[62]....
        /*0984*/ 	.word	0xffffffff


	//   ....[63]....
        /*0988*/ 	.word	0xffffffff


	//   ....[64]....
        /*098c*/ 	.word	0xffffffff


	//   ....[65]....
        /*0990*/ 	.word	0xffffffff


	//   ....[66]....
        /*0994*/ 	.word	0xffffffff


	//   ....[67]....
        /*0998*/ 	.word	0xffffffff


	//   ....[68]....
        /*099c*/ 	.word	0xffffffff


	//   ....[69]....
        /*09a0*/ 	.word	0xffffffff


	//   ....[70]....
        /*09a4*/ 	.word	0xffffffff


	//   ....[71]....
        /*09a8*/ 	.word	0xffffffff


	//   ....[72]....
        /*09ac*/ 	.word	0xffffffff


	//   ....[73]....
        /*09b0*/ 	.word	0xffffffff


	//   ....[74]....
        /*09b4*/ 	.word	0xffffffff


	//   ....[75]....
        /*09b8*/ 	.word	0xffffffff


	//   ....[76]....
        /*09bc*/ 	.word	0xffffffff


	//   ....[77]....
        /*09c0*/ 	.word	0xffffffff


	//   ....[78]....
        /*09c4*/ 	.word	0xffffffff


	//   ....[79]....
        /*09c8*/ 	.word	0xffffffff


	//   ....[80]....
        /*09cc*/ 	.word	0xffffffff


	//   ....[81]....
        /*09d0*/ 	.word	0xffffffff


	//   ....[82]....
        /*09d4*/ 	.word	0xffffffff


	//   ....[83]....
        /*09d8*/ 	.word	0xffffffff


	//   ....[84]....
        /*09dc*/ 	.word	0xffffffff


	//   ....[85]....
        /*09e0*/ 	.word	0xffffffff


	//   ....[86]....
        /*09e4*/ 	.word	0xffffffff


	//   ....[87]....
        /*09e8*/ 	.word	0xffffffff


	//   ....[88]....
        /*09ec*/ 	.word	0xffffffff


	//   ....[89]....
        /*09f0*/ 	.word	0xffffffff


	//   ....[90]....
        /*09f4*/ 	.word	0xffffffff


	//   ....[91]....
        /*09f8*/ 	.word	0xffffffff


	//   ....[92]....
        /*09fc*/ 	.word	0xffffffff


	//   ....[93]....
        /*0a00*/ 	.word	0xffffffff


	//   ....[94]....
        /*0a04*/ 	.word	0xffffffff


	//   ....[95]....
        /*0a08*/ 	.word	0xffffffff


	//   ....[96]....
        /*0a0c*/ 	.word	0xffffffff


	//   ....[97]....
        /*0a10*/ 	.word	0xffffffff


	//   ....[98]....
        /*0a14*/ 	.word	0xffffffff


	//   ....[99]....
        /*0a18*/ 	.word	0xffffffff


	//   ....[100]....
        /*0a1c*/ 	.word	0xffffffff


	//   ....[101]....
        /*0a20*/ 	.word	0xffffffff


	//   ....[102]....
        /*0a24*/ 	.word	0xffffffff


	//   ....[103]....
        /*0a28*/ 	.word	0xffffffff


	//   ....[104]....
        /*0a2c*/ 	.word	0xffffffff


	//   ....[105]....
        /*0a30*/ 	.word	0xffffffff


	//   ....[106]....
        /*0a34*/ 	.word	0xffffffff


	//   ....[107]....
        /*0a38*/ 	.word	0xffffffff


	//   ....[108]....
        /*0a3c*/ 	.word	0xffffffff


	//   ....[109]....
        /*0a40*/ 	.word	0xffffffff


	//   ....[110]....
        /*0a44*/ 	.word	0xffffffff


	//   ....[111]....
        /*0a48*/ 	.word	0xffffffff


	//   ....[112]....
        /*0a4c*/ 	.word	0xffffffff


	//   ....[113]....
        /*0a50*/ 	.word	0xffffffff


	//   ....[114]....
        /*0a54*/ 	.word	0xffffffff


	//   ....[115]....
        /*0a58*/ 	.word	0xffffffff


	//   ....[116]....
        /*0a5c*/ 	.word	0xffffffff


	//   ....[117]....
        /*0a60*/ 	.word	0xffffffff


	//   ....[118]....
        /*0a64*/ 	.word	0xffffffff


	//   ....[119]....
        /*0a68*/ 	.word	0xffffffff


	//   ....[120]....
        /*0a6c*/ 	.word	0xffffffff


	//   ....[121]....
        /*0a70*/ 	.word	0xffffffff


	//   ....[122]....
        /*0a74*/ 	.word	0xffffffff


	//   ....[123]....
        /*0a78*/ 	.word	0xffffffff


	//   ....[124]....
        /*0a7c*/ 	.word	0xffffffff


	//   ....[125]....
        /*0a80*/ 	.word	0xffffffff


	//   ....[126]....
        /*0a84*/ 	.word	0xffffffff


	//   ....[127]....
        /*0a88*/ 	.word	0xffffffff


	//   ....[128]....
        /*0a8c*/ 	.word	0xffffffff


	//   ....[129]....
        /*0a90*/ 	.word	0xffffffff


	//   ....[130]....
        /*0a94*/ 	.word	0xffffffff


	//   ....[131]....
        /*0a98*/ 	.word	0xffffffff


	//   ....[132]....
        /*0a9c*/ 	.word	0xffffffff


	//   ....[133]....
        /*0aa0*/ 	.word	0xffffffff


	//   ....[134]....
        /*0aa4*/ 	.word	0xffffffff


	//   ....[135]....
        /*0aa8*/ 	.word	0xffffffff


	//   ....[136]....
        /*0aac*/ 	.word	0xffffffff


	//   ....[137]....
        /*0ab0*/ 	.word	0xffffffff


	//   ....[138]....
        /*0ab4*/ 	.word	0xffffffff


	//   ....[139]....
        /*0ab8*/ 	.word	0xffffffff


	//   ....[140]....
        /*0abc*/ 	.word	0xffffffff


	//   ....[141]....
        /*0ac0*/ 	.word	0xffffffff


	//   ....[142]....
        /*0ac4*/ 	.word	0xffffffff


	//   ....[143]....
        /*0ac8*/ 	.word	0xffffffff


	//   ....[144]....
        /*0acc*/ 	.word	0xffffffff


	//   ....[145]....
        /*0ad0*/ 	.word	0xffffffff


	//   ....[146]....
        /*0ad4*/ 	.word	0xffffffff


	//   ....[147]....
        /*0ad8*/ 	.word	0xffffffff


	//   ....[148]....
        /*0adc*/ 	.word	0xffffffff


	//   ....[149]....
        /*0ae0*/ 	.word	0xffffffff


	//   ....[150]....
        /*0ae4*/ 	.word	0xffffffff


	//   ....[151]....
        /*0ae8*/ 	.word	0xffffffff


	//   ....[152]....
        /*0aec*/ 	.word	0xffffffff


	//   ....[153]....
        /*0af0*/ 	.word	0xffffffff


	//   ....[154]....
        /*0af4*/ 	.word	0xffffffff


	//   ....[155]....
        /*0af8*/ 	.word	0xffffffff


	//   ....[156]....
        /*0afc*/ 	.word	0xffffffff


	//   ....[157]....
        /*0b00*/ 	.word	0xffffffff


	//   ....[158]....
        /*0b04*/ 	.word	0xffffffff


	//   ....[159]....
        /*0b08*/ 	.word	0xffffffff


	//   ....[160]....
        /*0b0c*/ 	.word	0xffffffff


	//   ....[161]....
        /*0b10*/ 	.word	0xffffffff


	//   ....[162]....
        /*0b14*/ 	.word	0xffffffff


	//   ....[163]....
        /*0b18*/ 	.word	0xffffffff


	//   ....[164]....
        /*0b1c*/ 	.word	0xffffffff


	//   ....[165]....
        /*0b20*/ 	.word	0xffffffff


	//   ....[166]....
        /*0b24*/ 	.word	0xffffffff


	//   ....[167]....
        /*0b28*/ 	.word	0xffffffff


	//   ....[168]....
        /*0b2c*/ 	.word	0xffffffff


	//   ....[169]....
        /*0b30*/ 	.word	0xffffffff


	//   ....[170]....
        /*0b34*/ 	.word	0xffffffff


	//   ....[171]....
        /*0b38*/ 	.word	0xffffffff


	//   ....[172]....
        /*0b3c*/ 	.word	0xffffffff


	//   ....[173]....
        /*0b40*/ 	.word	0xffffffff


	//   ....[174]....
        /*0b44*/ 	.word	0xffffffff


	//   ....[175]....
        /*0b48*/ 	.word	0xffffffff


	//   ....[176]....
        /*0b4c*/ 	.word	0xffffffff


	//   ....[177]....
        /*0b50*/ 	.word	0xffffffff


	//   ....[178]....
        /*0b54*/ 	.word	0xffffffff


	//   ....[179]....
        /*0b58*/ 	.word	0xffffffff


	//   ....[180]....
        /*0b5c*/ 	.word	0xffffffff


	//   ....[181]....
        /*0b60*/ 	.word	0xffffffff


	//   ....[182]....
        /*0b64*/ 	.word	0xffffffff


	//   ....[183]....
        /*0b68*/ 	.word	0xffffffff


	//   ....[184]....
        /*0b6c*/ 	.word	0xffffffff


	//   ....[185]....
        /*0b70*/ 	.word	0xffffffff


	//   ....[186]....
        /*0b74*/ 	.word	0xffffffff


	//   ....[187]....
        /*0b78*/ 	.word	0xffffffff


	//   ....[188]....
        /*0b7c*/ 	.word	0xffffffff


	//   ....[189]....
        /*0b80*/ 	.word	0xffffffff


	//   ....[190]....
        /*0b84*/ 	.word	0xffffffff


	//   ....[191]....
        /*0b88*/ 	.word	0xffffffff


	//   ....[192]....
        /*0b8c*/ 	.word	0xffffffff


	//   ....[193]....
        /*0b90*/ 	.word	0xffffffff


	//   ....[194]....
        /*0b94*/ 	.word	0xffffffff


	//   ....[195]....
        /*0b98*/ 	.word	0xffffffff


	//   ....[196]....
        /*0b9c*/ 	.word	0xffffffff


	//   ....[197]....
        /*0ba0*/ 	.word	0xffffffff


	//   ....[198]....
        /*0ba4*/ 	.word	0xffffffff


	//   ....[199]....
        /*0ba8*/ 	.word	0xffffffff


	//   ....[200]....
        /*0bac*/ 	.word	0xffffffff


	//   ....[201]....
        /*0bb0*/ 	.word	0xffffffff


	//   ....[202]....
        /*0bb4*/ 	.word	0xffffffff


	//   ....[203]....
        /*0bb8*/ 	.word	0xffffffff


	//   ....[204]....
        /*0bbc*/ 	.word	0xffffffff


	//   ....[205]....
        /*0bc0*/ 	.word	0xffffffff


	//   ....[206]....
        /*0bc4*/ 	.word	0xffffffff


	//   ....[207]....
        /*0bc8*/ 	.word	0xffffffff


	//   ....[208]....
        /*0bcc*/ 	.word	0xffffffff


	//   ....[209]....
        /*0bd0*/ 	.word	0xffffffff


	//   ....[210]....
        /*0bd4*/ 	.word	0xffffffff


	//   ....[211]....
        /*0bd8*/ 	.word	0xffffffff


	//   ....[212]....
        /*0bdc*/ 	.word	0xffffffff


	//   ....[213]....
        /*0be0*/ 	.word	0xffffffff


	//   ....[214]....
        /*0be4*/ 	.word	0xffffffff


	//   ....[215]....
        /*0be8*/ 	.word	0xffffffff


	//   ....[216]....
        /*0bec*/ 	.word	0xffffffff


	//   ....[217]....
        /*0bf0*/ 	.word	0xffffffff


	//   ....[218]....
        /*0bf4*/ 	.word	0xffffffff


	//   ....[219]....
        /*0bf8*/ 	.word	0xffffffff


	//   ....[220]....
        /*0bfc*/ 	.word	0xffffffff


	//   ....[221]....
        /*0c00*/ 	.word	0xffffffff


	//   ....[222]....
        /*0c04*/ 	.word	0xffffffff


	//   ....[223]....
        /*0c08*/ 	.word	0xffffffff


	//   ....[224]....
        /*0c0c*/ 	.word	0xffffffff


	//   ....[225]....
        /*0c10*/ 	.word	0xffffffff


	//   ....[226]....
        /*0c14*/ 	.word	0xffffffff


	//   ....[227]....
        /*0c18*/ 	.word	0xffffffff


	//   ....[228]....
        /*0c1c*/ 	.word	0xffffffff


	//   ....[229]....
        /*0c20*/ 	.word	0xffffffff


	//   ....[230]....
        /*0c24*/ 	.word	0xffffffff


	//   ....[231]....
        /*0c28*/ 	.word	0xffffffff


	//   ....[232]....
        /*0c2c*/ 	.word	0xffffffff


	//   ....[233]....
        /*0c30*/ 	.word	0xffffffff


	//   ....[234]....
        /*0c34*/ 	.word	0xffffffff


	//   ....[235]....
        /*0c38*/ 	.word	0xffffffff


	//   ....[236]....
        /*0c3c*/ 	.word	0xffffffff


	//   ....[237]....
        /*0c40*/ 	.word	0xffffffff


	//   ....[238]....
        /*0c44*/ 	.word	0xffffffff


	//   ....[239]....
        /*0c48*/ 	.word	0xffffffff


	//   ....[240]....
        /*0c4c*/ 	.word	0xffffffff


	//   ....[241]....
        /*0c50*/ 	.word	0xffffffff


	//   ....[242]....
        /*0c54*/ 	.word	0xffffffff


	//   ....[243]....
        /*0c58*/ 	.word	0xffffffff


	//   ....[244]....
        /*0c5c*/ 	.word	0xffffffff


	//   ....[245]....
        /*0c60*/ 	.word	0xffffffff


	//   ....[246]....
        /*0c64*/ 	.word	0xffffffff


	//   ....[247]....
        /*0c68*/ 	.word	0xffffffff


	//   ....[248]....
        /*0c6c*/ 	.word	0xffffffff


	//   ....[249]....
        /*0c70*/ 	.word	0xffffffff


	//   ....[250]....
        /*0c74*/ 	.word	0xffffffff


	//   ....[251]....
        /*0c78*/ 	.word	0xffffffff


	//   ....[252]....
        /*0c7c*/ 	.word	0xffffffff


	//   ....[253]....
        /*0c80*/ 	.word	0xffffffff


	//   ....[254]....
        /*0c84*/ 	.word	0xffffffff


	//   ....[255]....
        /*0c88*/ 	.word	0xffffffff


	//   ....[0]....
        /*0c8c*/ 	.word	0xffffffff


	//   ....[1]....
        /*0c90*/ 	.word	0xffffffff


	//   ....[2]....
        /*0c94*/ 	.word	0xffffffff


	//   ....[3]....
        /*0c98*/ 	.word	0xffffffff


	//   ....[4]....
        /*0c9c*/ 	.word	0xffffffff


	//   ....[5]....
        /*0ca0*/ 	.word	0xffffffff


	//   ....[6]....
        /*0ca4*/ 	.word	0xffffffff


	//   ....[7]....
        /*0ca8*/ 	.word	0xffffffff


	//   ....[8]....
        /*0cac*/ 	.word	0xffffffff


	//   ....[9]....
        /*0cb0*/ 	.word	0xffffffff


	//   ....[10]....
        /*0cb4*/ 	.word	0xffffffff


	//   ....[11]....
        /*0cb8*/ 	.word	0xffffffff


	//   ....[12]....
        /*0cbc*/ 	.word	0xffffffff


	//   ....[13]....
        /*0cc0*/ 	.word	0xffffffff


	//   ....[14]....
        /*0cc4*/ 	.word	0xffffffff


	//   ....[15]....
        /*0cc8*/ 	.word	0xffffffff


	//   ....[16]....
        /*0ccc*/ 	.word	0xffffffff


	//   ....[17]....
        /*0cd0*/ 	.word	0xffffffff


	//   ....[18]....
        /*0cd4*/ 	.word	0xffffffff


	//   ....[19]....
        /*0cd8*/ 	.word	0xffffffff


	//   ....[20]....
        /*0cdc*/ 	.word	0xffffffff


	//   ....[21]....
        /*0ce0*/ 	.word	0xffffffff


	//   ....[22]....
        /*0ce4*/ 	.word	0xffffffff


	//   ....[23]....
        /*0ce8*/ 	.word	0xffffffff


	//   ....[24]....
        /*0cec*/ 	.word	0xffffffff


	//   ....[25]....
        /*0cf0*/ 	.word	0xffffffff


	//   ....[26]....
        /*0cf4*/ 	.word	0xffffffff


	//   ....[27]....
        /*0cf8*/ 	.word	0xffffffff


	//   ....[28]....
        /*0cfc*/ 	.word	0xffffffff


	//   ....[29]....
        /*0d00*/ 	.word	0xffffffff


	//   ....[30]....
        /*0d04*/ 	.word	0xffffffff


	//   ....[31]....
        /*0d08*/ 	.word	0xffffffff


	//   ....[32]....
        /*0d0c*/ 	.word	0xffffffff


	//   ....[33]....
        /*0d10*/ 	.word	0xffffffff


	//   ....[34]....
        /*0d14*/ 	.word	0xffffffff


	//   ....[35]....
        /*0d18*/ 	.word	0xffffffff


	//   ....[36]....
        /*0d1c*/ 	.word	0xffffffff


	//   ....[37]....
        /*0d20*/ 	.word	0xffffffff


	//   ....[38]....
        /*0d24*/ 	.word	0xffffffff


	//   ....[39]....
        /*0d28*/ 	.word	0xffffffff


	//   ....[40]....
        /*0d2c*/ 	.word	0xffffffff


	//   ....[41]....
        /*0d30*/ 	.word	0xffffffff


	//   ....[42]....
        /*0d34*/ 	.word	0xffffffff


	//   ....[43]....
        /*0d38*/ 	.word	0xffffffff


	//   ....[44]....
        /*0d3c*/ 	.word	0xffffffff


	//   ....[45]....
        /*0d40*/ 	.word	0xffffffff


	//   ....[46]....
        /*0d44*/ 	.word	0xffffffff


	//   ....[47]....
        /*0d48*/ 	.word	0xffffffff


	//   ....[48]....
        /*0d4c*/ 	.word	0xffffffff


	//   ....[49]....
        /*0d50*/ 	.word	0xffffffff


	//   ....[50]....
        /*0d54*/ 	.word	0xffffffff


	//   ....[51]....
        /*0d58*/ 	.word	0xffffffff


	//   ....[52]....
        /*0d5c*/ 	.word	0xffffffff


	//   ....[53]....
        /*0d60*/ 	.word	0xffffffff


	//   ....[54]....
        /*0d64*/ 	.word	0xffffffff


	//   ....[55]....
        /*0d68*/ 	.word	0xffffffff


	//   ....[56]....
        /*0d6c*/ 	.word	0xffffffff


	//   ....[57]....
        /*0d70*/ 	.word	0xffffffff


	//   ....[58]....
        /*0d74*/ 	.word	0xffffffff


	//   ....[59]....
        /*0d78*/ 	.word	0xffffffff


	//   ....[60]....
        /*0d7c*/ 	.word	0xffffffff


	//   ....[61]....
        /*0d80*/ 	.word	0xffffffff


	//   ....[62]....
        /*0d84*/ 	.word	0xffffffff


	//   ....[63]....
        /*0d88*/ 	.word	0xffffffff


	//   ....[64]....
        /*0d8c*/ 	.word	0xffffffff


	//   ....[65]....
        /*0d90*/ 	.word	0xffffffff


	//   ....[66]....
        /*0d94*/ 	.word	0xffffffff


	//   ....[67]....
        /*0d98*/ 	.word	0xffffffff


	//   ....[68]....
        /*0d9c*/ 	.word	0xffffffff


	//   ....[69]....
        /*0da0*/ 	.word	0xffffffff


	//   ....[70]....
        /*0da4*/ 	.word	0xffffffff


	//   ....[71]....
        /*0da8*/ 	.word	0xffffffff


	//   ....[72]....
        /*0dac*/ 	.word	0xffffffff


	//   ....[73]....
        /*0db0*/ 	.word	0xffffffff


	//   ....[74]....
        /*0db4*/ 	.word	0xffffffff


	//   ....[75]....
        /*0db8*/ 	.word	0xffffffff


	//   ....[76]....
        /*0dbc*/ 	.word	0xffffffff


	//   ....[77]....
        /*0dc0*/ 	.word	0xffffffff


	//   ....[78]....
        /*0dc4*/ 	.word	0xffffffff


	//   ....[79]....
        /*0dc8*/ 	.word	0xffffffff


	//   ....[80]....
        /*0dcc*/ 	.word	0xffffffff


	//   ....[81]....
        /*0dd0*/ 	.word	0xffffffff


	//   ....[82]....
        /*0dd4*/ 	.word	0xffffffff


	//   ....[83]....
        /*0dd8*/ 	.word	0xffffffff


	//   ....[84]....
        /*0ddc*/ 	.word	0xffffffff


	//   ....[85]....
        /*0de0*/ 	.word	0xffffffff


	//   ....[86]....
        /*0de4*/ 	.word	0xffffffff


	//   ....[87]....
        /*0de8*/ 	.word	0xffffffff


	//   ....[88]....
        /*0dec*/ 	.word	0xffffffff


	//   ....[89]....
        /*0df0*/ 	.word	0xffffffff


	//   ....[90]....
        /*0df4*/ 	.word	0xffffffff


	//   ....[91]....
        /*0df8*/ 	.word	0xffffffff


	//   ....[92]....
        /*0dfc*/ 	.word	0xffffffff


	//   ....[93]....
        /*0e00*/ 	.word	0xffffffff


	//   ....[94]....
        /*0e04*/ 	.word	0xffffffff


	//   ....[95]....
        /*0e08*/ 	.word	0xffffffff


	//   ....[96]....
        /*0e0c*/ 	.word	0xffffffff


	//   ....[97]....
        /*0e10*/ 	.word	0xffffffff


	//   ....[98]....
        /*0e14*/ 	.word	0xffffffff


	//   ....[99]....
        /*0e18*/ 	.word	0xffffffff


	//   ....[100]....
        /*0e1c*/ 	.word	0xffffffff


	//   ....[101]....
        /*0e20*/ 	.word	0xffffffff


	//   ....[102]....
        /*0e24*/ 	.word	0xffffffff


	//   ....[103]....
        /*0e28*/ 	.word	0xffffffff


	//   ....[104]....
        /*0e2c*/ 	.word	0xffffffff


	//   ....[105]....
        /*0e30*/ 	.word	0xffffffff


	//   ....[106]....
        /*0e34*/ 	.word	0xffffffff


	//   ....[107]....
        /*0e38*/ 	.word	0xffffffff


	//   ....[108]....
        /*0e3c*/ 	.word	0xffffffff


	//   ....[109]....
        /*0e40*/ 	.word	0xffffffff


	//   ....[110]....
        /*0e44*/ 	.word	0xffffffff


	//   ....[111]....
        /*0e48*/ 	.word	0xffffffff


	//   ....[112]....
        /*0e4c*/ 	.word	0xffffffff


	//   ....[113]....
        /*0e50*/ 	.word	0xffffffff


	//   ....[114]....
        /*0e54*/ 	.word	0xffffffff


	//   ....[115]....
        /*0e58*/ 	.word	0xffffffff


	//   ....[116]....
        /*0e5c*/ 	.word	0xffffffff


	//   ....[117]....
        /*0e60*/ 	.word	0xffffffff


	//   ....[118]....
        /*0e64*/ 	.word	0xffffffff


	//   ....[119]....
        /*0e68*/ 	.word	0xffffffff


	//   ....[120]....
        /*0e6c*/ 	.word	0xffffffff


	//   ....[121]....
        /*0e70*/ 	.word	0xffffffff


	//   ....[122]....
        /*0e74*/ 	.word	0xffffffff


	//   ....[123]....
        /*0e78*/ 	.word	0xffffffff


	//   ....[124]....
        /*0e7c*/ 	.word	0xffffffff


	//   ....[125]....
        /*0e80*/ 	.word	0xffffffff


	//   ....[126]....
        /*0e84*/ 	.word	0xffffffff


	//   ....[127]....
        /*0e88*/ 	.word	0xffffffff


	//   ....[128]....
        /*0e8c*/ 	.word	0xffffffff


	//   ....[129]....
        /*0e90*/ 	.word	0xffffffff


	//   ....[130]....
        /*0e94*/ 	.word	0xffffffff


	//   ....[131]....
        /*0e98*/ 	.word	0xffffffff


	//   ....[132]....
        /*0e9c*/ 	.word	0xffffffff


	//   ....[133]....
        /*0ea0*/ 	.word	0xffffffff


	//   ....[134]....
        /*0ea4*/ 	.word	0xffffffff


	//   ....[135]....
        /*0ea8*/ 	.word	0xffffffff


	//   ....[136]....
        /*0eac*/ 	.word	0xffffffff


	//   ....[137]....
        /*0eb0*/ 	.word	0xffffffff


	//   ....[138]....
        /*0eb4*/ 	.word	0xffffffff


	//   ....[139]....
        /*0eb8*/ 	.word	0xffffffff


	//   ....[140]....
        /*0ebc*/ 	.word	0xffffffff


	//   ....[141]....
        /*0ec0*/ 	.word	0xffffffff


	//   ....[142]....
        /*0ec4*/ 	.word	0xffffffff


	//   ....[143]....
        /*0ec8*/ 	.word	0xffffffff


	//   ....[144]....
        /*0ecc*/ 	.word	0xffffffff


	//   ....[145]....
        /*0ed0*/ 	.word	0xffffffff


	//   ....[146]....
        /*0ed4*/ 	.word	0xffffffff


	//   ....[147]....
        /*0ed8*/ 	.word	0xffffffff


	//   ....[148]....
        /*0edc*/ 	.word	0xffffffff


	//   ....[149]....
        /*0ee0*/ 	.word	0xffffffff


	//   ....[150]....
        /*0ee4*/ 	.word	0xffffffff


	//   ....[151]....
        /*0ee8*/ 	.word	0xffffffff


	//   ....[152]....
        /*0eec*/ 	.word	0xffffffff


	//   ....[153]....
        /*0ef0*/ 	.word	0xffffffff


	//   ....[154]....
        /*0ef4*/ 	.word	0xffffffff


	//   ....[155]....
        /*0ef8*/ 	.word	0xffffffff


	//   ....[156]....
        /*0efc*/ 	.word	0xffffffff


	//   ....[157]....
        /*0f00*/ 	.word	0xffffffff


	//   ....[158]....
        /*0f04*/ 	.word	0xffffffff


	//   ....[159]....
        /*0f08*/ 	.word	0xffffffff


	//   ....[160]....
        /*0f0c*/ 	.word	0xffffffff


	//   ....[161]....
        /*0f10*/ 	.word	0xffffffff


	//   ....[162]....
        /*0f14*/ 	.word	0xffffffff


	//   ....[163]....
        /*0f18*/ 	.word	0xffffffff


	//   ....[164]....
        /*0f1c*/ 	.word	0xffffffff


	//   ....[165]....
        /*0f20*/ 	.word	0xffffffff


	//   ....[166]....
        /*0f24*/ 	.word	0xffffffff


	//   ....[167]....
        /*0f28*/ 	.word	0xffffffff


	//   ....[168]....
        /*0f2c*/ 	.word	0xffffffff


	//   ....[169]....
        /*0f30*/ 	.word	0xffffffff


	//   ....[170]....
        /*0f34*/ 	.word	0xffffffff


	//   ....[171]....
        /*0f38*/ 	.word	0xffffffff


	//   ....[172]....
        /*0f3c*/ 	.word	0xffffffff


	//   ....[173]....
        /*0f40*/ 	.word	0xffffffff


	//----- nvinfo : EIATTR_COOP_GROUP_INSTR_OFFSETS
	.align		4
.L_284:
        /*0f44*/ 	.byte	0x04, 0x28
        /*0f46*/ 	.short	(.L_286 - .L_285)


	//   ....[0]....
.L_285:
        /*0f48*/ 	.word	0x00000050


	//   ....[1]....
        /*0f4c*/ 	.word	0x00000200


	//   ....[2]....
        /*0f50*/ 	.word	0x00000230


	//   ....[3]....
        /*0f54*/ 	.word	0x00000260


	//   ....[4]....
        /*0f58*/ 	.word	0x00000290


	//   ....[5]....
        /*0f5c*/ 	.word	0x000002c0


	//   ....[6]....
        /*0f60*/ 	.word	0x000002f0


	//   ....[7]....
        /*0f64*/ 	.word	0x00000450


	//   ....[8]....
        /*0f68*/ 	.word	0x00000490


	//   ....[9]....
        /*0f6c*/ 	.word	0x000004c0


	//   ....[10]....
        /*0f70*/ 	.word	0x000004f0


	//   ....[11]....
        /*0f74*/ 	.word	0x00000520


	//   ....[12]....
        /*0f78*/ 	.word	0x00000550


	//   ....[13]....
        /*0f7c*/ 	.word	0x000005e0


	//   ....[14]....
        /*0f80*/ 	.word	0x00000630


	//   ....[15]....
        /*0f84*/ 	.word	0x00000650


	//   ....[16]....
        /*0f88*/ 	.word	0x000006b0


	//   ....[17]....
        /*0f8c*/ 	.word	0x00003f80


	//   ....[18]....
        /*0f90*/ 	.word	0x00003fd0


	//   ....[19]....
        /*0f94*/ 	.word	0x000047d0


	//   ....[20]....
        /*0f98*/ 	.word	0x000047f0


	//   ....[21]....
        /*0f9c*/ 	.word	0x00004f60


	//   ....[22]....
        /*0fa0*/ 	.word	0x00004f70


	//   ....[23]....
        /*0fa4*/ 	.word	0x000057f0


	//   ....[24]....
        /*0fa8*/ 	.word	0x00005830


	//   ....[25]....
        /*0fac*/ 	.word	0x00006430


	//   ....[26]....
        /*0fb0*/ 	.word	0x00006460


	//   ....[27]....
        /*0fb4*/ 	.word	0x00006c20


	//   ....[28]....
        /*0fb8*/ 	.word	0x00006c40


	//   ....[29]....
        /*0fbc*/ 	.word	0x00007420


	//   ....[30]....
        /*0fc0*/ 	.word	0x00007450


	//   ....[31]....
        /*0fc4*/ 	.word	0x00007580


	//   ....[32]....
        /*0fc8*/ 	.word	0x000075b0


	//   ....[33]....
        /*0fcc*/ 	.word	0x000076a0


	//   ....[34]....
        /*0fd0*/ 	.word	0x000076c0


	//   ....[35]....
        /*0fd4*/ 	.word	0x00007c70


	//   ....[36]....
        /*0fd8*/ 	.word	0x00007ca0


	//   ....[37]....
        /*0fdc*/ 	.word	0x00007e00


	//   ....[38]....
        /*0fe0*/ 	.word	0x00007e30


	//   ....[39]....
        /*0fe4*/ 	.word	0x00007f20


	//   ....[40]....
        /*0fe8*/ 	.word	0x00007f50


	//   ....[41]....
        /*0fec*/ 	.word	0x00008b10


	//   ....[42]....
        /*0ff0*/ 	.word	0x00008b30


	//   ....[43]....
        /*0ff4*/ 	.word	0x00008c00


	//   ....[44]....
        /*0ff8*/ 	.word	0x00008c10


	//   ....[45]....
        /*0ffc*/ 	.word	0x00008ce0


	//   ....[46]....
        /*1000*/ 	.word	0x00008d00


	//   ....[47]....
        /*1004*/ 	.word	0x00008dd0


	//   ....[48]....
        /*1008*/ 	.word	0x00008de0


	//   ....[49]....
        /*100c*/ 	.word	0x00008eb0


	//   ....[50]....
        /*1010*/ 	.word	0x00008ed0


	//   ....[51]....
        /*1014*/ 	.word	0x00008fa0


	//   ....[52]....
        /*1018*/ 	.word	0x00008fb0


	//   ....[53]....
        /*101c*/ 	.word	0x00009080


	//   ....[54]....
        /*1020*/ 	.word	0x000090a0


	//   ....[55]....
        /*1024*/ 	.word	0x00009170


	//   ....[56]....
        /*1028*/ 	.word	0x00009180


	//   ....[57]....
        /*102c*/ 	.word	0x000095f0


	//   ....[58]....
        /*1030*/ 	.word	0x00009600


	//   ....[59]....
        /*1034*/ 	.word	0x00009610


	//   ....[60]....
        /*1038*/ 	.word	0x00009620


	//   ....[61]....
        /*103c*/ 	.word	0x00009640


	//   ....[62]....
        /*1040*/ 	.word	0x00009650


	//   ....[63]....
        /*1044*/ 	.word	0x000096a0


	//   ....[64]....
        /*1048*/ 	.word	0x000096d0


	//   ....[65]....
        /*104c*/ 	.word	0x000096e0


	//   ....[66]....
        /*1050*/ 	.word	0x00009750


	//   ....[67]....
        /*1054*/ 	.word	0x00009ab0


	//   ....[68]....
        /*1058*/ 	.word	0x00009ad0


	//   ....[69]....
        /*105c*/ 	.word	0x00009af0


	//   ....[70]....
        /*1060*/ 	.word	0x00009b10


	//   ....[71]....
        /*1064*/ 	.word	0x00009cf0


	//   ....[72]....
        /*1068*/ 	.word	0x00009db0


	//   ....[73]....
        /*106c*/ 	.word	0x00009df0


	//   ....[74]....
        /*1070*/ 	.word	0x00009e30


	//   ....[75]....
        /*1074*/ 	.word	0x0000a010


	//   ....[76]....
        /*1078*/ 	.word	0x0000a0d0


	//   ....[77]....
        /*107c*/ 	.word	0x0000a110


	//   ....[78]....
        /*1080*/ 	.word	0x0000a150


	//   ....[79]....
        /*1084*/ 	.word	0x0000a350


	//   ....[80]....
        /*1088*/ 	.word	0x0000a410


	//   ....[81]....
        /*108c*/ 	.word	0x0000a450


	//   ....[82]....
        /*1090*/ 	.word	0x0000a490


	//   ....[83]....
        /*1094*/ 	.word	0x0000c020


	//   ....[84]....
        /*1098*/ 	.word	0x0000c080


	//   ....[85]....
        /*109c*/ 	.word	0x0000c0b0


	//   ....[86]....
        /*10a0*/ 	.word	0x0000c0c0


	//   ....[87]....
        /*10a4*/ 	.word	0x0000c1a0


	//   ....[88]....
        /*10a8*/ 	.word	0x0000c1b0


	//   ....[89]....
        /*10ac*/ 	.word	0x0000c1c0


	//   ....[90]....
        /*10b0*/ 	.word	0x0000c1d0


	//   ....[91]....
        /*10b4*/ 	.word	0x0000c3e0


	//   ....[92]....
        /*10b8*/ 	.word	0x0000c420


	//   ....[93]....
        /*10bc*/ 	.word	0x0000c440


	//   ....[94]....
        /*10c0*/ 	.word	0x0000c450


	//   ....[95]....
        /*10c4*/ 	.word	0x0000c530


	//   ....[96]....
        /*10c8*/ 	.word	0x0000c5e0


	//   ....[97]....
        /*10cc*/ 	.word	0x0000c650


	//   ....[98]....
        /*10d0*/ 	.word	0x0000c660


	//   ....[99]....
        /*10d4*/ 	.word	0x0000e530


	//   ....[100]....
        /*10d8*/ 	.word	0x0000e550


	//   ....[101]....
        /*10dc*/ 	.word	0x0000e560


	//   ....[102]....
        /*10e0*/ 	.word	0x0000e580


	//   ....[103]....
        /*10e4*/ 	.word	0x0000e590


	//   ....[104]....
        /*10e8*/ 	.word	0x0000e640


	//   ....[105]....
        /*10ec*/ 	.word	0x0000e6a0


	//   ....[106]....
        /*10f0*/ 	.word	0x0000e6c0


	//   ....[107]....
        /*10f4*/ 	.word	0x0000e6d0


	//   ....[108]....
        /*10f8*/ 	.word	0x0000e6f0


	//   ....[109]....
        /*10fc*/ 	.word	0x0000eef0


	//   ....[110]....
        /*1100*/ 	.word	0x0000ef10


	//   ....[111]....
        /*1104*/ 	.word	0x0000ef30


	//   ....[112]....
        /*1108*/ 	.word	0x0000ef40


	//   ....[113]....
        /*110c*/ 	.word	0x0000ef50


	//   ....[114]....
        /*1110*/ 	.word	0x0000ef60


	//   ....[115]....
        /*1114*/ 	.word	0x0000ef70


	//   ....[116]....
        /*1118*/ 	.word	0x0000ef80


	//   ....[117]....
        /*111c*/ 	.word	0x0000efb0


	//   ....[118]....
        /*1120*/ 	.word	0x0000efe0


	//   ....[119]....
        /*1124*/ 	.word	0x0000f1f0


	//   ....[120]....
        /*1128*/ 	.word	0x0000f4b0


	//   ....[121]....
        /*112c*/ 	.word	0x0000f4c0


	//   ....[122]....
        /*1130*/ 	.word	0x0000f4d0


	//   ....[123]....
        /*1134*/ 	.word	0x00010160


	//   ....[124]....
        /*1138*/ 	.word	0x00010180


	//   ....[125]....
        /*113c*/ 	.word	0x000101a0


	//   ....[126]....
        /*1140*/ 	.word	0x000101b0


	//   ....[127]....
        /*1144*/ 	.word	0x000101e0


	//   ....[128]....
        /*1148*/ 	.word	0x00010200


	//   ....[129]....
        /*114c*/ 	.word	0x00010220


	//   ....[130]....
        /*1150*/ 	.word	0x00010230


	//   ....[131]....
        /*1154*/ 	.word	0x00011eb0


	//   ....[132]....
        /*1158*/ 	.word	0x00011ed0


	//   ....[133]....
        /*115c*/ 	.word	0x00011f50


	//   ....[134]....
        /*1160*/ 	.word	0x00011f60


	//   ....[135]....
        /*1164*/ 	.word	0x00011fa0


	//   ....[136]....
        /*1168*/ 	.word	0x00011fb0


	//   ....[137]....
        /*116c*/ 	.word	0x00011ff0


	//   ....[138]....
        /*1170*/ 	.word	0x00012000


	//   ....[139]....
        /*1174*/ 	.word	0x00012010


	//   ....[140]....
        /*1178*/ 	.word	0x00012020


	//   ....[141]....
        /*117c*/ 	.word	0x000129c0


	//   ....[142]....
        /*1180*/ 	.word	0x000129e0


	//   ....[143]....
        /*1184*/ 	.word	0x00012a00


	//   ....[144]....
        /*1188*/ 	.word	0x00012a60


	//   ....[145]....
        /*118c*/ 	.word	0x00012a70


	//   ....[146]....
        /*1190*/ 	.word	0x00012ab0


	//   ....[147]....
        /*1194*/ 	.word	0x00012ac0


	//   ....[148]....
        /*1198*/ 	.word	0x00012b00


	//   ....[149]....
        /*119c*/ 	.word	0x00012b10


	//   ....[150]....
        /*11a0*/ 	.word	0x00012b20


	//   ....[151]....
        /*11a4*/ 	.word	0x00012ce0


	//   ....[152]....
        /*11a8*/ 	.word	0x00012f90


	//   ....[153]....
        /*11ac*/ 	.word	0x00012fa0


	//   ....[154]....
        /*11b0*/ 	.word	0x00012fb0


	//   ....[155]....
        /*11b4*/ 	.word	0x000138b0


	//   ....[156]....
        /*11b8*/ 	.word	0x000138d0


	//   ....[157]....
        /*11bc*/ 	.word	0x00013a30


	//   ....[158]....
        /*11c0*/ 	.word	0x00013a50


	//   ....[159]....
        /*11c4*/ 	.word	0x00013bb0


	//   ....[160]....
        /*11c8*/ 	.word	0x00013bd0


	//   ....[161]....
        /*11cc*/ 	.word	0x00013d30


	//   ....[162]....
        /*11d0*/ 	.word	0x00013d50


	//   ....[163]....
        /*11d4*/ 	.word	0x00015e10


	//   ....[164]....
        /*11d8*/ 	.word	0x00015e60


	//   ....[165]....
        /*11dc*/ 	.word	0x00015e90


	//   ....[166]....
        /*11e0*/ 	.word	0x00015eb0


	//   ....[167]....
        /*11e4*/ 	.word	0x00015ed0


	//   ....[168]....
        /*11e8*/ 	.word	0x00015ef0


	//   ....[169]....
        /*11ec*/ 	.word	0x00015f10


	//   ....[170]....
        /*11f0*/ 	.word	0x00015f30


	//   ....[171]....
        /*11f4*/ 	.word	0x00015f60


	//   ....[172]....
        /*11f8*/ 	.word	0x00016090


	//   ....[173]....
        /*11fc*/ 	.word	0x000168a0


	//   ....[174]....
        /*1200*/ 	.word	0x000168c0


	//   ....[175]....
        /*1204*/ 	.word	0x00016910


	//   ....[176]....
        /*1208*/ 	.word	0x00016930


	//   ....[177]....
        /*120c*/ 	.word	0x00016960


	//   ....[178]....
        /*1210*/ 	.word	0x00016980


	//   ....[179]....
        /*1214*/ 	.word	0x000169b0


	//   ....[180]....
        /*1218*/ 	.word	0x000169d0


	//   ....[181]....
        /*121c*/ 	.word	0x000169f0


	//   ....[182]....
        /*1220*/ 	.word	0x00016a30


	//   ....[183]....
        /*1224*/ 	.word	0x00017000


	//   ....[184]....
        /*1228*/ 	.word	0x00017020


	//   ....[185]....
        /*122c*/ 	.word	0x00017040


	//   ....[186]....
        /*1230*/ 	.word	0x00017060


	//   ....[187]....
        /*1234*/ 	.word	0x00017080


	//   ....[188]....
        /*1238*/ 	.word	0x000170a0


	//   ....[189]....
        /*123c*/ 	.word	0x000170c0


	//   ....[190]....
        /*1240*/ 	.word	0x000170e0


	//   ....[191]....
        /*1244*/ 	.word	0x00018e90


	//   ....[192]....
        /*1248*/ 	.word	0x00018ec0


	//   ....[193]....
        /*124c*/ 	.word	0x00018ed0


	//   ....[194]....
        /*1250*/ 	.word	0x00018ee0


	//   ....[195]....
        /*1254*/ 	.word	0x00018ef0


	//   ....[196]....
        /*1258*/ 	.word	0x00018f20


	//   ....[197]....
        /*125c*/ 	.word	0x00018f40


	//   ....[198]....
        /*1260*/ 	.word	0x00018f60


	//   ....[199]....
        /*1264*/ 	.word	0x0001a170


	//   ....[200]....
        /*1268*/ 	.word	0x0001a190


	//   ....[201]....
        /*126c*/ 	.word	0x0001a1a0


	//   ....[202]....
        /*1270*/ 	.word	0x0001a1b0


	//   ....[203]....
        /*1274*/ 	.word	0x0001a1c0


	//   ....[204]....
        /*1278*/ 	.word	0x0001a1d0


	//   ....[205]....
        /*127c*/ 	.word	0x0001a1f0


	//   ....[206]....
        /*1280*/ 	.word	0x0001a260


	//   ....[207]....
        /*1284*/ 	.word	0x0001a650


	//   ....[208]....
        /*1288*/ 	.word	0x0001a670


	//   ....[209]....
        /*128c*/ 	.word	0x0001a6d0


	//   ....[210]....
        /*1290*/ 	.word	0x0001a6e0


	//   ....[211]....
        /*1294*/ 	.word	0x0001a750


	//   ....[212]....
        /*1298*/ 	.word	0x0001a770


	//   ....[213]....
        /*129c*/ 	.word	0x0001a7e0


	//   ....[214]....
        /*12a0*/ 	.word	0x0001a7f0


	//   ....[215]....
        /*12a4*/ 	.word	0x0001a860


	//   ....[216]....
        /*12a8*/ 	.word	0x0001a880


	//   ....[217]....
        /*12ac*/ 	.word	0x0001a8f0


	//   ....[218]....
        /*12b0*/ 	.word	0x0001a900


	//   ....[219]....
        /*12b4*/ 	.word	0x0001a970


	//   ....[220]....
        /*12b8*/ 	.word	0x0001a990


	//   ....[221]....
        /*12bc*/ 	.word	0x0001aa00


	//   ....[222]....
        /*12c0*/ 	.word	0x0001aa10


	//   ....[223]....
        /*12c4*/ 	.word	0x0001ac90


	//   ....[224]....
        /*12c8*/ 	.word	0x0001acb0


	//   ....[225]....
        /*12cc*/ 	.word	0x0001b000


	//   ....[226]....
        /*12d0*/ 	.word	0x0001b010


	//   ....[227]....
        /*12d4*/ 	.word	0x0001b360


	//   ....[228]....
        /*12d8*/ 	.word	0x0001b380


	//   ....[229]....
        /*12dc*/ 	.word	0x0001b6f0


	//   ....[230]....
        /*12e0*/ 	.word	0x0001b700


	//   ....[231]....
        /*12e4*/ 	.word	0x0001c250


	//   ....[232]....
        /*12e8*/ 	.word	0x0001c270


	//   ....[233]....
        /*12ec*/ 	.word	0x0001c2e0


	//   ....[234]....
        /*12f0*/ 	.word	0x0001c2f0


	//   ....[235]....
        /*12f4*/ 	.word	0x0001c360


	//   ....[236]....
        /*12f8*/ 	.word	0x0001c380


	//   ....[237]....
        /*12fc*/ 	.word	0x0001c3f0


	//   ....[238]....
        /*1300*/ 	.word	0x0001c400


	//   ....[239]....
        /*1304*/ 	.word	0x0001c470


	//   ....[240]....
        /*1308*/ 	.word	0x0001c490


	//   ....[241]....
        /*130c*/ 	.word	0x0001c500


	//   ....[242]....
        /*1310*/ 	.word	0x0001c510


	//   ....[243]....
        /*1314*/ 	.word	0x0001c580


	//   ....[244]....
        /*1318*/ 	.word	0x0001c5a0


	//   ....[245]....
        /*131c*/ 	.word	0x0001c610


	//   ....[246]....
        /*1320*/ 	.word	0x0001c620


	//   ....[247]....
        /*1324*/ 	.word	0x0001c770


	//   ....[248]....
        /*1328*/ 	.word	0x0001c790


	//   ....[249]....
        /*132c*/ 	.word	0x0001c8c0


	//   ....[250]....
        /*1330*/ 	.word	0x0001c900


	//   ....[251]....
        /*1334*/ 	.word	0x0001c930


	//   ....[252]....
        /*1338*/ 	.word	0x0001c960


	//   ....[253]....
        /*133c*/ 	.word	0x0001c990


	//   ....[254]....
        /*1340*/ 	.word	0x0001c9c0


	//   ....[255]....
        /*1344*/ 	.word	0x0001cb20


	//   ....[0]....
        /*1348*/ 	.word	0x0001cb60


	//   ....[1]....
        /*134c*/ 	.word	0x0001cb90


	//   ....[2]....
        /*1350*/ 	.word	0x0001cbc0


	//   ....[3]....
        /*1354*/ 	.word	0x0001cbf0


	//   ....[4]....
        /*1358*/ 	.word	0x0001cc20


	//   ....[5]....
        /*135c*/ 	.word	0x0001ccb0


	//   ....[6]....
        /*1360*/ 	.word	0x0001cd10


	//   ....[7]....
        /*1364*/ 	.word	0x0001cd20


	//   ....[8]....
        /*1368*/ 	.word	0x0001cd80


	//   ....[9]....
        /*136c*/ 	.word	0x0001d7e0


	//   ....[10]....
        /*1370*/ 	.word	0x0001d840


	//   ....[11]....
        /*1374*/ 	.word	0x0001d890


	//   ....[12]....
        /*1378*/ 	.word	0x0001d8e0


	//   ....[13]....
        /*137c*/ 	.word	0x0001d930


	//   ....[14]....
        /*1380*/ 	.word	0x0001d9a0


	//   ....[15]....
        /*1384*/ 	.word	0x0001d9f0


	//   ....[16]....
        /*1388*/ 	.word	0x0001da60


	//   ....[17]....
        /*138c*/ 	.word	0x0001dad0


	//   ....[18]....
        /*1390*/ 	.word	0x0001db40


	//   ....[19]....
        /*1394*/ 	.word	0x0001dbb0


	//   ....[20]....
        /*1398*/ 	.word	0x0001dc20


	//   ....[21]....
        /*139c*/ 	.word	0x0001dc90


	//   ....[22]....
        /*13a0*/ 	.word	0x0001dcf0


	//   ....[23]....
        /*13a4*/ 	.word	0x0001dd60


	//   ....[24]....
        /*13a8*/ 	.word	0x0001ddd0


	//   ....[25]....
        /*13ac*/ 	.word	0x0001de40


	//   ....[26]....
        /*13b0*/ 	.word	0x0001dea0


	//   ....[27]....
        /*13b4*/ 	.word	0x0001df10


	//   ....[28]....
        /*13b8*/ 	.word	0x0001df80


	//   ....[29]....
        /*13bc*/ 	.word	0x0001dff0


	//   ....[30]....
        /*13c0*/ 	.word	0x0001e050


	//   ....[31]....
        /*13c4*/ 	.word	0x0001e0c0


	//   ....[32]....
        /*13c8*/ 	.word	0x0001e130


	//   ....[33]....
        /*13cc*/ 	.word	0x0001e1a0


	//   ....[34]....
        /*13d0*/ 	.word	0x0001e200


	//   ....[35]....
        /*13d4*/ 	.word	0x0001e270


	//   ....[36]....
        /*13d8*/ 	.word	0x0001e2e0


	//   ....[37]....
        /*13dc*/ 	.word	0x0001e3b0


	//   ....[38]....
        /*13e0*/ 	.word	0x0001e410


	//   ....[39]....
        /*13e4*/ 	.word	0x0001e4f0


	//   ....[40]....
        /*13e8*/ 	.word	0x0001e550


	//   ....[41]....
        /*13ec*/ 	.word	0x0001e630


	//   ....[42]....
        /*13f0*/ 	.word	0x0001e690


	//   ....[43]....
        /*13f4*/ 	.word	0x0001e770


	//   ....[44]....
        /*13f8*/ 	.word	0x0001e7d0


	//   ....[45]....
        /*13fc*/ 	.word	0x0001e840


	//   ....[46]....
        /*1400*/ 	.word	0x0001e8b0


	//   ....[47]....
        /*1404*/ 	.word	0x0001eba0


	//   ....[48]....
        /*1408*/ 	.word	0x0001ee90


	//   ....[49]....
        /*140c*/ 	.word	0x0001f630


	//   ....[50]....
        /*1410*/ 	.word	0x0001f680


	//   ....[51]....
        /*1414*/ 	.word	0x0001f6d0


	//   ....[52]....
        /*1418*/ 	.word	0x0001f720


	//   ....[53]....
        /*141c*/ 	.word	0x0001f770


	//   ....[54]....
        /*1420*/ 	.word	0x0001f7c0


	//   ....[55]....
        /*1424*/ 	.word	0x0001f810


	//   ....[56]....
        /*1428*/ 	.word	0x0001f860


	//   ....[57]....
        /*142c*/ 	.word	0x0001f8d0


	//   ....[58]....
        /*1430*/ 	.word	0x0001f940


	//   ....[59]....
        /*1434*/ 	.word	0x0001fa10


	//   ....[60]....
        /*1438*/ 	.word	0x0001fa70


	//   ....[61]....
        /*143c*/ 	.word	0x0001fb50


	//   ....[62]....
        /*1440*/ 	.word	0x0001fbb0


	//   ....[63]....
        /*1444*/ 	.word	0x0001fc90


	//   ....[64]....
        /*1448*/ 	.word	0x0001fcf0


	//   ....[65]....
        /*144c*/ 	.word	0x0001fdd0


	//   ....[66]....
        /*1450*/ 	.word	0x0001fe30


	//   ....[67]....
        /*1454*/ 	.word	0x0001fea0


	//   ....[68]....
        /*1458*/ 	.word	0x0001ff10


	//   ....[69]....
        /*145c*/ 	.word	0x0001ffe0


	//   ....[70]....
        /*1460*/ 	.word	0x00020040


	//   ....[71]....
        /*1464*/ 	.word	0x00020120


	//   ....[72]....
        /*1468*/ 	.word	0x00020180


	//   ....[73]....
        /*146c*/ 	.word	0x00020260


	//   ....[74]....
        /*1470*/ 	.word	0x000202c0


	//   ....[75]....
        /*1474*/ 	.word	0x000203a0


	//   ....[76]....
        /*1478*/ 	.word	0x00020400


	//   ....[77]....
        /*147c*/ 	.word	0x00020470


	//   ....[78]....
        /*1480*/ 	.word	0x000204e0


	//   ....[79]....
        /*1484*/ 	.word	0x000207c0


	//   ....[80]....
        /*1488*/ 	.word	0x00020aa0


	//   ....[81]....
        /*148c*/ 	.word	0x00021260


	//   ....[82]....
        /*1490*/ 	.word	0x000212a0


	//   ....[83]....
        /*1494*/ 	.word	0x000212f0


	//   ....[84]....
        /*1498*/ 	.word	0x00021330


	//   ....[85]....
        /*149c*/ 	.word	0x00021380


	//   ....[86]....
        /*14a0*/ 	.word	0x000213c0


	//   ....[87]....
        /*14a4*/ 	.word	0x00021410


	//   ....[88]....
        /*14a8*/ 	.word	0x00021450


	//   ....[89]....
        /*14ac*/ 	.word	0x000214b0


	//   ....[90]....
        /*14b0*/ 	.word	0x00021520


	//   ....[91]....
        /*14b4*/ 	.word	0x00021590


	//   ....[92]....
        /*14b8*/ 	.word	0x00021670


	//   ....[93]....
        /*14bc*/ 	.word	0x000216d0


	//   ....[94]....
        /*14c0*/ 	.word	0x000217b0


	//   ....[95]....
        /*14c4*/ 	.word	0x00021810


	//   ....[96]....
        /*14c8*/ 	.word	0x000218f0


	//   ....[97]....
        /*14cc*/ 	.word	0x00021950


	//   ....[98]....
        /*14d0*/ 	.word	0x00021a30


	//   ....[99]....
        /*14d4*/ 	.word	0x00021a90


	//   ....[100]....
        /*14d8*/ 	.word	0x00021ae0


	//   ....[101]....
        /*14dc*/ 	.word	0x00021b20


	//   ....[102]....
        /*14e0*/ 	.word	0x00021b70


	//   ....[103]....
        /*14e4*/ 	.word	0x00021bb0


	//   ....[104]....
        /*14e8*/ 	.word	0x00021c00


	//   ....[105]....
        /*14ec*/ 	.word	0x00021c40


	//   ....[106]....
        /*14f0*/ 	.word	0x00021c90


	//   ....[107]....
        /*14f4*/ 	.word	0x00021cd0


	//   ....[108]....
        /*14f8*/ 	.word	0x00021d20


	//   ....[109]....
        /*14fc*/ 	.word	0x00021d70


	//   ....[110]....
        /*1500*/ 	.word	0x00021dc0


	//   ....[111]....
        /*1504*/ 	.word	0x00021e10


	//   ....[112]....
        /*1508*/ 	.word	0x00021e60


	//   ....[113]....
        /*150c*/ 	.word	0x00021eb0


	//   ....[114]....
        /*1510*/ 	.word	0x00021f00


	//   ....[115]....
        /*1514*/ 	.word	0x00021f50


	//   ....[116]....
        /*1518*/ 	.word	0x00021fc0


	//   ....[117]....
        /*151c*/ 	.word	0x00022030


	//   ....[118]....
        /*1520*/ 	.word	0x000220a0


	//   ....[119]....
        /*1524*/ 	.word	0x00022100


	//   ....[120]....
        /*1528*/ 	.word	0x00022170


	//   ....[121]....
        /*152c*/ 	.word	0x000221e0


	//   ....[122]....
        /*1530*/ 	.word	0x00022250


	//   ....[123]....
        /*1534*/ 	.word	0x000222b0


	//   ....[124]....
        /*1538*/ 	.word	0x00022320


	//   ....[125]....
        /*153c*/ 	.word	0x00022390


	//   ....[126]....
        /*1540*/ 	.word	0x00022400


	//   ....[127]....
        /*1544*/ 	.word	0x00022460


	//   ....[128]....
        /*1548*/ 	.word	0x000224d0


	//   ....[129]....
        /*154c*/ 	.word	0x00022540


	//   ....[130]....
        /*1550*/ 	.word	0x000225b0


	//   ....[131]....
        /*1554*/ 	.word	0x00022610


	//   ....[132]....
        /*1558*/ 	.word	0x00022680


	//   ....[133]....
        /*155c*/ 	.word	0x000226f0


	//   ....[134]....
        /*1560*/ 	.word	0x00022760


	//   ....[135]....
        /*1564*/ 	.word	0x000227c0


	//   ....[136]....
        /*1568*/ 	.word	0x00022830


	//   ....[137]....
        /*156c*/ 	.word	0x000228a0


	//   ....[138]....
        /*1570*/ 	.word	0x00022910


	//   ....[139]....
        /*1574*/ 	.word	0x00022970


	//   ....[140]....
        /*1578*/ 	.word	0x000229e0


	//   ....[141]....
        /*157c*/ 	.word	0x00022a50


	//   ....[142]....
        /*1580*/ 	.word	0x00022ac0


	//   ....[143]....
        /*1584*/ 	.word	0x00022b20


	//   ....[144]....
        /*1588*/ 	.word	0x00022b90


	//   ....[145]....
        /*158c*/ 	.word	0x00022c00


	//   ....[146]....
        /*1590*/ 	.word	0x00022c70


	//   ....[147]....
        /*1594*/ 	.word	0x00022cd0


	//   ....[148]....
        /*1598*/ 	.word	0x00022d40


	//   ....[149]....
        /*159c*/ 	.word	0x00022db0


	//   ....[150]....
        /*15a0*/ 	.word	0x00022e20


	//   ....[151]....
        /*15a4*/ 	.word	0x00022e80


	//   ....[152]....
        /*15a8*/ 	.word	0x00022ef0


	//   ....[153]....
        /*15ac*/ 	.word	0x00022f60


	//   ....[154]....
        /*15b0*/ 	.word	0x00022fd0


	//   ....[155]....
        /*15b4*/ 	.word	0x00023030


	//   ....[156]....
        /*15b8*/ 	.word	0x000230a0


	//   ....[157]....
        /*15bc*/ 	.word	0x00023110


	//   ....[158]....
        /*15c0*/ 	.word	0x00023160


	//   ....[159]....
        /*15c4*/ 	.word	0x000231a0


	//   ....[160]....
        /*15c8*/ 	.word	0x000231f0


	//   ....[161]....
        /*15cc*/ 	.word	0x00023240


	//   ....[162]....
        /*15d0*/ 	.word	0x00023290


	//   ....[163]....
        /*15d4*/ 	.word	0x00023300


	//   ....[164]....
        /*15d8*/ 	.word	0x00023350


	//   ....[165]....
        /*15dc*/ 	.word	0x000233a0


	//   ....[166]....
        /*15e0*/ 	.word	0x000233f0


	//   ....[167]....
        /*15e4*/ 	.word	0x00023440


	//   ....[168]....
        /*15e8*/ 	.word	0x00023490


	//   ....[169]....
        /*15ec*/ 	.word	0x00023500


	//   ....[170]....
        /*15f0*/ 	.word	0x00023550


	//   ....[171]....
        /*15f4*/ 	.word	0x000235c0


	//   ....[172]....
        /*15f8*/ 	.word	0x00023620


	//   ....[173]....
        /*15fc*/ 	.word	0x00023690


	//----- nvinfo : EIATTR_EXIT_INSTR_OFFSETS
	.align		4
.L_286:
        /*1600*/ 	.byte	0x04, 0x1c
        /*1602*/ 	.short	(.L_288 - .L_287)


	//   ....[0]....
.L_287:
        /*1604*/ 	.word	0x000010d0


	//   ....[1]....
        /*1608*/ 	.word	0x0001d7a0


	//----- nvinfo : EIATTR_MAX_THREADS
	.align		4
.L_288:
        /*160c*/ 	.byte	0x04, 0x05
        /*160e*/ 	.short	(.L_290 - .L_289)
.L_289:
        /*1610*/ 	.word	0x00000080
        /*1614*/ 	.word	0x00000001
        /*1618*/ 	.word	0x00000001


	//----- nvinfo : EIATTR_CRS_STACK_SIZE
	.align		4
.L_290:
        /*161c*/ 	.byte	0x04, 0x1e
        /*161e*/ 	.short	(.L_292 - .L_291)
.L_291:
        /*1620*/ 	.word	0x00000000
.L_292:


//--------------------- .nv.callgraph             --------------------------
	.section	.nv.callgraph,"",@"SHT_CUDA_CALLGRAPH"
	.align	4
	.sectionentsize	8
	.align		4
        /*0000*/ 	.word	0x00000000
	.align		4
        /*0004*/ 	.word	0xffffffff
	.align		4
        /*0008*/ 	.word	0x00000000
	.align		4
        /*000c*/ 	.word	0xfffffffe
	.align		4
        /*0010*/ 	.word	0x00000000
	.align		4
        /*0014*/ 	.word	0xfffffffd
	.align		4
        /*0018*/ 	.word	0x00000000
	.align		4
        /*001c*/ 	.word	0xfffffffc


//--------------------- .nv.rel.action            --------------------------
	.section	.nv.rel.action,"",@"SHT_CUDA_RELOCINFO"
	.align	8
	.sectionentsize	8
        /*0000*/ 	.byte	0x73, 0x00, 0x00, 0x00, 0x00, 0x00, 0x00, 0x00, 0x00, 0x00, 0x00, 0x11, 0x25, 0x00, 0x05, 0x36


//--------------------- .nv.constant4             --------------------------
	.section	.nv.constant4,"a",@progbits
	.align	8
	.align		8
.nv.constant4:
        /*0000*/ 	.dword	_ZN77_INTERNAL_46159d13_41_flash_fwd_hdim64_fp16_paged_split_sm80_cu_8e232a79_40914cuda3std3__45__cpo5beginE
	.align		8
        /*0008*/ 	.dword	_ZN77_INTERNAL_46159d13_41_flash_fwd_hdim64_fp16_paged_split_sm80_cu_8e232a79_40914cuda3std3__45__cpo3endE
	.align		8
        /*0010*/ 	.dword	_ZN77_INTERNAL_46159d13_41_flash_fwd_hdim64_fp16_paged_split_sm80_cu_8e232a79_40914cuda3std3__45__cpo6cbeginE
	.align		8
        /*0018*/ 	.dword	_ZN77_INTERNAL_46159d13_41_flash_fwd_hdim64_fp16_paged_split_sm80_cu_8e232a79_40914cuda3std3__45__cpo4cendE
	.align		8
        /*0020*/ 	.dword	_ZN77_INTERNAL_46159d13_41_flash_fwd_hdim64_fp16_paged_split_sm80_cu_8e232a79_40914cuda3std3__479_GLOBAL__N__46159d13_41_flash_fwd_hdim64_fp16_paged_split_sm80_cu_8e232a79_40916ignoreE
	.align		8
        /*0028*/ 	.dword	_ZN77_INTERNAL_46159d13_41_flash_fwd_hdim64_fp16_paged_split_sm80_cu_8e232a79_40914cuda3std3__419piecewise_constructE
	.align		8
        /*0030*/ 	.dword	_ZN77_INTERNAL_46159d13_41_flash_fwd_hdim64_fp16_paged_split_sm80_cu_8e232a79_40914cuda3std3__48in_placeE
	.align		8
        /*0038*/ 	.dword	_ZN77_INTERNAL_46159d13_41_flash_fwd_hdim64_fp16_paged_split_sm80_cu_8e232a79_40914cuda3std6ranges3__45__cpo4swapE
	.align		8
        /*0040*/ 	.dword	_ZN77_INTERNAL_46159d13_41_flash_fwd_hdim64_fp16_paged_split_sm80_cu_8e232a79_40914cuda3std6ranges3__45__cpo9iter_moveE
	.align		8
        /*0048*/ 	.dword	_ZN77_INTERNAL_46159d13_41_flash_fwd_hdim64_fp16_paged_split_sm80_cu_8e232a79_40914cute7productE
	.align		8
        /*0050*/ 	.dword	_ZN77_INTERNAL_46159d13_41_flash_fwd_hdim64_fp16_paged_split_sm80_cu_8e232a79_40914cute1_E


//--------------------- .nv.constant0._ZN7cutlass13device_kernelIN5flash19enable_sm80_to_sm89INS1_16FlashAttnFwdSm80INS1_25CollectiveMainloopFwdSm80ILi4ELi1ELb0EN4cute5tupleIJNS5_1CILi128EEENS7_ILi112EEENS7_ILi64EEEEEELi64ENS_6half_tEfNS_4arch4Sm80ELb0ELb0ELb0ELb0ELb1ELb0ELb1ELb1EEENS1_21CollectiveEpilogueFwdINS6_IJS8_SA_S9_EEENS6_IJNS7_ILi1EEESI_SI_EEESC_SE_Li128ELb0ELb1ELb1ELb0EEENS1_19SingleTileSchedulerILb0ELb1ELb1ELi128EEEEEEEEEvNT_6ParamsE --------------------------
	.section	.nv.constant0._ZN7cutlass13device_kernelIN5flash19enable_sm80_to_sm89INS1_16FlashAttnFwdSm80INS1_25CollectiveMainloopFwdSm80ILi4ELi1ELb0EN4cute5tupleIJNS5_1CILi128EEENS7_ILi112EEENS7_ILi64EEEEEELi64ENS_6half_tEfNS_4arch4Sm80ELb0ELb0ELb0ELb0ELb1ELb0ELb1ELb1EEENS1_21CollectiveEpilogueFwdINS6_IJS8_SA_S9_EEENS6_IJNS7_ILi1EEESI_SI_EEESC_SE_Li128ELb0ELb1ELb1ELb0EEENS1_19SingleTileSchedulerILb0ELb1ELb1ELi128EEEEEEEEEvNT_6ParamsE,"a",@progbits
	.sectionflags	@""
	.align	4
.nv.constant0._ZN7cutlass13device_kernelIN5flash19enable_sm80_to_sm89INS1_16FlashAttnFwdSm80INS1_25CollectiveMainloopFwdSm80ILi4ELi1ELb0EN4cute5tupleIJNS5_1CILi128EEENS7_ILi112EEENS7_ILi64EEEEEELi64ENS_6half_tEfNS_4arch4Sm80ELb0ELb0ELb0ELb0ELb1ELb0ELb1ELb1EEENS1_21CollectiveEpilogueFwdINS6_IJS8_SA_S9_EEENS6_IJNS7_ILi1EEESI_SI_EEESC_SE_Li128ELb0ELb1ELb1ELb0EEENS1_19SingleTileSchedulerILb0ELb1ELb1ELi128EEEEEEEEEvNT_6ParamsE:
	.zero		1400


//--------------------- .nv.constant0._ZN7cutlass13device_kernelIN5flash19enable_sm80_to_sm89INS1_16FlashAttnFwdSm80INS1_25CollectiveMainloopFwdSm80ILi4ELi1ELb0EN4cute5tupleIJNS5_1CILi128EEENS7_ILi80EEENS7_ILi64EEEEEELi64ENS_6half_tEfNS_4arch4Sm80ELb0ELb0ELb0ELb1ELb1ELb0ELb1ELb1EEENS1_21CollectiveEpilogueFwdINS6_IJS8_SA_S9_EEENS6_IJNS7_ILi1EEESI_SI_EEESC_SE_Li128ELb1ELb1ELb1ELb0EEENS1_36VarlenDynamicPersistentTileSchedulerILi128ELi80ELi128ELi128ELb1ELb1ELb0ELb0ELb1ELb1EEEEEEEEEvNT_6ParamsE --------------------------
	.section	.nv.constant0._ZN7cutlass13device_kernelIN5flash19enable_sm80_to_sm89INS1_16FlashAttnFwdSm80INS1_25CollectiveMainloopFwdSm80ILi4ELi1ELb0EN4cute5tupleIJNS5_1CILi128EEENS7_ILi80EEENS7_ILi64EEEEEELi64ENS_6half_tEfNS_4arch4Sm80ELb0ELb0ELb0ELb1ELb1ELb0ELb1ELb1EEENS1_21CollectiveEpilogueFwdINS6_IJS8_SA_S9_EEENS6_IJNS7_ILi1EEESI_SI_EEESC_SE_Li128ELb1ELb1ELb1ELb0EEENS1_36VarlenDynamicPersistentTileSchedulerILi128ELi80ELi128ELi128ELb1ELb1ELb0ELb0ELb1ELb1EEEEEEEEEvNT_6ParamsE,"a",@progbits
	.sectionflags	@""
	.align	4
.nv.constant0._ZN7cutlass13device_kernelIN5flash19enable_sm80_to_sm89INS1_16FlashAttnFwdSm80INS1_25CollectiveMainloopFwdSm80ILi4ELi1ELb0EN4cute5tupleIJNS5_1CILi128EEENS7_ILi80EEENS7_ILi64EEEEEELi64ENS_6half_tEfNS_4arch4Sm80ELb0ELb0ELb0ELb1ELb1ELb0ELb1ELb1EEENS1_21CollectiveEpilogueFwdINS6_IJS8_SA_S9_EEENS6_IJNS7_ILi1EEESI_SI_EEESC_SE_Li128ELb1ELb1ELb1ELb0EEENS1_36VarlenDynamicPersistentTileSchedulerILi128ELi80ELi128ELi128ELb1ELb1ELb0ELb0ELb1ELb1EEEEEEEEEvNT_6ParamsE:
	.zero		1432


//--------------------- .nv.constant0._ZN7cutlass13device_kernelIN5flash19enable_sm80_to_sm89INS1_16FlashAttnFwdSm80INS1_25CollectiveMainloopFwdSm80ILi4ELi1ELb0EN4cute5tupleIJNS5_1CILi128EEENS7_ILi80EEENS7_ILi64EEEEEELi64ENS_6half_tEfNS_4arch4Sm80ELb0ELb0ELb0ELb1ELb1ELb1ELb1ELb1EEENS1_21CollectiveEpilogueFwdINS6_IJS8_SA_S9_EEENS6_IJNS7_ILi1EEESI_SI_EEESC_SE_Li128ELb1ELb1ELb1ELb0EEENS1_36VarlenDynamicPersistentTileSchedulerILi128ELi80ELi128ELi128ELb1ELb1ELb0ELb0ELb1ELb1EEEEEEEEEvNT_6ParamsE --------------------------
	.section	.nv.constant0._ZN7cutlass13device_kernelIN5flash19enable_sm80_to_sm89INS1_16FlashAttnFwdSm80INS1_25CollectiveMainloopFwdSm80ILi4ELi1ELb0EN4cute5tupleIJNS5_1CILi128EEENS7_ILi80EEENS7_ILi64EEEEEELi64ENS_6half_tEfNS_4arch4Sm80ELb0ELb0ELb0ELb1ELb1ELb1ELb1ELb1EEENS1_21CollectiveEpilogueFwdINS6_IJS8_SA_S9_EEENS6_IJNS7_ILi1EEESI_SI_EEESC_SE_Li128ELb1ELb1ELb1ELb0EEENS1_36VarlenDynamicPersistentTileSchedulerILi128ELi80ELi128ELi128ELb1ELb1ELb0ELb0ELb1ELb1EEEEEEEEEvNT_6ParamsE,"a",@progbits
	.sectionflags	@""
	.align	4
.nv.constant0._ZN7cutlass13device_kernelIN5flash19enable_sm80_to_sm89INS1_16FlashAttnFwdSm80INS1_25CollectiveMainloopFwdSm80ILi4ELi1ELb0EN4cute5tupleIJNS5_1CILi128EEENS7_ILi80EEENS7_ILi64EEEEEELi64ENS_6half_tEfNS_4arch4Sm80ELb0ELb0ELb0ELb1ELb1ELb1ELb1ELb1EEENS1_21CollectiveEpilogueFwdINS6_IJS8_SA_S9_EEENS6_IJNS7_ILi1EEESI_SI_EEESC_SE_Li128ELb1ELb1ELb1ELb0EEENS1_36VarlenDynamicPersistentTileSchedulerILi128ELi80ELi128ELi128ELb1ELb1ELb0ELb0ELb1ELb1EEEEEEEEEvNT_6ParamsE:
	.zero		1432


//--------------------- .nv.constant0._ZN7cutlass13device_kernelIN5flash19enable_sm80_to_sm89INS1_16FlashAttnFwdSm80INS1_25CollectiveMainloopFwdSm80ILi4ELi1ELb0EN4cute5tupleIJNS5_1CILi128EEENS7_ILi96EEENS7_ILi64EEEEEELi64ENS_6half_tEfNS_4arch4Sm80ELb0ELb1ELb0ELb0ELb1ELb0ELb1ELb1EEENS1_21CollectiveEpilogueFwdINS6_IJS8_SA_S9_EEENS6_IJNS7_ILi1EEESI_SI_EEESC_SE_Li128ELb0ELb1ELb1ELb0EEENS1_19SingleTileSchedulerILb0ELb1ELb1ELi128EEEEEEEEEvNT_6ParamsE --------------------------
	.section	.nv.constant0._ZN7cutlass13device_kernelIN5flash19enable_sm80_to_sm89INS1_16FlashAttnFwdSm80INS1_25CollectiveMainloopFwdSm80ILi4ELi1ELb0EN4cute5tupleIJNS5_1CILi128EEENS7_ILi96EEENS7_ILi64EEEEEELi64ENS_6half_tEfNS_4arch4Sm80ELb0ELb1ELb0ELb0ELb1ELb0ELb1ELb1EEENS1_21CollectiveEpilogueFwdINS6_IJS8_SA_S9_EEENS6_IJNS7_ILi1EEESI_SI_EEESC_SE_Li128ELb0ELb1ELb1ELb0EEENS1_19SingleTileSchedulerILb0ELb1ELb1ELi128EEEEEEEEEvNT_6ParamsE,"a",@progbits
	.sectionflags	@""
	.align	4
.nv.constant0._ZN7cutlass13device_kernelIN5flash19enable_sm80_to_sm89INS1_16FlashAttnFwdSm80INS1_25CollectiveMainloopFwdSm80ILi4ELi1ELb0EN4cute5tupleIJNS5_1CILi128EEENS7_ILi96EEENS7_ILi64EEEEEELi64ENS_6half_tEfNS_4arch4Sm80ELb0ELb1ELb0ELb0ELb1ELb0ELb1ELb1EEENS1_21CollectiveEpilogueFwdINS6_IJS8_SA_S9_EEENS6_IJNS7_ILi1EEESI_SI_EEESC_SE_Li128ELb0ELb1ELb1ELb0EEENS1_19SingleTileSchedulerILb0ELb1ELb1ELi128EEEEEEEEEvNT_6ParamsE:
	.zero		1400


//--------------------- .nv.constant0._ZN7cutlass13device_kernelIN5flash19enable_sm80_to_sm89INS1_16FlashAttnFwdSm80INS1_25CollectiveMainloopFwdSm80ILi4ELi1ELb0EN4cute5tupleIJNS5_1CILi128EEENS7_ILi80EEENS7_ILi64EEEEEELi64ENS_6half_tEfNS_4arch4Sm80ELb0ELb1ELb0ELb1ELb1ELb0ELb1ELb1EEENS1_21CollectiveEpilogueFwdINS6_IJS8_SA_S9_EEENS6_IJNS7_ILi1EEESI_SI_EEESC_SE_Li128ELb1ELb1ELb1ELb0EEENS1_36VarlenDynamicPersistentTileSchedulerILi128ELi80ELi128ELi128ELb1ELb1ELb0ELb1ELb0ELb1EEEEEEEEEvNT_6ParamsE --------------------------
	.section	.nv.constant0._ZN7cutlass13device_kernelIN5flash19enable_sm80_to_sm89INS1_16FlashAttnFwdSm80INS1_25CollectiveMainloopFwdSm80ILi4ELi1ELb0EN4cute5tupleIJNS5_1CILi128EEENS7_ILi80EEENS7_ILi64EEEEEELi64ENS_6half_tEfNS_4arch4Sm80ELb0ELb1ELb0ELb1ELb1ELb0ELb1ELb1EEENS1_21CollectiveEpilogueFwdINS6_IJS8_SA_S9_EEENS6_IJNS7_ILi1EEESI_SI_EEESC_SE_Li128ELb1ELb1ELb1ELb0EEENS1_36VarlenDynamicPersistentTileSchedulerILi128ELi80ELi128ELi128ELb1ELb1ELb0ELb1ELb0ELb1EEEEEEEEEvNT_6ParamsE,"a",@progbits
	.sectionflags	@""
	.align	4
.nv.constant0._ZN7cutlass13device_kernelIN5flash19enable_sm80_to_sm89INS1_16FlashAttnFwdSm80INS1_25CollectiveMainloopFwdSm80ILi4ELi1ELb0EN4cute5tupleIJNS5_1CILi128EEENS7_ILi80EEENS7_ILi64EEEEEELi64ENS_6half_tEfNS_4arch4Sm80ELb0ELb1ELb0ELb1ELb1ELb0ELb1ELb1EEENS1_21CollectiveEpilogueFwdINS6_IJS8_SA_S9_EEENS6_IJNS7_ILi1EEESI_SI_EEESC_SE_Li128ELb1ELb1ELb1ELb0EEENS1_36VarlenDynamicPersistentTileSchedulerILi128ELi80ELi128ELi128ELb1ELb1ELb0ELb1ELb0ELb1EEEEEEEEEvNT_6ParamsE:
	.zero		1432


//--------------------- .nv.constant0._ZN7cutlass13device_kernelIN5flash19enable_sm80_to_sm89INS1_16FlashAttnFwdSm80INS1_25CollectiveMainloopFwdSm80ILi4ELi1ELb0EN4cute5tupleIJNS5_1CILi128EEENS7_ILi80EEENS7_ILi64EEEEEELi64ENS_6half_tEfNS_4arch4Sm80ELb0ELb1ELb0ELb1ELb1ELb1ELb1ELb1EEENS1_21CollectiveEpilogueFwdINS6_IJS8_SA_S9_EEENS6_IJNS7_ILi1EEESI_SI_EEESC_SE_Li128ELb1ELb1ELb1ELb0EEENS1_36VarlenDynamicPersistentTileSchedulerILi128ELi80ELi128ELi128ELb1ELb1ELb0ELb1ELb0ELb1EEEEEEEEEvNT_6ParamsE --------------------------
	.section	.nv.constant0._ZN7cutlass13device_kernelIN5flash19enable_sm80_to_sm89INS1_16FlashAttnFwdSm80INS1_25CollectiveMainloopFwdSm80ILi4ELi1ELb0EN4cute5tupleIJNS5_1CILi128EEENS7_ILi80EEENS7_ILi64EEEEEELi64ENS_6half_tEfNS_4arch4Sm80ELb0ELb1ELb0ELb1ELb1ELb1ELb1ELb1EEENS1_21CollectiveEpilogueFwdINS6_IJS8_SA_S9_EEENS6_IJNS7_ILi1EEESI_SI_EEESC_SE_Li128ELb1ELb1ELb1ELb0EEENS1_36VarlenDynamicPersistentTileSchedulerILi128ELi80ELi128ELi128ELb1ELb1ELb0ELb1ELb0ELb1EEEEEEEEEvNT_6ParamsE,"a",@progbits
	.sectionflags	@""
	.align	4
.nv.constant0._ZN7cutlass13device_kernelIN5flash19enable_sm80_to_sm89INS1_16FlashAttnFwdSm80INS1_25CollectiveMainloopFwdSm80ILi4ELi1ELb0EN4cute5tupleIJNS5_1CILi128EEENS7_ILi80EEENS7_ILi64EEEEEELi64ENS_6half_tEfNS_4arch4Sm80ELb0ELb1ELb0ELb1ELb1ELb1ELb1ELb1EEENS1_21CollectiveEpilogueFwdINS6_IJS8_SA_S9_EEENS6_IJNS7_ILi1EEESI_SI_EEESC_SE_Li128ELb1ELb1ELb1ELb0EEENS1_36VarlenDynamicPersistentTileSchedulerILi128ELi80ELi128ELi128ELb1ELb1ELb0ELb1ELb0ELb1EEEEEEEEEvNT_6ParamsE:
	.zero		1432


//--------------------- .nv.constant0._ZN7cutlass13device_kernelIN5flash19enable_sm80_to_sm89INS1_16FlashAttnFwdSm80INS1_25CollectiveMainloopFwdSm80ILi4ELi1ELb0EN4cute5tupleIJNS5_1CILi128EEENS7_ILi112EEENS7_ILi64EEEEEELi64ENS_6half_tEfNS_4arch4Sm80ELb1ELb0ELb0ELb0ELb1ELb0ELb1ELb1EEENS1_21CollectiveEpilogueFwdINS6_IJS8_SA_S9_EEENS6_IJNS7_ILi1EEESI_SI_EEESC_SE_Li128ELb0ELb1ELb1ELb0EEENS1_30DynamicPersistentTileSchedulerILi128ELi128ELb1ELb1ELb0EEEEEEEEEvNT_6ParamsE --------------------------
	.section	.nv.constant0._ZN7cutlass13device_kernelIN5flash19enable_sm80_to_sm89INS1_16FlashAttnFwdSm80INS1_25CollectiveMainloopFwdSm80ILi4ELi1ELb0EN4cute5tupleIJNS5_1CILi128EEENS7_ILi112EEENS7_ILi64EEEEEELi64ENS_6half_tEfNS_4arch4Sm80ELb1ELb0ELb0ELb0ELb1ELb0ELb1ELb1EEENS1_21CollectiveEpilogueFwdINS6_IJS8_SA_S9_EEENS6_IJNS7_ILi1EEESI_SI_EEESC_SE_Li128ELb0ELb1ELb1ELb0EEENS1_30DynamicPersistentTileSchedulerILi128ELi128ELb1ELb1ELb0EEEEEEEEEvNT_6ParamsE,"a",@progbits
	.sectionflags	@""
	.align	4
.nv.constant0._ZN7cutlass13device_kernelIN5flash19enable_sm80_to_sm89INS1_16FlashAttnFwdSm80INS1_25CollectiveMainloopFwdSm80ILi4ELi1ELb0EN4cute5tupleIJNS5_1CILi128EEENS7_ILi112EEENS7_ILi64EEEEEELi64ENS_6half_tEfNS_4arch4Sm80ELb1ELb0ELb0ELb0ELb1ELb0ELb1ELb1EEENS1_21CollectiveEpilogueFwdINS6_IJS8_SA_S9_EEENS6_IJNS7_ILi1EEESI_SI_EEESC_SE_Li128ELb0ELb1ELb1ELb0EEENS1_30DynamicPersistentTileSchedulerILi128ELi128ELb1ELb1ELb0EEEEEEEEEvNT_6ParamsE:
	.zero		1416


//--------------------- .nv.constant0._ZN7cutlass13device_kernelIN5flash19enable_sm80_to_sm89INS1_16FlashAttnFwdSm80INS1_25CollectiveMainloopFwdSm80ILi4ELi1ELb0EN4cute5tupleIJNS5_1CILi128EEENS7_ILi80EEENS7_ILi64EEEEEELi64ENS_6half_tEfNS_4arch4Sm80ELb1ELb0ELb0ELb1ELb1ELb0ELb1ELb1EEENS1_21CollectiveEpilogueFwdINS6_IJS8_SA_S9_EEENS6_IJNS7_ILi1EEESI_SI_EEESC_SE_Li128ELb1ELb1ELb1ELb0EEENS1_36VarlenDynamicPersistentTileSchedulerILi128ELi80ELi128ELi128ELb1ELb1ELb0ELb1ELb1ELb1EEEEEEEEEvNT_6ParamsE --------------------------
	.section	.nv.constant0._ZN7cutlass13device_kernelIN5flash19enable_sm80_to_sm89INS1_16FlashAttnFwdSm80INS1_25CollectiveMainloopFwdSm80ILi4ELi1ELb0EN4cute5tupleIJNS5_1CILi128EEENS7_ILi80EEENS7_ILi64EEEEEELi64ENS_6half_tEfNS_4arch4Sm80ELb1ELb0ELb0ELb1ELb1ELb0ELb1ELb1EEENS1_21CollectiveEpilogueFwdINS6_IJS8_SA_S9_EEENS6_IJNS7_ILi1EEESI_SI_EEESC_SE_Li128ELb1ELb1ELb1ELb0EEENS1_36VarlenDynamicPersistentTileSchedulerILi128ELi80ELi128ELi128ELb1ELb1ELb0ELb1ELb1ELb1EEEEEEEEEvNT_6ParamsE,"a",@progbits
	.sectionflags	@""
	.align	4
.nv.constant0._ZN7cutlass13device_kernelIN5flash19enable_sm80_to_sm89INS1_16FlashAttnFwdSm80INS1_25CollectiveMainloopFwdSm80ILi4ELi1ELb0EN4cute5tupleIJNS5_1CILi128EEENS7_ILi80EEENS7_ILi64EEEEEELi64ENS_6half_tEfNS_4arch4Sm80ELb1ELb0ELb0ELb1ELb1ELb0ELb1ELb1EEENS1_21CollectiveEpilogueFwdINS6_IJS8_SA_S9_EEENS6_IJNS7_ILi1EEESI_SI_EEESC_SE_Li128ELb1ELb1ELb1ELb0EEENS1_36VarlenDynamicPersistentTileSchedulerILi128ELi80ELi128ELi128ELb1ELb1ELb0ELb1ELb1ELb1EEEEEEEEEvNT_6ParamsE:
	.zero		1432


//--------------------- .nv.constant0._ZN7cutlass13device_kernelIN5flash19enable_sm80_to_sm89INS1_16FlashAttnFwdSm80INS1_25CollectiveMainloopFwdSm80ILi4ELi1ELb0EN4cute5tupleIJNS5_1CILi128EEENS7_ILi80EEENS7_ILi64EEEEEELi64ENS_6half_tEfNS_4arch4Sm80ELb1ELb0ELb0ELb1ELb1ELb1ELb1ELb1EEENS1_21CollectiveEpilogueFwdINS6_IJS8_SA_S9_EEENS6_IJNS7_ILi1EEESI_SI_EEESC_SE_Li128ELb1ELb1ELb1ELb0EEENS1_36VarlenDynamicPersistentTileSchedulerILi128ELi80ELi128ELi128ELb1ELb1ELb0ELb1ELb1ELb1EEEEEEEEEvNT_6ParamsE --------------------------
	.section	.nv.constant0._ZN7cutlass13device_kernelIN5flash19enable_sm80_to_sm89INS1_16FlashAttnFwdSm80INS1_25CollectiveMainloopFwdSm80ILi4ELi1ELb0EN4cute5tupleIJNS5_1CILi128EEENS7_ILi80EEENS7_ILi64EEEEEELi64ENS_6half_tEfNS_4arch4Sm80ELb1ELb0ELb0ELb1ELb1ELb1ELb1ELb1EEENS1_21CollectiveEpilogueFwdINS6_IJS8_SA_S9_EEENS6_IJNS7_ILi1EEESI_SI_EEESC_SE_Li128ELb1ELb1ELb1ELb0EEENS1_36VarlenDynamicPersistentTileSchedulerILi128ELi80ELi128ELi128ELb1ELb1ELb0ELb1ELb1ELb1EEEEEEEEEvNT_6ParamsE,"a",@progbits
	.sectionflags	@""
	.align	4
.nv.constant0._ZN7cutlass13device_kernelIN5flash19enable_sm80_to_sm89INS1_16FlashAttnFwdSm80INS1_25CollectiveMainloopFwdSm80ILi4ELi1ELb0EN4cute5tupleIJNS5_1CILi128EEENS7_ILi80EEENS7_ILi64EEEEEELi64ENS_6half_tEfNS_4arch4Sm80ELb1ELb0ELb0ELb1ELb1ELb1ELb1ELb1EEENS1_21CollectiveEpilogueFwdINS6_IJS8_SA_S9_EEENS6_IJNS7_ILi1EEESI_SI_EEESC_SE_Li128ELb1ELb1ELb1ELb0EEENS1_36VarlenDynamicPersistentTileSchedulerILi128ELi80ELi128ELi128ELb1ELb1ELb0ELb1ELb1ELb1EEEEEEEEEvNT_6ParamsE:
	.zero		1432


//--------------------- .text._ZN7cutlass13device_kernelIN5flash19enable_sm80_to_sm89INS1_16FlashAttnFwdSm80INS1_25CollectiveMainloopFwdSm80ILi4ELi1ELb0EN4cute5tupleIJNS5_1CILi128EEENS7_ILi112EEENS7_ILi64EEEEEELi64ENS_6half_tEfNS_4arch4Sm80ELb0ELb0ELb0ELb0ELb1ELb0ELb1ELb1EEENS1_21CollectiveEpilogueFwdINS6_IJS8_SA_S9_EEENS6_IJNS7_ILi1EEESI_SI_EEESC_SE_Li128ELb0ELb1ELb1ELb0EEENS1_19SingleTileSchedulerILb0ELb1ELb1ELi128EEEEEEEEEvNT_6ParamsE --------------------------
	.section	.text._ZN7cutlass13device_kernelIN5flash19enable_sm80_to_sm89INS1_16FlashAttnFwdSm80INS1_25CollectiveMainloopFwdSm80ILi4ELi1ELb0EN4cute5tupleIJNS5_1CILi128EEENS7_ILi112EEENS7_ILi64EEEEEELi64ENS_6half_tEfNS_4arch4Sm80ELb0ELb0ELb0ELb0ELb1ELb0ELb1ELb1EEENS1_21CollectiveEpilogueFwdINS6_IJS8_SA_S9_EEENS6_IJNS7_ILi1EEESI_SI_EEESC_SE_Li128ELb0ELb1ELb1ELb0EEENS1_19SingleTileSchedulerILb0ELb1ELb1ELi128EEEEEEEEEvNT_6ParamsE,"ax",@progbits
	.sectioninfo	@"SHI_REGISTERS=255"
	.align	128
.text._ZN7cutlass13device_kernelIN5flash19enable_sm80_to_sm89INS1_16FlashAttnFwdSm80INS1_25CollectiveMainloopFwdSm80ILi4ELi1ELb0EN4cute5tupleIJNS5_1CILi128EEENS7_ILi112EEENS7_ILi64EEEEEELi64ENS_6half_tEfNS_4arch4Sm80ELb0ELb0ELb0ELb0ELb1ELb0ELb1ELb1EEENS1_21CollectiveEpilogueFwdINS6_IJS8_SA_S9_EEENS6_IJNS7_ILi1EEESI_SI_EEESC_SE_Li128ELb0ELb1ELb1ELb0EEENS1_19SingleTileSchedulerILb0ELb1ELb1ELi128EEEEEEEEEvNT_6ParamsE:
        .type           _ZN7cutlass13device_kernelIN5flash19enable_sm80_to_sm89INS1_16FlashAttnFwdSm80INS1_25CollectiveMainloopFwdSm80ILi4ELi1ELb0EN4cute5tupleIJNS5_1CILi128EEENS7_ILi112EEENS7_ILi64EEEEEELi64ENS_6half_tEfNS_4arch4Sm80ELb0ELb0ELb0ELb0ELb1ELb0ELb1ELb1EEENS1_21CollectiveEpilogueFwdINS6_IJS8_SA_S9_EEENS6_IJNS7_ILi1EEESI_SI_EEESC_SE_Li128ELb0ELb1ELb1ELb0EEENS1_19SingleTileSchedulerILb0ELb1ELb1ELi128EEEEEEEEEvNT_6ParamsE,@function
        .size           _ZN7cutlass13device_kernelIN5flash19enable_sm80_to_sm89INS1_16FlashAttnFwdSm80INS1_25CollectiveMainloopFwdSm80ILi4ELi1ELb0EN4cute5tupleIJNS5_1CILi128EEENS7_ILi112EEENS7_ILi64EEEEEELi64ENS_6half_tEfNS_4arch4Sm80ELb0ELb0ELb0ELb0ELb1ELb0ELb1ELb1EEENS1_21CollectiveEpilogueFwdINS6_IJS8_SA_S9_EEENS6_IJNS7_ILi1EEESI_SI_EEESC_SE_Li128ELb0ELb1ELb1ELb0EEENS1_19SingleTileSchedulerILb0ELb1ELb1ELi128EEEEEEEEEvNT_6ParamsE,(.L_x_1909 - _ZN7cutlass13device_kernelIN5flash19enable_sm80_to_sm89INS1_16FlashAttnFwdSm80INS1_25CollectiveMainloopFwdSm80ILi4ELi1ELb0EN4cute5tupleIJNS5_1CILi128EEENS7_ILi112EEENS7_ILi64EEEEEELi64ENS_6half_tEfNS_4arch4Sm80ELb0ELb0ELb0ELb0ELb1ELb0ELb1ELb1EEENS1_21CollectiveEpilogueFwdINS6_IJS8_SA_S9_EEENS6_IJNS7_ILi1EEESI_SI_EEESC_SE_Li128ELb0ELb1ELb1ELb0EEENS1_19SingleTileSchedulerILb0ELb1ELb1ELi128EEEEEEEEEvNT_6ParamsE)
        .other          _ZN7cutlass13device_kernelIN5flash19enable_sm80_to_sm89INS1_16FlashAttnFwdSm80INS1_25CollectiveMainloopFwdSm80ILi4ELi1ELb0EN4cute5tupleIJNS5_1CILi128EEENS7_ILi112EEENS7_ILi64EEEEEELi64ENS_6half_tEfNS_4arch4Sm80ELb0ELb0ELb0ELb0ELb1ELb0ELb1ELb1EEENS1_21CollectiveEpilogueFwdINS6_IJS8_SA_S9_EEENS6_IJNS7_ILi1EEESI_SI_EEESC_SE_Li128ELb0ELb1ELb1ELb0EEENS1_19SingleTileSchedulerILb0ELb1ELb1ELi128EEEEEEEEEvNT_6ParamsE,@"STO_CUDA_ENTRY STV_DEFAULT"
_ZN7cutlass13device_kernelIN5flash19enable_sm80_to_sm89INS1_16FlashAttnFwdSm80INS1_25CollectiveMainloopFwdSm80ILi4ELi1ELb0EN4cute5tupleIJNS5_1CILi128EEENS7_ILi112EEENS7_ILi64EEEEEELi64ENS_6half_tEfNS_4arch4Sm80ELb0ELb0ELb0ELb0ELb1ELb0ELb1ELb1EEENS1_21CollectiveEpilogueFwdINS6_IJS8_SA_S9_EEENS6_IJNS7_ILi1EEESI_SI_EEESC_SE_Li128ELb0ELb1ELb1ELb0EEENS1_19SingleTileSchedulerILb0ELb1ELb1ELi128EEEEEEEEEvNT_6ParamsE:
[----:B------:R-:W-:Y:S02]  /*0000*/  MOV R1, c[0x0][0x28] ;  /* 0x00000a0000017a02 */ /* 0x000fe40000000f00 */
[----:B------:R-:W1:Y:S01]  /*0010*/  S2R R224, SR_TID.X ;  /* 0x0000000000e07919 */ /* 0x000e620000002100 */
[----:B------:R-:W2:Y:S01]  /*0020*/  S2UR UR7, SR_CTAID.Y ;  /* 0x00000000000779c3 */ /* 0x000ea20000002600 */
[----:B------:R-:W-:-:S07]  /*0030*/  IADD3 R1, R1, -0x20, RZ ;  /* 0xffffffe001017810 */ /* 0x000fce0007ffe0ff */
[----:B------:R-:W3:Y:S01]  /*0040*/  S2UR UR6, SR_CTAID.Z ;  /* 0x00000000000679c3 */ /* 0x000ee20000002700 */
[----:B-1----:R-:W-:-:S06]  /*0050*/  SHF.R.U32.HI R0, RZ, 0x5, R224 ;  /* 0x00000005ff007819 */ /* 0x002fcc00000116e0 */
[----:B------:R-:W1:Y:S02]  /*0060*/  SHFL.IDX PT, R0, R0, RZ, 0x1f ;  /* 0x00001fff00007589 */ /* 0x000e6400000e0000 */
[----:B-1----:R-:W-:-:S13]  /*0070*/  ISETP.NE.AND P0, PT, R0, RZ, PT ;  /* 0x000000ff0000720c */ /* 0x002fda0003f05270 */
[----:B--23--:R-:W-:Y:S05]  /*0080*/  @!P0 BRA `(.L_x_0) ;  /* 0x0000009000008947 */ /* 0x00cfea0003800000 */
[----:B------:R-:W-:Y:S01]  /*0090*/  MOV R0, c[0x0][0x550] ;  /* 0x0001540000007a02 */ /* 0x000fe20000000f00 */
[----:B------:R-:W-:-:S03]  /*00a0*/  UMOV UR10, UR7 ;  /* 0x00000007000a7c82 */ /* 0x000fc60008000000 */
[----:B------:R-:W-:-:S13]  /*00b0*/  ISETP.NE.AND P0, PT, R0, 0x1, PT ;  /* 0x000000010000780c */ /* 0x000fda0003f05270 */
[----:B------:R-:W-:Y:S05]  /*00c0*/  @!P0 BRA `(.L_x_1) ;  /* 0x000000b000008947 */ /* 0x000fea0003800000 */
[----:B------:R-:W-:Y:S02]  /*00d0*/  ULDC UR4, c[0x0][0x554] ;  /* 0x0001550000047ab9 */ /* 0x000fe40000000800 */
[----:B------:R-:W-:Y:S02]  /*00e0*/  UIMAD.WIDE.U32 UR4, UR7, UR4, URZ ;  /* 0x00000004070472a5 */ /* 0x000fe4000f8e003f */
[----:B------:R-:W-:Y:S02]  /*00f0*/  ULDC UR10, c[0x0][0x558] ;  /* 0x00015600000a7ab9 */ /* 0x000fe40000000800 */
[----:B------:R-:W-:Y:S01]  /*0100*/  USHF.R.U32.HI UR10, URZ, UR10, UR5 ;  /* 0x0000000a3f0a7299 */ /* 0x000fe20008011605 */
[----:B------:R-:W-:Y:S05]  /*0110*/  BRA `(.L_x_1) ;  /* 0x0000006000007947 */ /* 0x000fea0003800000 */
.L_x_0:
[----:B------:R-:W-:Y:S02]  /*0120*/  ULDC.64 UR4, c[0x0][0x550] ;  /* 0x0001540000047ab9 */ /* 0x000fe40000000a00 */
[----:B------:R-:W-:Y:S02]  /*0130*/  UISETP.NE.AND UP0, UPT, UR4, 0x1, UPT ;  /* 0x000000010400788c */ /* 0x000fe4000bf05270 */
[----:B------:R-:W-:-:S02]  /*0140*/  UIMAD.WIDE.U32 UR8, UR7, UR5, URZ ;  /* 0x00000005070872a5 */ /* 0x000fc4000f8e003f */
[----:B------:R-:W-:Y:S02]  /*0150*/  ULDC UR4, c[0x0][0x558] ;  /* 0x0001560000047ab9 */ /* 0x000fe40000000800 */
[----:B------:R-:W-:-:S05]  /*0160*/  UMOV UR10, UR7 ;  /* 0x00000007000a7c82 */ /* 0x000fca0008000000 */
[----:B------:R-:W-:-:S03]  /*0170*/  @UP0 USHF.R.U32.HI UR10, URZ, UR4, UR9 ;  /* 0x000000043f0a0299 */ /* 0x000fc60008011609 */
.L_x_1:
[----:B------:R-:W-:Y:S01]  /*0180*/  ISETP.LE.AND P0, PT, RZ, UR6, PT ;  /* 0x00000006ff007c0c */ /* 0x000fe2000bf03270 */
[----:B------:R-:W-:Y:S02]  /*0190*/  UIADD3 UR4, -UR10, URZ, URZ ;  /* 0x0000003f0a047290 */ /* 0x000fe4000fffe13f */
[----:B------:R-:W-:Y:S02]  /*01a0*/  ULDC UR8, c[0x0][0x550] ;  /* 0x0001540000087ab9 */ /* 0x000fe40000000800 */
[----:B------:R-:W-:-:S08]  /*01b0*/  UIMAD UR8, UR4, UR8, UR7 ;  /* 0x00000008040872a4 */ /* 0x000fd0000f8e0207 */
[----:B------:R-:W-:Y:S05]  /*01c0*/  @!P0 EXIT ;  /* 0x000000000000894d */ /* 0x000fea0003800000 */
[----:B------:R-:W-:Y:S02]  /*01d0*/  ULDC.64 UR4, c[0x0][0x370] ;  /* 0x0000dc0000047ab9 */ /* 0x000fe40000000a00 */
[----:B------:R-:W-:Y:S02]  /*01e0*/  UISETP.NE.U32.AND UP0, UPT, URZ, UR4, UPT ;  /* 0x000000043f00728c */ /* 0x000fe4000bf05070 */
[----:B------:R-:W-:Y:S02]  /*01f0*/  ULDC.64 UR12, c[0x0][0x370] ;  /* 0x0000dc00000c7ab9 */ /* 0x000fe40000000a00 */
[----:B------:R-:W-:Y:S02]  /*0200*/  UISETP.NE.AND.EX UP0, UPT, URZ, UR5, UPT, UP0 ;  /* 0x000000053f00728c */ /* 0x000fe4000bf05300 */
[----:B------:R-:W-:-:S04]  /*0210*/  ULDC.64 UR16, c[0x0][0x118] ;  /* 0x0000460000107ab9 */ /* 0x000fc80000000a00 */
[----:B------:R-:W-:-:S05]  /*0220*/  PLOP3.LUT P0, PT, PT, PT, UP0, 0x80, 0x0 ;  /* 0x000000000000781c */ /* 0x000fca0003f0f008 */
[----:B------:R-:W-:Y:S02]  /*0230*/  @UP0 UMOV UR4, 0x4 ;  /* 0x0000000400040882 */ /* 0x000fe40000000000 */
[----:B------:R-:W-:-:S06]  /*0240*/  @UP0 UIMAD.WIDE UR4, UR6, UR4, UR12 ;  /* 0x00000004060402a5 */ /* 0x000fcc000f8e020c */
[----:B------:R-:W-:Y:S02]  /*0250*/  IMAD.U32 R2, RZ, RZ, UR4 ;  /* 0x00000004ff027e24 */ /* 0x000fe4000f8e00ff */
[----:B------:R-:W-:-:S05]  /*0260*/  IMAD.U32 R3, RZ, RZ, UR5 ;  /* 0x00000005ff037e24 */ /* 0x000fca000f8e00ff */
[----:B------:R-:W2:Y:S01]  /*0270*/  @P0 LDG.E R2, [R2.64] ;  /* 0x0000001002020981 */ /* 0x000ea2000c1e1900 */
[----:B------:R-:W-:Y:S02]  /*0280*/  ULDC UR4, c[0x0][0x2ac] ;  /* 0x0000ab0000047ab9 */ /* 0x000fe40000000800 */
[----:B------:R-:W-:Y:S02]  /*0290*/  ULDC UR15, c[0x0][0x1d0] ;  /* 0x00007400000f7ab9 */ /* 0x000fe40000000800 */
[----:B------:R-:W-:Y:S02]  /*02a0*/  UIMAD UR15, UR4, UR15, URZ ;  /* 0x0000000f040f72a4 */ /* 0x000fe4000f8e023f */
[----:B------:R-:W-:Y:S02]  /*02b0*/  UMOV UR9, URZ ;  /* 0x0000003f00097c82 */ /* 0x000fe40008000000 */
[----:B------:R-:W-:Y:S02]  /*02c0*/  UISETP.GE.AND UP0, UPT, UR15, 0x1, UPT ;  /* 0x000000010f00788c */ /* 0x000fe4000bf06270 */
[----:B------:R-:W-:-:S02]  /*02d0*/  UIADD3 UR5, UR15, 0x6f, URZ ;  /* 0x0000006f0f057890 */ /* 0x000fc4000fffe03f */
[----:B------:R-:W-:Y:S02]  /*02e0*/  UMOV UR4, URZ ;  /* 0x0000003f00047c82 */ /* 0x000fe40008000000 */
[----:B------:R-:W-:Y:S02]  /*02f0*/  UIMAD.WIDE UR4, UR5, -0x6db6db6d, UR4 ;  /* 0x92492493050478a5 */ /* 0x000fe4000f8e0204 */
[----:B------:R-:W-:Y:S02]  /*0300*/  UMOV UR19, URZ ;  /* 0x0000003f00137c82 */ /* 0x000fe40008000000 */
[----:B------:R-:W-:-:S04]  /*0310*/  USHF.R.U32.HI UR7, URZ, 0x1f, UR5 ;  /* 0x0000001f3f077899 */ /* 0x000fc80008011605 */
[----:B------:R-:W-:Y:S01]  /*0320*/  ULEA.HI.SX32 UR7, UR5, UR7, 0x1a ;  /* 0x0000000705077291 */ /* 0x000fe2000f8fd23f */
[----:B--2---:R1:W2:Y:S01]  /*0330*/  @P0 R2UR UR9, R2 ;  /* 0x00000000020903c2 */ /* 0x0042a200000e0000 */
[----:B------:R-:W-:-:S13]  /*0340*/  PLOP3.LUT P0, PT, PT, PT, UP0, 0x80, 0x0 ;  /* 0x000000000000781c */ /* 0x000fda0003f0f008 */
[----:B------:R-:W-:Y:S05]  /*0350*/  @!P0 BRA `(.L_x_2) ;  /* 0x0000023000008947 */ /* 0x000fea0003800000 */
[----:B------:R-:W-:Y:S02]  /*0360*/  USHF.R.U32.HI UR4, URZ, 0x10, UR8 ;  /* 0x000000103f047899 */ /* 0x000fe40008011608 */
[----:B------:R-:W-:Y:S02]  /*0370*/  ULDC UR5, c[0x0][0x338] ;  /* 0x0000ce0000057ab9 */ /* 0x000fe40000000800 */
[----:B------:R-:W-:Y:S02]  /*0380*/  UISETP.NE.AND UP0, UPT, UR4, URZ, UPT ;  /* 0x0000003f0400728c */ /* 0x000fe4000bf05270 */
[----:B------:R-:W-:Y:S02]  /*0390*/  UMOV UR18, URZ ;  /* 0x0000003f00127c82 */ /* 0x000fe40008000000 */
[----:B------:R-:W-:-:S04]  /*03a0*/  USEL UR5, UR4, UR5, UP0 ;  /* 0x0000000504057287 */ /* 0x000fc80008000000 */
[----:B------:R-:W-:Y:S02]  /*03b0*/  UIADD3 UR14, UR7, -0x1, UR5 ;  /* 0xffffffff070e7890 */ /* 0x000fe4000fffe005 */
[----:B------:R-:W-:-:S05]  /*03c0*/  IMAD.U32 R3, RZ, RZ, UR5 ;  /* 0x00000005ff037e24 */ /* 0x000fca000f8e00ff */
[----:B------:R-:W-:-:S04]  /*03d0*/  IABS R0, R3 ;  /* 0x0000000300007213 */ /* 0x000fc80000000000 */
[----:B------:R-:W3:Y:S02]  /*03e0*/  R2UR UR13, R0 ;  /* 0x00000000000d73c2 */ /* 0x000ee400000e0000 */
[----:B---3--:R-:W3:Y:S08]  /*03f0*/  I2F.RP R0, UR13 ;  /* 0x0000000d00007d06 */ /* 0x008ef00008209400 */
[----:B---3--:R-:W3:Y:S02]  /*0400*/  MUFU.RCP R0, R0 ;  /* 0x0000000000007308 */ /* 0x008ee40000001000 */
[----:B---3--:R-:W-:-:S06]  /*0410*/  IADD3 R0, R0, 0xffffffe, RZ ;  /* 0x0ffffffe00007810 */ /* 0x008fcc0007ffe0ff */
[----:B------:R-:W3:Y:S02]  /*0420*/  F2I.FTZ.U32.TRUNC.NTZ R0, R0 ;  /* 0x0000000000007305 */ /* 0x000ee4000021f000 */
[----:B---3--:R3:W4:Y:S02]  /*0430*/  R2UR UR19, R0 ;  /* 0x00000000001373c2 */ /* 0x00872400000e0000 */
[----:B---3--:R-:W-:Y:S01]  /*0440*/  IMAD.U32 R0, RZ, RZ, UR14 ;  /* 0x0000000eff007e24 */ /* 0x008fe2000f8e00ff */
[----:B----4-:R-:W-:Y:S02]  /*0450*/  UIADD3 UR4, URZ, -UR19, URZ ;  /* 0x800000133f047290 */ /* 0x010fe4000fffe03f */
[----:B------:R-:W-:Y:S02]  /*0460*/  ULOP3.LUT UR14, UR14, UR5, URZ, 0x3c, !UPT ;  /* 0x000000050e0e7292 */ /* 0x000fe4000f8e3c3f */
[----:B-1----:R-:W-:Y:S01]  /*0470*/  IABS R2, R0 ;  /* 0x0000000000027213 */ /* 0x002fe20000000000 */
[----:B------:R-:W-:Y:S01]  /*0480*/  UIMAD UR4, UR4, UR13, URZ ;  /* 0x0000000d040472a4 */ /* 0x000fe2000f8e023f */
[----:B------:R-:W-:-:S02]  /*0490*/  IABS R0, R3 ;  /* 0x0000000300007213 */ /* 0x000fc40000000000 */
[----:B------:R-:W1:Y:S01]  /*04a0*/  R2UR UR12, R2 ;  /* 0x00000000020c73c2 */ /* 0x000e6200000e0000 */
[----:B------:R-:W-:Y:S02]  /*04b0*/  UIMAD.WIDE.U32 UR18, UR19, UR4, UR18 ;  /* 0x00000004131272a5 */ /* 0x000fe4000f8e0012 */
[----:B------:R-:W-:-:S05]  /*04c0*/  IMAD.MOV R0, RZ, RZ, -R0 ;  /* 0x000000ffff007224 */ /* 0x000fca00078e0a00 */
[----:B------:R-:W3:Y:S01]  /*04d0*/  R2UR UR11, R0 ;  /* 0x00000000000b73c2 */ /* 0x000ee200000e0000 */
[----:B-1----:R-:W-:-:S04]  /*04e0*/  UIMAD.WIDE.U32 UR18, UR19, UR12, URZ ;  /* 0x0000000c131272a5 */ /* 0x002fc8000f8e003f */
[----:B---3--:R-:W-:-:S04]  /*04f0*/  UIMAD UR11, UR19, UR11, UR12 ;  /* 0x0000000b130b72a4 */ /* 0x008fc8000f8e020c */
[----:B------:R-:W-:-:S11]  /*0500*/  UISETP.GT.U32.AND UP0, UPT, UR13, UR11, UPT ;  /* 0x0000000b0d00728c */ /* 0x000fd6000bf04070 */
[----:B------:R-:W-:Y:S02]  /*0510*/  @!UP0 UIADD3 UR11, UR11, -UR13, URZ ;  /* 0x8000000d0b0b8290 */ /* 0x000fe4000fffe03f */
[----:B------:R-:W-:Y:S02]  /*0520*/  @!UP0 UIADD3 UR19, UR19, 0x1, URZ ;  /* 0x0000000113138890 */ /* 0x000fe4000fffe03f */
[----:B------:R-:W-:Y:S02]  /*0530*/  UISETP.GE.U32.AND UP1, UPT, UR11, UR13, UPT ;  /* 0x0000000d0b00728c */ /* 0x000fe4000bf26070 */
[----:B------:R-:W-:-:S09]  /*0540*/  UISETP.GE.AND UP0, UPT, UR14, URZ, UPT ;  /* 0x0000003f0e00728c */ /* 0x000fd2000bf06270 */
[----:B------:R-:W-:Y:S02]  /*0550*/  @UP1 UIADD3 UR19, UR19, 0x1, URZ ;  /* 0x0000000113131890 */ /* 0x000fe4000fffe03f */
[----:B------:R-:W-:Y:S02]  /*0560*/  UISETP.NE.AND UP1, UPT, UR5, URZ, UPT ;  /* 0x0000003f0500728c */ /* 0x000fe4000bf25270 */
[----:B------:R-:W-:-:S09]  /*0570*/  @!UP0 UIADD3 UR19, -UR19, URZ, URZ ;  /* 0x0000003f13138290 */ /* 0x000fd2000fffe13f */
[----:B------:R-:W-:Y:S02]  /*0580*/  @!UP1 ULOP3.LUT UR19, URZ, UR5, URZ, 0x33, !UPT ;  /* 0x000000053f139292 */ /* 0x000fe4000f8e333f */
.L_x_2:
[----:B------:R-:W-:Y:S01]  /*0590*/  ULOP3.LUT UR8, UR8, 0xffff, URZ, 0xc0, !UPT ;  /* 0x0000ffff08087892 */ /* 0x000fe2000f8ec03f */
[----:B------:R-:W-:Y:S01]  /*05a0*/  PLOP3.LUT P4, PT, PT, PT, PT, 0x80, 0x0 ;  /* 0x000000000000781c */ /* 0x000fe20003f8f070 */
[----:B------:R-:W-:Y:S01]  /*05b0*/  CS2R R22, SRZ ;  /* 0x0000000000167805 */ /* 0x000fe2000001ff00 */
[----:B------:R-:W-:Y:S01]  /*05c0*/  CS2R R20, SRZ ;  /* 0x0000000000147805 */ /* 0x000fe2000001ff00 */
[----:B------:R-:W-:Y:S01]  /*05d0*/  UIMAD UR8, UR8, UR19, URZ ;  /* 0x00000013080872a4 */ /* 0x000fe2000f8e023f */
[----:B------:R-:W-:Y:S01]  /*05e0*/  CS2R R186, SRZ ;  /* 0x0000000000ba7805 */ /* 0x000fe2000001ff00 */
[----:B------:R-:W-:Y:S01]  /*05f0*/  CS2R R184, SRZ ;  /* 0x0000000000b87805 */ /* 0x000fe2000001ff00 */
[----:B------:R-:W-:Y:S01]  /*0600*/  CS2R R130, SRZ ;  /* 0x0000000000827805 */ /* 0x000fe2000001ff00 */
[----:B------:R-:W-:Y:S01]  /*0610*/  UIADD3 UR19, UR8, UR19, URZ ;  /* 0x0000001308137290 */ /* 0x000fe2000fffe03f */
[----:B------:R-:W-:Y:S01]  /*0620*/  CS2R R128, SRZ ;  /* 0x0000000000807805 */ /* 0x000fe2000001ff00 */
[----:B------:R-:W-:Y:S01]  /*0630*/  CS2R R126, SRZ ;  /* 0x00000000007e7805 */ /* 0x000fe2000001ff00 */
[----:B------:R-:W-:Y:S01]  /*0640*/  CS2R R124, SRZ ;  /* 0x00000000007c7805 */ /* 0x000fe2000001ff00 */
[----:B------:R-:W-:Y:S01]  /*0650*/  UISETP.LT.AND UP0, UPT, UR7, UR19, UPT ;  /* 0x000000130700728c */ /* 0x000fe2000bf01270 */
[----:B------:R-:W-:Y:S01]  /*0660*/  CS2R R122, SRZ ;  /* 0x00000000007a7805 */ /* 0x000fe2000001ff00 */
[----:B------:R-:W-:Y:S01]  /*0670*/  CS2R R120, SRZ ;  /* 0x0000000000787805 */ /* 0x000fe2000001ff00 */
[----:B------:R-:W-:Y:S01]  /*0680*/  CS2R R182, SRZ ;  /* 0x0000000000b67805 */ /* 0x000fe2000001ff00 */
[----:B------:R-:W-:Y:S01]  /*0690*/  USEL UR7, UR7, UR19, UP0 ;  /* 0x0000001307077287 */ /* 0x000fe20008000000 */
[----:B------:R-:W-:Y:S01]  /*06a0*/  CS2R R180, SRZ ;  /* 0x0000000000b47805 */ /* 0x000fe2000001ff00 */
[----:B------:R-:W-:Y:S01]  /*06b0*/  CS2R R118, SRZ ;  /* 0x0000000000767805 */ /* 0x000fe2000001ff00 */
[----:B------:R-:W-:Y:S01]  /*06c0*/  CS2R R116, SRZ ;  /* 0x0000000000747805 */ /* 0x000fe2000001ff00 */
[----:B------:R-:W-:Y:S01]  /*06d0*/  UISETP.GT.AND UP0, UPT, UR7, UR8, UPT ;  /* 0x000000080700728c */ /* 0x000fe2000bf04270 */
[----:B------:R-:W-:Y:S01]  /*06e0*/  CS2R R178, SRZ ;  /* 0x0000000000b27805 */ /* 0x000fe2000001ff00 */
[----:B------:R-:W-:Y:S01]  /*06f0*/  CS2R R176, SRZ ;  /* 0x0000000000b07805 */ /* 0x000fe2000001ff00 */
[----:B------:R-:W-:Y:S01]  /*0700*/  CS2R R174, SRZ ;  /* 0x0000000000ae7805 */ /* 0x000fe2000001ff00 */
[----:B------:R-:W-:Y:S01]  /*0710*/  CS2R R172, SRZ ;  /* 0x0000000000ac7805 */ /* 0x000fe2000001ff00 */
[----:B------:R-:W-:Y:S01]  /*0720*/  CS2R R166, SRZ ;  /* 0x0000000000a67805 */ /* 0x000fe2000001ff00 */
[----:B------:R-:W-:Y:S01]  /*0730*/  PLOP3.LUT P0, PT, PT, PT, UP0, 0x80, 0x0 ;  /* 0x000000000000781c */ /* 0x000fe20003f0f008 */
[----:B------:R-:W-:Y:S01]  /*0740*/  CS2R R164, SRZ ;  /* 0x0000000000a47805 */ /* 0x000fe2000001ff00 */
        /* <DEDUP_REMOVED lines=14> */
[----:B------:R-:W-:Y:S05]  /*0830*/  @!P0 BRA `(.L_x_3) ;  /* 0x0000acf000008947 */ /* 0x000fea0003800000 */
[----:B------:R-:W-:Y:S02]  /*0840*/  ULDC.64 UR4, c[0x0][0x340] ;  /* 0x0000d00000047ab9 */ /* 0x000fe40000000a00 */
[----:B------:R-:W-:-:S02]  /*0850*/  UISETP.NE.U32.AND UP0, UPT, URZ, UR4, UPT ;  /* 0x000000043f00728c */ /* 0x000fc4000bf05070 */
[----:B------:R-:W-:Y:S02]  /*0860*/  ULDC.64 UR12, c[0x0][0x340] ;  /* 0x0000d000000c7ab9 */ /* 0x000fe40000000a00 */
[----:B------:R-:W-:-:S06]  /*0870*/  UISETP.NE.AND.EX UP0, UPT, URZ, UR5, UPT, UP0 ;  /* 0x000000053f00728c */ /* 0x000fcc000bf05300 */
[----:B------:R-:W-:-:S05]  /*0880*/  PLOP3.LUT P0, PT, PT, PT, UP0, 0x80, 0x0 ;  /* 0x000000000000781c */ /* 0x000fca0003f0f008 */
[----:B------:R-:W-:Y:S02]  /*0890*/  @UP0 UMOV UR4, 0x4 ;  /* 0x0000000400040882 */ /* 0x000fe40000000000 */
[----:B------:R-:W-:-:S06]  /*08a0*/  @UP0 UIMAD.WIDE UR4, UR6, UR4, UR12 ;  /* 0x00000004060402a5 */ /* 0x000fcc000f8e020c */
[----:B-1----:R-:W-:Y:S02]  /*08b0*/  IMAD.U32 R2, RZ, RZ, UR4 ;  /* 0x00000004ff027e24 */ /* 0x002fe4000f8e00ff */
[----:B------:R-:W-:Y:S01]  /*08c0*/  IMAD.U32 R3, RZ, RZ, UR5 ;  /* 0x00000005ff037e24 */ /* 0x000fe2000f8e00ff */
[----:B------:R-:W1:Y:S01]  /*08d0*/  S2R R11, SR_CTAID.X ;  /* 0x00000000000b7919 */ /* 0x000e620000002500 */
[----:B------:R-:W-:Y:S01]  /*08e0*/  SHF.R.S32.HI R21, RZ, 0x1f, R224 ;  /* 0x0000001fff157819 */ /* 0x000fe200000114e0 */
[----:B------:R-:W-:Y:S02]  /*08f0*/  USHF.R.S32.HI UR11, URZ, 0x1f, UR10 ;  /* 0x0000001f3f0b7899 */ /* 0x000fe4000801140a */
[----:B------:R3:W4:Y:S01]  /*0900*/  @P0 LDG.E R7, [R2.64] ;  /* 0x0000001002070981 */ /* 0x000722000c1e1900 */
[----:B------:R-:W-:Y:S01]  /*0910*/  ULDC.64 UR4, c[0x0][0x1b8] ;  /* 0x00006e0000047ab9 */ /* 0x000fe20000000a00 */
[CC--:B------:R-:W-:Y:S01]  /*0920*/  LEA.HI R20, R21.reuse, R224.reuse, RZ, 0x4 ;  /* 0x000000e015147211 */ /* 0x0c0fe200078f20ff */
[----:B------:R-:W-:Y:S01]  /*0930*/  UIMAD UR11, UR11, UR4, URZ ;  /* 0x000000040b0b72a4 */ /* 0x000fe2000f8e023f */
[----:B------:R-:W-:Y:S01]  /*0940*/  LEA.HI R9, R21, R224, RZ, 0x6 ;  /* 0x000000e015097211 */ /* 0x000fe200078f30ff */
[----:B------:R-:W-:Y:S01]  /*0950*/  UIMAD.WIDE.U32 UR18, UR10, UR4, URZ ;  /* 0x000000040a1272a5 */ /* 0x000fe2000f8e003f */
[----:B------:R-:W-:Y:S01]  /*0960*/  BSSY B0, `(.L_x_4) ;  /* 0x000004a000007945 */ /* 0x000fe20003800000 */
[----:B------:R-:W-:-:S02]  /*0970*/  UIMAD UR11, UR10, UR5, UR11 ;  /* 0x000000050a0b72a4 */ /* 0x000fc4000f8e020b */
[----:B------:R-:W-:Y:S02]  /*0980*/  USHF.R.S32.HI UR12, URZ, 0x1f, UR6 ;  /* 0x0000001f3f0c7899 */ /* 0x000fe40008011406 */
[----:B------:R-:W-:Y:S02]  /*0990*/  ULDC.64 UR4, c[0x0][0x1c0] ;  /* 0x0000700000047ab9 */ /* 0x000fe40000000a00 */
[----:B------:R-:W-:Y:S02]  /*09a0*/  UIADD3 UR19, UR19, UR11, URZ ;  /* 0x0000000b13137290 */ /* 0x000fe4000fffe03f */
[----:B------:R-:W-:Y:S02]  /*09b0*/  UIMAD UR12, UR12, UR4, URZ ;  /* 0x000000040c0c72a4 */ /* 0x000fe4000f8e023f */
[----:B------:R-:W-:Y:S02]  /*09c0*/  UIMAD.WIDE.U32 UR18, UR6, UR4, UR18 ;  /* 0x00000004061272a5 */ /* 0x000fe4000f8e0012 */
[----:B------:R-:W-:-:S02]  /*09d0*/  UIMAD UR5, UR6, UR5, UR12 ;  /* 0x00000005060572a4 */ /* 0x000fc4000f8e020c */
[----:B------:R-:W-:Y:S02]  /*09e0*/  ULDC UR4, c[0x0][0x2c4] ;  /* 0x0000b10000047ab9 */ /* 0x000fe40000000800 */
[----:B------:R-:W-:Y:S01]  /*09f0*/  UIADD3 UR5, UR19, UR5, URZ ;  /* 0x0000000513057290 */ /* 0x000fe2000fffe03f */
[----:B---3--:R-:W-:Y:S01]  /*0a00*/  LEA.HI R2, R21, R224, RZ, 0x3 ;  /* 0x000000e015027211 */ /* 0x008fe200078f18ff */
[----:B------:R-:W-:Y:S01]  /*0a10*/  IMAD.MOV.U32 R3, RZ, RZ, c[0x0][0x2c4] ;  /* 0x0000b100ff037624 */ /* 0x000fe200078e00ff */
[----:B------:R-:W-:Y:S02]  /*0a20*/  ULDC UR11, c[0x0][0x168] ;  /* 0x00005a00000b7ab9 */ /* 0x000fe40000000800 */
[----:B------:R-:W-:Y:S01]  /*0a30*/  LOP3.LUT R0, R2, 0xfffffff8, RZ, 0xc0, !PT ;  /* 0xfffffff802007812 */ /* 0x000fe200078ec0ff */
[----:B------:R-:W-:Y:S01]  /*0a40*/  UIMAD UR11, UR4, UR11, URZ ;  /* 0x0000000b040b72a4 */ /* 0x000fe2000f8e023f */
[----:B------:R-:W-:Y:S01]  /*0a50*/  ISETP.NE.AND P1, PT, R3, 0x1, PT ;  /* 0x000000010300780c */ /* 0x000fe20003f25270 */
[----:B------:R-:W-:Y:S01]  /*0a60*/  IMAD.U32 R3, RZ, RZ, UR19 ;  /* 0x00000013ff037e24 */ /* 0x000fe2000f8e00ff */
[----:B------:R-:W-:Y:S01]  /*0a70*/  SHF.R.S32.HI R16, RZ, 0x3, R2 ;  /* 0x00000003ff107819 */ /* 0x000fe20000011402 */
[----:B------:R-:W-:Y:S01]  /*0a80*/  IMAD.IADD R29, R224, 0x1, -R0 ;  /* 0x00000001e01d7824 */ /* 0x000fe200078e0a00 */
[----:B------:R-:W-:Y:S01]  /*0a90*/  MOV R3, UR5 ;  /* 0x0000000500037c02 */ /* 0x000fe20008000f00 */
[----:B------:R-:W-:-:S02]  /*0aa0*/  IMAD.U32 R2, RZ, RZ, UR18 ;  /* 0x00000012ff027e24 */ /* 0x000fc4000f8e00ff */
[C---:B------:R-:W-:Y:S02]  /*0ab0*/  IMAD R225, R29.reuse, 0x10, R16 ;  /* 0x000000101de17824 */ /* 0x040fe400078e0210 */
[----:B------:R-:W-:Y:S02]  /*0ac0*/  IMAD.SHL.U32 R28, R29, 0x8, RZ ;  /* 0x000000081d1c7824 */ /* 0x000fe400078e00ff */
[C---:B-1----:R-:W-:Y:S01]  /*0ad0*/  IMAD R5, R11.reuse, 0x80, R225 ;  /* 0x000000800b057824 */ /* 0x042fe200078e02e1 */
[----:B------:R1:W-:Y:S01]  /*0ae0*/  STL [R1+0x8], R225 ;  /* 0x000008e101007387 */ /* 0x0003e20000100800 */
[----:B------:R-:W-:Y:S02]  /*0af0*/  LEA R11, R11, R16, 0x7 ;  /* 0x000000100b0b7211 */ /* 0x000fe400078e38ff */
[----:B------:R-:W-:Y:S01]  /*0b00*/  @P1 IMAD.HI.U32 R0, R5, c[0x0][0x2c8], RZ ;  /* 0x0000b20005001a27 */ /* 0x000fe200078e00ff */
[----:B------:R-:W-:Y:S02]  /*0b10*/  SHF.R.S32.HI R245, RZ, 0x1f, R28 ;  /* 0x0000001ffff57819 */ /* 0x000fe4000001141c */
[----:B------:R-:W-:Y:S01]  /*0b20*/  ISETP.GE.AND P3, PT, R11, UR11, PT ;  /* 0x0000000b0b007c0c */ /* 0x000fe2000bf66270 */
[----:B------:R-:W-:Y:S01]  /*0b30*/  IMAD.MOV.U32 R4, RZ, RZ, R5 ;  /* 0x000000ffff047224 */ /* 0x000fe200078e0005 */
[----:B------:R-:W-:-:S04]  /*0b40*/  @P1 SHF.R.U32.HI R4, RZ, c[0x0][0x2cc], R0 ;  /* 0x0000b300ff041a19 */ /* 0x000fc80000011600 */
[--C-:B------:R-:W-:Y:S01]  /*0b50*/  SHF.R.S32.HI R6, RZ, 0x1f, R4.reuse ;  /* 0x0000001fff067819 */ /* 0x100fe20000011404 */
[----:B------:R-:W-:Y:S02]  /*0b60*/  IMAD.MOV R0, RZ, RZ, -R4 ;  /* 0x000000ffff007224 */ /* 0x000fe400078e0a04 */
[----:B------:R-:W-:-:S04]  /*0b70*/  IMAD.WIDE.U32 R2, R4, c[0x0][0x1b0], R2 ;  /* 0x00006c0004027a25 */ /* 0x000fc800078e0002 */
[----:B------:R-:W-:Y:S02]  /*0b80*/  IMAD R5, R0, c[0x0][0x2c4], R5 ;  /* 0x0000b10000057a24 */ /* 0x000fe400078e0205 */
[----:B------:R-:W-:-:S03]  /*0b90*/  IMAD R6, R6, c[0x0][0x1b0], RZ ;  /* 0x00006c0006067a24 */ /* 0x000fc600078e02ff */
[----:B------:R-:W-:Y:S01]  /*0ba0*/  SHF.R.S32.HI R0, RZ, 0x1f, R5 ;  /* 0x0000001fff007819 */ /* 0x000fe20000011405 */
[----:B------:R-:W-:-:S04]  /*0bb0*/  IMAD R4, R4, c[0x0][0x1b4], R6 ;  /* 0x00006d0004047a24 */ /* 0x000fc800078e0206 */
[----:B------:R-:W-:Y:S02]  /*0bc0*/  IMAD R0, R0, c[0x0][0x1a8], RZ ;  /* 0x00006a0000007a24 */ /* 0x000fe400078e02ff */
[----:B------:R-:W-:Y:S02]  /*0bd0*/  IMAD.IADD R3, R3, 0x1, R4 ;  /* 0x0000000103037824 */ /* 0x000fe400078e0204 */
[C---:B------:R-:W-:Y:S01]  /*0be0*/  IMAD R4, R5.reuse, c[0x0][0x1ac], R0 ;  /* 0x00006b0005047a24 */ /* 0x040fe200078e0200 */
[----:B------:R-:W-:Y:S01]  /*0bf0*/  LOP3.LUT R0, R20, 0xfffffff0, RZ, 0xc0, !PT ;  /* 0xfffffff014007812 */ /* 0x000fe200078ec0ff */
[----:B------:R-:W-:-:S04]  /*0c00*/  IMAD.WIDE.U32 R2, R5, c[0x0][0x1a8], R2 ;  /* 0x00006a0005027a25 */ /* 0x000fc800078e0002 */
[----:B------:R-:W-:Y:S01]  /*0c10*/  IMAD.IADD R4, R3, 0x1, R4 ;  /* 0x0000000103047824 */ /* 0x000fe200078e0204 */
[----:B------:R-:W-:Y:S01]  /*0c20*/  LEA R8, P1, R2, c[0x0][0x160], 0x1 ;  /* 0x0000580002087a11 */ /* 0x000fe200078208ff */
[----:B------:R-:W-:Y:S02]  /*0c30*/  IMAD.IADD R3, R224, 0x1, -R0 ;  /* 0x00000001e0037824 */ /* 0x000fe400078e0a00 */
[----:B------:R-:W-:Y:S01]  /*0c40*/  IMAD.SHL.U32 R0, R16, 0x40, RZ ;  /* 0x0000004010007824 */ /* 0x000fe200078e00ff */
[----:B------:R-:W-:Y:S01]  /*0c50*/  LEA.HI.X R5, R2, c[0x0][0x164], R4, 0x1, P1 ;  /* 0x0000590002057a11 */ /* 0x000fe200008f0c04 */
[----:B------:R1:W3:Y:S01]  /*0c60*/  SHFL.IDX PT, R6, R8, RZ, 0x181f ;  /* 0x00181fff08067589 */ /* 0x0002e200000e0000 */
[----:B------:R-:W-:Y:S02]  /*0c70*/  SHF.R.S32.HI R2, RZ, 0x1f, R3 ;  /* 0x0000001fff027819 */ /* 0x000fe40000011403 */
[----:B------:R-:W-:Y:S02]  /*0c80*/  LOP3.LUT R0, R0, 0x1c0, RZ, 0xc0, !PT ;  /* 0x000001c000007812 */ /* 0x000fe400078ec0ff */
[----:B------:R-:W-:-:S02]  /*0c90*/  LEA.HI R19, R2, R3, RZ, 0x3 ;  /* 0x0000000302137211 */ /* 0x000fc400078f18ff */
[----:B------:R-:W-:Y:S02]  /*0ca0*/  LOP3.LUT R2, R0, 0x38, R28, 0xf8, !PT ;  /* 0x0000003800027812 */ /* 0x000fe400078ef81c */
[----:B------:R-:W-:Y:S02]  /*0cb0*/  LOP3.LUT R4, R19, 0xfffffff8, RZ, 0xc0, !PT ;  /* 0xfffffff813047812 */ /* 0x000fe400078ec0ff */
[----:B------:R-:W-:-:S03]  /*0cc0*/  SHF.R.U32.HI R0, RZ, 0x3, R0 ;  /* 0x00000003ff007819 */ /* 0x000fc60000011600 */
[----:B------:R-:W-:Y:S01]  /*0cd0*/  IMAD.IADD R18, R3, 0x1, -R4 ;  /* 0x0000000103127824 */ /* 0x000fe200078e0a04 */
[----:B------:R-:W-:Y:S01]  /*0ce0*/  LOP3.LUT R2, R2, R0, RZ, 0x3c, !PT ;  /* 0x0000000002027212 */ /* 0x000fe200078e3cff */
[----:B------:R-:W-:Y:S02]  /*0cf0*/  IMAD.SHL.U32 R0, R9, 0x8, RZ ;  /* 0x0000000809007824 */ /* 0x000fe400078e00ff */
[----:B------:R-:W-:Y:S02]  /*0d00*/  IMAD.MOV.U32 R3, RZ, RZ, 0x10 ;  /* 0x00000010ff037424 */ /* 0x000fe400078e00ff */
[----:B------:R-:W-:Y:S01]  /*0d10*/  IMAD.MOV.U32 R4, RZ, RZ, 0x20 ;  /* 0x00000020ff047424 */ /* 0x000fe200078e00ff */
[----:B------:R-:W-:Y:S01]  /*0d20*/  LOP3.LUT R10, R2, 0xfffffe00, R0, 0xf8, !PT ;  /* 0xfffffe00020a7812 */ /* 0x000fe200078ef800 */
[----:B----4-:R4:W5:Y:S01]  /*0d30*/  @P0 R2UR UR14, R7 ;  /* 0x00000000070e03c2 */ /* 0x01096200000e0000 */
[----:B------:R-:W-:Y:S01]  /*0d40*/  ISETP.GE.AND P0, PT, R28, c[0x0][0x198], PT ;  /* 0x000066001c007a0c */ /* 0x000fe20003f06270 */
[----:B-----5:R-:W-:-:S03]  /*0d50*/  @!UP0 UMOV UR14, UR6 ;  /* 0x00000006000e8c82 */ /* 0x020fc60008000000 */
[----:B------:R-:W-:-:S05]  /*0d60*/  R2P PR, R18, 0x6 ;  /* 0x0000000612007804 */ /* 0x000fca0000000000 */
[----:B------:R-:W-:Y:S02]  /*0d70*/  SEL R3, R3, 0xfffffff0, !P1 ;  /* 0xfffffff003037807 */ /* 0x000fe40004800000 */
[----:B------:R-:W-:Y:S01]  /*0d80*/  SEL R4, R4, 0xffffffe0, !P2 ;  /* 0xffffffe004047807 */ /* 0x000fe20005000000 */
[----:B----4-:R1:W4:Y:S01]  /*0d90*/  SHFL.IDX PT, R7, R5, RZ, 0x181f ;  /* 0x00181fff05077589 */ /* 0x01032200000e0000 */
[----:B------:R-:W-:Y:S05]  /*0da0*/  @P3 BRA `(.L_x_5) ;  /* 0x0000005000003947 */ /* 0x000fea0003800000 */
[----:B---3--:R-:W-:Y:S01]  /*0db0*/  LEA R6, P1, R28, R6, 0x1 ;  /* 0x000000061c067211 */ /* 0x008fe200078208ff */
[----:B------:R-:W-:-:S03]  /*0dc0*/  IMAD.SHL.U32 R0, R10, 0x2, RZ ;  /* 0x000000020a007824 */ /* 0x000fc600078e00ff */
[----:B----4-:R-:W-:-:S05]  /*0dd0*/  LEA.HI.X R7, R28, R7, R245, 0x1, P1 ;  /* 0x000000071c077211 */ /* 0x010fca00008f0cf5 */
[----:B------:R-:W-:Y:S01]  /*0de0*/  @!PT LDS RZ, [RZ] ;  /* 0x00000000fffff984 */ /* 0x000fe20000000800 */
[----:B------:R3:W-:Y:S04]  /*0df0*/  LDGSTS.E.BYPASS.LTC128B.128 [R0+0x7100], [R6.64], !P0 ;  /* 0x0710000006007fae */ /* 0x0007e8000c101d50 */
.L_x_5:
[----:B---3--:R-:W-:Y:S05]  /*0e00*/  BSYNC B0 ;  /* 0x0000000000007941 */ /* 0x008fea0003800000 */
.L_x_4:
[----:B------:R-:W-:Y:S01]  /*0e10*/  IADD3 R2, R11, 0x10, RZ ;  /* 0x000000100b027810 */ /* 0x000fe20007ffe0ff */
[----:B------:R3:W1:Y:S01]  /*0e20*/  SHFL.IDX PT, R0, R5, 0x1, 0x181f ;  /* 0x00381f0005007f89 */ /* 0x00066200000e0000 */
[----:B------:R-:W-:Y:S02]  /*0e30*/  BSSY B0, `(.L_x_6) ;  /* 0x0000009000007945 */ /* 0x000fe40003800000 */
[----:B------:R-:W-:Y:S01]  /*0e40*/  ISETP.GE.AND P1, PT, R2, UR11, PT ;  /* 0x0000000b02007c0c */ /* 0x000fe2000bf26270 */
[----:B------:R3:W4:-:S12]  /*0e50*/  SHFL.IDX PT, R6, R8, 0x1, 0x181f ;  /* 0x00381f0008067f89 */ /* 0x00071800000e0000 */
[----:B------:R-:W-:Y:S05]  /*0e60*/  @P1 BRA `(.L_x_7) ;  /* 0x0000005000001947 */ /* 0x000fea0003800000 */
[----:B----4-:R-:W-:-:S04]  /*0e70*/  LEA R6, P1, R28, R6, 0x1 ;  /* 0x000000061c067211 */ /* 0x010fc800078208ff */
[----:B-1----:R-:W-:Y:S01]  /*0e80*/  LEA.HI.X R7, R28, R0, R245, 0x1, P1 ;  /* 0x000000001c077211 */ /* 0x002fe200008f0cf5 */
[----:B------:R-:W-:-:S05]  /*0e90*/  IMAD.SHL.U32 R0, R10, 0x2, RZ ;  /* 0x000000020a007824 */ /* 0x000fca00078e00ff */
[----:B------:R-:W-:Y:S01]  /*0ea0*/  @!PT LDS RZ, [RZ] ;  /* 0x00000000fffff984 */ /* 0x000fe20000000800 */
[----:B------:R1:W-:Y:S03]  /*0eb0*/  LDGSTS.E.BYPASS.LTC128B.128 [R0+0x7900], [R6.64], !P0 ;  /* 0x0790000006007fae */ /* 0x0003e6000c101d50 */
.L_x_7:
[----:B------:R-:W-:Y:S05]  /*0ec0*/  BSYNC B0 ;  /* 0x0000000000007941 */ /* 0x000fea0003800000 */
.L_x_6:
[----:B------:R-:W-:Y:S01]  /*0ed0*/  IADD3 R2, R11, 0x20, RZ ;  /* 0x000000200b027810 */ /* 0x000fe20007ffe0ff */
[----:B-1----:R1:W3:Y:S01]  /*0ee0*/  SHFL.IDX PT, R0, R5, 0x2, 0x181f ;  /* 0x00581f0005007f89 */ /* 0x0022e200000e0000 */
[----:B------:R-:W-:Y:S02]  /*0ef0*/  BSSY B0, `(.L_x_8) ;  /* 0x0000009000007945 */ /* 0x000fe40003800000 */
[----:B------:R-:W-:Y:S01]  /*0f00*/  ISETP.GE.AND P1, PT, R2, UR11, PT ;  /* 0x0000000b02007c0c */ /* 0x000fe2000bf26270 */
[----:B----4-:R1:W4:-:S12]  /*0f10*/  SHFL.IDX PT, R6, R8, 0x2, 0x181f ;  /* 0x00581f0008067f89 */ /* 0x01031800000e0000 */
[----:B------:R-:W-:Y:S05]  /*0f20*/  @P1 BRA `(.L_x_9) ;  /* 0x0000005000001947 */ /* 0x000fea0003800000 */
[----:B----4-:R-:W-:-:S04]  /*0f30*/  LEA R6, P1, R28, R6, 0x1 ;  /* 0x000000061c067211 */ /* 0x010fc800078208ff */
[----:B---3--:R-:W-:Y:S01]  /*0f40*/  LEA.HI.X R7, R28, R0, R245, 0x1, P1 ;  /* 0x000000001c077211 */ /* 0x008fe200008f0cf5 */
[----:B------:R-:W-:-:S05]  /*0f50*/  IMAD.SHL.U32 R0, R10, 0x2, RZ ;  /* 0x000000020a007824 */ /* 0x000fca00078e00ff */
[----:B------:R-:W-:Y:S01]  /*0f60*/  @!PT LDS RZ, [RZ] ;  /* 0x00000000fffff984 */ /* 0x000fe20000000800 */
[----:B------:R3:W-:Y:S03]  /*0f70*/  LDGSTS.E.BYPASS.LTC128B.128 [R0+0x8100], [R6.64], !P0 ;  /* 0x0810000006007fae */ /* 0x0007e6000c101d50 */
.L_x_9:
[----:B------:R-:W-:Y:S05]  /*0f80*/  BSYNC B0 ;  /* 0x0000000000007941 */ /* 0x000fea0003800000 */
.L_x_8:
[----:B------:R-:W-:Y:S01]  /*0f90*/  IADD3 R2, R11, 0x30, RZ ;  /* 0x000000300b027810 */ /* 0x000fe20007ffe0ff */
[----:B---3--:R3:W1:Y:S01]  /*0fa0*/  SHFL.IDX PT, R0, R5, 0x3, 0x181f ;  /* 0x00781f0005007f89 */ /* 0x00866200000e0000 */
[----:B------:R-:W-:Y:S02]  /*0fb0*/  BSSY B0, `(.L_x_10) ;  /* 0x0000009000007945 */ /* 0x000fe40003800000 */
[----:B------:R-:W-:Y:S01]  /*0fc0*/  ISETP.GE.AND P1, PT, R2, UR11, PT ;  /* 0x0000000b02007c0c */ /* 0x000fe2000bf26270 */
[----:B----4-:R3:W4:-:S12]  /*0fd0*/  SHFL.IDX PT, R6, R8, 0x3, 0x181f ;  /* 0x00781f0008067f89 */ /* 0x01071800000e0000 */
[----:B------:R-:W-:Y:S05]  /*0fe0*/  @P1 BRA `(.L_x_11) ;  /* 0x0000005000001947 */ /* 0x000fea0003800000 */
[----:B----4-:R-:W-:-:S04]  /*0ff0*/  LEA R6, P1, R28, R6, 0x1 ;  /* 0x000000061c067211 */ /* 0x010fc800078208ff */
[----:B-1----:R-:W-:Y:S01]  /*1000*/  LEA.HI.X R7, R28, R0, R245, 0x1, P1 ;  /* 0x000000001c077211 */ /* 0x002fe200008f0cf5 */
[----:B------:R-:W-:-:S05]  /*1010*/  IMAD.SHL.U32 R0, R10, 0x2, RZ ;  /* 0x000000020a007824 */ /* 0x000fca00078e00ff */
[----:B------:R-:W-:Y:S01]  /*1020*/  @!PT LDS RZ, [RZ] ;  /* 0x00000000fffff984 */ /* 0x000fe20000000800 */
[----:B------:R1:W-:Y:S03]  /*1030*/  LDGSTS.E.BYPASS.LTC128B.128 [R0+0x8900], [R6.64], !P0 ;  /* 0x0890000006007fae */ /* 0x0003e6000c101d50 */
.L_x_11:
[----:B------:R-:W-:Y:S05]  /*1040*/  BSYNC B0 ;  /* 0x0000000000007941 */ /* 0x000fea0003800000 */
.L_x_10:
        /* <DEDUP_REMOVED lines=11> */
.L_x_13:
[----:B------:R-:W-:Y:S05]  /*1100*/  BSYNC B0 ;  /* 0x0000000000007941 */ /* 0x000fea0003800000 */
.L_x_12:
        /* <DEDUP_REMOVED lines=11> */
.L_x_15:
[----:B------:R-:W-:Y:S05]  /*11c0*/  BSYNC B0 ;  /* 0x0000000000007941 */ /* 0x000fea0003800000 */
.L_x_14:
        /* <DEDUP_REMOVED lines=11> */
.L_x_17:
[----:B------:R-:W-:Y:S05]  /*1280*/  BSYNC B0 ;  /* 0x0000000000007941 */ /* 0x000fea0003800000 */
.L_x_16:
[----:B-1-3--:R-:W1:Y:S01]  /*1290*/  SHFL.IDX PT, R8, R8, 0x7, 0x181f ;  /* 0x00f81f0008087f89 */ /* 0x00ae6200000e0000 */
[----:B------:R-:W-:Y:S01]  /*12a0*/  UMOV UR6, 0x70 ;  /* 0x0000007000067882 */ /* 0x000fe20000000000 */
[----:B------:R-:W-:Y:S01]  /*12b0*/  IMAD.MOV.U32 R0, RZ, RZ, c[0x0][0x2b8] ;  /* 0x0000ae00ff007624 */ /* 0x000fe200078e00ff */
[----:B------:R-:W-:Y:S01]  /*12c0*/  UIMAD UR6, UR7, UR6, -0x70 ;  /* 0xffffff90070674a4 */ /* 0x000fe2000f8e0206 */
[----:B------:R3:W5:Y:S01]  /*12d0*/  SHFL.IDX PT, R9, R5, 0x7, 0x181f ;  /* 0x00f81f0005097f89 */ /* 0x00076200000e0000 */
[----:B------:R-:W-:Y:S01]  /*12e0*/  IMAD.SHL.U32 R248, R10, 0x2, RZ ;  /* 0x000000020af87824 */ /* 0x000fe200078e00ff */
[----:B------:R-:W-:Y:S01]  /*12f0*/  USHF.R.S32.HI UR18, URZ, 0x1f, UR14 ;  /* 0x0000001f3f127899 */ /* 0x000fe2000801140e */
[----:B------:R-:W-:Y:S01]  /*1300*/  ISETP.NE.AND P5, PT, R0, 0x1, PT ;  /* 0x000000010000780c */ /* 0x000fe20003fa5270 */
[----:B------:R-:W-:Y:S01]  /*1310*/  ULDC.64 UR4, c[0x0][0x2b0] ;  /* 0x0000ac0000047ab9 */ /* 0x000fe20000000a00 */
[----:B------:R-:W-:Y:S01]  /*1320*/  IADD3 R0, R225, UR6, RZ ;  /* 0x00000006e1007c10 */ /* 0x000fe2000fffe0ff */
[----:B------:R-:W-:Y:S01]  /*1330*/  UIMAD UR18, UR18, UR4, URZ ;  /* 0x00000004121272a4 */ /* 0x000fe2000f8e023f */
[----:B------:R-:W-:Y:S01]  /*1340*/  IMAD.MOV.U32 R247, RZ, RZ, RZ ;  /* 0x000000fffff77224 */ /* 0x000fe200078e00ff */
[----:B------:R-:W-:Y:S01]  /*1350*/  UIMAD.WIDE.U32 UR12, UR14, UR4, URZ ;  /* 0x000000040e0c72a5 */ /* 0x000fe2000f8e003f */
[C---:B------:R-:W-:Y:S01]  /*1360*/  ISETP.GE.AND P4, PT, R0.reuse, UR15, PT ;  /* 0x0000000f00007c0c */ /* 0x040fe2000bf86270 */
[----:B------:R-:W-:Y:S01]  /*1370*/  UIMAD UR14, UR14, UR5, UR18 ;  /* 0x000000050e0e72a4 */ /* 0x000fe2000f8e0212 */
[----:B--2---:R-:W-:-:S02]  /*1380*/  IADD3 R2, R0, UR9, RZ ;  /* 0x0000000900027c10 */ /* 0x004fc4000fffe0ff */
[----:B------:R-:W-:Y:S01]  /*1390*/  ISETP.GT.OR P4, PT, R225, 0x6f, P4 ;  /* 0x0000006fe100780c */ /* 0x000fe20002784670 */
[----:B------:R-:W-:Y:S02]  /*13a0*/  UIADD3 UR14, UR13, UR14, URZ ;  /* 0x0000000e0d0e7290 */ /* 0x000fe4000fffe03f */
[----:B------:R-:W-:Y:S01]  /*13b0*/  IMAD.MOV.U32 R0, RZ, RZ, R2 ;  /* 0x000000ffff007224 */ /* 0x000fe200078e0002 */
[----:B------:R-:W-:Y:S01]  /*13c0*/  ULDC.64 UR4, c[0x0][0x1e8] ;  /* 0x00007a0000047ab9 */ /* 0x000fe20000000a00 */
[----:B---3--:R-:W-:-:S04]  /*13d0*/  IADD3 R5, R11, 0x70, RZ ;  /* 0x000000700b057810 */ /* 0x008fc80007ffe0ff */
[----:B------:R-:W-:Y:S01]  /*13e0*/  ISETP.GE.AND P3, PT, R5, UR11, PT ;  /* 0x0000000b05007c0c */ /* 0x000fe2000bf66270 */
[----:B------:R-:W-:-:S05]  /*13f0*/  @P5 IMAD.HI.U32 R5, R2, c[0x0][0x2bc], RZ ;  /* 0x0000af0002055a27 */ /* 0x000fca00078e00ff */
[----:B------:R-:W-:-:S04]  /*1400*/  @P5 SHF.R.U32.HI R0, RZ, c[0x0][0x2c0], R5 ;  /* 0x0000b000ff005a19 */ /* 0x000fc80000011605 */
[----:B------:R-:W-:-:S03]  /*1410*/  @!P4 IADD3 R5, P1, R0, UR12, RZ ;  /* 0x0000000c0005cc10 */ /* 0x000fc6000ff3e0ff */
[----:B-1----:R-:W-:Y:S02]  /*1420*/  @!P3 LEA R8, P2, R28, R8, 0x1 ;  /* 0x000000081c08b211 */ /* 0x002fe400078408ff */
[----:B------:R-:W-:Y:S02]  /*1430*/  @!P4 LEA.HI.X.SX32 R7, R0, UR14, 0x1, P1 ;  /* 0x0000000e0007cc11 */ /* 0x000fe400088f0eff */
[----:B-----5:R-:W-:Y:S02]  /*1440*/  @!P3 LEA.HI.X R9, R28, R9, R245, 0x1, P2 ;  /* 0x000000091c09b211 */ /* 0x020fe400010f0cf5 */
[----:B----4-:R-:W-:-:S03]  /*1450*/  @!P4 LEA R6, P1, R5, c[0x0][0x2a0], 0x2 ;  /* 0x0000a8000506ca11 */ /* 0x010fc600078210ff */
[----:B------:R-:W-:Y:S01]  /*1460*/  @!PT LDS RZ, [RZ] ;  /* 0x00000000fffff984 */ /* 0x000fe20000000800 */
[----:B------:R1:W-:Y:S01]  /*1470*/  @!P3 LDGSTS.E.BYPASS.LTC128B.128 [R248+0xa900], [R8.64], !P0 ;  /* 0x0a90000008f8bfae */ /* 0x0003e2000c101d50 */
[----:B------:R-:W-:-:S03]  /*1480*/  @!P4 LEA.HI.X R7, R5, c[0x0][0x2a4], R7, 0x2, P1 ;  /* 0x0000a9000507ca11 */ /* 0x000fc600008f1407 */
[----:B------:R-:W0:Y:S04]  /*1490*/  LDGDEPBAR ;  /* 0x00000000000079af */ /* 0x000e280000000000 */
[----:B------:R-:W-:Y:S06]  /*14a0*/  BAR.SYNC.DEFER_BLOCKING 0x0 ;  /* 0x0000000000007b1d */ /* 0x000fec0000010000 */
[----:B------:R2:W3:Y:S01]  /*14b0*/  @!P4 LDG.E R247, [R6.64] ;  /* 0x0000001006f7c981 */ /* 0x0004e2000c1e1900 */
[----:B------:R-:W-:Y:S01]  /*14c0*/  IMAD.MOV R0, RZ, RZ, -R0 ;  /* 0x000000ffff007224 */ /* 0x000fe200078e0a00 */
[----:B------:R-:W-:Y:S01]  /*14d0*/  USHF.R.S32.HI UR11, URZ, 0x1f, UR10 ;  /* 0x0000001f3f0b7899 */ /* 0x000fe2000801140a */
[----:B------:R-:W-:Y:S01]  /*14e0*/  ISETP.GE.AND P6, PT, R28, c[0x0][0x1d4], PT ;  /* 0x000075001c007a0c */ /* 0x000fe20003fc6270 */
[----:B------:R-:W-:Y:S01]  /*14f0*/  UIMAD.WIDE.U32 UR20, UR10, UR4, URZ ;  /* 0x000000040a1472a5 */ /* 0x000fe2000f8e003f */
[----:B------:R-:W-:Y:S01]  /*1500*/  IMAD R249, R0, c[0x0][0x2b8], R2 ;  /* 0x0000ae0000f97a24 */ /* 0x000fe200078e0202 */
[----:B------:R-:W-:Y:S01]  /*1510*/  UIMAD UR18, UR11, UR4, URZ ;  /* 0x000000040b1272a4 */ /* 0x000fe2000f8e023f */
[----:B------:R-:W-:Y:S01]  /*1520*/  LEA.HI R138, R21, R224, RZ, 0x5 ;  /* 0x000000e0158a7211 */ /* 0x000fe200078f28ff */
[----:B------:R-:W-:Y:S01]  /*1530*/  UIADD3 UR19, UR7, -0x1, URZ ;  /* 0xffffffff07137890 */ /* 0x000fe2000fffe03f */
[----:B------:R-:W-:Y:S01]  /*1540*/  IMAD R5, R249, c[0x0][0x1e0], RZ ;  /* 0x00007800f9057a24 */ /* 0x000fe200078e02ff */
[----:B------:R-:W-:Y:S01]  /*1550*/  SHF.R.S32.HI R31, RZ, 0x1f, R249 ;  /* 0x0000001fff1f7819 */ /* 0x000fe200000114f9 */
[----:B------:R-:W-:Y:S01]  /*1560*/  UIMAD UR18, UR10, UR5, UR18 ;  /* 0x000000050a1272a4 */ /* 0x000fe2000f8e0212 */
[----:B------:R-:W-:Y:S01]  /*1570*/  IMAD.SHL.U32 R246, R28, 0x2, RZ ;  /* 0x000000021cf67824 */ /* 0x000fe200078e00ff */
[----:B------:R-:W-:Y:S01]  /*1580*/  UIMAD UR15, UR19, -0x70, UR15 ;  /* 0xffffff90130f78a4 */ /* 0x000fe2000f8e020f */
[----:B------:R-:W-:Y:S01]  /*1590*/  IADD3 R250, R248, 0x100, RZ ;  /* 0x00000100f8fa7810 */ /* 0x000fe20007ffe0ff */
[----:B------:R-:W-:Y:S01]  /*15a0*/  IMAD R0, R31, c[0x0][0x1e0], RZ ;  /* 0x000078001f007a24 */ /* 0x000fe200078e02ff */
[----:B------:R-:W-:-:S02]  /*15b0*/  UIADD3 UR18, UR21, UR18, URZ ;  /* 0x0000001215127290 */ /* 0x000fc4000fffe03f */
[----:B------:R-:W-:Y:S01]  /*15c0*/  ULDC.64 UR4, c[0x0][0x210] ;  /* 0x0000840000047ab9 */ /* 0x000fe20000000a00 */
[C---:B------:R-:W-:Y:S01]  /*15d0*/  IMAD R0, R249.reuse, c[0x0][0x1e4], R0 ;  /* 0x00007900f9007a24 */ /* 0x040fe200078e0200 */
[----:B------:R-:W-:Y:S01]  /*15e0*/  IADD3 R30, -R16, UR15, RZ ;  /* 0x0000000f101e7c10 */ /* 0x000fe2000fffe1ff */
[----:B------:R-:W-:Y:S02]  /*15f0*/  UIMAD UR11, UR11, UR4, URZ ;  /* 0x000000040b0b72a4 */ /* 0x000fe4000f8e023f */
[----:B------:R-:W-:Y:S01]  /*1600*/  UIMAD.WIDE.U32 UR22, UR10, UR4, URZ ;  /* 0x000000040a1672a5 */ /* 0x000fe2000f8e003f */
[C---:B------:R-:W-:Y:S01]  /*1610*/  ISETP.GE.AND P1, PT, R30.reuse, 0x1, PT ;  /* 0x000000011e00780c */ /* 0x040fe20003f26270 */
[----:B--2---:R-:W-:Y:S01]  /*1620*/  IMAD.WIDE.U32 R6, R249, c[0x0][0x1e0], RZ ;  /* 0x00007800f9067a25 */ /* 0x004fe200078e00ff */
[C---:B------:R-:W-:Y:S01]  /*1630*/  ISETP.GE.AND P3, PT, R30.reuse, 0x11, PT ;  /* 0x000000111e00780c */ /* 0x040fe20003f66270 */
[----:B------:R-:W-:Y:S01]  /*1640*/  UIMAD UR4, UR10, UR5, UR11 ;  /* 0x000000050a0472a4 */ /* 0x000fe2000f8e020b */
[----:B------:R-:W-:Y:S01]  /*1650*/  ISETP.GE.AND P2, PT, R30, 0x21, PT ;  /* 0x000000211e00780c */ /* 0x000fe20003f46270 */
[----:B------:R-:W-:Y:S01]  /*1660*/  IMAD.IADD R7, R7, 0x1, R0 ;  /* 0x0000000107077824 */ /* 0x000fe200078e0200 */
[----:B------:R-:W-:-:S02]  /*1670*/  UISETP.GT.AND UP0, UPT, UR19, UR8, UPT ;  /* 0x000000081300728c */ /* 0x000fc4000bf04270 */
[----:B------:R-:W-:Y:S01]  /*1680*/  UIADD3 UR4, UR23, UR4, URZ ;  /* 0x0000000417047290 */ /* 0x000fe2000fffe03f */
[----:B---3--:R-:W-:Y:S01]  /*1690*/  SHF.R.S32.HI R56, RZ, 0x1f, R247 ;  /* 0x0000001fff387819 */ /* 0x008fe200000114f7 */
[----:B------:R-:W-:-:S04]  /*16a0*/  IMAD.WIDE.U32 R6, R247, c[0x0][0x1f0], R6 ;  /* 0x00007c00f7067a25 */ /* 0x000fc800078e0006 */
[----:B------:R-:W-:Y:S01]  /*16b0*/  IMAD R2, R56, c[0x0][0x1f0], RZ ;  /* 0x00007c0038027a24 */ /* 0x000fe200078e02ff */
[----:B------:R-:W-:Y:S01]  /*16c0*/  IADD3 R0, P0, R6, UR20, RZ ;  /* 0x0000001406007c10 */ /* 0x000fe2000ff1e0ff */
[C---:B------:R-:W-:Y:S02]  /*16d0*/  IMAD R5, R247.reuse, c[0x0][0x1f0], R5 ;  /* 0x00007c00f7057a24 */ /* 0x040fe400078e0205 */
[----:B------:R-:W-:-:S05]  /*16e0*/  IMAD R2, R247, c[0x0][0x1f4], R2 ;  /* 0x00007d00f7027a24 */ /* 0x000fca00078e0202 */
[----:B------:R-:W-:Y:S02]  /*16f0*/  IADD3.X R6, R7, UR18, R2, P0, !PT ;  /* 0x0000001207067c10 */ /* 0x000fe400087fe402 */
[----:B------:R-:W-:-:S04]  /*1700*/  LEA R2, P0, R0, c[0x0][0x1c8], 0x1 ;  /* 0x0000720000027a11 */ /* 0x000fc800078008ff */
[----:B------:R-:W-:Y:S01]  /*1710*/  LEA.HI.X R0, R0, c[0x0][0x1cc], R6, 0x1, P0 ;  /* 0x0000730000007a11 */ /* 0x000fe200000f0c06 */
[----:B------:R-:W2:Y:S01]  /*1720*/  SHFL.IDX PT, R7, R2, RZ, 0x181f ;  /* 0x00181fff02077589 */ /* 0x000ea200000e0000 */
[----:B------:R-:W-:-:S03]  /*1730*/  IMAD.U32 R6, RZ, RZ, UR10 ;  /* 0x0000000aff067e24 */ /* 0x000fc6000f8e00ff */
[----:B-1----:R-:W1:Y:S01]  /*1740*/  SHFL.IDX PT, R8, R0, RZ, 0x181f ;  /* 0x00181fff00087589 */ /* 0x002e6200000e0000 */
[----:B------:R-:W-:-:S03]  /*1750*/  IMAD R5, R6, c[0x0][0x1e8], R5 ;  /* 0x00007a0006057a24 */ /* 0x000fc600078e0205 */
[----:B------:R-:W-:Y:S02]  /*1760*/  SHFL.IDX PT, R9, R2, 0x1, 0x181f ;  /* 0x00381f0002097f89 */ /* 0x000fe400000e0000 */
[----:B------:R-:W-:Y:S02]  /*1770*/  LEA R5, R5, c[0x0][0x1c8], 0x1 ;  /* 0x0000720005057a11 */ /* 0x000fe400078e08ff */
[----:B------:R-:W3:Y:S04]  /*1780*/  SHFL.IDX PT, R12, R2, 0x2, 0x181f ;  /* 0x00581f00020c7f89 */ /* 0x000ee800000e0000 */
[----:B------:R-:W-:Y:S04]  /*1790*/  SHFL.IDX PT, R13, R0, 0x1, 0x181f ;  /* 0x00381f00000d7f89 */ /* 0x000fe800000e0000 */
[----:B------:R-:W4:Y:S01]  /*17a0*/  SHFL.IDX PT, R17, R0, 0x2, 0x181f ;  /* 0x00581f0000117f89 */ /* 0x000f2200000e0000 */
[----:B--2---:R-:W-:-:S03]  /*17b0*/  @P1 LEA R6, P0, R28, R7, 0x1 ;  /* 0x000000071c061211 */ /* 0x004fc600078008ff */
[----:B------:R-:W2:Y:S01]  /*17c0*/  SHFL.IDX PT, R11, R2, 0x3, 0x181f ;  /* 0x00781f00020b7f89 */ /* 0x000ea200000e0000 */
[----:B-1----:R-:W-:-:S03]  /*17d0*/  @P1 LEA.HI.X R7, R28, R8, R245, 0x1, P0 ;  /* 0x000000081c071211 */ /* 0x002fc600000f0cf5 */
[----:B------:R-:W1:Y:S04]  /*17e0*/  SHFL.IDX PT, R14, R0, 0x3, 0x181f ;  /* 0x00781f00000e7f89 */ /* 0x000e6800000e0000 */
[----:B------:R-:W5:Y:S01]  /*17f0*/  SHFL.IDX PT, R10, R2, 0x4, 0x181f ;  /* 0x00981f00020a7f89 */ /* 0x000f6200000e0000 */
[----:B---3--:R-:W-:-:S03]  /*1800*/  @P2 LEA R8, P0, R28, R12, 0x1 ;  /* 0x0000000c1c082211 */ /* 0x008fc600078008ff */
[----:B------:R3:W-:Y:S01]  /*1810*/  @P1 LDGSTS.E.BYPASS.LTC128B.128 [R248+0x3900], [R6.64], !P6 ;  /* 0x0390000006f81fae */ /* 0x0007e2000f101d50 */
[----:B------:R-:W-:-:S03]  /*1820*/  ISETP.GE.AND P1, PT, R30, 0x31, PT ;  /* 0x000000311e00780c */ /* 0x000fc60003f26270 */
[----:B------:R-:W-:Y:S04]  /*1830*/  SHFL.IDX PT, R15, R5, 0x6, 0x181f ;  /* 0x00d81f00050f7f89 */ /* 0x000fe800000e0000 */
[----:B------:R-:W1:Y:S04]  /*1840*/  SHFL.IDX PT, R2, R2, 0x5, 0x181f ;  /* 0x00b81f0002027f89 */ /* 0x000e6800000e0000 */
[----:B------:R-:W1:Y:S04]  /*1850*/  SHFL.IDX PT, R5, R0, 0x4, 0x181f ;  /* 0x00981f0000057f89 */ /* 0x000e6800000e0000 */
[----:B------:R-:W1:Y:S01]  /*1860*/  SHFL.IDX PT, R12, R0, 0x5, 0x181f ;  /* 0x00b81f00000c7f89 */ /* 0x000e6200000e0000 */
[----:B---3--:R-:W-:-:S02]  /*1870*/  @P3 LEA R6, P4, R28, R9, 0x1 ;  /* 0x000000091c063211 */ /* 0x008fc400078808ff */
[C-C-:B----4-:R-:W-:Y:S02]  /*1880*/  @P2 LEA.HI.X R9, R28.reuse, R17, R245.reuse, 0x1, P0 ;  /* 0x000000111c092211 */ /* 0x150fe400000f0cf5 */
[----:B------:R-:W-:Y:S02]  /*1890*/  @P3 LEA.HI.X R7, R28, R13, R245, 0x1, P4 ;  /* 0x0000000d1c073211 */ /* 0x000fe400020f0cf5 */
[----:B------:R3:W4:Y:S01]  /*18a0*/  SHFL.IDX PT, R13, R0, 0x6, 0x181f ;  /* 0x00d81f00000d7f89 */ /* 0x00072200000e0000 */
[C---:B------:R-:W-:Y:S02]  /*18b0*/  ISETP.GE.AND P4, PT, R30.reuse, 0x41, PT ;  /* 0x000000411e00780c */ /* 0x040fe40003f86270 */
[----:B------:R-:W-:Y:S01]  /*18c0*/  SHF.R.S32.HI R17, RZ, 0x4, R20 ;  /* 0x00000004ff117819 */ /* 0x000fe20000011414 */
[----:B------:R2:W-:Y:S01]  /*18d0*/  @P3 LDGSTS.E.BYPASS.LTC128B.128 [R248+0x4100], [R6.64], !P6 ;  /* 0x0410000006f83fae */ /* 0x0005e2000f101d50 */
[----:B------:R-:W-:-:S03]  /*18e0*/  ISETP.GE.AND P3, PT, R30, 0x51, PT ;  /* 0x000000511e00780c */ /* 0x000fc60003f66270 */
[----:B------:R1:W-:Y:S01]  /*18f0*/  @P2 LDGSTS.E.BYPASS.LTC128B.128 [R248+0x4900], [R8.64], !P6 ;  /* 0x0490000008f82fae */ /* 0x0003e2000f101d50 */
[----:B------:R-:W-:Y:S02]  /*1900*/  ISETP.GE.AND P2, PT, R30, 0x61, PT ;  /* 0x000000611e00780c */ /* 0x000fe40003f46270 */
[----:B---3--:R-:W-:-:S04]  /*1910*/  LEA.HI R0, R20, R17, RZ, 0x1 ;  /* 0x0000001114007211 */ /* 0x008fc800078f08ff */
[----:B------:R-:W-:Y:S02]  /*1920*/  LOP3.LUT R0, R0, 0xfffffffe, RZ, 0xc0, !PT ;  /* 0xfffffffe00007812 */ /* 0x000fe400078ec0ff */
[----:B--2---:R-:W-:-:S04]  /*1930*/  @P1 LEA R6, P0, R28, R11, 0x1 ;  /* 0x0000000b1c061211 */ /* 0x004fc800078008ff */
[C---:B-1----:R-:W-:Y:S02]  /*1940*/  @P1 LEA.HI.X R7, R28.reuse, R14, R245, 0x1, P0 ;  /* 0x0000000e1c071211 */ /* 0x042fe400000f0cf5 */
[----:B-----5:R-:W-:-:S03]  /*1950*/  @P4 LEA R10, P0, R28, R10, 0x1 ;  /* 0x0000000a1c0a4211 */ /* 0x020fc600078008ff */
[----:B------:R1:W-:Y:S01]  /*1960*/  @P1 LDGSTS.E.BYPASS.LTC128B.128 [R248+0x5100], [R6.64], !P6 ;  /* 0x0510000006f81fae */ /* 0x0003e2000f101d50 */
[----:B------:R-:W-:Y:S01]  /*1970*/  @P3 LEA R8, P1, R28, R2, 0x1 ;  /* 0x000000021c083211 */ /* 0x000fe200078208ff */
[----:B------:R-:W-:Y:S01]  /*1980*/  IMAD.SHL.U32 R2, R18, 0x40, RZ ;  /* 0x0000004012027824 */ /* 0x000fe200078e00ff */
[C-C-:B------:R-:W-:Y:S02]  /*1990*/  @P4 LEA.HI.X R11, R28.reuse, R5, R245.reuse, 0x1, P0 ;  /* 0x000000051c0b4211 */ /* 0x140fe400000f0cf5 */
[----:B------:R-:W-:Y:S01]  /*19a0*/  @P3 LEA.HI.X R9, R28, R12, R245, 0x1, P1 ;  /* 0x0000000c1c093211 */ /* 0x000fe200008f0cf5 */
[----:B------:R-:W-:Y:S01]  /*19b0*/  IMAD.IADD R12, R17, 0x1, -R0 ;  /* 0x00000001110c7824 */ /* 0x000fe200078e0a00 */
[----:B------:R-:W-:Y:S01]  /*19c0*/  LOP3.LUT R2, R2, 0x1c0, RZ, 0xc0, !PT ;  /* 0x000001c002027812 */ /* 0x000fe200078ec0ff */
[----:B------:R2:W-:Y:S01]  /*19d0*/  @P4 LDGSTS.E.BYPASS.LTC128B.128 [R248+0x5900], [R10.64], !P6 ;  /* 0x059000000af84fae */ /* 0x0005e2000f101d50 */
[----:B------:R-:W-:Y:S02]  /*19e0*/  IMAD.SHL.U32 R0, R29, 0x40, RZ ;  /* 0x000000401d007824 */ /* 0x000fe400078e00ff */
[----:B------:R-:W-:Y:S01]  /*19f0*/  IMAD.SHL.U32 R5, R12, 0x8, RZ ;  /* 0x000000080c057824 */ /* 0x000fe200078e00ff */
[----:B------:R3:W-:Y:S02]  /*1a00*/  @P3 LDGSTS.E.BYPASS.LTC128B.128 [R248+0x6100], [R8.64], !P6 ;  /* 0x0610000008f83fae */ /* 0x0007e4000f101d50 */
[----:B------:R-:W-:-:S02]  /*1a10*/  LOP3.LUT R0, R0, 0x1c0, RZ, 0xc0, !PT ;  /* 0x000001c000007812 */ /* 0x000fc400078ec0ff */
[----:B-1----:R-:W-:-:S04]  /*1a20*/  @P2 LEA R6, P0, R28, R15, 0x1 ;  /* 0x0000000f1c062211 */ /* 0x002fc800078008ff */
[C-C-:B----4-:R-:W-:Y:S02]  /*1a30*/  @P2 LEA.HI.X R7, R28.reuse, R13, R245.reuse, 0x1, P0 ;  /* 0x0000000d1c072211 */ /* 0x150fe400000f0cf5 */
[----:B------:R-:W-:Y:S02]  /*1a40*/  LOP3.LUT P0, RZ, R29, 0x2, RZ, 0xc0, !PT ;  /* 0x000000021dff7812 */ /* 0x000fe4000780c0ff */
[C---:B------:R-:W-:Y:S01]  /*1a50*/  SHF.L.U64.HI R245, R28.reuse, 0x1, R245 ;  /* 0x000000011cf57819 */ /* 0x040fe200000102f5 */
[----:B------:R1:W-:Y:S01]  /*1a60*/  @P2 LDGSTS.E.BYPASS.LTC128B.128 [R248+0x6900], [R6.64], !P6 ;  /* 0x0690000006f82fae */ /* 0x0003e2000f101d50 */
[----:B------:R-:W-:Y:S01]  /*1a70*/  ISETP.GE.AND P2, PT, R28, c[0x0][0x1d4], PT ;  /* 0x000075001c007a0c */ /* 0x000fe20003f46270 */
[----:B---3--:R-:W-:Y:S02]  /*1a80*/  IMAD.SHL.U32 R8, R16, 0x8, RZ ;  /* 0x0000000810087824 */ /* 0x008fe400078e00ff */
[----:B------:R-:W0:Y:S01]  /*1a90*/  LDGDEPBAR ;  /* 0x00000000000079af */ /* 0x000e220000000000 */
[----:B------:R-:W-:-:S02]  /*1aa0*/  ISETP.LT.OR P4, PT, R30, 0x1, P2 ;  /* 0x000000011e00780c */ /* 0x000fc40001781670 */
[----:B------:R-:W-:Y:S02]  /*1ab0*/  ISETP.LT.OR P1, PT, R30, 0x11, P2 ;  /* 0x000000111e00780c */ /* 0x000fe40001721670 */
[----:B------:R-:W-:Y:S02]  /*1ac0*/  LOP3.LUT R8, R0, 0x8, R8, 0xf8, !PT ;  /* 0x0000000800087812 */ /* 0x000fe400078ef808 */
[----:B-1----:R-:W-:Y:S01]  /*1ad0*/  SHF.R.U32.HI R6, RZ, 0x3, R0 ;  /* 0x00000003ff067819 */ /* 0x002fe20000011600 */
[----:B------:R-:W-:-:S04]  /*1ae0*/  DEPBAR.LE SB0, 0x1 ;  /* 0x000080400000791a */ /* 0x000fc80000000000 */
[----:B------:R-:W-:-:S04]  /*1af0*/  DEPBAR.LE SB0, 0x0 ;  /* 0x000080000000791a */ /* 0x000fc80000000000 */
[----:B------:R-:W-:Y:S01]  /*1b00*/  LOP3.LUT R7, R2, 0x8, R5, 0xf8, !PT ;  /* 0x0000000802077812 */ /* 0x000fe200078ef805 */
[----:B------:R-:W-:Y:S01]  /*1b10*/  IMAD.SHL.U32 R5, R19, 0x40, RZ ;  /* 0x0000004013057824 */ /* 0x000fe200078e00ff */
[----:B------:R-:W-:Y:S01]  /*1b20*/  SHF.R.U32.HI R2, RZ, 0x3, R2 ;  /* 0x00000003ff027819 */ /* 0x000fe20000011602 */
[----:B------:R-:W-:Y:S01]  /*1b30*/  IMAD.SHL.U32 R0, R138, 0x20, RZ ;  /* 0x000000208a007824 */ /* 0x000fe200078e00ff */
[----:B------:R-:W-:Y:S02]  /*1b40*/  LOP3.LUT R6, R8, R6, RZ, 0x3c, !PT ;  /* 0x0000000608067212 */ /* 0x000fe400078e3cff */
[----:B------:R-:W-:Y:S02]  /*1b50*/  LOP3.LUT R137, R7, R2, RZ, 0x3c, !PT ;  /* 0x0000000207897212 */ /* 0x000fe400078e3cff */
[----:B------:R-:W-:Y:S02]  /*1b60*/  LOP3.LUT R136, R5, 0xfffffe00, RZ, 0xc0, !PT ;  /* 0xfffffe0005887812 */ /* 0x000fe400078ec0ff */
[----:B------:R-:W-:Y:S01]  /*1b70*/  LOP3.LUT R2, R0, 0x7ffffc00, RZ, 0xc0, !PT ;  /* 0x7ffffc0000027812 */ /* 0x000fe200078ec0ff */
[----:B------:R-:W-:-:S02]  /*1b80*/  IMAD R0, R12, 0x200, R6 ;  /* 0x000002000c007824 */ /* 0x000fc400078e0206 */
[----:B------:R-:W-:Y:S01]  /*1b90*/  IMAD.WIDE.U32 R6, R249, c[0x0][0x208], RZ ;  /* 0x00008200f9067a25 */ /* 0x000fe200078e00ff */
[----:B------:R-:W-:-:S03]  /*1ba0*/  IADD3 R2, R137, R136, R2 ;  /* 0x0000008889027210 */ /* 0x000fc60007ffe002 */
[----:B------:R-:W-:Y:S01]  /*1bb0*/  IMAD.SHL.U32 R139, R0, 0x2, RZ ;  /* 0x00000002008b7824 */ /* 0x000fe200078e00ff */
[----:B------:R-:W-:Y:S01]  /*1bc0*/  BAR.SYNC.DEFER_BLOCKING 0x0 ;  /* 0x0000000000007b1d */ /* 0x000fe20000010000 */
[----:B------:R-:W-:Y:S02]  /*1bd0*/  IMAD.SHL.U32 R234, R2, 0x2, RZ ;  /* 0x0000000202ea7824 */ /* 0x000fe400078e00ff */
[----:B------:R-:W-:Y:S01]  /*1be0*/  IMAD R2, R56, c[0x0][0x218], RZ ;  /* 0x0000860038027a24 */ /* 0x000fe200078e02ff */
[----:B------:R-:W-:Y:S01]  /*1bf0*/  IADD3 R0, R139, 0x3900, RZ ;  /* 0x000039008b007810 */ /* 0x000fe20007ffe0ff */
[----:B------:R-:W-:Y:S01]  /*1c00*/  IMAD R237, R3, 0x2, R234 ;  /* 0x0000000203ed7824 */ /* 0x000fe200078e02ea */
[----:B------:R-:W-:Y:S01]  /*1c10*/  IADD3 R238, R139, 0x3920, RZ ;  /* 0x000039208bee7810 */ /* 0x000fe20007ffe0ff */
[----:B------:R-:W-:Y:S01]  /*1c20*/  IMAD R2, R247, c[0x0][0x21c], R2 ;  /* 0x00008700f7027a24 */ /* 0x000fe200078e0202 */
[----:B------:R-:W-:Y:S01]  /*1c30*/  @P0 IADD3 R238, R0, -0x20, RZ ;  /* 0xffffffe000ee0810 */ /* 0x000fe20007ffe0ff */
[----:B------:R-:W-:-:S02]  /*1c40*/  IMAD R0, R31, c[0x0][0x208], RZ ;  /* 0x000082001f007a24 */ /* 0x000fc400078e02ff */
[----:B------:R-:W-:Y:S01]  /*1c50*/  IMAD R235, R4, 0x2, R234 ;  /* 0x0000000204eb7824 */ /* 0x000fe200078e02ea */
[C---:B------:R-:W-:Y:S01]  /*1c60*/  IADD3 R244, R238.reuse, 0x800, RZ ;  /* 0x00000800eef47810 */ /* 0x040fe20007ffe0ff */
[----:B------:R-:W-:Y:S01]  /*1c70*/  IMAD R0, R249, c[0x0][0x20c], R0 ;  /* 0x00008300f9007a24 */ /* 0x000fe200078e0200 */
[C---:B------:R-:W-:Y:S01]  /*1c80*/  IADD3 R243, R238.reuse, 0x1000, RZ ;  /* 0x00001000eef37810 */ /* 0x040fe20007ffe0ff */
[----:B------:R-:W-:Y:S01]  /*1c90*/  IMAD R236, R3, 0x2, R235 ;  /* 0x0000000203ec7824 */ /* 0x000fe200078e02eb */
[C---:B------:R-:W-:Y:S01]  /*1ca0*/  IADD3 R242, R238.reuse, 0x1800, RZ ;  /* 0x00001800eef27810 */ /* 0x040fe20007ffe0ff */
[----:B------:R-:W-:Y:S01]  /*1cb0*/  IMAD.IADD R7, R7, 0x1, R0 ;  /* 0x0000000107077824 */ /* 0x000fe200078e0200 */
[C---:B------:R-:W-:Y:S02]  /*1cc0*/  IADD3 R241, R238.reuse, 0x2000, RZ ;  /* 0x00002000eef17810 */ /* 0x040fe40007ffe0ff */
[C---:B------:R-:W-:Y:S01]  /*1cd0*/  IADD3 R240, R238.reuse, 0x2800, RZ ;  /* 0x00002800eef07810 */ /* 0x040fe20007ffe0ff */
[----:B------:R-:W-:Y:S01]  /*1ce0*/  IMAD.WIDE.U32 R6, R247, c[0x0][0x218], R6 ;  /* 0x00008600f7067a25 */ /* 0x000fe200078e0006 */
[----:B------:R-:W-:Y:S01]  /*1cf0*/  IADD3 R239, R238, 0x3000, RZ ;  /* 0x00003000eeef7810 */ /* 0x000fe20007ffe0ff */
[----:B--2---:R-:W-:Y:S03]  /*1d00*/  LDSM.16.M88.4 R8, [R234+0x9100] ;  /* 0x00910000ea08783b */ /* 0x004fe60000000200 */
[----:B------:R-:W-:Y:S01]  /*1d10*/  IADD3 R0, P0, R6, UR22, RZ ;  /* 0x0000001606007c10 */ /* 0x000fe2000ff1e0ff */
[----:B------:R-:W1:Y:S03]  /*1d20*/  LDSM.16.M88.4 R32, [R139+0x3900] ;  /* 0x003900008b20783b */ /* 0x000e660000000200 */
[----:B------:R-:W-:Y:S01]  /*1d30*/  IADD3.X R6, R7, UR4, R2, P0, !PT ;  /* 0x0000000407067c10 */ /* 0x000fe200087fe402 */
[----:B------:R-:W2:Y:S01]  /*1d40*/  LDSM.16.M88.4 R24, [R139+0x4100] ;  /* 0x004100008b18783b */ /* 0x000ea20000000200 */
[----:B------:R-:W-:-:S03]  /*1d50*/  LEA R2, P0, R0, c[0x0][0x1f8], 0x1 ;  /* 0x00007e0000027a11 */ /* 0x000fc600078008ff */
[----:B------:R-:W3:Y:S01]  /*1d60*/  LDSM.16.M88.4 R20, [R139+0x4900] ;  /* 0x004900008b14783b */ /* 0x000ee20000000200 */
[----:B------:R-:W-:-:S03]  /*1d70*/  LEA.HI.X R0, R0, c[0x0][0x1fc], R6, 0x1, P0 ;  /* 0x00007f0000007a11 */ /* 0x000fc600000f0c06 */
[----:B------:R-:W4:Y:S04]  /*1d80*/  LDSM.16.M88.4 R16, [R139+0x5100] ;  /* 0x005100008b10783b */ /* 0x000f280000000200 */
[----:B------:R-:W5:Y:S04]  /*1d90*/  LDSM.16.M88.4 R36, [R139+0x5900] ;  /* 0x005900008b24783b */ /* 0x000f680000000200 */
[----:B------:R-:W4:Y:S04]  /*1da0*/  LDSM.16.M88.4 R40, [R139+0x6100] ;  /* 0x006100008b28783b */ /* 0x000f280000000200 */
[----:B------:R-:W4:Y:S04]  /*1db0*/  LDSM.16.M88.4 R44, [R139+0x6900] ;  /* 0x006900008b2c783b */ /* 0x000f280000000200 */
[----:B------:R-:W5:Y:S04]  /*1dc0*/  LDSM.16.M88.4 R12, [R234+0x7100] ;  /* 0x00710000ea0c783b */ /* 0x000f680000000200 */
[----:B------:R-:W3:Y:S04]  /*1dd0*/  SHFL.IDX PT, R5, R2, RZ, 0x181f ;  /* 0x00181fff02057589 */ /* 0x000ee800000e0000 */
[----:B------:R-:W-:Y:S01]  /*1de0*/  SHFL.IDX PT, R6, R2, 0x1, 0x181f ;  /* 0x00381f0002067f89 */ /* 0x000fe200000e0000 */
[C---:B-1----:R-:W-:Y:S03]  /*1df0*/  HMMA.16816.F32 R52, R8.reuse, R32, RZ ;  /* 0x000000200834723c */ /* 0x042fe600000018ff */
[----:B------:R-:W-:Y:S04]  /*1e00*/  SHFL.IDX PT, R7, R2, 0x2, 0x181f ;  /* 0x00581f0002077f89 */ /* 0x000fe800000e0000 */
[----:B------:R-:W-:Y:S01]  /*1e10*/  LDSM.16.M88.4 R76, [R238+0x1000] ;  /* 0x00100000ee4c783b */ /* 0x000fe20000000200 */
[C---:B--2---:R-:W-:Y:S03]  /*1e20*/  HMMA.16816.F32 R60, R8.reuse, R24, RZ ;  /* 0x00000018083c723c */ /* 0x044fe600000018ff */
[----:B------:R-:W-:Y:S04]  /*1e30*/  LDSM.16.M88.4 R48, [R238+0x1800] ;  /* 0x00180000ee30783b */ /* 0x000fe80000000200 */
[----:B------:R-:W-:Y:S01]  /*1e40*/  LDSM.16.M88.4 R80, [R238+0x800] ;  /* 0x00080000ee50783b */ /* 0x000fe20000000200 */
[C---:B---3--:R-:W-:Y:S03]  /*1e50*/  HMMA.16816.F32 R64, R8.reuse, R20, RZ ;  /* 0x000000140840723c */ /* 0x048fe600000018ff */
[----:B------:R-:W-:Y:S05]  /*1e60*/  LDSM.16.M88.4 R84, [R238] ;  /* 0x00000000ee54783b */ /* 0x000fea0000000200 */
[C---:B----4-:R-:W-:Y:S08]  /*1e70*/  HMMA.16816.F32 R68, R8.reuse, R16, RZ ;  /* 0x000000100844723c */ /* 0x050ff000000018ff */
[C---:B-----5:R-:W-:Y:S08]  /*1e80*/  HMMA.16816.F32 R96, R8.reuse, R36, RZ ;  /* 0x000000240860723c */ /* 0x060ff000000018ff */
[C---:B------:R-:W-:Y:S08]  /*1e90*/  HMMA.16816.F32 R92, R8.reuse, R40, RZ ;  /* 0x00000028085c723c */ /* 0x040ff000000018ff */
[C---:B------:R-:W-:Y:S08]  /*1ea0*/  HMMA.16816.F32 R72, R8.reuse, R44, RZ ;  /* 0x0000002c0848723c */ /* 0x040ff000000018ff */
[C---:B------:R-:W-:Y:S08]  /*1eb0*/  HMMA.16816.F32 R104, R8.reuse, R34, RZ ;  /* 0x000000220868723c */ /* 0x040ff000000018ff */
[C---:B------:R-:W-:Y:S08]  /*1ec0*/  HMMA.16816.F32 R88, R8.reuse, R26, RZ ;  /* 0x0000001a0858723c */ /* 0x040ff000000018ff */
[C---:B------:R-:W-:Y:S08]  /*1ed0*/  HMMA.16816.F32 R100, R8.reuse, R22, RZ ;  /* 0x000000160864723c */ /* 0x040ff000000018ff */
[C---:B------:R-:W-:Y:S08]  /*1ee0*/  HMMA.16816.F32 R116, R8.reuse, R18, RZ ;  /* 0x000000120874723c */ /* 0x040ff000000018ff */
[C---:B------:R-:W-:Y:S08]  /*1ef0*/  HMMA.16816.F32 R112, R8.reuse, R38, RZ ;  /* 0x000000260870723c */ /* 0x040ff000000018ff */
[C---:B------:R-:W-:Y:S08]  /*1f00*/  HMMA.16816.F32 R108, R8.reuse, R42, RZ ;  /* 0x0000002a086c723c */ /* 0x040ff000000018ff */
[----:B------:R-:W-:Y:S01]  /*1f10*/  HMMA.16816.F32 R120, R8, R46, RZ ;  /* 0x0000002e0878723c */ /* 0x000fe200000018ff */
[----:B------:R-:W1:Y:S04]  /*1f20*/  SHFL.IDX PT, R8, R0, RZ, 0x181f ;  /* 0x00181fff00087589 */ /* 0x000e6800000e0000 */
[----:B------:R-:W-:Y:S03]  /*1f30*/  SHFL.IDX PT, R10, R0, 0x1, 0x181f ;  /* 0x00381f00000a7f89 */ /* 0x000fe600000e0000 */
[C---:B------:R-:W-:Y:S01]  /*1f40*/  HMMA.16816.F32 R168, R12.reuse, R32, RZ ;  /* 0x000000200ca8723c */ /* 0x040fe200000018ff */
[----:B------:R-:W-:Y:S04]  /*1f50*/  SHFL.IDX PT, R9, R2, 0x3, 0x181f ;  /* 0x00781f0002097f89 */ /* 0x000fe800000e0000 */
[----:B------:R-:W-:Y:S03]  /*1f60*/  SHFL.IDX PT, R11, R2, 0x4, 0x181f ;  /* 0x00981f00020b7f89 */ /* 0x000fe600000e0000 */
[C---:B------:R-:W-:Y:S01]  /*1f70*/  HMMA.16816.F32 R220, R12.reuse, R34, RZ ;  /* 0x000000220cdc723c */ /* 0x040fe200000018ff */
[----:B------:R-:W-:Y:S07]  /*1f80*/  LDSM.16.M88.4 R32, [R238+0x3000] ;  /* 0x00300000ee20783b */ /* 0x000fee0000000200 */
[C---:B------:R-:W-:Y:S01]  /*1f90*/  HMMA.16816.F32 R184, R12.reuse, R24, RZ ;  /* 0x000000180cb8723c */ /* 0x040fe200000018ff */
[----:B------:R-:W-:Y:S07]  /*1fa0*/  SHFL.IDX PT, R25, R0, 0x4, 0x181f ;  /* 0x00981f0000197f89 */ /* 0x000fee00000e0000 */
[C---:B------:R-:W-:Y:S01]  /*1fb0*/  HMMA.16816.F32 R216, R12.reuse, R26, RZ ;  /* 0x0000001a0cd8723c */ /* 0x040fe200000018ff */
[----:B------:R-:W-:Y:S07]  /*1fc0*/  SHFL.IDX PT, R26, R0, 0x5, 0x181f ;  /* 0x00b81f00001a7f89 */ /* 0x000fee00000e0000 */
[C---:B------:R-:W-:Y:S07]  /*1fd0*/  HMMA.16816.F32 R164, R12.reuse, R20, RZ ;  /* 0x000000140ca4723c */ /* 0x040fee00000018ff */
[-C--:B------:R-:W-:Y:S01]  /*1fe0*/  IADD3 R20, P3, R5, R246.reuse, RZ ;  /* 0x000000f605147210 */ /* 0x080fe20007f7e0ff */
[C---:B------:R-:W-:Y:S01]  /*1ff0*/  HMMA.16816.F32 R212, R12.reuse, R22, RZ ;  /* 0x000000160cd4723c */ /* 0x040fe200000018ff */
[----:B------:R-:W-:Y:S03]  /*2000*/  SHFL.IDX PT, R23, R0, 0x3, 0x181f ;  /* 0x00781f0000177f89 */ /* 0x000fe600000e0000 */
[----:B-1----:R-:W-:Y:S01]  /*2010*/  IMAD.X R21, R8, 0x1, R245, P3 ;  /* 0x0000000108157824 */ /* 0x002fe200018e06f5 */
[----:B------:R-:W-:Y:S03]  /*2020*/  SHFL.IDX PT, R22, R2, 0x5, 0x181f ;  /* 0x00b81f0002167f89 */ /* 0x000fe600000e0000 */
[C---:B------:R-:W-:Y:S01]  /*2030*/  HMMA.16816.F32 R160, R12.reuse, R16, RZ ;  /* 0x000000100ca0723c */ /* 0x040fe200000018ff */
[----:B------:R-:W-:Y:S04]  /*2040*/  SHFL.IDX PT, R2, R2, 0x6, 0x181f ;  /* 0x00d81f0002027f89 */ /* 0x000fe800000e0000 */
[----:B------:R-:W-:Y:S03]  /*2050*/  SHFL.IDX PT, R5, R0, 0x6, 0x181f ;  /* 0x00d81f0000057f89 */ /* 0x000fe600000e0000 */
[C---:B------:R-:W-:Y:S01]  /*2060*/  HMMA.16816.F32 R176, R12.reuse, R18, RZ ;  /* 0x000000120cb0723c */ /* 0x040fe200000018ff */
[----:B------:R-:W1:Y:S07]  /*2070*/  LDSM.16.M88.4 R16, [R237+0x9100] ;  /* 0x00910000ed10783b */ /* 0x000e6e0000000200 */
[C---:B------:R-:W-:Y:S08]  /*2080*/  HMMA.16816.F32 R156, R12.reuse, R36, RZ ;  /* 0x000000240c9c723c */ /* 0x040ff000000018ff */
[C---:B------:R-:W-:Y:S01]  /*2090*/  HMMA.16816.F32 R172, R12.reuse, R38, RZ ;  /* 0x000000260cac723c */ /* 0x040fe200000018ff */
[----:B------:R-:W-:Y:S07]  /*20a0*/  LDSM.16.M88.4 R36, [R238+0x2800] ;  /* 0x00280000ee24783b */ /* 0x000fee0000000200 */
[C---:B------:R-:W-:Y:S08]  /*20b0*/  HMMA.16816.F32 R152, R12.reuse, R40, RZ ;  /* 0x000000280c98723c */ /* 0x040ff000000018ff */
[C---:B------:R-:W-:Y:S01]  /*20c0*/  HMMA.16816.F32 R180, R12.reuse, R42, RZ ;  /* 0x0000002a0cb4723c */ /* 0x040fe200000018ff */
[----:B------:R-:W-:Y:S07]  /*20d0*/  LDSM.16.M88.4 R40, [R238+0x2000] ;  /* 0x00200000ee28783b */ /* 0x000fee0000000200 */
[C---:B------:R-:W-:Y:S08]  /*20e0*/  HMMA.16816.F32 R144, R12.reuse, R44, RZ ;  /* 0x0000002c0c90723c */ /* 0x040ff000000018ff */
[----:B------:R-:W-:Y:S01]  /*20f0*/  HMMA.16816.F32 R148, R12, R46, RZ ;  /* 0x0000002e0c94723c */ /* 0x000fe200000018ff */
[----:B------:R-:W2:Y:S06]  /*2100*/  SHFL.IDX PT, R13, R0, 0x2, 0x181f ;  /* 0x00581f00000d7f89 */ /* 0x000eac00000e0000 */
[-C--:B------:R-:W-:Y:S01]  /*2110*/  IADD3 R14, P0, R6, R246.reuse, RZ ;  /* 0x000000f6060e7210 */ /* 0x080fe20007f1e0ff */
[----:B-1----:R-:W-:Y:S01]  /*2120*/  HMMA.16816.F32 R128, R16, R76, R64 ;  /* 0x0000004c1080723c */ /* 0x002fe20000001840 */
[----:B------:R-:W-:-:S03]  /*2130*/  IADD3 R12, P3, R7, R246, RZ ;  /* 0x000000f6070c7210 */ /* 0x000fc60007f7e0ff */
[----:B------:R-:W-:Y:S01]  /*2140*/  IMAD.X R15, R10, 0x1, R245, P0 ;  /* 0x000000010a0f7824 */ /* 0x000fe200000e06f5 */
[----:B------:R-:W-:-:S03]  /*2150*/  IADD3 R6, P0, R9, R246, RZ ;  /* 0x000000f609067210 */ /* 0x000fc60007f1e0ff */
[----:B------:R-:W-:Y:S02]  /*2160*/  HMMA.16816.F32 R124, R16, R48, R68 ;  /* 0x00000030107c723c */ /* 0x000fe40000001844 */
[----:B------:R-:W-:Y:S01]  /*2170*/  IMAD.X R7, R23, 0x1, R245, P0 ;  /* 0x0000000117077824 */ /* 0x000fe200000e06f5 */
[----:B------:R-:W-:-:S05]  /*2180*/  IADD3 R22, P0, R22, R246, RZ ;  /* 0x000000f616167210 */ /* 0x000fca0007f1e0ff */
[--C-:B------:R-:W-:Y:S01]  /*2190*/  IMAD.X R23, R26, 0x1, R245.reuse, P0 ;  /* 0x000000011a177824 */ /* 0x100fe200000e06f5 */
[C---:B------:R-:W-:Y:S01]  /*21a0*/  ISETP.LT.OR P0, PT, R30.reuse, 0x31, P2 ;  /* 0x000000311e00780c */ /* 0x040fe20001701670 */
[--C-:B--2---:R-:W-:Y:S01]  /*21b0*/  IMAD.X R13, R13, 0x1, R245.reuse, P3 ;  /* 0x000000010d0d7824 */ /* 0x104fe200018e06f5 */
[----:B------:R-:W-:Y:S01]  /*21c0*/  IADD3 R24, P3, R11, R246, RZ ;  /* 0x000000f60b187210 */ /* 0x000fe20007f7e0ff */
[----:B------:R-:W-:Y:S01]  /*21d0*/  IMAD.MOV.U32 R0, RZ, RZ, 0x40 ;  /* 0x00000040ff007424 */ /* 0x000fe200078e00ff */
[----:B------:R-:W1:Y:S01]  /*21e0*/  LDSM.16.M88.4 R8, [R237+0x7100] ;  /* 0x00710000ed08783b */ /* 0x000e620000000200 */
[----:B------:R-:W-:Y:S02]  /*21f0*/  HMMA.16816.F32 R44, R16, R32, R72 ;  /* 0x00000020102c723c */ /* 0x000fe40000001848 */
[----:B------:R-:W-:Y:S01]  /*2200*/  IMAD.X R25, R25, 0x1, R245, P3 ;  /* 0x0000000119197824 */ /* 0x000fe200018e06f5 */
[C---:B------:R-:W-:Y:S01]  /*2210*/  ISETP.LT.OR P3, PT, R30.reuse, 0x21, P2 ;  /* 0x000000211e00780c */ /* 0x040fe20001761670 */
[----:B------:R-:W-:Y:S01]  /*2220*/  @!PT LDS RZ, [RZ] ;  /* 0x00000000fffff984 */ /* 0x000fe20000000800 */
[----:B------:R-:W-:Y:S01]  /*2230*/  @!PT LDS RZ, [RZ] ;  /* 0x00000000fffff984 */ /* 0x000fe20000000800 */
[----:B------:R-:W-:Y:S01]  /*2240*/  @!PT LDS RZ, [RZ] ;  /* 0x00000000fffff984 */ /* 0x000fe20000000800 */
[----:B------:R2:W-:Y:S01]  /*2250*/  LDGSTS.E.BYPASS.LTC128B.128 [R248+0x100], [R20.64], !P4 ;  /* 0x0010000014f87fae */ /* 0x0005e2000e101d50 */
[----:B------:R-:W-:-:S03]  /*2260*/  ISETP.LT.OR P4, PT, R30, 0x41, P2 ;  /* 0x000000411e00780c */ /* 0x000fc60001781670 */
[----:B------:R3:W-:Y:S01]  /*2270*/  LDGSTS.E.BYPASS.LTC128B.128 [R248+0x900], [R14.64], !P1 ;  /* 0x009000000ef87fae */ /* 0x0007e2000c901d50 */
[----:B------:R-:W-:Y:S01]  /*2280*/  LOP3.LUT P1, RZ, R29, 0x4, RZ, 0xc0, !PT ;  /* 0x000000041dff7812 */ /* 0x000fe2000782c0ff */
[----:B------:R-:W-:Y:S03]  /*2290*/  HMMA.16816.F32 R204, R16, R78, R100 ;  /* 0x0000004e10cc723c */ /* 0x000fe60000001864 */
[----:B------:R-:W-:-:S03]  /*22a0*/  SEL R0, R0, 0xffffffc0, !P1 ;  /* 0xffffffc000007807 */ /* 0x000fc60004800000 */
[----:B------:R3:W-:Y:S01]  /*22b0*/  LDGSTS.E.BYPASS.LTC128B.128 [R248+0x1100], [R12.64], !P3 ;  /* 0x011000000cf87fae */ /* 0x0007e2000d901d50 */
[C---:B------:R-:W-:Y:S01]  /*22c0*/  ISETP.LT.OR P3, PT, R30.reuse, 0x51, P2 ;  /* 0x000000511e00780c */ /* 0x040fe20001761670 */
[----:B------:R-:W-:Y:S01]  /*22d0*/  IMAD.IADD R233, R139, 0x1, R0 ;  /* 0x000000018be97824 */ /* 0x000fe200078e0200 */
[----:B------:R-:W-:Y:S01]  /*22e0*/  ISETP.LT.OR P2, PT, R30, 0x61, P2 ;  /* 0x000000611e00780c */ /* 0x000fe20001741670 */
[----:B------:R4:W-:Y:S01]  /*22f0*/  LDGSTS.E.BYPASS.LTC128B.128 [R248+0x1900], [R6.64], !P0 ;  /* 0x0190000006f87fae */ /* 0x0009e2000c101d50 */
[----:B------:R-:W-:Y:S01]  /*2300*/  HMMA.16816.F32 R140, R16, R84, R52 ;  /* 0x00000054108c723c */ /* 0x000fe20000001834 */
[----:B------:R-:W-:Y:S01]  /*2310*/  IMAD.IADD R232, R0, 0x1, R238 ;  /* 0x0000000100e87824 */ /* 0x000fe200078e02ee */
[----:B------:R-:W-:Y:S01]  /*2320*/  LOP3.LUT R0, R137, R136, RZ, 0xfc, !PT ;  /* 0x0000008889007212 */ /* 0x000fe200078efcff */
[----:B------:R5:W-:Y:S01]  /*2330*/  LDGSTS.E.BYPASS.LTC128B.128 [R248+0x2100], [R24.64], !P4 ;  /* 0x0210000018f87fae */ /* 0x000be2000e101d50 */
[----:B------:R-:W-:-:S04]  /*2340*/  ISETP.GT.AND P4, PT, R225, 0x6f, PT ;  /* 0x0000006fe100780c */ /* 0x000fc80003f84270 */
[C---:B------:R-:W-:Y:S01]  /*2350*/  HMMA.16816.F32 R132, R16.reuse, R80, R60 ;  /* 0x000000501084723c */ /* 0x040fe2000000183c */
[----:B------:R2:W-:Y:S07]  /*2360*/  LDGSTS.E.BYPASS.LTC128B.128 [R248+0x2900], [R22.64], !P3 ;  /* 0x0290000016f87fae */ /* 0x0005ee000d901d50 */
[C---:B------:R-:W-:Y:S08]  /*2370*/  HMMA.16816.F32 R96, R16.reuse, R40, R96 ;  /* 0x000000281060723c */ /* 0x040ff00000001860 */
[----:B---3--:R-:W-:Y:S01]  /*2380*/  HMMA.16816.F32 R12, R16, R82, R88 ;  /* 0x00000052100c723c */ /* 0x008fe20000001858 */
[----:B----4-:R-:W-:-:S05]  /*2390*/  IADD3 R6, P0, R2, R246, RZ ;  /* 0x000000f602067210 */ /* 0x010fca0007f1e0ff */
[----:B------:R-:W-:Y:S02]  /*23a0*/  IMAD.X R7, R5, 0x1, R245, P0 ;  /* 0x0000000105077824 */ /* 0x000fe400000e06f5 */
[C---:B------:R-:W-:Y:S01]  /*23b0*/  HMMA.16816.F32 R92, R16.reuse, R36, R92 ;  /* 0x00000024105c723c */ /* 0x040fe2000000185c */
[----:B------:R-:W-:Y:S02]  /*23c0*/  PLOP3.LUT P0, PT, PT, PT, UP0, 0x80, 0x0 ;  /* 0x000000000000781c */ /* 0x000fe40003f0f008 */
[----:B------:R3:W-:Y:S04]  /*23d0*/  LDGSTS.E.BYPASS.LTC128B.128 [R248+0x3100], [R6.64], !P2 ;  /* 0x0310000006f87fae */ /* 0x0007e8000d101d50 */
[----:B--2---:R-:W-:Y:S01]  /*23e0*/  LDSM.16.M88.4 R20, [R235+0x9100] ;  /* 0x00910000eb14783b */ /* 0x004fe20000000200 */
[C---:B------:R-:W-:Y:S03]  /*23f0*/  HMMA.16816.F32 R104, R16.reuse, R86, R104 ;  /* 0x000000561068723c */ /* 0x040fe60000001868 */
[----:B------:R-:W2:Y:S04]  /*2400*/  LDSM.16.M88.4 R64, [R233+0x4900] ;  /* 0x00490000e940783b */ /* 0x000ea80000000200 */
[----:B------:R-:W4:Y:S01]  /*2410*/  LDSM.16.M88.4 R68, [R233+0x4100] ;  /* 0x00410000e944783b */ /* 0x000f220000000200 */
[C---:B------:R-:W-:Y:S03]  /*2420*/  HMMA.16816.F32 R116, R16.reuse, R50, R116 ;  /* 0x000000321074723c */ /* 0x040fe60000001874 */
[----:B------:R-:W2:Y:S04]  /*2430*/  LDSM.16.M88.4 R72, [R233+0x3900] ;  /* 0x00390000e948783b */ /* 0x000ea80000000200 */
[----:B------:R-:W2:Y:S01]  /*2440*/  LDSM.16.M88.4 R88, [R233+0x6900] ;  /* 0x00690000e958783b */ /* 0x000ea20000000200 */
[C---:B------:R-:W-:Y:S03]  /*2450*/  HMMA.16816.F32 R112, R16.reuse, R42, R112 ;  /* 0x0000002a1070723c */ /* 0x040fe60000001870 */
[----:B------:R-:W2:Y:S04]  /*2460*/  LDSM.16.M88.4 R56, [R233+0x5900] ;  /* 0x00590000e938783b */ /* 0x000ea80000000200 */
[----:B------:R-:W2:Y:S01]  /*2470*/  LDSM.16.M88.4 R52, [R233+0x6100] ;  /* 0x00610000e934783b */ /* 0x000ea20000000200 */
[C---:B------:R-:W-:Y:S03]  /*2480*/  HMMA.16816.F32 R108, R16.reuse, R38, R108 ;  /* 0x00000026106c723c */ /* 0x040fe6000000186c */
[----:B------:R-:W-:Y:S04]  /*2490*/  LDSM.16.M88.4 R60, [R233+0x5100] ;  /* 0x00510000e93c783b */ /* 0x000fe80000000200 */
[----:B------:R-:W-:Y:S01]  /*24a0*/  LDSM.16.M88.4 R28, [R232+0x2800] ;  /* 0x00280000e81c783b */ /* 0x000fe20000000200 */
[----:B------:R-:W-:Y:S03]  /*24b0*/  HMMA.16816.F32 R100, R16, R34, R120 ;  /* 0x000000221064723c */ /* 0x000fe60000001878 */
[----:B------:R-:W2:Y:S04]  /*24c0*/  LDSM.16.M88.4 R16, [R235+0x7100] ;  /* 0x00710000eb10783b */ /* 0x000ea80000000200 */
[----:B-----5:R-:W-:Y:S01]  /*24d0*/  LDSM.16.M88.4 R24, [R232+0x3000] ;  /* 0x00300000e818783b */ /* 0x020fe20000000200 */
[C---:B-1----:R-:W-:Y:S03]  /*24e0*/  HMMA.16816.F32 R120, R8.reuse, R84, R168 ;  /* 0x000000540878723c */ /* 0x042fe600000018a8 */
[----:B------:R-:W0:Y:S05]  /*24f0*/  LDGDEPBAR ;  /* 0x00000000000079af */ /* 0x000e2a0000000000 */
[C---:B------:R-:W-:Y:S08]  /*2500*/  HMMA.16816.F32 R184, R8.reuse, R80, R184 ;  /* 0x0000005008b8723c */ /* 0x040ff000000018b8 */
[C---:B------:R-:W-:Y:S08]  /*2510*/  HMMA.16816.F32 R84, R8.reuse, R86, R220 ;  /* 0x000000560854723c */ /* 0x040ff000000018dc */
[C---:B------:R-:W-:Y:S08]  /*2520*/  HMMA.16816.F32 R188, R8.reuse, R76, R164 ;  /* 0x0000004c08bc723c */ /* 0x040ff000000018a4 */
[C---:B------:R-:W-:Y:S08]  /*2530*/  HMMA.16816.F32 R196, R8.reuse, R40, R156 ;  /* 0x0000002808c4723c */ /* 0x040ff0000000189c */
[C---:B------:R-:W-:Y:S08]  /*2540*/  HMMA.16816.F32 R80, R8.reuse, R82, R216 ;  /* 0x000000520850723c */ /* 0x040ff000000018d8 */
[C---:B------:R-:W-:Y:S08]  /*2550*/  HMMA.16816.F32 R192, R8.reuse, R48, R160 ;  /* 0x0000003008c0723c */ /* 0x040ff000000018a0 */
[C---:B------:R-:W-:Y:S08]  /*2560*/  HMMA.16816.F32 R76, R8.reuse, R78, R212 ;  /* 0x0000004e084c723c */ /* 0x040ff000000018d4 */
[C---:B------:R-:W-:Y:S01]  /*2570*/  HMMA.16816.F32 R156, R8.reuse, R50, R176 ;  /* 0x00000032089c723c */ /* 0x040fe200000018b0 */
[----:B------:R-:W-:Y:S07]  /*2580*/  LDSM.16.M88.4 R48, [R232] ;  /* 0x00000000e830783b */ /* 0x000fee0000000200 */
[C---:B------:R-:W-:Y:S01]  /*2590*/  HMMA.16816.F32 R168, R8.reuse, R42, R172 ;  /* 0x0000002a08a8723c */ /* 0x040fe200000018ac */
[----:B------:R-:W-:Y:S07]  /*25a0*/  LDSM.16.M88.4 R40, [R232+0x1000] ;  /* 0x00100000e828783b */ /* 0x000fee0000000200 */
[C---:B------:R-:W-:Y:S08]  /*25b0*/  HMMA.16816.F32 R200, R8.reuse, R36, R152 ;  /* 0x0000002408c8723c */ /* 0x040ff00000001898 */
[C---:B------:R-:W-:Y:S01]  /*25c0*/  HMMA.16816.F32 R180, R8.reuse, R38, R180 ;  /* 0x0000002608b4723c */ /* 0x040fe200000018b4 */
[----:B------:R-:W-:Y:S07]  /*25d0*/  LDSM.16.M88.4 R36, [R232+0x1800] ;  /* 0x00180000e824783b */ /* 0x000fee0000000200 */
[C---:B------:R-:W-:Y:S08]  /*25e0*/  HMMA.16816.F32 R208, R8.reuse, R32, R144 ;  /* 0x0000002008d0723c */ /* 0x040ff00000001890 */
[----:B------:R-:W-:Y:S01]  /*25f0*/  HMMA.16816.F32 R176, R8, R34, R148 ;  /* 0x0000002208b0723c */ /* 0x000fe20000001894 */
[----:B------:R-:W1:Y:S04]  /*2600*/  LDSM.16.M88.4 R8, [R236+0x9100] ;  /* 0x00910000ec08783b */ /* 0x000e680000000200 */
[----:B------:R-:W-:Y:S03]  /*2610*/  LDSM.16.M88.4 R32, [R232+0x2000] ;  /* 0x00200000e820783b */ /* 0x000fe60000000200 */
[C---:B--2---:R-:W-:Y:S08]  /*2620*/  HMMA.16816.F32 R160, R20.reuse, R64, R128 ;  /* 0x0000004014a0723c */ /* 0x044ff00000001880 */
[C---:B----4-:R-:W-:Y:S01]  /*2630*/  HMMA.16816.F32 R128, R20.reuse, R70, R12 ;  /* 0x000000461480723c */ /* 0x050fe2000000180c */
[----:B------:R-:W2:Y:S07]  /*2640*/  LDSM.16.M88.4 R12, [R236+0x7100] ;  /* 0x00710000ec0c783b */ /* 0x000eae0000000200 */
[C---:B------:R-:W-:Y:S08]  /*2650*/  HMMA.16816.F32 R172, R20.reuse, R72, R140 ;  /* 0x0000004814ac723c */ /* 0x040ff0000000188c */
[----:B------:R-:W-:Y:S01]  /*2660*/  HMMA.16816.F32 R140, R20, R88, R44 ;  /* 0x00000058148c723c */ /* 0x000fe2000000182c */
[----:B------:R-:W4:Y:S01]  /*2670*/  LDSM.16.M88.4 R44, [R232+0x800] ;  /* 0x00080000e82c783b */ /* 0x000f220000000200 */
[----:B------:R-:W-:-:S06]  /*2680*/  DEPBAR.LE SB0, 0x0 ;  /* 0x000080000000791a */ /* 0x000fcc0000000000 */
[C---:B------:R-:W-:Y:S08]  /*2690*/  HMMA.16816.F32 R164, R20.reuse, R68, R132 ;  /* 0x0000004414a4723c */ /* 0x040ff00000001884 */
[C---:B------:R-:W-:Y:S08]  /*26a0*/  HMMA.16816.F32 R148, R20.reuse, R56, R96 ;  /* 0x000000381494723c */ /* 0x040ff00000001860 */
[C---:B------:R-:W-:Y:S08]  /*26b0*/  HMMA.16816.F32 R132, R20.reuse, R74, R104 ;  /* 0x0000004a1484723c */ /* 0x040ff00000001868 */
[C---:B------:R-:W-:Y:S08]  /*26c0*/  HMMA.16816.F32 R144, R20.reuse, R52, R92 ;  /* 0x000000341490723c */ /* 0x040ff0000000185c */
[----:B------:R-:W-:Y:S08]  /*26d0*/  HMMA.16816.F32 R104, R20, R90, R100 ;  /* 0x0000005a1468723c */ /* 0x000ff00000001864 */
[----:B------:R-:W-:Y:S08]  /*26e0*/  HMMA.16816.F32 R96, R16, R74, R84 ;  /* 0x0000004a1060723c */ /* 0x000ff00000001854 */
[----:B------:R-:W-:Y:S08]  /*26f0*/  HMMA.16816.F32 R152, R20, R60, R124 ;  /* 0x0000003c1498723c */ /* 0x000ff0000000187c */
[C---:B------:R-:W-:Y:S08]  /*2700*/  HMMA.16816.F32 R100, R16.reuse, R72, R120 ;  /* 0x000000481064723c */ /* 0x040ff00000001878 */
[C---:B------:R-:W-:Y:S08]  /*2710*/  HMMA.16816.F32 R92, R16.reuse, R68, R184 ;  /* 0x00000044105c723c */ /* 0x040ff000000018b8 */
[----:B------:R-:W-:Y:S08]  /*2720*/  HMMA.16816.F32 R84, R16, R70, R80 ;  /* 0x000000461054723c */ /* 0x000ff00000001850 */
[C---:B------:R-:W-:Y:S08]  /*2730*/  HMMA.16816.F32 R124, R20.reuse, R66, R204 ;  /* 0x00000042147c723c */ /* 0x040ff000000018cc */
[----:B------:R-:W-:Y:S08]  /*2740*/  HMMA.16816.F32 R116, R20, R62, R116 ;  /* 0x0000003e1474723c */ /* 0x000ff00000001874 */
[C---:B------:R-:W-:Y:S08]  /*2750*/  HMMA.16816.F32 R80, R16.reuse, R64, R188 ;  /* 0x000000401050723c */ /* 0x040ff000000018bc */
[C---:B------:R-:W-:Y:S08]  /*2760*/  HMMA.16816.F32 R76, R16.reuse, R66, R76 ;  /* 0x00000042104c723c */ /* 0x040ff0000000184c */
[C---:B------:R-:W-:Y:S08]  /*2770*/  HMMA.16816.F32 R72, R16.reuse, R60, R192 ;  /* 0x0000003c1048723c */ /* 0x040ff000000018c0 */
[----:B------:R-:W-:Y:S08]  /*2780*/  HMMA.16816.F32 R68, R16, R62, R156 ;  /* 0x0000003e1044723c */ /* 0x000ff0000000189c */
[----:B------:R-:W-:Y:S08]  /*2790*/  HMMA.16816.F32 R112, R20, R58, R112 ;  /* 0x0000003a1470723c */ /* 0x000ff00000001870 */
[C---:B------:R-:W-:Y:S08]  /*27a0*/  HMMA.16816.F32 R64, R16.reuse, R56, R196 ;  /* 0x000000381040723c */ /* 0x040ff000000018c4 */
[----:B------:R-:W-:Y:S08]  /*27b0*/  HMMA.16816.F32 R60, R16, R58, R168 ;  /* 0x0000003a103c723c */ /* 0x000ff000000018a8 */
[----:B------:R-:W-:Y:S08]  /*27c0*/  HMMA.16816.F32 R108, R20, R54, R108 ;  /* 0x00000036146c723c */ /* 0x000ff0000000186c */
[C---:B------:R-:W-:Y:S08]  /*27d0*/  HMMA.16816.F32 R56, R16.reuse, R52, R200 ;  /* 0x000000341038723c */ /* 0x040ff000000018c8 */
[C---:B------:R-:W-:Y:S08]  /*27e0*/  HMMA.16816.F32 R52, R16.reuse, R54, R180 ;  /* 0x000000361034723c */ /* 0x040ff000000018b4 */
[C---:B------:R-:W-:Y:S08]  /*27f0*/  HMMA.16816.F32 R20, R16.reuse, R88, R208 ;  /* 0x000000581014723c */ /* 0x040ff000000018d0 */
[----:B------:R-:W-:Y:S08]  /*2800*/  HMMA.16816.F32 R16, R16, R90, R176 ;  /* 0x0000005a1010723c */ /* 0x000ff000000018b0 */
[C---:B-1----:R-:W-:Y:S08]  /*2810*/  HMMA.16816.F32 R144, R8.reuse, R28, R144 ;  /* 0x0000001c0890723c */ /* 0x042ff00000001890 */
[----:B------:R-:W-:Y:S08]  /*2820*/  HMMA.16816.F32 R108, R8, R30, R108 ;  /* 0x0000001e086c723c */ /* 0x000ff0000000186c */
[C---:B--2---:R-:W-:Y:S08]  /*2830*/  HMMA.16816.F32 R56, R12.reuse, R28, R56 ;  /* 0x0000001c0c38723c */ /* 0x044ff00000001838 */
[----:B------:R-:W-:Y:S08]  /*2840*/  HMMA.16816.F32 R52, R12, R30, R52 ;  /* 0x0000001e0c34723c */ /* 0x000ff00000001834 */
[C---:B------:R-:W-:Y:S08]  /*2850*/  HMMA.16816.F32 R172, R8.reuse, R48, R172 ;  /* 0x0000003008ac723c */ /* 0x040ff000000018ac */
[C---:B------:R-:W-:Y:S08]  /*2860*/  HMMA.16816.F32 R132, R8.reuse, R50, R132 ;  /* 0x000000320884723c */ /* 0x040ff00000001884 */
[C---:B------:R-:W-:Y:S08]  /*2870*/  HMMA.16816.F32 R168, R8.reuse, R36, R152 ;  /* 0x0000002408a8723c */ /* 0x040ff00000001898 */
[----:B------:R-:W-:Y:S08]  /*2880*/  HMMA.16816.F32 R176, R8, R24, R140 ;  /* 0x0000001808b0723c */ /* 0x000ff0000000188c */
[C---:B------:R-:W-:Y:S08]  /*2890*/  HMMA.16816.F32 R100, R12.reuse, R48, R100 ;  /* 0x000000300c64723c */ /* 0x040ff00000001864 */
[C---:B------:R-:W-:Y:S08]  /*28a0*/  HMMA.16816.F32 R96, R12.reuse, R50, R96 ;  /* 0x000000320c60723c */ /* 0x040ff00000001860 */
[----:B------:R-:W-:Y:S08]  /*28b0*/  HMMA.16816.F32 R28, R12, R24, R20 ;  /* 0x000000180c1c723c */ /* 0x000ff00000001814 */
[C---:B----4-:R-:W-:Y:S08]  /*28c0*/  HMMA.16816.F32 R164, R8.reuse, R44, R164 ;  /* 0x0000002c08a4723c */ /* 0x050ff000000018a4 */
[C---:B------:R-:W-:Y:S08]  /*28d0*/  HMMA.16816.F32 R128, R8.reuse, R46, R128 ;  /* 0x0000002e0880723c */ /* 0x040ff00000001880 */
[C---:B------:R-:W-:Y:S08]  /*28e0*/  HMMA.16816.F32 R160, R8.reuse, R40, R160 ;  /* 0x0000002808a0723c */ /* 0x040ff000000018a0 */
[C---:B------:R-:W-:Y:S08]  /*28f0*/  HMMA.16816.F32 R156, R8.reuse, R42, R124 ;  /* 0x0000002a089c723c */ /* 0x040ff0000000187c */
[C---:B------:R-:W-:Y:S08]  /*2900*/  HMMA.16816.F32 R152, R8.reuse, R38, R116 ;  /* 0x000000260898723c */ /* 0x040ff00000001874 */
[C---:B------:R-:W-:Y:S08]  /*2910*/  HMMA.16816.F32 R148, R8.reuse, R32, R148 ;  /* 0x000000200894723c */ /* 0x040ff00000001894 */
[C---:B------:R-:W-:Y:S08]  /*2920*/  HMMA.16816.F32 R88, R8.reuse, R34, R112 ;  /* 0x000000220858723c */ /* 0x040ff00000001870 */
[----:B------:R-:W-:Y:S08]  /*2930*/  HMMA.16816.F32 R140, R8, R26, R104 ;  /* 0x0000001a088c723c */ /* 0x000ff00000001868 */
[C---:B------:R-:W-:Y:S08]  /*2940*/  HMMA.16816.F32 R48, R12.reuse, R44, R92 ;  /* 0x0000002c0c30723c */ /* 0x040ff0000000185c */
[C---:B------:R-:W-:Y:S08]  /*2950*/  HMMA.16816.F32 R84, R12.reuse, R46, R84 ;  /* 0x0000002e0c54723c */ /* 0x040ff00000001854 */
[C---:B------:R-:W-:Y:S08]  /*2960*/  HMMA.16816.F32 R80, R12.reuse, R40, R80 ;  /* 0x000000280c50723c */ /* 0x040ff00000001850 */
[C---:B------:R-:W-:Y:S08]  /*2970*/  HMMA.16816.F32 R76, R12.reuse, R42, R76 ;  /* 0x0000002a0c4c723c */ /* 0x040ff0000000184c */
[C---:B------:R-:W-:Y:S08]  /*2980*/  HMMA.16816.F32 R72, R12.reuse, R36, R72 ;  /* 0x000000240c48723c */ /* 0x040ff00000001848 */
[C---:B------:R-:W-:Y:S08]  /*2990*/  HMMA.16816.F32 R68, R12.reuse, R38, R68 ;  /* 0x000000260c44723c */ /* 0x040ff00000001844 */
[C---:B------:R-:W-:Y:S08]  /*29a0*/  HMMA.16816.F32 R64, R12.reuse, R32, R64 ;  /* 0x000000200c40723c */ /* 0x040ff00000001840 */
[C---:B------:R-:W-:Y:S08]  /*29b0*/  HMMA.16816.F32 R60, R12.reuse, R34, R60 ;  /* 0x000000220c3c723c */ /* 0x040ff0000000183c */
[----:B------:R-:W-:Y:S01]  /*29c0*/  HMMA.16816.F32 R20, R12, R26, R16 ;  /* 0x0000001a0c14723c */ /* 0x000fe20000001810 */
[----:B------:R-:W-:Y:S06]  /*29d0*/  BAR.SYNC.DEFER_BLOCKING 0x0 ;  /* 0x0000000000007b1d */ /* 0x000fec0000010000 */
[----:B------:R-:W-:Y:S05]  /*29e0*/  @!P0 BRA `(.L_x_18) ;  /* 0x000003e000008947 */ /* 0x000fea0003800000 */
[----:B---3--:R-:W-:Y:S02]  /*29f0*/  IMAD.U32 R2, RZ, RZ, UR9 ;  /* 0x00000009ff027e24 */ /* 0x008fe4000f8e00ff */
[----:B------:R-:W-:-:S03]  /*2a00*/  IMAD.MOV.U32 R247, RZ, RZ, RZ ;  /* 0x000000fffff77224 */ /* 0x000fc600078e00ff */
[----:B------:R-:W-:-:S04]  /*2a10*/  IADD3 R2, R225, UR6, R2 ;  /* 0x00000006e1027c10 */ /* 0x000fc8000fffe002 */
[----:B------:R-:W-:-:S05]  /*2a20*/  IADD3 R5, R2, -0x70, RZ ;  /* 0xffffff9002057810 */ /* 0x000fca0007ffe0ff */
[----:B------:R-:W-:-:S04]  /*2a30*/  @P5 IMAD.HI.U32 R6, R5, c[0x0][0x2bc], RZ ;  /* 0x0000af0005065a27 */ /* 0x000fc800078e00ff */
[----:B------:R-:W-:Y:S01]  /*2a40*/  IMAD.MOV.U32 R2, RZ, RZ, R5 ;  /* 0x000000ffff027224 */ /* 0x000fe200078e0005 */
[----:B------:R-:W-:-:S04]  /*2a50*/  @P5 SHF.R.U32.HI R2, RZ, c[0x0][0x2c0], R6 ;  /* 0x0000b000ff025a19 */ /* 0x000fc80000011606 */
[----:B------:R-:W-:-:S04]  /*2a60*/  @!P4 IADD3 R7, P0, R2, UR12, RZ ;  /* 0x0000000c0207cc10 */ /* 0x000fc8000ff1e0ff */
[----:B------:R-:W-:Y:S02]  /*2a70*/  @!P4 LEA.HI.X.SX32 R8, R2, UR14, 0x1, P0 ;  /* 0x0000000e0208cc11 */ /* 0x000fe400080f0eff */
[----:B------:R-:W-:-:S04]  /*2a80*/  @!P4 LEA R6, P0, R7, c[0x0][0x2a0], 0x2 ;  /* 0x0000a8000706ca11 */ /* 0x000fc800078010ff */
[----:B------:R-:W-:-:S05]  /*2a90*/  @!P4 LEA.HI.X R7, R7, c[0x0][0x2a4], R8, 0x2, P0 ;  /* 0x0000a9000707ca11 */ /* 0x000fca00000f1408 */
[----:B------:R1:W2:Y:S01]  /*2aa0*/  @!P4 LDG.E R247, [R6.64] ;  /* 0x0000001006f7c981 */ /* 0x0002a2000c1e1900 */
[----:B------:R-:W-:-:S04]  /*2ab0*/  IMAD.MOV R2, RZ, RZ, -R2 ;  /* 0x000000ffff027224 */ /* 0x000fc800078e0a02 */
[----:B------:R-:W-:-:S05]  /*2ac0*/  IMAD R249, R2, c[0x0][0x2b8], R5 ;  /* 0x0000ae0002f97a24 */ /* 0x000fca00078e0205 */
[----:B------:R-:W-:-:S05]  /*2ad0*/  SHF.R.S32.HI R2, RZ, 0x1f, R249 ;  /* 0x0000001fff027819 */ /* 0x000fca00000114f9 */
[----:B------:R-:W-:-:S04]  /*2ae0*/  IMAD R2, R2, c[0x0][0x1e0], RZ ;  /* 0x0000780002027a24 */ /* 0x000fc800078e02ff */
[C---:B------:R-:W-:Y:S02]  /*2af0*/  IMAD R2, R249.reuse, c[0x0][0x1e4], R2 ;  /* 0x00007900f9027a24 */ /* 0x040fe400078e0202 */
[----:B-1----:R-:W-:-:S04]  /*2b00*/  IMAD.WIDE.U32 R6, R249, c[0x0][0x1e0], RZ ;  /* 0x00007800f9067a25 */ /* 0x002fc800078e00ff */
[----:B------:R-:W-:Y:S01]  /*2b10*/  IMAD.IADD R7, R7, 0x1, R2 ;  /* 0x0000000107077824 */ /* 0x000fe200078e0202 */
[----:B--2---:R-:W-:-:S03]  /*2b20*/  SHF.R.S32.HI R2, RZ, 0x1f, R247 ;  /* 0x0000001fff027819 */ /* 0x004fc600000114f7 */
[----:B------:R-:W-:-:S04]  /*2b30*/  IMAD.WIDE.U32 R6, R247, c[0x0][0x1f0], R6 ;  /* 0x00007c00f7067a25 */ /* 0x000fc800078e0006 */
[----:B------:R-:W-:Y:S01]  /*2b40*/  IMAD R5, R2, c[0x0][0x1f0], RZ ;  /* 0x00007c0002057a24 */ /* 0x000fe200078e02ff */
[----:B------:R-:W-:-:S03]  /*2b50*/  IADD3 R2, P1, R6, UR20, RZ ;  /* 0x0000001406027c10 */ /* 0x000fc6000ff3e0ff */
[----:B------:R-:W-:Y:S01]  /*2b60*/  IMAD R6, R247, c[0x0][0x1f4], R5 ;  /* 0x00007d00f7067a24 */ /* 0x000fe200078e0205 */
[----:B------:R-:W-:-:S04]  /*2b70*/  LEA R5, P0, R2, c[0x0][0x1c8], 0x1 ;  /* 0x0000720002057a11 */ /* 0x000fc800078008ff */
[----:B------:R-:W-:Y:S01]  /*2b80*/  IADD3.X R6, R7, UR18, R6, P1, !PT ;  /* 0x0000001207067c10 */ /* 0x000fe20008ffe406 */
[----:B------:R-:W-:Y:S03]  /*2b90*/  SHFL.IDX PT, R10, R5, 0x2, 0x181f ;  /* 0x00581f00050a7f89 */ /* 0x000fe600000e0000 */
[----:B------:R-:W-:Y:S01]  /*2ba0*/  LEA.HI.X R2, R2, c[0x0][0x1cc], R6, 0x1, P0 ;  /* 0x0000730002027a11 */ /* 0x000fe200000f0c06 */
[----:B------:R-:W1:Y:S04]  /*2bb0*/  SHFL.IDX PT, R7, R5, RZ, 0x181f ;  /* 0x00181fff05077589 */ /* 0x000e6800000e0000 */
[----:B------:R-:W2:Y:S04]  /*2bc0*/  SHFL.IDX PT, R6, R5, 0x1, 0x181f ;  /* 0x00381f0005067f89 */ /* 0x000ea800000e0000 */
[----:B------:R-:W3:Y:S04]  /*2bd0*/  SHFL.IDX PT, R9, R2, RZ, 0x181f ;  /* 0x00181fff02097589 */ /* 0x000ee800000e0000 */
[----:B------:R-:W4:Y:S04]  /*2be0*/  SHFL.IDX PT, R11, R2, 0x1, 0x181f ;  /* 0x00381f00020b7f89 */ /* 0x000f2800000e0000 */
[----:B------:R-:W5:Y:S04]  /*2bf0*/  SHFL.IDX PT, R12, R5, 0x3, 0x181f ;  /* 0x00781f00050c7f89 */ /* 0x000f6800000e0000 */
[----:B------:R-:W5:Y:S04]  /*2c00*/  SHFL.IDX PT, R13, R5, 0x4, 0x181f ;  /* 0x00981f00050d7f89 */ /* 0x000f6800000e0000 */
[----:B------:R-:W5:Y:S01]  /*2c10*/  SHFL.IDX PT, R15, R2, 0x2, 0x181f ;  /* 0x00581f00020f7f89 */ /* 0x000f6200000e0000 */
[----:B-1----:R-:W-:-:S03]  /*2c20*/  IADD3 R8, P1, R7, R246, RZ ;  /* 0x000000f607087210 */ /* 0x002fc60007f3e0ff */
[----:B------:R-:W-:Y:S01]  /*2c30*/  SHFL.IDX PT, R16, R5, 0x5, 0x181f ;  /* 0x00b81f0005107f89 */ /* 0x000fe200000e0000 */
[----:B--2---:R-:W-:-:S03]  /*2c40*/  IADD3 R6, P0, R6, R246, RZ ;  /* 0x000000f606067210 */ /* 0x004fc60007f1e0ff */
[----:B------:R-:W-:Y:S01]  /*2c50*/  SHFL.IDX PT, R5, R5, 0x6, 0x181f ;  /* 0x00d81f0005057f89 */ /* 0x000fe200000e0000 */
[----:B---3--:R-:W-:-:S03]  /*2c60*/  IMAD.X R9, R9, 0x1, R245, P1 ;  /* 0x0000000109097824 */ /* 0x008fc600008e06f5 */
[----:B------:R-:W1:Y:S01]  /*2c70*/  SHFL.IDX PT, R19, R2, 0x3, 0x181f ;  /* 0x00781f0002137f89 */ /* 0x000e6200000e0000 */
[----:B----4-:R-:W-:Y:S01]  /*2c80*/  IMAD.X R7, R11, 0x1, R245, P0 ;  /* 0x000000010b077824 */ /* 0x010fe200000e06f5 */
[-C--:B------:R-:W-:Y:S02]  /*2c90*/  IADD3 R14, P0, R10, R246.reuse, RZ ;  /* 0x000000f60a0e7210 */ /* 0x080fe40007f1e0ff */
[----:B------:R-:W2:Y:S01]  /*2ca0*/  SHFL.IDX PT, R18, R2, 0x4, 0x181f ;  /* 0x00981f0002127f89 */ /* 0x000ea200000e0000 */
[----:B-----5:R-:W-:-:S03]  /*2cb0*/  IADD3 R12, P3, R12, R246, RZ ;  /* 0x000000f60c0c7210 */ /* 0x020fc60007f7e0ff */
[----:B------:R-:W3:Y:S01]  /*2cc0*/  SHFL.IDX PT, R17, R2, 0x5, 0x181f ;  /* 0x00b81f0002117f89 */ /* 0x000ee200000e0000 */
[----:B------:R-:W-:-:S03]  /*2cd0*/  IADD3 R10, P2, R13, R246, RZ ;  /* 0x000000f60d0a7210 */ /* 0x000fc60007f5e0ff */
[----:B------:R-:W4:Y:S01]  /*2ce0*/  SHFL.IDX PT, R2, R2, 0x6, 0x181f ;  /* 0x00d81f0002027f89 */ /* 0x000f2200000e0000 */
[----:B------:R-:W-:-:S03]  /*2cf0*/  IMAD.X R15, R15, 0x1, R245, P0 ;  /* 0x000000010f0f7824 */ /* 0x000fc600000e06f5 */
[----:B------:R5:W-:Y:S04]  /*2d00*/  LDGSTS.E.BYPASS.LTC128B.128 [R248+0x3900], [R8.64], !P6 ;  /* 0x0390000008f87fae */ /* 0x000be8000f101d50 */
[----:B------:R3:W-:Y:S01]  /*2d10*/  LDGSTS.E.BYPASS.LTC128B.128 [R248+0x4100], [R6.64], !P6 ;  /* 0x0410000006f87fae */ /* 0x0007e2000f101d50 */
[----:B-1----:R-:W-:-:S03]  /*2d20*/  IMAD.X R13, R19, 0x1, R245, P3 ;  /* 0x00000001130d7824 */ /* 0x002fc600018e06f5 */
[----:B------:R1:W-:Y:S01]  /*2d30*/  LDGSTS.E.BYPASS.LTC128B.128 [R248+0x4900], [R14.64], !P6 ;  /* 0x049000000ef87fae */ /* 0x0003e2000f101d50 */
[----:B--2---:R-:W-:-:S03]  /*2d40*/  IMAD.X R11, R18, 0x1, R245, P2 ;  /* 0x00000001120b7824 */ /* 0x004fc600010e06f5 */
[----:B------:R1:W-:Y:S04]  /*2d50*/  LDGSTS.E.BYPASS.LTC128B.128 [R248+0x5100], [R12.64], !P6 ;  /* 0x051000000cf87fae */ /* 0x0003e8000f101d50 */
[----:B------:R1:W-:Y:S01]  /*2d60*/  LDGSTS.E.BYPASS.LTC128B.128 [R248+0x5900], [R10.64], !P6 ;  /* 0x059000000af87fae */ /* 0x0003e2000f101d50 */
[-C--:B-----5:R-:W-:Y:S02]  /*2d70*/  IADD3 R8, P1, R16, R246.reuse, RZ ;  /* 0x000000f610087210 */ /* 0x0a0fe40007f3e0ff */
[----:B---3--:R-:W-:-:S03]  /*2d80*/  IADD3 R6, P0, R5, R246, RZ ;  /* 0x000000f605067210 */ /* 0x008fc60007f1e0ff */
[--C-:B------:R-:W-:Y:S02]  /*2d90*/  IMAD.X R9, R17, 0x1, R245.reuse, P1 ;  /* 0x0000000111097824 */ /* 0x100fe400008e06f5 */
[----:B----4-:R-:W-:-:S03]  /*2da0*/  IMAD.X R7, R2, 0x1, R245, P0 ;  /* 0x0000000102077824 */ /* 0x010fc600000e06f5 */
[----:B------:R1:W-:Y:S04]  /*2db0*/  LDGSTS.E.BYPASS.LTC128B.128 [R248+0x6100], [R8.64], !P6 ;  /* 0x0610000008f87fae */ /* 0x0003e8000f101d50 */
[----:B------:R1:W-:Y:S02]  /*2dc0*/  LDGSTS.E.BYPASS.LTC128B.128 [R248+0x6900], [R6.64], !P6 ;  /* 0x0690000006f87fae */ /* 0x0003e4000f101d50 */
.L_x_18:
[----:B---3--:R-:W-:Y:S01]  /*2dd0*/  LOP3.LUT R2, R138, 0xffffffe0, RZ, 0xc0, !PT ;  /* 0xffffffe08a027812 */ /* 0x008fe200078ec0ff */
[----:B-1----:R-:W-:Y:S01]  /*2de0*/  IMAD.MOV.U32 R6, RZ, RZ, -0x2 ;  /* 0xfffffffeff067424 */ /* 0x002fe200078e00ff */
[----:B------:R-:W-:Y:S01]  /*2df0*/  STL [R1+0x1c], R235 ;  /* 0x00001ceb01007387 */ /* 0x000fe20000100800 */
[----:B------:R-:W-:Y:S02]  /*2e00*/  IMAD.SHL.U32 R228, R0, 0x2, RZ ;  /* 0x0000000200e47824 */ /* 0x000fe400078e00ff */
[----:B------:R-:W-:Y:S01]  /*2e10*/  IMAD.IADD R2, R224, 0x1, -R2 ;  /* 0x00000001e0027824 */ /* 0x000fe200078e0a02 */
[----:B------:R-:W-:Y:S01]  /*2e20*/  STL [R1+0x18], R234 ;  /* 0x000018ea01007387 */ /* 0x000fe20000100800 */
[----:B------:R-:W-:Y:S01]  /*2e30*/  IMAD R229, R4, 0x2, R228 ;  /* 0x0000000204e57824 */ /* 0x000fe200078e02e4 */
[----:B------:R-:W-:-:S02]  /*2e40*/  LEA R231, R3, R228, 0x1 ;  /* 0x000000e403e77211 */ /* 0x000fc400078e08ff */
[----:B------:R-:W-:Y:S01]  /*2e50*/  SHF.R.S32.HI R5, RZ, 0x1f, R2 ;  /* 0x0000001fff057819 */ /* 0x000fe20000011402 */
[----:B------:R-:W-:Y:S01]  /*2e60*/  STL [R1+0x14], R233 ;  /* 0x000014e901007387 */ /* 0x000fe20000100800 */
[----:B------:R-:W-:Y:S02]  /*2e70*/  IMAD R230, R3, 0x2, R229 ;  /* 0x0000000203e67824 */ /* 0x000fe400078e02e5 */
[----:B------:R-:W-:Y:S01]  /*2e80*/  LEA.HI R5, R5, R2, RZ, 0x2 ;  /* 0x0000000205057211 */ /* 0x000fe200078f10ff */
[----:B------:R1:W-:Y:S03]  /*2e90*/  STL [R1+0x10], R232 ;  /* 0x000010e801007387 */ /* 0x0003e60000100800 */
[----:B------:R-:W-:Y:S01]  /*2ea0*/  LOP3.LUT R5, R5, 0x7ffffffc, RZ, 0xc0, !PT ;  /* 0x7ffffffc05057812 */ /* 0x000fe200078ec0ff */
[----:B------:R-:W-:Y:S04]  /*2eb0*/  STL [R1+0xc], R139 ;  /* 0x00000c8b01007387 */ /* 0x000fe80000100800 */
[----:B------:R-:W-:Y:S01]  /*2ec0*/  IMAD.IADD R2, R2, 0x1, -R5 ;  /* 0x0000000102027824 */ /* 0x000fe200078e0a05 */
[----:B------:R-:W-:Y:S03]  /*2ed0*/  LDSM.16.MT88.4 R40, [R230+0x100] ;  /* 0x00010000e628783b */ /* 0x000fe60000004200 */
[----:B------:R-:W-:Y:S01]  /*2ee0*/  IMAD R2, R2, R6, UR15 ;  /* 0x0000000f02027e24 */ /* 0x000fe2000f8e0206 */
[----:B------:R-:W0:Y:S04]  /*2ef0*/  LDGDEPBAR ;  /* 0x00000000000079af */ /* 0x000e280000000000 */
[----:B------:R-:W-:-:S02]  /*2f00*/  ISETP.GT.AND P1, PT, R2, RZ, PT ;  /* 0x000000ff0200720c */ /* 0x000fc40003f24270 */
[----:B------:R-:W-:Y:S02]  /*2f10*/  ISETP.GT.AND P0, PT, R2, 0x1, PT ;  /* 0x000000010200780c */ /* 0x000fe40003f04270 */
[----:B------:R-:W-:Y:S02]  /*2f20*/  FSEL R11, R172, -INF , P1 ;  /* 0xff800000ac0b7808 */ /* 0x000fe40000800000 */
[----:B------:R-:W-:Y:S02]  /*2f30*/  FSEL R12, R173, -INF , P0 ;  /* 0xff800000ad0c7808 */ /* 0x000fe40000000000 */
[----:B------:R-:W-:Y:S02]  /*2f40*/  ISETP.GT.AND P3, PT, R2, 0x8, PT ;  /* 0x000000080200780c */ /* 0x000fe40003f64270 */
[----:B------:R-:W-:Y:S02]  /*2f50*/  FSEL R10, R100, -INF , P1 ;  /* 0xff800000640a7808 */ /* 0x000fe40000800000 */
[----:B------:R-:W-:-:S02]  /*2f60*/  FSEL R25, R101, -INF , P0 ;  /* 0xff80000065197808 */ /* 0x000fc40000000000 */
[----:B------:R-:W-:Y:S02]  /*2f70*/  ISETP.GT.AND P2, PT, R2, 0x9, PT ;  /* 0x000000090200780c */ /* 0x000fe40003f44270 */
[----:B------:R-:W-:Y:S02]  /*2f80*/  FSEL R13, R132, -INF , P3 ;  /* 0xff800000840d7808 */ /* 0x000fe40001800000 */
[----:B------:R-:W-:Y:S02]  /*2f90*/  FSEL R26, R96, -INF , P3 ;  /* 0xff800000601a7808 */ /* 0x000fe40001800000 */
[----:B------:R-:W-:Y:S02]  /*2fa0*/  FMNMX.FTZ R5, R10, R25, !PT ;  /* 0x000000190a057209 */ /* 0x000fe40007810000 */
[----:B------:R-:W-:Y:S02]  /*2fb0*/  FMNMX.FTZ R6, R11, R12, !PT ;  /* 0x0000000c0b067209 */ /* 0x000fe40007810000 */
[----:B------:R-:W-:-:S02]  /*2fc0*/  FSEL R15, R174, -INF , P1 ;  /* 0xff800000ae0f7808 */ /* 0x000fc40000800000 */
[----:B------:R-:W-:Y:S02]  /*2fd0*/  FSEL R32, R102, -INF , P1 ;  /* 0xff80000066207808 */ /* 0x000fe40000800000 */
[----:B------:R-:W-:Y:S02]  /*2fe0*/  FSEL R16, R175, -INF , P0 ;  /* 0xff800000af107808 */ /* 0x000fe40000000000 */
[----:B------:R-:W-:Y:S02]  /*2ff0*/  FSEL R33, R103, -INF , P0 ;  /* 0xff80000067217808 */ /* 0x000fe40000000000 */
[C---:B------:R-:W-:Y:S02]  /*3000*/  ISETP.GT.AND P1, PT, R2.reuse, 0x10, PT ;  /* 0x000000100200780c */ /* 0x040fe40003f24270 */
[----:B------:R-:W-:Y:S02]  /*3010*/  FSEL R14, R133, -INF , P2 ;  /* 0xff800000850e7808 */ /* 0x000fe40001000000 */
[----:B------:R-:W-:-:S02]  /*3020*/  ISETP.GT.AND P0, PT, R2, 0x11, PT ;  /* 0x000000110200780c */ /* 0x000fc40003f04270 */
[----:B------:R-:W-:Y:S02]  /*3030*/  FSEL R27, R97, -INF , P2 ;  /* 0xff800000611b7808 */ /* 0x000fe40001000000 */
[----:B------:R-:W-:Y:S02]  /*3040*/  FMNMX.FTZ R5, R26, R5, !PT ;  /* 0x000000051a057209 */ /* 0x000fe40007810000 */
[----:B------:R-:W-:Y:S02]  /*3050*/  FMNMX.FTZ R6, R13, R6, !PT ;  /* 0x000000060d067209 */ /* 0x000fe40007810000 */
[----:B------:R-:W-:Y:S02]  /*3060*/  FSEL R24, R135, -INF , P2 ;  /* 0xff80000087187808 */ /* 0x000fe40001000000 */
[----:B------:R-:W-:Y:S02]  /*3070*/  FSEL R35, R99, -INF , P2 ;  /* 0xff80000063237808 */ /* 0x000fe40001000000 */
[----:B------:R-:W-:-:S02]  /*3080*/  FSEL R17, R134, -INF , P3 ;  /* 0xff80000086117808 */ /* 0x000fc40001800000 */
[----:B------:R-:W-:Y:S02]  /*3090*/  FSEL R34, R98, -INF , P3 ;  /* 0xff80000062227808 */ /* 0x000fe40001800000 */
[----:B------:R-:W-:Y:S02]  /*30a0*/  FSEL R92, R166, -INF , P1 ;  /* 0xff800000a65c7808 */ /* 0x000fe40000800000 */
[----:B------:R-:W-:Y:S02]  /*30b0*/  FSEL R36, R164, -INF , P1 ;  /* 0xff800000a4247808 */ /* 0x000fe40000800000 */
[----:B------:R-:W-:Y:S02]  /*30c0*/  ISETP.GT.AND P2, PT, R2, 0x19, PT ;  /* 0x000000190200780c */ /* 0x000fe40003f44270 */
[----:B------:R-:W-:Y:S02]  /*30d0*/  FSEL R112, R50, -INF , P1 ;  /* 0xff80000032707808 */ /* 0x000fe40000800000 */
[----:B------:R-:W-:-:S02]  /*30e0*/  FSEL R96, R48, -INF , P1 ;  /* 0xff80000030607808 */ /* 0x000fc40000800000 */
[----:B------:R-:W-:Y:S02]  /*30f0*/  FSEL R93, R167, -INF , P0 ;  /* 0xff800000a75d7808 */ /* 0x000fe40000000000 */
[----:B------:R-:W-:Y:S02]  /*3100*/  FSEL R37, R165, -INF , P0 ;  /* 0xff800000a5257808 */ /* 0x000fe40000000000 */
[C---:B------:R-:W-:Y:S02]  /*3110*/  ISETP.GT.AND P3, PT, R2.reuse, 0x18, PT ;  /* 0x000000180200780c */ /* 0x040fe40003f64270 */
[----:B------:R-:W-:Y:S02]  /*3120*/  FSEL R113, R51, -INF , P0 ;  /* 0xff80000033717808 */ /* 0x000fe40000000000 */
[----:B------:R-:W-:Y:S02]  /*3130*/  FSEL R97, R49, -INF , P0 ;  /* 0xff80000031617808 */ /* 0x000fe40000000000 */
[----:B------:R-:W-:-:S02]  /*3140*/  ISETP.GT.AND P1, PT, R2, 0x20, PT ;  /* 0x000000200200780c */ /* 0x000fc40003f24270 */
[----:B------:R-:W-:Y:S02]  /*3150*/  FMNMX.FTZ R5, R27, R5, !PT ;  /* 0x000000051b057209 */ /* 0x000fe40007810000 */
[----:B------:R-:W-:Y:S02]  /*3160*/  FMNMX.FTZ R6, R14, R6, !PT ;  /* 0x000000060e067209 */ /* 0x000fe40007810000 */
[----:B------:R-:W-:Y:S02]  /*3170*/  ISETP.GT.AND P0, PT, R2, 0x21, PT ;  /* 0x000000210200780c */ /* 0x000fe40003f04270 */
[----:B------:R-:W-:Y:S02]  /*3180*/  FSEL R95, R131, -INF , P2 ;  /* 0xff800000835f7808 */ /* 0x000fe40001000000 */
[----:B------:R-:W-:Y:S02]  /*3190*/  FSEL R39, R129, -INF , P2 ;  /* 0xff80000081277808 */ /* 0x000fe40001000000 */
[----:B------:R-:W-:-:S02]  /*31a0*/  FSEL R115, R87, -INF , P2 ;  /* 0xff80000057737808 */ /* 0x000fc40001000000 */
[----:B------:R-:W-:Y:S02]  /*31b0*/  FSEL R105, R85, -INF , P2 ;  /* 0xff80000055697808 */ /* 0x000fe40001000000 */
[----:B------:R-:W-:Y:S02]  /*31c0*/  FSEL R94, R130, -INF , P3 ;  /* 0xff800000825e7808 */ /* 0x000fe40001800000 */
[----:B------:R-:W-:Y:S02]  /*31d0*/  FSEL R38, R128, -INF , P3 ;  /* 0xff80000080267808 */ /* 0x000fe40001800000 */
[----:B------:R-:W-:Y:S02]  /*31e0*/  FSEL R114, R86, -INF , P3 ;  /* 0xff80000056727808 */ /* 0x000fe40001800000 */
[----:B------:R-:W-:Y:S02]  /*31f0*/  FSEL R104, R84, -INF , P3 ;  /* 0xff80000054687808 */ /* 0x000fe40001800000 */
[----:B------:R-:W-:-:S02]  /*3200*/  FSEL R121, R162, -INF , P1 ;  /* 0xff800000a2797808 */ /* 0x000fc40000800000 */
[----:B------:R-:W-:Y:S02]  /*3210*/  FSEL R117, R160, -INF , P1 ;  /* 0xff800000a0757808 */ /* 0x000fe40000800000 */
[----:B------:R-:W-:Y:S02]  /*3220*/  ISETP.GT.AND P2, PT, R2, 0x29, PT ;  /* 0x000000290200780c */ /* 0x000fe40003f44270 */
[----:B------:R-:W-:Y:S02]  /*3230*/  FSEL R129, R82, -INF , P1 ;  /* 0xff80000052817808 */ /* 0x000fe40000800000 */
[----:B------:R-:W-:Y:S02]  /*3240*/  FSEL R116, R80, -INF , P1 ;  /* 0xff80000050747808 */ /* 0x000fe40000800000 */
[----:B------:R-:W-:Y:S02]  /*3250*/  FMNMX.FTZ R5, R96, R5, !PT ;  /* 0x0000000560057209 */ /* 0x000fe40007810000 */
[----:B------:R-:W-:-:S02]  /*3260*/  FMNMX.FTZ R6, R36, R6, !PT ;  /* 0x0000000624067209 */ /* 0x000fc40007810000 */
[----:B------:R-:W-:Y:S02]  /*3270*/  FSEL R122, R163, -INF , P0 ;  /* 0xff800000a37a7808 */ /* 0x000fe40000000000 */
[----:B------:R-:W-:Y:S02]  /*3280*/  FSEL R118, R161, -INF , P0 ;  /* 0xff800000a1767808 */ /* 0x000fe40000000000 */
[C---:B------:R-:W-:Y:S02]  /*3290*/  ISETP.GT.AND P3, PT, R2.reuse, 0x28, PT ;  /* 0x000000280200780c */ /* 0x040fe40003f64270 */
[----:B------:R-:W-:Y:S02]  /*32a0*/  FSEL R130, R83, -INF , P0 ;  /* 0xff80000053827808 */ /* 0x000fe40000000000 */
[----:B------:R-:W-:Y:S02]  /*32b0*/  FSEL R126, R81, -INF , P0 ;  /* 0xff800000517e7808 */ /* 0x000fe40000000000 */
[----:B------:R-:W-:-:S02]  /*32c0*/  ISETP.GT.AND P1, PT, R2, 0x30, PT ;  /* 0x000000300200780c */ /* 0x000fc40003f24270 */
[----:B------:R-:W-:Y:S02]  /*32d0*/  ISETP.GT.AND P0, PT, R2, 0x31, PT ;  /* 0x000000310200780c */ /* 0x000fe40003f04270 */
[----:B------:R-:W-:Y:S02]  /*32e0*/  FSEL R120, R157, -INF , P2 ;  /* 0xff8000009d787808 */ /* 0x000fe40001000000 */
[----:B------:R-:W-:Y:S02]  /*32f0*/  FMNMX.FTZ R5, R97, R5, !PT ;  /* 0x0000000561057209 */ /* 0x000fe40007810000 */
[----:B------:R-:W-:Y:S02]  /*3300*/  FMNMX.FTZ R6, R37, R6, !PT ;  /* 0x0000000625067209 */ /* 0x000fe40007810000 */
        /* <DEDUP_REMOVED lines=9> */
[----:B------:R-:W-:Y:S02]  /*33a0*/  FSEL R133, R73, -INF , P0 ;  /* 0xff80000049857808 */ /* 0x000fe40000000000 */
[C---:B------:R-:W-:Y:S02]  /*33b0*/  ISETP.GT.AND P1, PT, R2.reuse, 0x40, PT ;  /* 0x000000400200780c */ /* 0x040fe40003f24270 */
[----:B------:R-:W-:Y:S02]  /*33c0*/  ISETP.GT.AND P0, PT, R2, 0x41, PT ;  /* 0x000000410200780c */ /* 0x000fe40003f04270 */
[----:B------:R-:W-:Y:S02]  /*33d0*/  FMNMX.FTZ R5, R104, R5, !PT ;  /* 0x0000000568057209 */ /* 0x000fe40007810000 */
[----:B------:R-:W-:-:S02]  /*33e0*/  FMNMX.FTZ R6, R38, R6, !PT ;  /* 0x0000000626067209 */ /* 0x000fc40007810000 */
        /* <DEDUP_REMOVED lines=13> */
[C---:B------:R-:W-:Y:S02]  /*34c0*/  ISETP.GT.AND P1, PT, R2.reuse, 0x50, PT ;  /* 0x000000500200780c */ /* 0x040fe40003f24270 */
[C---:B------:R-:W-:Y:S02]  /*34d0*/  ISETP.GT.AND P0, PT, R2.reuse, 0x51, PT ;  /* 0x000000510200780c */ /* 0x040fe40003f04270 */
[----:B------:R-:W-:Y:S02]  /*34e0*/  FMNMX.FTZ R5, R105, R5, !PT ;  /* 0x0000000569057209 */ /* 0x000fe40007810000 */
[----:B------:R-:W-:Y:S02]  /*34f0*/  FMNMX.FTZ R6, R39, R6, !PT ;  /* 0x0000000627067209 */ /* 0x000fe40007810000 */
[----:B------:R-:W-:-:S02]  /*3500*/  ISETP.GT.AND P3, PT, R2, 0x38, PT ;  /* 0x000000380200780c */ /* 0x000fc40003f64270 */
[----:B------:R-:W-:Y:S02]  /*3510*/  ISETP.GT.AND P2, PT, R2, 0x39, PT ;  /* 0x000000390200780c */ /* 0x000fe40003f44270 */
[----:B------:R-:W-:Y:S02]  /*3520*/  FMNMX.FTZ R7, R15, R16, !PT ;  /* 0x000000100f077209 */ /* 0x000fe40007810000 */
[----:B------:R-:W-:Y:S02]  /*3530*/  FSEL R187, R146, -INF , P1 ;  /* 0xff80000092bb7808 */ /* 0x000fe40000800000 */
[----:B------:R-:W-:Y:S02]  /*3540*/  FSEL R212, R147, -INF , P0 ;  /* 0xff80000093d47808 */ /* 0x000fe40000000000 */
        /* <DEDUP_REMOVED lines=16> */
[----:B------:R-:W-:Y:S02]  /*3650*/  FMNMX.FTZ R7, R17, R7, !PT ;  /* 0x0000000711077209 */ /* 0x000fe40007810000 */
[C---:B------:R-:W-:Y:S02]  /*3660*/  ISETP.GT.AND P3, PT, R2.reuse, 0x48, PT ;  /* 0x000000480200780c */ /* 0x040fe40003f64270 */
[C---:B------:R-:W-:Y:S02]  /*3670*/  ISETP.GT.AND P2, PT, R2.reuse, 0x49, PT ;  /* 0x000000490200780c */ /* 0x040fe40003f44270 */
[----:B------:R-:W-:-:S02]  /*3680*/  ISETP.GT.AND P1, PT, R2, 0x58, PT ;  /* 0x000000580200780c */ /* 0x000fc40003f24270 */
[----:B------:R-:W-:Y:S02]  /*3690*/  ISETP.GT.AND P0, PT, R2, 0x59, PT ;  /* 0x000000590200780c */ /* 0x000fe40003f04270 */
[----:B------:R-:W-:Y:S02]  /*36a0*/  FMNMX.FTZ R5, R126, R5, !PT ;  /* 0x000000057e057209 */ /* 0x000fe40007810000 */
        /* <DEDUP_REMOVED lines=19> */
[C---:B------:R-:W-:Y:S02]  /*37e0*/  ISETP.GT.AND P2, PT, R2.reuse, 0x61, PT ;  /* 0x000000610200780c */ /* 0x040fe40003f44270 */
[C---:B------:R-:W-:Y:S02]  /*37f0*/  ISETP.GT.AND P1, PT, R2.reuse, 0x68, PT ;  /* 0x000000680200780c */ /* 0x040fe40003f24270 */
[----:B------:R-:W-:-:S02]  /*3800*/  ISETP.GT.AND P0, PT, R2, 0x69, PT ;  /* 0x000000690200780c */ /* 0x000fc40003f04270 */
[----:B------:R-:W-:Y:S02]  /*3810*/  FMNMX.FTZ R5, R125, R5, !PT ;  /* 0x000000057d057209 */ /* 0x000fe40007810000 */
[----:B------:R-:W-:Y:S02]  /*3820*/  FMNMX.FTZ R2, R119, R6, !PT ;  /* 0x0000000677027209 */ /* 0x000fe40007810000 */
[----:B------:R-:W-:Y:S02]  /*3830*/  FMNMX.FTZ R6, R92, R7, !PT ;  /* 0x000000075c067209 */ /* 0x000fe40007810000 */
[----:B------:R-:W-:Y:S02]  /*3840*/  FMNMX.FTZ R5, R127, R5, !PT ;  /* 0x000000057f057209 */ /* 0x000fe40007810000 */
[----:B------:R-:W-:Y:S02]  /*3850*/  FMNMX.FTZ R2, R120, R2, !PT ;  /* 0x0000000278027209 */ /* 0x000fe40007810000 */
[----:B------:R-:W-:-:S02]  /*3860*/  FMNMX.FTZ R6, R93, R6, !PT ;  /* 0x000000065d067209 */ /* 0x000fc40007810000 */
        /* <DEDUP_REMOVED lines=38> */
[----:B------:R-:W-:Y:S02]  /*3ad0*/  FSEL R189, R176, -INF , P3 ;  /* 0xff800000b0bd7808 */ /* 0x000fe40001800000 */
[----:B------:R-:W-:Y:S02]  /*3ae0*/  FSEL R198, R28, -INF , P3 ;  /* 0xff8000001cc67808 */ /* 0x000fe40001800000 */
        /* <DEDUP_REMOVED lines=11> */
[----:B-1----:R-:W-:Y:S02]  /*3ba0*/  FSEL R232, R20, -INF , P1 ;  /* 0xff80000014e87808 */ /* 0x002fe40000800000 */
        /* <DEDUP_REMOVED lines=10> */
[----:B------:R-:W-:Y:S02]  /*3c50*/  FMNMX.FTZ R137, R190, R137, !PT ;  /* 0x00000089be897209 */ /* 0x000fe40007810000 */
[----:B------:R-:W-:Y:S02]  /*3c60*/  FMNMX.FTZ R2, R235, R2, !PT ;  /* 0x00000002eb027209 */ /* 0x000fe40007810000 */
[----:B------:R-:W-:Y:S01]  /*3c70*/  FMNMX.FTZ R5, R212, R5, !PT ;  /* 0x00000005d4057209 */ /* 0x000fe20007810000 */
[----:B------:R-:W1:Y:S01]  /*3c80*/  SHFL.BFLY PT, R8, R137, 0x2, 0x1f ;  /* 0x0c401f0089087f89 */ /* 0x000e6200000e0000 */
[----:B------:R-:W-:-:S02]  /*3c90*/  FMNMX.FTZ R6, R131, R6, !PT ;  /* 0x0000000683067209 */ /* 0x000fc40007810000 */
[----:B------:R-:W-:Y:S01]  /*3ca0*/  FMNMX.FTZ R5, R209, R5, !PT ;  /* 0x00000005d1057209 */ /* 0x000fe20007810000 */
[----:B------:R-:W2:Y:S01]  /*3cb0*/  SHFL.BFLY PT, R7, R2, 0x2, 0x1f ;  /* 0x0c401f0002077f89 */ /* 0x000ea200000e0000 */
[----:B------:R-:W-:Y:S02]  /*3cc0*/  FMNMX.FTZ R6, R134, R6, !PT ;  /* 0x0000000686067209 */ /* 0x000fe40007810000 */
[----:B------:R-:W-:Y:S01]  /*3cd0*/  FSEL R213, R178, -INF , P3 ;  /* 0xff800000b2d57808 */ /* 0x000fe20001800000 */
[----:B------:R-:W-:Y:S01]  /*3ce0*/  IMAD.MOV.U32 R178, RZ, RZ, R9 ;  /* 0x000000ffffb27224 */ /* 0x000fe200078e0009 */
[----:B------:R-:W-:Y:S02]  /*3cf0*/  FMNMX.FTZ R5, R210, R5, !PT ;  /* 0x00000005d2057209 */ /* 0x000fe40007810000 */
[----:B------:R-:W-:Y:S02]  /*3d00*/  FMNMX.FTZ R6, R160, R6, !PT ;  /* 0x00000006a0067209 */ /* 0x000fe40007810000 */
[----:B------:R-:W-:-:S02]  /*3d10*/  FSEL R211, R179, -INF , P2 ;  /* 0xff800000b3d37808 */ /* 0x000fc40001000000 */
[----:B------:R-:W-:Y:S02]  /*3d20*/  FMNMX.FTZ R5, R213, R5, !PT ;  /* 0x00000005d5057209 */ /* 0x000fe40007810000 */
[----:B------:R-:W-:Y:S02]  /*3d30*/  FMNMX.FTZ R6, R164, R6, !PT ;  /* 0x00000006a4067209 */ /* 0x000fe40007810000 */
[----:B------:R-:W-:Y:S02]  /*3d40*/  FSEL R214, R142, -INF , P1 ;  /* 0xff8000008ed67808 */ /* 0x000fe40000800000 */
[----:B------:R-:W-:Y:S02]  /*3d50*/  FMNMX.FTZ R5, R211, R5, !PT ;  /* 0x00000005d3057209 */ /* 0x000fe40007810000 */
[----:B------:R-:W-:Y:S02]  /*3d60*/  FMNMX.FTZ R6, R169, R6, !PT ;  /* 0x00000006a9067209 */ /* 0x000fe40007810000 */
[----:B------:R-:W-:-:S02]  /*3d70*/  FSEL R226, R143, -INF , P0 ;  /* 0xff8000008fe27808 */ /* 0x000fc40000000000 */
[----:B------:R-:W-:Y:S02]  /*3d80*/  FMNMX.FTZ R5, R214, R5, !PT ;  /* 0x00000005d6057209 */ /* 0x000fe40007810000 */
[----:B------:R-:W-:Y:S02]  /*3d90*/  FMNMX.FTZ R6, R170, R6, !PT ;  /* 0x00000006aa067209 */ /* 0x000fe40007810000 */
[----:B------:R-:W-:Y:S02]  /*3da0*/  FMNMX.FTZ R5, R226, R5, !PT ;  /* 0x00000005e2057209 */ /* 0x000fe40007810000 */
[----:B------:R-:W-:Y:S02]  /*3db0*/  FMNMX.FTZ R6, R184, R6, !PT ;  /* 0x00000006b8067209 */ /* 0x000fe40007810000 */
[----:B-1----:R-:W-:Y:S02]  /*3dc0*/  FMNMX.FTZ R137, R137, R8, !PT ;  /* 0x0000000889897209 */ /* 0x002fe40007810000 */
[----:B--2---:R-:W-:-:S02]  /*3dd0*/  FMNMX.FTZ R2, R2, R7, !PT ;  /* 0x0000000702027209 */ /* 0x004fc40007810000 */
[----:B------:R-:W1:Y:S01]  /*3de0*/  SHFL.BFLY PT, R7, R5, 0x2, 0x1f ;  /* 0x0c401f0005077f89 */ /* 0x000e6200000e0000 */
[----:B------:R-:W-:Y:S02]  /*3df0*/  FMNMX.FTZ R6, R183, R6, !PT ;  /* 0x00000006b7067209 */ /* 0x000fe40007810000 */
[----:B------:R-:W-:Y:S01]  /*3e00*/  FSEL R225, R30, -INF , P3 ;  /* 0xff8000001ee17808 */ /* 0x000fe20001800000 */
[----:B------:R-:W2:Y:S01]  /*3e10*/  SHFL.BFLY PT, R8, R137, 0x1, 0x1f ;  /* 0x0c201f0089087f89 */ /* 0x000ea200000e0000 */
[----:B------:R-:W-:Y:S02]  /*3e20*/  FMNMX.FTZ R6, R185, R6, !PT ;  /* 0x00000006b9067209 */ /* 0x000fe40007810000 */
[----:B------:R-:W-:Y:S01]  /*3e30*/  FSEL R222, R31, -INF , P2 ;  /* 0xff8000001fde7808 */ /* 0x000fe20001000000 */
[----:B------:R-:W3:Y:S01]  /*3e40*/  SHFL.BFLY PT, R135, R2, 0x1, 0x1f ;  /* 0x0c201f0002877f89 */ /* 0x000ee200000e0000 */
[----:B------:R-:W-:Y:S02]  /*3e50*/  FMNMX.FTZ R6, R186, R6, !PT ;  /* 0x00000006ba067209 */ /* 0x000fe40007810000 */
[----:B------:R-:W-:Y:S01]  /*3e60*/  FSEL R217, R22, -INF , P1 ;  /* 0xff80000016d97808 */ /* 0x000fe20000800000 */
[----:B------:R-:W-:Y:S01]  /*3e70*/  LDSM.16.MT88.4 R28, [R229+0x100] ;  /* 0x00010000e51c783b */ /* 0x000fe20000004200 */
[----:B------:R-:W-:-:S02]  /*3e80*/  FMNMX.FTZ R6, R195, R6, !PT ;  /* 0x00000006c3067209 */ /* 0x000fc40007810000 */
[----:B------:R-:W-:Y:S02]  /*3e90*/  FSEL R215, R23, -INF , P0 ;  /* 0xff80000017d77808 */ /* 0x000fe40000000000 */
[----:B------:R-:W-:Y:S01]  /*3ea0*/  FMNMX.FTZ R6, R107, R6, !PT ;  /* 0x000000066b067209 */ /* 0x000fe20007810000 */
[----:B------:R-:W-:Y:S03]  /*3eb0*/  LDSM.16.MT88.4 R20, [R228+0x100] ;  /* 0x00010000e414783b */ /* 0x000fe60000004200 */
[----:B------:R-:W-:Y:S02]  /*3ec0*/  FMNMX.FTZ R6, R178, R6, !PT ;  /* 0x00000006b2067209 */ /* 0x000fe40007810000 */
[----:B-1----:R-:W-:Y:S02]  /*3ed0*/  FMNMX.FTZ R5, R5, R7, !PT ;  /* 0x0000000705057209 */ /* 0x002fe40007810000 */
[----:B------:R-:W-:-:S02]  /*3ee0*/  FMNMX.FTZ R6, R191, R6, !PT ;  /* 0x00000006bf067209 */ /* 0x000fc40007810000 */
[----:B--2---:R-:W-:Y:S01]  /*3ef0*/  FMNMX.FTZ R137, R137, R8, !PT ;  /* 0x0000000889897209 */ /* 0x004fe20007810000 */
[----:B------:R-:W-:Y:S01]  /*3f00*/  SHFL.BFLY PT, R9, R5, 0x1, 0x1f ;  /* 0x0c201f0005097f89 */ /* 0x000fe200000e0000 */
[----:B---3--:R-:W-:-:S03]  /*3f10*/  FMNMX.FTZ R135, R2, R135, !PT ;  /* 0x0000008702877209 */ /* 0x008fc60007810000 */
[----:B------:R-:W-:Y:S01]  /*3f20*/  FMUL.FTZ R7, R137, c[0x0][0x2d0] ;  /* 0x0000b40089077a20 */ /* 0x000fe20000410000 */
[----:B------:R-:W-:Y:S02]  /*3f30*/  FMNMX.FTZ R2, R225, R6, !PT ;  /* 0x00000006e1027209 */ /* 0x000fe40007810000 */
[----:B------:R-:W-:Y:S01]  /*3f40*/  FSETP.NEU.FTZ.AND P2, PT, R137, -INF , PT ;  /* 0xff8000008900780b */ /* 0x000fe20003f5d000 */
[----:B------:R-:W-:Y:S01]  /*3f50*/  FMUL.FTZ R6, R135, c[0x0][0x2d0] ;  /* 0x0000b40087067a20 */ /* 0x000fe20000410000 */
[----:B------:R-:W-:Y:S02]  /*3f60*/  FMNMX.FTZ R2, R222, R2, !PT ;  /* 0x00000002de027209 */ /* 0x000fe40007810000 */
[----:B------:R-:W-:Y:S02]  /*3f70*/  FSEL R7, R7, RZ, P2 ;  /* 0x000000ff07077208 */ /* 0x000fe40001000000 */
[----:B------:R-:W-:Y:S02]  /*3f80*/  FMNMX.FTZ R8, R217, R2, !PT ;  /* 0x00000002d9087209 */ /* 0x000fe40007810000 */
[----:B------:R-:W-:Y:S01]  /*3f90*/  FSETP.NEU.FTZ.AND P1, PT, R135, -INF , PT ;  /* 0xff8000008700780b */ /* 0x000fe20003f3d000 */
[----:B------:R-:W-:Y:S01]  /*3fa0*/  FFMA.FTZ R2, R10, c[0x0][0x2d0], -R7 ;  /* 0x0000b4000a027a23 */ /* 0x000fe20000010807 */
[----:B------:R-:W-:-:S02]  /*3fb0*/  FMNMX.FTZ R8, R215, R8, !PT ;  /* 0x00000008d7087209 */ /* 0x000fc40007810000 */
[----:B------:R-:W-:Y:S01]  /*3fc0*/  FSEL R6, R6, RZ, P1 ;  /* 0x000000ff06067208 */ /* 0x000fe20000800000 */
[----:B------:R1:W2:Y:S02]  /*3fd0*/  MUFU.EX2 R18, R2 ;  /* 0x0000000200127308 */ /* 0x0002a40000000800 */
[----:B------:R-:W3:Y:S02]  /*3fe0*/  SHFL.BFLY PT, R10, R8, 0x2, 0x1f ;  /* 0x0c401f00080a7f89 */ /* 0x000ee400000e0000 */
[----:B-1----:R-:W-:Y:S02]  /*3ff0*/  FFMA.FTZ R2, R11, c[0x0][0x2d0], -R6 ;  /* 0x0000b4000b027a23 */ /* 0x002fe40000010806 */
[----:B--2---:R-:W-:Y:S02]  /*4000*/  IMAD.MOV.U32 R4, RZ, RZ, R18 ;  /* 0x000000ffff047224 */ /* 0x004fe400078e0012 */
[----:B------:R1:W-:Y:S01]  /*4010*/  MUFU.EX2 R167, R2 ;  /* 0x0000000200a77308 */ /* 0x0003e20000000800 */
[----:B---3--:R-:W-:-:S02]  /*4020*/  FMNMX.FTZ R8, R8, R10, !PT ;  /* 0x0000000a08087209 */ /* 0x008fc40007810000 */
[----:B-1----:R-:W-:Y:S01]  /*4030*/  FMNMX.FTZ R2, R9, R5, !PT ;  /* 0x0000000509027209 */ /* 0x002fe20007810000 */
[--C-:B------:R-:W-:Y:S02]  /*4040*/  FFMA.FTZ R5, R12, c[0x0][0x2d0], -R6.reuse ;  /* 0x0000b4000c057a23 */ /* 0x100fe40000010806 */
[----:B------:R-:W-:Y:S01]  /*4050*/  FFMA.FTZ R9, R13, c[0x0][0x2d0], -R6 ;  /* 0x0000b4000d097a23 */ /* 0x000fe20000010806 */
[C---:B------:R-:W-:Y:S01]  /*4060*/  FSETP.NEU.FTZ.AND P0, PT, R2.reuse, -INF , PT ;  /* 0xff8000000200780b */ /* 0x040fe20003f1d000 */
[----:B------:R1:W-:Y:S08]  /*4070*/  MUFU.EX2 R165, R5 ;  /* 0x0000000500a57308 */ /* 0x0003f00000000800 */
[----:B------:R2:W-:Y:S01]  /*4080*/  MUFU.EX2 R233, R9 ;  /* 0x0000000900e97308 */ /* 0x0005e20000000800 */
[----:B-1----:R-:W-:-:S05]  /*4090*/  FMUL.FTZ R5, R2, c[0x0][0x2d0] ;  /* 0x0000b40002057a20 */ /* 0x002fca0000410000 */
[----:B------:R-:W-:Y:S01]  /*40a0*/  FSEL R5, R5, RZ, P0 ;  /* 0x000000ff05057208 */ /* 0x000fe20000000000 */
[----:B--2---:R-:W-:-:S04]  /*40b0*/  FFMA.FTZ R9, R14, c[0x0][0x2d0], -R6 ;  /* 0x0000b4000e097a23 */ /* 0x004fc80000010806 */
[--C-:B------:R-:W-:Y:S01]  /*40c0*/  FFMA.FTZ R0, R16, c[0x0][0x2d0], -R5.reuse ;  /* 0x0000b40010007a23 */ /* 0x100fe20000010805 */
[----:B------:R1:W2:Y:S08]  /*40d0*/  MUFU.EX2 R139, R9 ;  /* 0x00000009008b7308 */ /* 0x0002b00000000800 */
[----:B------:R3:W-:Y:S01]  /*40e0*/  MUFU.EX2 R163, R0 ;  /* 0x0000000000a37308 */ /* 0x0007e20000000800 */
[----:B-1----:R-:W-:Y:S01]  /*40f0*/  FFMA.FTZ R9, R15, c[0x0][0x2d0], -R5 ;  /* 0x0000b4000f097a23 */ /* 0x002fe20000010805 */
[----:B--2---:R-:W-:-:S06]  /*4100*/  F2FP.PACK_AB R10, R139, R233 ;  /* 0x000000e98b0a723e */ /* 0x004fcc00000000ff */
[----:B------:R1:W2:Y:S01]  /*4110*/  MUFU.EX2 R166, R9 ;  /* 0x0000000900a67308 */ /* 0x0002a20000000800 */
[--C-:B---3--:R-:W-:Y:S02]  /*4120*/  FFMA.FTZ R0, R17, c[0x0][0x2d0], -R5.reuse ;  /* 0x0000b40011007a23 */ /* 0x108fe40000010805 */
[----:B------:R-:W-:Y:S05]  /*4130*/  LDSM.16.MT88.4 R16, [R231+0x100] ;  /* 0x00010000e710783b */ /* 0x000fea0000004200 */
[----:B------:R3:W-:Y:S01]  /*4140*/  MUFU.EX2 R98, R0 ;  /* 0x0000000000627308 */ /* 0x0007e20000000800 */
[----:B-1----:R-:W1:Y:S01]  /*4150*/  SHFL.BFLY PT, R9, R8, 0x1, 0x1f ;  /* 0x0c201f0008097f89 */ /* 0x002e6200000e0000 */
[----:B---3--:R-:W-:-:S06]  /*4160*/  FFMA.FTZ R0, R24, c[0x0][0x2d0], -R5 ;  /* 0x0000b40018007a23 */ /* 0x008fcc0000010805 */
[----:B------:R3:W4:Y:S01]  /*4170*/  MUFU.EX2 R197, R0 ;  /* 0x0000000000c57308 */ /* 0x0007220000000800 */
[----:B-1----:R-:W-:Y:S02]  /*4180*/  FMNMX.FTZ R136, R8, R9, !PT ;  /* 0x0000000908887209 */ /* 0x002fe40007810000 */
[----:B------:R-:W-:Y:S01]  /*4190*/  F2FP.PACK_AB R8, R165, R167 ;  /* 0x000000a7a508723e */ /* 0x000fe200000000ff */
[----:B---3--:R-:W-:Y:S01]  /*41a0*/  FFMA.FTZ R0, R25, c[0x0][0x2d0], -R7 ;  /* 0x0000b40019007a23 */ /* 0x008fe20000010807 */
[C---:B------:R-:W-:Y:S01]  /*41b0*/  FSETP.NEU.FTZ.AND P0, PT, R136.reuse, -INF , PT ;  /* 0xff8000008800780b */ /* 0x040fe20003f1d000 */
[----:B------:R-:W-:Y:S01]  /*41c0*/  FMUL.FTZ R3, R136, c[0x0][0x2d0] ;  /* 0x0000b40088037a20 */ /* 0x000fe20000410000 */
[----:B--2---:R-:W-:Y:S01]  /*41d0*/  F2FP.PACK_AB R9, R163, R166 ;  /* 0x000000a6a309723e */ /* 0x004fe200000000ff */
[----:B------:R1:W2:Y:S01]  /*41e0*/  MUFU.EX2 R151, R0 ;  /* 0x0000000000977308 */ /* 0x0002a20000000800 */
[----:B----4-:R-:W-:-:S07]  /*41f0*/  F2FP.PACK_AB R11, R197, R98 ;  /* 0x00000062c50b723e */ /* 0x010fce00000000ff */
[----:B------:R-:W-:Y:S01]  /*4200*/  HMMA.16816.F32 R56, R8, R28, RZ ;  /* 0x0000001c0838723c */ /* 0x000fe200000018ff */
[----:B-1----:R-:W-:Y:S01]  /*4210*/  FFMA.FTZ R0, R26, c[0x0][0x2d0], -R7 ;  /* 0x0000b4001a007a23 */ /* 0x002fe20000010807 */
[----:B--2---:R-:W-:-:S06]  /*4220*/  F2FP.PACK_AB R12, R151, R4 ;  /* 0x00000004970c723e */ /* 0x004fcc00000000ff */
[C---:B------:R-:W-:Y:S01]  /*4230*/  HMMA.16816.F32 R72, R8.reuse, R20, RZ ;  /* 0x000000140848723c */ /* 0x040fe200000018ff */
[----:B------:R1:W-:Y:S07]  /*4240*/  MUFU.EX2 R179, R0 ;  /* 0x0000000000b37308 */ /* 0x0003ee0000000800 */
[C---:B------:R-:W-:Y:S08]  /*4250*/  HMMA.16816.F32 R68, R8.reuse, R22, RZ ;  /* 0x000000160844723c */ /* 0x040ff000000018ff */
[----:B------:R-:W-:Y:S01]  /*4260*/  HMMA.16816.F32 R64, R8, R16, RZ ;  /* 0x000000100840723c */ /* 0x000fe200000018ff */
[----:B-1----:R-:W-:Y:S01]  /*4270*/  FSEL R0, R3, RZ, P0 ;  /* 0x000000ff03007208 */ /* 0x002fe20000000000 */
[----:B------:R-:W-:-:S02]  /*4280*/  FFMA.FTZ R3, R27, c[0x0][0x2d0], -R7 ;  /* 0x0000b4001b037a23 */ /* 0x000fc40000010807 */
[----:B------:R-:W1:Y:S02]  /*4290*/  LDSM.16.MT88.4 R24, [R228+0x900] ;  /* 0x00090000e418783b */ /* 0x000e640000004200 */
[----:B------:R2:W3:Y:S02]  /*42a0*/  MUFU.EX2 R176, R3 ;  /* 0x0000000300b07308 */ /* 0x0004e40000000800 */
[C---:B------:R-:W-:Y:S08]  /*42b0*/  HMMA.16816.F32 R60, R8.reuse, R18, RZ ;  /* 0x00000012083c723c */ /* 0x040ff000000018ff */
[----:B------:R-:W-:Y:S01]  /*42c0*/  HMMA.16816.F32 R48, R8, R40, RZ ;  /* 0x000000280830723c */ /* 0x000fe200000018ff */
[----:B--2---:R-:W-:Y:S01]  /*42d0*/  FFMA.FTZ R3, R32, c[0x0][0x2d0], -R0 ;  /* 0x0000b40020037a23 */ /* 0x004fe20000010800 */
[----:B---3--:R-:W-:-:S06]  /*42e0*/  F2FP.PACK_AB R14, R176, R179 ;  /* 0x000000b3b00e723e */ /* 0x008fcc00000000ff */
[C---:B------:R-:W-:Y:S01]  /*42f0*/  HMMA.16816.F32 R52, R8.reuse, R30, RZ ;  /* 0x0000001e0834723c */ /* 0x040fe200000018ff */
[----:B------:R2:W-:Y:S07]  /*4300*/  MUFU.EX2 R224, R3 ;  /* 0x0000000300e07308 */ /* 0x0005ee0000000800 */
[----:B------:R-:W-:Y:S01]  /*4310*/  HMMA.16816.F32 R44, R8, R42, RZ ;  /* 0x0000002a082c723c */ /* 0x000fe200000018ff */
[----:B--2---:R-:W-:-:S04]  /*4320*/  FFMA.FTZ R3, R33, c[0x0][0x2d0], -R0 ;  /* 0x0000b40021037a23 */ /* 0x004fc80000010800 */
[----:B------:R2:W3:Y:S02]  /*4330*/  MUFU.EX2 R221, R3 ;  /* 0x0000000300dd7308 */ /* 0x0004e40000000800 */
[----:B--2---:R-:W-:Y:S01]  /*4340*/  FFMA.FTZ R3, R34, c[0x0][0x2d0], -R0 ;  /* 0x0000b40022037a23 */ /* 0x004fe20000010800 */
[----:B---3--:R-:W-:-:S05]  /*4350*/  F2FP.PACK_AB R13, R221, R224 ;  /* 0x000000e0dd0d723e */ /* 0x008fca00000000ff */
[----:B------:R2:W-:Y:S02]  /*4360*/  MUFU.EX2 R223, R3 ;  /* 0x0000000300df7308 */ /* 0x0005e40000000800 */
[----:B--2---:R-:W-:Y:S02]  /*4370*/  FFMA.FTZ R3, R35, c[0x0][0x2d0], -R0 ;  /* 0x0000b40023037a23 */ /* 0x004fe40000010800 */
[----:B------:R-:W-:Y:S04]  /*4380*/  LDSM.16.MT88.4 R32, [R230+0x900] ;  /* 0x00090000e620783b */ /* 0x000fe80000004200 */
[----:B------:R2:W3:Y:S02]  /*4390*/  MUFU.EX2 R177, R3 ;  /* 0x0000000300b17308 */ /* 0x0004e40000000800 */
[----:B--2---:R-:W-:Y:S01]  /*43a0*/  FFMA.FTZ R3, R36, c[0x0][0x2d0], -R6 ;  /* 0x0000b40024037a23 */ /* 0x004fe20000010806 */
[----:B---3--:R-:W-:-:S05]  /*43b0*/  F2FP.PACK_AB R15, R177, R223 ;  /* 0x000000dfb10f723e */ /* 0x008fca00000000ff */
[----:B------:R2:W-:Y:S02]  /*43c0*/  MUFU.EX2 R162, R3 ;  /* 0x0000000300a27308 */ /* 0x0005e40000000800 */
[C---:B------:R-:W-:Y:S07]  /*43d0*/  HMMA.16816.F32 R76, R12.reuse, R28, RZ ;  /* 0x0000001c0c4c723c */ /* 0x040fee00000018ff */
[----:B------:R-:W-:Y:S01]  /*43e0*/  IMAD.MOV.U32 R29, RZ, RZ, R200 ;  /* 0x000000ffff1d7224 */ /* 0x000fe200078e00c8 */
[----:B------:R-:W-:Y:S01]  /*43f0*/  HMMA.16816.F32 R84, R12, R20, RZ ;  /* 0x000000140c54723c */ /* 0x000fe200000018ff */
[----:B------:R-:W-:-:S02]  /*4400*/  IMAD.MOV.U32 R28, RZ, RZ, R190 ;  /* 0x000000ffff1c7224 */ /* 0x000fc400078e00be */
[----:B--2---:R-:W-:-:S04]  /*4410*/  FFMA.FTZ R3, R37, c[0x0][0x2d0], -R6 ;  /* 0x0000b40025037a23 */ /* 0x004fc80000010806 */
[----:B------:R2:W3:Y:S01]  /*4420*/  MUFU.EX2 R234, R3 ;  /* 0x0000000300ea7308 */ /* 0x0004e20000000800 */
[C---:B------:R-:W-:Y:S01]  /*4430*/  HMMA.16816.F32 R88, R12.reuse, R22, RZ ;  /* 0x000000160c58723c */ /* 0x040fe200000018ff */
[----:B------:R-:W4:Y:S07]  /*4440*/  LDSM.16.MT88.4 R20, [R229+0x900] ;  /* 0x00090000e514783b */ /* 0x000f2e0000004200 */
[----:B------:R-:W-:Y:S01]  /*4450*/  HMMA.16816.F32 R80, R12, R16, RZ ;  /* 0x000000100c50723c */ /* 0x000fe200000018ff */
[----:B--2---:R-:W-:-:S07]  /*4460*/  FFMA.FTZ R3, R38, c[0x0][0x2d0], -R6 ;  /* 0x0000b40026037a23 */ /* 0x004fce0000010806 */
[C---:B------:R-:W-:Y:S01]  /*4470*/  HMMA.16816.F32 R100, R12.reuse, R18, RZ ;  /* 0x000000120c64723c */ /* 0x040fe200000018ff */
[----:B---3--:R-:W-:Y:S01]  /*4480*/  F2FP.PACK_AB R8, R234, R162 ;  /* 0x000000a2ea08723e */ /* 0x008fe200000000ff */
[----:B------:R2:W-:Y:S06]  /*4490*/  MUFU.EX2 R193, R3 ;  /* 0x0000000300c17308 */ /* 0x0005ec0000000800 */
[C---:B------:R-:W-:Y:S07]  /*44a0*/  HMMA.16816.F32 R108, R12.reuse, R30, RZ ;  /* 0x0000001e0c6c723c */ /* 0x040fee00000018ff */
[----:B------:R-:W-:Y:S01]  /*44b0*/  MOV R31, R107 ;  /* 0x0000006b001f7202 */ /* 0x000fe20000000f00 */
[----:B------:R-:W-:Y:S01]  /*44c0*/  HMMA.16816.F32 R16, R12, R40, RZ ;  /* 0x000000280c10723c */ /* 0x000fe200000018ff */
[----:B------:R-:W-:-:S02]  /*44d0*/  IMAD.MOV.U32 R30, RZ, RZ, R98 ;  /* 0x000000ffff1e7224 */ /* 0x000fc400078e0062 */
[----:B--2---:R-:W-:Y:S02]  /*44e0*/  FFMA.FTZ R3, R39, c[0x0][0x2d0], -R6 ;  /* 0x0000b40027037a23 */ /* 0x004fe40000010806 */
[----:B------:R-:W2:Y:S02]  /*44f0*/  LDSM.16.MT88.4 R36, [R231+0x900] ;  /* 0x00090000e724783b */ /* 0x000ea40000004200 */
[----:B------:R3:W1:Y:S01]  /*4500*/  MUFU.EX2 R192, R3 ;  /* 0x0000000300c07308 */ /* 0x0006620000000800 */
[----:B------:R-:W-:Y:S02]  /*4510*/  IMAD.MOV.U32 R41, RZ, RZ, R106 ;  /* 0x000000ffff297224 */ /* 0x000fe400078e006a */
[----:B---3--:R-:W-:Y:S01]  /*4520*/  FFMA.FTZ R3, R92, c[0x0][0x2d0], -R5 ;  /* 0x0000b4005c037a23 */ /* 0x008fe20000010805 */
[----:B-1----:R-:W-:-:S04]  /*4530*/  F2FP.PACK_AB R10, R192, R193 ;  /* 0x000000c1c00a723e */ /* 0x002fc800000000ff */
[----:B------:R1:W-:Y:S02]  /*4540*/  MUFU.EX2 R161, R3 ;  /* 0x0000000300a17308 */ /* 0x0003e40000000800 */
[----:B-1----:R-:W-:-:S06]  /*4550*/  FFMA.FTZ R3, R93, c[0x0][0x2d0], -R5 ;  /* 0x0000b4005d037a23 */ /* 0x002fcc0000010805 */
[----:B------:R1:W3:Y:S02]  /*4560*/  MUFU.EX2 R252, R3 ;  /* 0x0000000300fc7308 */ /* 0x0002e40000000800 */
[----:B-1----:R-:W-:Y:S01]  /*4570*/  FFMA.FTZ R3, R94, c[0x0][0x2d0], -R5 ;  /* 0x0000b4005e037a23 */ /* 0x002fe20000010805 */
[----:B---3--:R-:W-:-:S05]  /*4580*/  F2FP.PACK_AB R9, R252, R161 ;  /* 0x000000a1fc09723e */ /* 0x008fca00000000ff */
[----:B------:R1:W-:Y:S02]  /*4590*/  MUFU.EX2 R200, R3 ;  /* 0x0000000300c87308 */ /* 0x0003e40000000800 */
[----:B-1----:R-:W-:-:S06]  /*45a0*/  FFMA.FTZ R3, R95, c[0x0][0x2d0], -R5 ;  /* 0x0000b4005f037a23 */ /* 0x002fcc0000010805 */
[----:B------:R1:W3:Y:S02]  /*45b0*/  MUFU.EX2 R190, R3 ;  /* 0x0000000300be7308 */ /* 0x0002e40000000800 */
[----:B-1----:R-:W-:Y:S01]  /*45c0*/  FFMA.FTZ R3, R96, c[0x0][0x2d0], -R7 ;  /* 0x0000b40060037a23 */ /* 0x002fe20000010807 */
[----:B---3--:R-:W-:-:S05]  /*45d0*/  F2FP.PACK_AB R11, R190, R200 ;  /* 0x000000c8be0b723e */ /* 0x008fca00000000ff */
[----:B------:R1:W-:Y:S02]  /*45e0*/  MUFU.EX2 R220, R3 ;  /* 0x0000000300dc7308 */ /* 0x0003e40000000800 */
[C---:B------:R-:W-:Y:S08]  /*45f0*/  HMMA.16816.F32 R140, R8.reuse, R24, R72 ;  /* 0x00000018088c723c */ /* 0x040ff00000001848 */
[----:B----4-:R-:W-:Y:S01]  /*4600*/  HMMA.16816.F32 R92, R8, R20, R56 ;  /* 0x00000014085c723c */ /* 0x010fe20000001838 */
[----:B-1----:R-:W-:-:S04]  /*4610*/  FFMA.FTZ R3, R97, c[0x0][0x2d0], -R7 ;  /* 0x0000b40061037a23 */ /* 0x002fc80000010807 */
[----:B------:R1:W3:Y:S03]  /*4620*/  MUFU.EX2 R219, R3 ;  /* 0x0000000300db7308 */ /* 0x0002e60000000800 */
[C---:B------:R-:W-:Y:S08]  /*4630*/  HMMA.16816.F32 R72, R8.reuse, R32, R48 ;  /* 0x000000200848723c */ /* 0x040ff00000001830 */
[----:B------:R-:W-:Y:S01]  /*4640*/  HMMA.16816.F32 R68, R8, R26, R68 ;  /* 0x0000001a0844723c */ /* 0x000fe20000001844 */
[----:B-1----:R-:W-:-:S07]  /*4650*/  FFMA.FTZ R3, R104, c[0x0][0x2d0], -R7 ;  /* 0x0000b40068037a23 */ /* 0x002fce0000010807 */
[----:B------:R-:W-:Y:S01]  /*4660*/  HMMA.16816.F32 R44, R8, R34, R44 ;  /* 0x00000022082c723c */ /* 0x000fe2000000182c */
[----:B------:R1:W-:Y:S07]  /*4670*/  MUFU.EX2 R216, R3 ;  /* 0x0000000300d87308 */ /* 0x0003ee0000000800 */
[----:B------:R-:W-:Y:S01]  /*4680*/  HMMA.16816.F32 R96, R12, R42, RZ ;  /* 0x0000002a0c60723c */ /* 0x000fe200000018ff */
[----:B------:R-:W-:Y:S01]  /*4690*/  LDSM.16.MT88.4 R12, [R231+0x1100] ;  /* 0x00110000e70c783b */ /* 0x000fe20000004200 */
[----:B-1----:R-:W-:-:S06]  /*46a0*/  FFMA.FTZ R3, R105, c[0x0][0x2d0], -R7 ;  /* 0x0000b40069037a23 */ /* 0x002fcc0000010807 */
[C---:B--2---:R-:W-:Y:S01]  /*46b0*/  HMMA.16816.F32 R104, R8.reuse, R36, R64 ;  /* 0x000000240868723c */ /* 0x044fe20000001840 */
[----:B------:R1:W2:Y:S07]  /*46c0*/  MUFU.EX2 R218, R3 ;  /* 0x0000000300da7308 */ /* 0x0002ae0000000800 */
[C---:B------:R-:W-:Y:S08]  /*46d0*/  HMMA.16816.F32 R64, R8.reuse, R38, R60 ;  /* 0x000000260840723c */ /* 0x040ff0000000183c */
[----:B------:R-:W-:Y:S01]  /*46e0*/  HMMA.16816.F32 R60, R8, R22, R52 ;  /* 0x00000016083c723c */ /* 0x000fe20000001834 */
[----:B-1----:R-:W-:-:S02]  /*46f0*/  FFMA.FTZ R3, R112, c[0x0][0x2d0], -R0 ;  /* 0x0000b40070037a23 */ /* 0x002fc40000010800 */
[----:B------:R-:W-:Y:S02]  /*4700*/  IMAD.MOV.U32 R112, RZ, RZ, R188 ;  /* 0x000000ffff707224 */ /* 0x000fe400078e00bc */
[----:B------:R1:W-:Y:S02]  /*4710*/  MUFU.EX2 R205, R3 ;  /* 0x0000000300cd7308 */ /* 0x0003e40000000800 */
[----:B---3--:R-:W-:Y:S02]  /*4720*/  F2FP.PACK_AB R8, R219, R220 ;  /* 0x000000dcdb08723e */ /* 0x008fe400000000ff */
[----:B--2---:R-:W-:Y:S01]  /*4730*/  F2FP.PACK_AB R10, R218, R216 ;  /* 0x000000d8da0a723e */ /* 0x004fe200000000ff */
[----:B-1----:R-:W-:Y:S02]  /*4740*/  FFMA.FTZ R3, R113, c[0x0][0x2d0], -R0 ;  /* 0x0000b40071037a23 */ /* 0x002fe40000010800 */
[----:B------:R-:W-:Y:S02]  /*4750*/  IMAD.MOV.U32 R113, RZ, RZ, R190 ;  /* 0x000000ffff717224 */ /* 0x000fe400078e00be */
[----:B------:R1:W2:Y:S02]  /*4760*/  MUFU.EX2 R207, R3 ;  /* 0x0000000300cf7308 */ /* 0x0002a40000000800 */
[----:B-1----:R-:W-:Y:S01]  /*4770*/  FFMA.FTZ R3, R114, c[0x0][0x2d0], -R0 ;  /* 0x0000b40072037a23 */ /* 0x002fe20000010800 */
[----:B--2---:R-:W-:-:S05]  /*4780*/  F2FP.PACK_AB R9, R207, R205 ;  /* 0x000000cdcf09723e */ /* 0x004fca00000000ff */
[----:B------:R1:W-:Y:S02]  /*4790*/  MUFU.EX2 R208, R3 ;  /* 0x0000000300d07308 */ /* 0x0003e40000000800 */
[----:B-1----:R-:W-:-:S06]  /*47a0*/  FFMA.FTZ R3, R115, c[0x0][0x2d0], -R0 ;  /* 0x0000b40073037a23 */ /* 0x002fcc0000010800 */
[----:B------:R1:W2:Y:S02]  /*47b0*/  MUFU.EX2 R206, R3 ;  /* 0x0000000300ce7308 */ /* 0x0002a40000000800 */
[----:B-1----:R-:W-:Y:S01]  /*47c0*/  FFMA.FTZ R3, R116, c[0x0][0x2d0], -R7 ;  /* 0x0000b40074037a23 */ /* 0x002fe20000010807 */
[----:B--2---:R-:W-:Y:S01]  /*47d0*/  F2FP.PACK_AB R11, R206, R208 ;  /* 0x000000d0ce0b723e */ /* 0x004fe200000000ff */
[----:B------:R-:W-:-:S04]  /*47e0*/  IMAD.MOV.U32 R116, RZ, RZ, R200 ;  /* 0x000000ffff747224 */ /* 0x000fc800078e00c8 */
[----:B------:R1:W-:Y:S02]  /*47f0*/  MUFU.EX2 R251, R3 ;  /* 0x0000000300fb7308 */ /* 0x0003e40000000800 */
[C---:B------:R-:W-:Y:S08]  /*4800*/  HMMA.16816.F32 R52, R8.reuse, R36, R80 ;  /* 0x000000240834723c */ /* 0x040ff00000001850 */
[----:B------:R-:W-:Y:S01]  /*4810*/  HMMA.16816.F32 R36, R8, R38, R100 ;  /* 0x000000260824723c */ /* 0x000fe20000001864 */
[----:B-1----:R-:W-:-:S02]  /*4820*/  FFMA.FTZ R3, R117, c[0x0][0x2d0], -R6 ;  /* 0x0000b40075037a23 */ /* 0x002fc40000010806 */
[----:B------:R-:W-:Y:S02]  /*4830*/  IMAD.MOV.U32 R117, RZ, RZ, R30 ;  /* 0x000000ffff757224 */ /* 0x000fe400078e001e */
[----:B------:R1:W-:Y:S02]  /*4840*/  MUFU.EX2 R203, R3 ;  /* 0x0000000300cb7308 */ /* 0x0003e40000000800 */
[----:B------:R-:W-:Y:S01]  /*4850*/  IMAD.MOV.U32 R100, RZ, RZ, R197 ;  /* 0x000000ffff647224 */ /* 0x000fe200078e00c5 */
[----:B------:R-:W-:Y:S01]  /*4860*/  HMMA.16816.F32 R56, R8, R22, R108 ;  /* 0x000000160838723c */ /* 0x000fe2000000186c */
[----:B------:R-:W-:Y:S02]  /*4870*/  IMAD.MOV.U32 R103, RZ, RZ, R196 ;  /* 0x000000ffff677224 */ /* 0x000fe400078e00c4 */
[----:B------:R-:W-:Y:S02]  /*4880*/  IMAD.MOV.U32 R101, RZ, RZ, R31 ;  /* 0x000000ffff657224 */ /* 0x000fe400078e001f */
[----:B------:R-:W-:-:S02]  /*4890*/  IMAD.MOV.U32 R102, RZ, RZ, R29 ;  /* 0x000000ffff667224 */ /* 0x000fc400078e001d */
[----:B------:R-:W-:Y:S01]  /*48a0*/  IMAD.MOV.U32 R111, RZ, RZ, R195 ;  /* 0x000000ffff6f7224 */ /* 0x000fe200078e00c3 */
[C---:B------:R-:W-:Y:S01]  /*48b0*/  HMMA.16816.F32 R48, R8.reuse, R24, R84 ;  /* 0x000000180830723c */ /* 0x040fe20000001854 */
[----:B------:R-:W-:Y:S02]  /*48c0*/  IMAD.MOV.U32 R110, RZ, RZ, R194 ;  /* 0x000000ffff6e7224 */ /* 0x000fe400078e00c2 */
[----:B------:R-:W-:Y:S02]  /*48d0*/  IMAD.MOV.U32 R109, RZ, RZ, R193 ;  /* 0x000000ffff6d7224 */ /* 0x000fe400078e00c1 */
[----:B------:R-:W-:Y:S02]  /*48e0*/  IMAD.MOV.U32 R108, RZ, RZ, R191 ;  /* 0x000000ffff6c7224 */ /* 0x000fe400078e00bf */
[--C-:B-1----:R-:W-:Y:S01]  /*48f0*/  FFMA.FTZ R3, R118, c[0x0][0x2d0], -R6.reuse ;  /* 0x0000b40076037a23 */ /* 0x102fe20000010806 */
[C---:B------:R-:W-:Y:S01]  /*4900*/  HMMA.16816.F32 R84, R8.reuse, R32, R16 ;  /* 0x000000200854723c */ /* 0x040fe20000001810 */
[----:B------:R-:W1:Y:S01]  /*4910*/  LDSM.16.MT88.4 R16, [R228+0x1100] ;  /* 0x00110000e410783b */ /* 0x000e620000004200 */
[----:B------:R-:W-:Y:S01]  /*4920*/  IMAD.MOV.U32 R118, RZ, RZ, R189 ;  /* 0x000000ffff767224 */ /* 0x000fe200078e00bd */
[----:B------:R2:W3:Y:S05]  /*4930*/  MUFU.EX2 R204, R3 ;  /* 0x0000000300cc7308 */ /* 0x0004ea0000000800 */
[C---:B------:R-:W-:Y:S08]  /*4940*/  HMMA.16816.F32 R76, R8.reuse, R20, R76 ;  /* 0x00000014084c723c */ /* 0x040ff0000000184c */
[----:B------:R-:W-:Y:S01]  /*4950*/  HMMA.16816.F32 R32, R8, R34, R96 ;  /* 0x000000220820723c */ /* 0x000fe20000001860 */
[----:B--2---:R-:W-:Y:S01]  /*4960*/  FFMA.FTZ R3, R119, c[0x0][0x2d0], -R6 ;  /* 0x0000b40077037a23 */ /* 0x004fe20000010806 */
[----:B------:R-:W-:-:S03]  /*4970*/  MOV R119, R192 ;  /* 0x000000c000777202 */ /* 0x000fc60000000f00 */
[----:B------:R2:W-:Y:S02]  /*4980*/  MUFU.EX2 R202, R3 ;  /* 0x0000000300ca7308 */ /* 0x0005e40000000800 */
[----:B------:R-:W-:Y:S02]  /*4990*/  IMAD.MOV.U32 R99, RZ, RZ, R165 ;  /* 0x000000ffff637224 */ /* 0x000fe400078e00a5 */
[----:B--2---:R-:W-:Y:S01]  /*49a0*/  FFMA.FTZ R3, R120, c[0x0][0x2d0], -R6 ;  /* 0x0000b40078037a23 */ /* 0x004fe20000010806 */
[----:B------:R-:W-:-:S03]  /*49b0*/  MOV R120, R252 ;  /* 0x000000fc00787202 */ /* 0x000fc60000000f00 */
[----:B------:R2:W4:Y:S02]  /*49c0*/  MUFU.EX2 R201, R3 ;  /* 0x0000000300c97308 */ /* 0x0005240000000800 */
[----:B--2---:R-:W-:Y:S02]  /*49d0*/  FFMA.FTZ R3, R121, c[0x0][0x2d0], -R5 ;  /* 0x0000b40079037a23 */ /* 0x004fe40000010805 */
[----:B------:R-:W-:-:S04]  /*49e0*/  IMAD.MOV.U32 R121, RZ, RZ, R41 ;  /* 0x000000ffff797224 */ /* 0x000fc800078e0029 */
[----:B------:R2:W-:Y:S01]  /*49f0*/  MUFU.EX2 R200, R3 ;  /* 0x0000000300c87308 */ /* 0x0005e20000000800 */
[----:B------:R-:W-:Y:S01]  /*4a00*/  HMMA.16816.F32 R40, R8, R26, R88 ;  /* 0x0000001a0828723c */ /* 0x000fe20000001858 */
[----:B------:R-:W1:Y:S06]  /*4a10*/  LDSM.16.MT88.4 R24, [R229+0x1100] ;  /* 0x00110000e518783b */ /* 0x000e6c0000004200 */
[----:B---3--:R-:W-:Y:S02]  /*4a20*/  F2FP.PACK_AB R8, R204, R203 ;  /* 0x000000cbcc08723e */ /* 0x008fe400000000ff */
[----:B----4-:R-:W-:Y:S01]  /*4a30*/  F2FP.PACK_AB R10, R201, R202 ;  /* 0x000000cac90a723e */ /* 0x010fe200000000ff */
[----:B--2---:R-:W-:Y:S01]  /*4a40*/  FFMA.FTZ R3, R122, c[0x0][0x2d0], -R5 ;  /* 0x0000b4007a037a23 */ /* 0x004fe20000010805 */
[----:B------:R-:W-:-:S03]  /*4a50*/  MOV R122, R199 ;  /* 0x000000c7007a7202 */ /* 0x000fc60000000f00 */
[----:B------:R2:W3:Y:S01]  /*4a60*/  MUFU.EX2 R199, R3 ;  /* 0x0000000300c77308 */ /* 0x0004e20000000800 */
[----:B------:R-:W-:Y:S01]  /*4a70*/  MOV R98, R122 ;  /* 0x0000007a00627202 */ /* 0x000fe20000000f00 */
[----:B------:R-:W-:-:S04]  /*4a80*/  IMAD.MOV.U32 R122, RZ, RZ, R161 ;  /* 0x000000ffff7a7224 */ /* 0x000fc800078e00a1 */
[----:B------:R-:W-:Y:S02]  /*4a90*/  IMAD.MOV.U32 R96, RZ, RZ, R98 ;  /* 0x000000ffff607224 */ /* 0x000fe400078e0062 */
[----:B--2---:R-:W-:Y:S01]  /*4aa0*/  FFMA.FTZ R3, R123, c[0x0][0x2d0], -R5 ;  /* 0x0000b4007b037a23 */ /* 0x004fe20000010805 */
[----:B---3--:R-:W-:Y:S01]  /*4ab0*/  F2FP.PACK_AB R9, R199, R200 ;  /* 0x000000c8c709723e */ /* 0x008fe200000000ff */
[----:B------:R-:W-:Y:S02]  /*4ac0*/  IMAD.MOV.U32 R123, RZ, RZ, R178 ;  /* 0x000000ffff7b7224 */ /* 0x000fe400078e00b2 */
[----:B------:R-:W-:Y:S02]  /*4ad0*/  IMAD.MOV.U32 R178, RZ, RZ, R198 ;  /* 0x000000ffffb27224 */ /* 0x000fe400078e00c6 */
[----:B------:R2:W-:Y:S01]  /*4ae0*/  MUFU.EX2 R198, R3 ;  /* 0x0000000300c67308 */ /* 0x0005e20000000800 */
[----:B------:R-:W-:Y:S01]  /*4af0*/  IMAD.MOV.U32 R97, RZ, RZ, R123 ;  /* 0x000000ffff617224 */ /* 0x000fe200078e007b */
[----:B------:R-:W-:Y:S01]  /*4b00*/  MOV R123, R162 ;  /* 0x000000a2007b7202 */ /* 0x000fe20000000f00 */
[----:B--2---:R-:W-:-:S02]  /*4b10*/  FFMA.FTZ R3, R124, c[0x0][0x2d0], -R5 ;  /* 0x0000b4007c037a23 */ /* 0x004fc40000010805 */
[----:B------:R-:W-:-:S03]  /*4b20*/  IMAD.MOV.U32 R124, RZ, RZ, R28 ;  /* 0x000000ffff7c7224 */ /* 0x000fc600078e001c */
[----:B------:R2:W3:Y:S01]  /*4b30*/  MUFU.EX2 R197, R3 ;  /* 0x0000000300c57308 */ /* 0x0004e20000000800 */
[----:B------:R-:W4:Y:S01]  /*4b40*/  LDSM.16.MT88.4 R28, [R230+0x1100] ;  /* 0x00110000e61c783b */ /* 0x000f220000004200 */
[----:B--2---:R-:W-:Y:S01]  /*4b50*/  FFMA.FTZ R3, R126, c[0x0][0x2d0], -R7 ;  /* 0x0000b4007e037a23 */ /* 0x004fe20000010807 */
[----:B---3--:R-:W-:Y:S01]  /*4b60*/  F2FP.PACK_AB R11, R197, R198 ;  /* 0x000000c6c50b723e */ /* 0x008fe200000000ff */
[----:B------:R-:W-:-:S04]  /*4b70*/  IMAD.MOV.U32 R126, RZ, RZ, R167 ;  /* 0x000000ffff7e7224 */ /* 0x000fc800078e00a7 */
[----:B------:R2:W3:Y:S01]  /*4b80*/  MUFU.EX2 R196, R3 ;  /* 0x0000000300c47308 */ /* 0x0004e20000000800 */
[----:B------:R-:W-:Y:S01]  /*4b90*/  IMAD.MOV.U32 R98, RZ, RZ, R126 ;  /* 0x000000ffff627224 */ /* 0x000fe200078e007e */
[C---:B-1----:R-:W-:Y:S08]  /*4ba0*/  HMMA.16816.F32 R80, R8.reuse, R18, R68 ;  /* 0x000000120850723c */ /* 0x042ff00000001844 */
[----:B------:R-:W-:Y:S01]  /*4bb0*/  HMMA.16816.F32 R68, R8, R14, R64 ;  /* 0x0000000e0844723c */ /* 0x000fe20000001840 */
[----:B--2---:R-:W-:-:S02]  /*4bc0*/  FFMA.FTZ R3, R125, c[0x0][0x2d0], -R7 ;  /* 0x0000b4007d037a23 */ /* 0x004fc40000010807 */
[----:B------:R-:W-:Y:S02]  /*4bd0*/  IMAD.MOV.U32 R125, RZ, RZ, R163 ;  /* 0x000000ffff7d7224 */ /* 0x000fe400078e00a3 */
[----:B------:R1:W-:Y:S03]  /*4be0*/  MUFU.EX2 R195, R3 ;  /* 0x0000000300c37308 */ /* 0x0003e60000000800 */
[C---:B------:R-:W-:Y:S08]  /*4bf0*/  HMMA.16816.F32 R64, R8.reuse, R26, R60 ;  /* 0x0000001a0840723c */ /* 0x040ff0000000183c */
[----:B------:R-:W-:Y:S01]  /*4c00*/  HMMA.16816.F32 R140, R8, R16, R140 ;  /* 0x00000010088c723c */ /* 0x000fe2000000188c */
[----:B-1----:R-:W-:-:S07]  /*4c10*/  FFMA.FTZ R3, R127, c[0x0][0x2d0], -R7 ;  /* 0x0000b4007f037a23 */ /* 0x002fce0000010807 */
[C---:B------:R-:W-:Y:S01]  /*4c20*/  HMMA.16816.F32 R104, R8.reuse, R12, R104 ;  /* 0x0000000c0868723c */ /* 0x040fe20000001868 */
[----:B------:R-:W-:Y:S01]  /*4c30*/  IMAD.MOV.U32 R127, RZ, RZ, R109 ;  /* 0x000000ffff7f7224 */ /* 0x000fe200078e006d */
[----:B------:R1:W2:Y:S06]  /*4c40*/  MUFU.EX2 R194, R3 ;  /* 0x0000000300c27308 */ /* 0x0002ac0000000800 */
[C---:B------:R-:W-:Y:S08]  /*4c50*/  HMMA.16816.F32 R92, R8.reuse, R24, R92 ;  /* 0x00000018085c723c */ /* 0x040ff0000000185c */
[----:B----4-:R-:W-:Y:S01]  /*4c60*/  HMMA.16816.F32 R88, R8, R28, R72 ;  /* 0x0000001c0858723c */ /* 0x010fe20000001848 */
[----:B-1----:R-:W-:-:S02]  /*4c70*/  FFMA.FTZ R3, R128, c[0x0][0x2d0], -R7 ;  /* 0x0000b40080037a23 */ /* 0x002fc40000010807 */
[----:B------:R-:W-:Y:S02]  /*4c80*/  IMAD.MOV.U32 R128, RZ, RZ, R176 ;  /* 0x000000ffff807224 */ /* 0x000fe400078e00b0 */
[----:B------:R1:W-:Y:S03]  /*4c90*/  MUFU.EX2 R193, R3 ;  /* 0x0000000300c17308 */ /* 0x0003e60000000800 */
[----:B------:R-:W-:Y:S07]  /*4ca0*/  HMMA.16816.F32 R60, R8, R30, R44 ;  /* 0x0000001e083c723c */ /* 0x000fee000000182c */
[----:B---3--:R-:W-:-:S02]  /*4cb0*/  F2FP.PACK_AB R8, R196, R251 ;  /* 0x000000fbc408723e */ /* 0x008fc400000000ff */
[----:B--2---:R-:W-:Y:S01]  /*4cc0*/  F2FP.PACK_AB R10, R194, R195 ;  /* 0x000000c3c20a723e */ /* 0x004fe200000000ff */
[--C-:B-1----:R-:W-:Y:S02]  /*4cd0*/  FFMA.FTZ R3, R129, c[0x0][0x2d0], -R0.reuse ;  /* 0x0000b40081037a23 */ /* 0x102fe40000010800 */
[----:B------:R-:W-:Y:S02]  /*4ce0*/  IMAD.MOV.U32 R129, RZ, RZ, R177 ;  /* 0x000000ffff817224 */ /* 0x000fe400078e00b1 */
[----:B------:R1:W-:Y:S02]  /*4cf0*/  MUFU.EX2 R252, R3 ;  /* 0x0000000300fc7308 */ /* 0x0003e40000000800 */
[----:B-1----:R-:W-:Y:S02]  /*4d00*/  FFMA.FTZ R3, R130, c[0x0][0x2d0], -R0 ;  /* 0x0000b40082037a23 */ /* 0x002fe40000010800 */
[----:B------:R-:W-:-:S04]  /*4d10*/  IMAD.MOV.U32 R130, RZ, RZ, R124 ;  /* 0x000000ffff827224 */ /* 0x000fc800078e007c */
[----:B------:R1:W2:Y:S01]  /*4d20*/  MUFU.EX2 R192, R3 ;  /* 0x0000000300c07308 */ /* 0x0002a20000000800 */
[----:B------:R-:W-:Y:S02]  /*4d30*/  IMAD.MOV.U32 R124, RZ, RZ, R166 ;  /* 0x000000ffff7c7224 */ /* 0x000fe400078e00a6 */
[----:B-1----:R-:W-:Y:S01]  /*4d40*/  FFMA.FTZ R3, R131, c[0x0][0x2d0], -R0 ;  /* 0x0000b40083037a23 */ /* 0x002fe20000010800 */
[----:B--2---:R-:W-:Y:S01]  /*4d50*/  F2FP.PACK_AB R9, R192, R252 ;  /* 0x000000fcc009723e */ /* 0x004fe200000000ff */
[----:B------:R-:W-:-:S03]  /*4d60*/  IMAD.MOV.U32 R131, RZ, RZ, R101 ;  /* 0x000000ffff837224 */ /* 0x000fc600078e0065 */
[----:B------:R1:W-:Y:S01]  /*4d70*/  MUFU.EX2 R191, R3 ;  /* 0x0000000300bf7308 */ /* 0x0003e20000000800 */
[----:B------:R-:W-:-:S04]  /*4d80*/  IMAD.MOV.U32 R101, RZ, RZ, R151 ;  /* 0x000000ffff657224 */ /* 0x000fc800078e0097 */
[----:B------:R-:W-:Y:S01]  /*4d90*/  IMAD.MOV.U32 R126, RZ, RZ, R101 ;  /* 0x000000ffff7e7224 */ /* 0x000fe200078e0065 */
[----:B------:R-:W-:Y:S01]  /*4da0*/  MOV R101, R179 ;  /* 0x000000b300657202 */ /* 0x000fe20000000f00 */
[----:B-1----:R-:W-:-:S04]  /*4db0*/  FFMA.FTZ R3, R134, c[0x0][0x2d0], -R0 ;  /* 0x0000b40086037a23 */ /* 0x002fc80000010800 */
[----:B------:R1:W2:Y:S02]  /*4dc0*/  MUFU.EX2 R189, R3 ;  /* 0x0000000300bd7308 */ /* 0x0002a40000000800 */
[----:B-1----:R-:W-:Y:S01]  /*4dd0*/  FFMA.FTZ R3, R133, c[0x0][0x2d0], -R7 ;  /* 0x0000b40085037a23 */ /* 0x002fe20000010807 */
[----:B--2---:R-:W-:-:S05]  /*4de0*/  F2FP.PACK_AB R11, R189, R191 ;  /* 0x000000bfbd0b723e */ /* 0x004fca00000000ff */
[----:B------:R1:W-:Y:S02]  /*4df0*/  MUFU.EX2 R190, R3 ;  /* 0x0000000300be7308 */ /* 0x0003e40000000800 */
[C---:B------:R-:W-:Y:S08]  /*4e00*/  HMMA.16816.F32 R20, R8.reuse, R12, R52 ;  /* 0x0000000c0814723c */ /* 0x040ff00000001834 */
[----:B------:R-:W-:Y:S01]  /*4e10*/  HMMA.16816.F32 R36, R8, R14, R36 ;  /* 0x0000000e0824723c */ /* 0x000fe20000001824 */
[----:B------:R-:W-:Y:S01]  /*4e20*/  LDSM.16.MT88.4 R12, [R231+0x1900] ;  /* 0x00190000e70c783b */ /* 0x000fe20000004200 */
[----:B-1----:R-:W-:-:S04]  /*4e30*/  FFMA.FTZ R3, R132, c[0x0][0x2d0], -R7 ;  /* 0x0000b40084037a23 */ /* 0x002fc80000010807 */
[----:B------:R1:W-:Y:S02]  /*4e40*/  MUFU.EX2 R188, R3 ;  /* 0x0000000300bc7308 */ /* 0x0003e40000000800 */
[C---:B------:R-:W-:Y:S08]  /*4e50*/  HMMA.16816.F32 R44, R8.reuse, R18, R40 ;  /* 0x00000012082c723c */ /* 0x040ff00000001828 */
[----:B------:R-:W-:Y:S01]  /*4e60*/  HMMA.16816.F32 R48, R8, R16, R48 ;  /* 0x000000100830723c */ /* 0x000fe20000001830 */
[----:B------:R-:W2:Y:S01]  /*4e70*/  LDSM.16.MT88.4 R16, [R228+0x1900] ;  /* 0x00190000e410783b */ /* 0x000ea20000004200 */
[----:B-1----:R-:W-:-:S06]  /*4e80*/  FFMA.FTZ R3, R138, c[0x0][0x2d0], -R6 ;  /* 0x0000b4008a037a23 */ /* 0x002fcc0000010806 */
[C---:B------:R-:W-:Y:S01]  /*4e90*/  HMMA.16816.F32 R40, R8.reuse, R24, R76 ;  /* 0x000000180828723c */ /* 0x040fe2000000184c */
[----:B------:R1:W-:Y:S07]  /*4ea0*/  MUFU.EX2 R138, R3 ;  /* 0x00000003008a7308 */ /* 0x0003ee0000000800 */
[C---:B------:R-:W-:Y:S01]  /*4eb0*/  HMMA.16816.F32 R56, R8.reuse, R26, R56 ;  /* 0x0000001a0838723c */ /* 0x040fe20000001838 */
[----:B------:R-:W-:Y:S07]  /*4ec0*/  LDSM.16.MT88.4 R24, [R229+0x1900] ;  /* 0x00190000e518783b */ /* 0x000fee0000004200 */
[----:B------:R-:W-:Y:S01]  /*4ed0*/  HMMA.16816.F32 R84, R8, R28, R84 ;  /* 0x0000001c0854723c */ /* 0x000fe20000001854 */
[----:B-1----:R-:W-:Y:S01]  /*4ee0*/  FFMA.FTZ R3, R156, c[0x0][0x2d0], -R6 ;  /* 0x0000b4009c037a23 */ /* 0x002fe20000010806 */
[----:B------:R-:W-:-:S03]  /*4ef0*/  MOV R156, R110 ;  /* 0x0000006e009c7202 */ /* 0x000fc60000000f00 */
[----:B------:R1:W3:Y:S03]  /*4f00*/  MUFU.EX2 R134, R3 ;  /* 0x0000000300867308 */ /* 0x0002e60000000800 */
[----:B------:R-:W-:Y:S01]  /*4f10*/  HMMA.16816.F32 R72, R8, R30, R32 ;  /* 0x0000001e0848723c */ /* 0x000fe20000001820 */
[----:B------:R-:W4:Y:S04]  /*4f20*/  LDSM.16.MT88.4 R32, [R230+0x1900] ;  /* 0x00190000e620783b */ /* 0x000f280000004200 */
[----:B------:R-:W-:Y:S01]  /*4f30*/  LDSM.16.MT88.4 R28, [R230+0x2100] ;  /* 0x00210000e61c783b */ /* 0x000fe20000004200 */
[----:B-1----:R-:W-:Y:S01]  /*4f40*/  FFMA.FTZ R3, R152, c[0x0][0x2d0], -R6 ;  /* 0x0000b40098037a23 */ /* 0x002fe20000010806 */
[----:B---3--:R-:W-:Y:S01]  /*4f50*/  F2FP.PACK_AB R8, R134, R138 ;  /* 0x0000008a8608723e */ /* 0x008fe200000000ff */
[----:B------:R-:W-:-:S02]  /*4f60*/  IMAD.MOV.U32 R152, RZ, RZ, R111 ;  /* 0x000000ffff987224 */ /* 0x000fc400078e006f */
[----:B------:R1:W-:Y:S02]  /*4f70*/  MUFU.EX2 R133, R3 ;  /* 0x0000000300857308 */ /* 0x0003e40000000800 */
[----:B-1----:R-:W-:Y:S01]  /*4f80*/  FFMA.FTZ R3, R153, c[0x0][0x2d0], -R6 ;  /* 0x0000b40099037a23 */ /* 0x002fe20000010806 */
[----:B------:R-:W-:-:S05]  /*4f90*/  MOV R153, R101 ;  /* 0x0000006500997202 */ /* 0x000fca0000000f00 */
[----:B------:R1:W3:Y:S02]  /*4fa0*/  MUFU.EX2 R132, R3 ;  /* 0x0000000300847308 */ /* 0x0002e40000000800 */
[----:B-1----:R-:W-:Y:S01]  /*4fb0*/  FFMA.FTZ R3, R157, c[0x0][0x2d0], -R5 ;  /* 0x0000b4009d037a23 */ /* 0x002fe20000010805 */
[----:B---3--:R-:W-:-:S05]  /*4fc0*/  F2FP.PACK_AB R10, R132, R133 ;  /* 0x00000085840a723e */ /* 0x008fca00000000ff */
[----:B------:R1:W-:Y:S02]  /*4fd0*/  MUFU.EX2 R115, R3 ;  /* 0x0000000300737308 */ /* 0x0003e40000000800 */
[----:B-1----:R-:W-:Y:S02]  /*4fe0*/  FFMA.FTZ R3, R158, c[0x0][0x2d0], -R5 ;  /* 0x0000b4009e037a23 */ /* 0x002fe40000010805 */
[----:B------:R-:W-:-:S04]  /*4ff0*/  IMAD.MOV.U32 R158, RZ, RZ, R98 ;  /* 0x000000ffff9e7224 */ /* 0x000fc800078e0062 */
[----:B------:R1:W3:Y:S02]  /*5000*/  MUFU.EX2 R114, R3 ;  /* 0x0000000300727308 */ /* 0x0002e40000000800 */
[----:B-1----:R-:W-:Y:S01]  /*5010*/  FFMA.FTZ R3, R154, c[0x0][0x2d0], -R5 ;  /* 0x0000b4009a037a23 */ /* 0x002fe20000010805 */
[----:B------:R-:W-:Y:S02]  /*5020*/  MOV R154, R112 ;  /* 0x00000070009a7202 */ /* 0x000fe40000000f00 */
[----:B---3--:R-:W-:-:S03]  /*5030*/  F2FP.PACK_AB R9, R114, R115 ;  /* 0x000000737209723e */ /* 0x008fc600000000ff */
[----:B------:R1:W-:Y:S02]  /*5040*/  MUFU.EX2 R112, R3 ;  /* 0x0000000300707308 */ /* 0x0003e40000000800 */
[----:B-1----:R-:W-:Y:S02]  /*5050*/  FFMA.FTZ R3, R155, c[0x0][0x2d0], -R5 ;  /* 0x0000b4009b037a23 */ /* 0x002fe40000010805 */
[----:B------:R-:W-:Y:S02]  /*5060*/  IMAD.MOV.U32 R155, RZ, RZ, R118 ;  /* 0x000000ffff9b7224 */ /* 0x000fe400078e0076 */
[----:B------:R-:W-:Y:S02]  /*5070*/  IMAD.MOV.U32 R118, RZ, RZ, R113 ;  /* 0x000000ffff767224 */ /* 0x000fe400078e0071 */
[----:B------:R1:W3:Y:S02]  /*5080*/  MUFU.EX2 R113, R3 ;  /* 0x0000000300717308 */ /* 0x0002e40000000800 */
[----:B-1----:R-:W-:Y:S01]  /*5090*/  FFMA.FTZ R3, R159, c[0x0][0x2d0], -R7 ;  /* 0x0000b4009f037a23 */ /* 0x002fe20000010807 */
[----:B---3--:R-:W-:Y:S01]  /*50a0*/  F2FP.PACK_AB R11, R113, R112 ;  /* 0x00000070710b723e */ /* 0x008fe200000000ff */
[----:B------:R-:W-:-:S04]  /*50b0*/  IMAD.MOV.U32 R159, RZ, RZ, R108 ;  /* 0x000000ffff9f7224 */ /* 0x000fc800078e006c */
[----:B------:R1:W-:Y:S02]  /*50c0*/  MUFU.EX2 R111, R3 ;  /* 0x00000003006f7308 */ /* 0x0003e40000000800 */
[C---:B--2---:R-:W-:Y:S08]  /*50d0*/  HMMA.16816.F32 R140, R8.reuse, R16, R140 ;  /* 0x00000010088c723c */ /* 0x044ff0000000188c */
[----:B----4-:R-:W-:Y:S01]  /*50e0*/  HMMA.16816.F32 R76, R8, R32, R88 ;  /* 0x00000020084c723c */ /* 0x010fe20000001858 */
[----:B-1----:R-:W-:-:S04]  /*50f0*/  FFMA.FTZ R3, R148, c[0x0][0x2d0], -R7 ;  /* 0x0000b40094037a23 */ /* 0x002fc80000010807 */
[----:B------:R1:W-:Y:S02]  /*5100*/  MUFU.EX2 R110, R3 ;  /* 0x00000003006e7308 */ /* 0x0003e40000000800 */
[----:B-1----:R-:W-:-:S06]  /*5110*/  FFMA.FTZ R3, R150, c[0x0][0x2d0], -R7 ;  /* 0x0000b40096037a23 */ /* 0x002fcc0000010807 */
[----:B------:R1:W-:Y:S02]  /*5120*/  MUFU.EX2 R109, R3 ;  /* 0x00000003006d7308 */ /* 0x0003e40000000800 */
[----:B-1----:R-:W-:Y:S02]  /*5130*/  FFMA.FTZ R3, R149, c[0x0][0x2d0], -R7 ;  /* 0x0000b40095037a23 */ /* 0x002fe40000010807 */
[C---:B------:R-:W-:Y:S04]  /*5140*/  HMMA.16816.F32 R148, R8.reuse, R18, R80 ;  /* 0x000000120894723c */ /* 0x040fe80000001850 */
[----:B------:R1:W-:Y:S04]  /*5150*/  MUFU.EX2 R108, R3 ;  /* 0x00000003006c7308 */ /* 0x0003e80000000800 */
[----:B------:R-:W-:Y:S01]  /*5160*/  HMMA.16816.F32 R80, R8, R26, R64 ;  /* 0x0000001a0850723c */ /* 0x000fe20000001840 */
[----:B-1----:R-:W-:-:S07]  /*5170*/  FFMA.FTZ R3, R160, c[0x0][0x2d0], -R0 ;  /* 0x0000b400a0037a23 */ /* 0x002fce0000010800 */
[----:B------:R-:W-:Y:S01]  /*5180*/  HMMA.16816.F32 R160, R8, R12, R104 ;  /* 0x0000000c08a0723c */ /* 0x000fe20000001868 */
[----:B------:R1:W-:Y:S02]  /*5190*/  MUFU.EX2 R106, R3 ;  /* 0x00000003006a7308 */ /* 0x0003e40000000800 */
[----:B-1----:R-:W-:-:S05]  /*51a0*/  FFMA.FTZ R3, R164, c[0x0][0x2d0], -R0 ;  /* 0x0000b400a4037a23 */ /* 0x002fca0000010800 */
[C---:B------:R-:W-:Y:S01]  /*51b0*/  HMMA.16816.F32 R164, R8.reuse, R14, R68 ;  /* 0x0000000e08a4723c */ /* 0x040fe20000001844 */
[----:B------:R1:W2:Y:S07]  /*51c0*/  MUFU.EX2 R105, R3 ;  /* 0x0000000300697308 */ /* 0x0002ae0000000800 */
[----:B------:R-:W-:Y:S01]  /*51d0*/  HMMA.16816.F32 R68, R8, R34, R60 ;  /* 0x000000220844723c */ /* 0x000fe2000000183c */
[----:B-1----:R-:W-:Y:S02]  /*51e0*/  FFMA.FTZ R3, R169, c[0x0][0x2d0], -R0 ;  /* 0x0000b400a9037a23 */ /* 0x002fe40000010800 */
[----:B------:R-:W-:Y:S01]  /*51f0*/  IMAD.MOV.U32 R169, RZ, RZ, R97 ;  /* 0x000000ffffa97224 */ /* 0x000fe200078e0061 */
[----:B------:R-:W-:Y:S01]  /*5200*/  MOV R97, R99 ;  /* 0x0000006300617202 */ /* 0x000fe20000000f00 */
[----:B------:R1:W-:Y:S01]  /*5210*/  MUFU.EX2 R104, R3 ;  /* 0x0000000300687308 */ /* 0x0003e20000000800 */
[----:B------:R-:W-:-:S02]  /*5220*/  IMAD.MOV.U32 R99, RZ, RZ, R124 ;  /* 0x000000ffff637224 */ /* 0x000fc400078e007c */
[----:B------:R-:W-:Y:S02]  /*5230*/  IMAD.MOV.U32 R124, RZ, RZ, R4 ;  /* 0x000000ffff7c7224 */ /* 0x000fe400078e0004 */
[----:B------:R-:W-:Y:S02]  /*5240*/  IMAD.MOV.U32 R157, RZ, RZ, R99 ;  /* 0x000000ffff9d7224 */ /* 0x000fe400078e0063 */
[----:B------:R-:W-:Y:S02]  /*5250*/  IMAD.MOV.U32 R4, RZ, RZ, R178 ;  /* 0x000000ffff047224 */ /* 0x000fe400078e00b2 */
[----:B------:R-:W-:Y:S01]  /*5260*/  HMMA.16816.F32 R176, R8, R24, R92 ;  /* 0x0000001808b0723c */ /* 0x000fe2000000185c */
[----:B-1----:R-:W-:-:S06]  /*5270*/  FFMA.FTZ R3, R170, c[0x0][0x2d0], -R0 ;  /* 0x0000b400aa037a23 */ /* 0x002fcc0000010800 */
[----:B------:R-:W-:Y:S01]  /*5280*/  F2FP.PACK_AB R8, R190, R193 ;  /* 0x000000c1be08723e */ /* 0x000fe200000000ff */
[----:B------:R-:W-:Y:S01]  /*5290*/  IMAD.MOV.U32 R170, RZ, RZ, R131 ;  /* 0x000000ffffaa7224 */ /* 0x000fe200078e0083 */
[----:B------:R-:W-:Y:S01]  /*52a0*/  MOV R131, R130 ;  /* 0x0000008200837202 */ /* 0x000fe20000000f00 */
[----:B------:R-:W-:Y:S01]  /*52b0*/  IMAD.MOV.U32 R130, RZ, RZ, R100 ;  /* 0x000000ffff827224 */ /* 0x000fe200078e0064 */
[----:B--2---:R-:W-:Y:S01]  /*52c0*/  F2FP.PACK_AB R9, R105, R106 ;  /* 0x0000006a6909723e */ /* 0x004fe200000000ff */
[----:B------:R-:W-:Y:S01]  /*52d0*/  IMAD.MOV.U32 R100, RZ, RZ, R103 ;  /* 0x000000ffff647224 */ /* 0x000fe200078e0067 */
[----:B------:R-:W-:Y:S01]  /*52e0*/  F2FP.PACK_AB R10, R111, R188 ;  /* 0x000000bc6f0a723e */ /* 0x000fe200000000ff */
[----:B------:R1:W2:Y:S02]  /*52f0*/  MUFU.EX2 R103, R3 ;  /* 0x0000000300677308 */ /* 0x0002a40000000800 */
[----:B-1----:R-:W-:Y:S01]  /*5300*/  FFMA.FTZ R3, R168, c[0x0][0x2d0], -R7 ;  /* 0x0000b400a8037a23 */ /* 0x002fe20000010807 */
[----:B--2---:R-:W-:Y:S01]  /*5310*/  F2FP.PACK_AB R11, R103, R104 ;  /* 0x00000068670b723e */ /* 0x004fe200000000ff */
[----:B------:R-:W-:-:S04]  /*5320*/  IMAD.MOV.U32 R168, RZ, RZ, R152 ;  /* 0x000000ffffa87224 */ /* 0x000fc800078e0098 */
[----:B------:R1:W-:Y:S01]  /*5330*/  MUFU.EX2 R107, R3 ;  /* 0x00000003006b7308 */ /* 0x0003e20000000800 */
[----:B------:R-:W-:Y:S01]  /*5340*/  IMAD.MOV.U32 R152, RZ, RZ, R156 ;  /* 0x000000ffff987224 */ /* 0x000fe200078e009c */
[----:B------:R-:W-:Y:S01]  /*5350*/  MOV R156, R127 ;  /* 0x0000007f009c7202 */ /* 0x000fe20000000f00 */
[----:B------:R-:W-:Y:S01]  /*5360*/  IMAD.MOV.U32 R127, RZ, RZ, R97 ;  /* 0x000000ffff7f7224 */ /* 0x000fe200078e0061 */
[C---:B------:R-:W-:Y:S08]  /*5370*/  HMMA.16816.F32 R64, R8.reuse, R16, R48 ;  /* 0x000000100840723c */ /* 0x040ff00000001830 */
[----:B------:R-:W-:Y:S01]  /*5380*/  HMMA.16816.F32 R60, R8, R18, R44 ;  /* 0x00000012083c723c */ /* 0x000fe2000000182c */
[----:B------:R-:W-:Y:S01]  /*5390*/  LDSM.16.MT88.4 R16, [R231+0x2100] ;  /* 0x00210000e710783b */ /* 0x000fe20000004200 */
[----:B-1----:R-:W-:-:S02]  /*53a0*/  FFMA.FTZ R3, R171, c[0x0][0x2d0], -R6 ;  /* 0x0000b400ab037a23 */ /* 0x002fc40000010806 */
[----:B------:R-:W-:Y:S02]  /*53b0*/  IMAD.MOV.U32 R171, RZ, RZ, R96 ;  /* 0x000000ffffab7224 */ /* 0x000fe400078e0060 */
[----:B------:R1:W-:Y:S02]  /*53c0*/  MUFU.EX2 R101, R3 ;  /* 0x0000000300657308 */ /* 0x0003e40000000800 */
[C---:B------:R-:W-:Y:S01]  /*53d0*/  HMMA.16816.F32 R52, R8.reuse, R12, R20 ;  /* 0x0000000c0834723c */ /* 0x040fe20000001814 */
[----:B------:R-:W2:Y:S07]  /*53e0*/  LDSM.16.MT88.4 R20, [R228+0x2100] ;  /* 0x00210000e414783b */ /* 0x000eae0000004200 */
[----:B------:R-:W-:Y:S01]  /*53f0*/  HMMA.16816.F32 R48, R8, R14, R36 ;  /* 0x0000000e0830723c */ /* 0x000fe20000001824 */
[----:B------:R-:W3:Y:S01]  /*5400*/  LDSM.16.MT88.4 R12, [R229+0x2100] ;  /* 0x00210000e50c783b */ /* 0x000ee20000004200 */
[----:B-1----:R-:W-:-:S06]  /*5410*/  FFMA.FTZ R3, R173, c[0x0][0x2d0], -R6 ;  /* 0x0000b400ad037a23 */ /* 0x002fcc0000010806 */
[C---:B------:R-:W-:Y:S01]  /*5420*/  HMMA.16816.F32 R44, R8.reuse, R32, R84 ;  /* 0x00000020082c723c */ /* 0x040fe20000001854 */
[----:B------:R-:W-:Y:S02]  /*5430*/  IMAD.MOV.U32 R173, RZ, RZ, R102 ;  /* 0x000000ffffad7224 */ /* 0x000fe400078e0066 */
[----:B------:R1:W4:Y:S05]  /*5440*/  MUFU.EX2 R102, R3 ;  /* 0x0000000300667308 */ /* 0x00032a0000000800 */
[C---:B------:R-:W-:Y:S08]  /*5450*/  HMMA.16816.F32 R36, R8.reuse, R24, R40 ;  /* 0x000000180824723c */ /* 0x040ff00000001828 */
[----:B------:R-:W-:Y:S01]  /*5460*/  HMMA.16816.F32 R40, R8, R26, R56 ;  /* 0x0000001a0828723c */ /* 0x000fe20000001838 */
[----:B------:R-:W2:Y:S01]  /*5470*/  LDSM.16.MT88.4 R24, [R228+0x2900] ;  /* 0x00290000e418783b */ /* 0x000ea20000004200 */
[----:B-1----:R-:W-:-:S02]  /*5480*/  FFMA.FTZ R3, R172, c[0x0][0x2d0], -R6 ;  /* 0x0000b400ac037a23 */ /* 0x002fc40000010806 */
[----:B------:R-:W-:Y:S02]  /*5490*/  IMAD.MOV.U32 R172, RZ, RZ, R100 ;  /* 0x000000ffffac7224 */ /* 0x000fe400078e0064 */
[----:B------:R1:W-:Y:S02]  /*54a0*/  MUFU.EX2 R100, R3 ;  /* 0x0000000300647308 */ /* 0x0003e40000000800 */
[----:B------:R-:W-:Y:S07]  /*54b0*/  HMMA.16816.F32 R32, R8, R34, R72 ;  /* 0x000000220820723c */ /* 0x000fee0000001848 */
[----:B----4-:R-:W-:Y:S01]  /*54c0*/  F2FP.PACK_AB R8, R102, R101 ;  /* 0x000000656608723e */ /* 0x010fe200000000ff */
[----:B-1----:R-:W-:-:S04]  /*54d0*/  FFMA.FTZ R3, R174, c[0x0][0x2d0], -R6 ;  /* 0x0000b400ae037a23 */ /* 0x002fc80000010806 */
[----:B------:R1:W4:Y:S02]  /*54e0*/  MUFU.EX2 R99, R3 ;  /* 0x0000000300637308 */ /* 0x0003240000000800 */
[----:B-1----:R-:W-:Y:S01]  /*54f0*/  FFMA.FTZ R3, R175, c[0x0][0x2d0], -R5 ;  /* 0x0000b400af037a23 */ /* 0x002fe20000010805 */
[----:B----4-:R-:W-:-:S05]  /*5500*/  F2FP.PACK_AB R10, R99, R100 ;  /* 0x00000064630a723e */ /* 0x010fca00000000ff */
[----:B------:R1:W-:Y:S02]  /*5510*/  MUFU.EX2 R98, R3 ;  /* 0x0000000300627308 */ /* 0x0003e40000000800 */
[----:B-1----:R-:W-:-:S06]  /*5520*/  FFMA.FTZ R3, R181, c[0x0][0x2d0], -R5 ;  /* 0x0000b400b5037a23 */ /* 0x002fcc0000010805 */
        /* <DEDUP_REMOVED lines=9> */
[C---:B--2---:R-:W-:Y:S08]  /*55c0*/  HMMA.16816.F32 R140, R8.reuse, R20, R140 ;  /* 0x00000014088c723c */ /* 0x044ff0000000188c */
[----:B------:R-:W-:Y:S01]  /*55d0*/  HMMA.16816.F32 R148, R8, R22, R148 ;  /* 0x000000160894723c */ /* 0x000fe20000001894 */
[----:B-1----:R-:W-:-:S04]  /*55e0*/  FFMA.FTZ R3, R183, c[0x0][0x2d0], -R0 ;  /* 0x0000b400b7037a23 */ /* 0x002fc80000010800 */
[----:B------:R1:W2:Y:S03]  /*55f0*/  MUFU.EX2 R93, R3 ;  /* 0x00000003005d7308 */ /* 0x0002a60000000800 */
[C---:B------:R-:W-:Y:S08]  /*5600*/  HMMA.16816.F32 R160, R8.reuse, R16, R160 ;  /* 0x0000001008a0723c */ /* 0x040ff000000018a0 */
[----:B------:R-:W-:Y:S01]  /*5610*/  HMMA.16816.F32 R164, R8, R18, R164 ;  /* 0x0000001208a4723c */ /* 0x000fe200000018a4 */
[----:B-1----:R-:W-:-:S07]  /*5620*/  FFMA.FTZ R3, R185, c[0x0][0x2d0], -R0 ;  /* 0x0000b400b9037a23 */ /* 0x002fce0000010800 */
[C---:B---3--:R-:W-:Y:S01]  /*5630*/  HMMA.16816.F32 R176, R8.reuse, R12, R176 ;  /* 0x0000000c08b0723c */ /* 0x048fe200000018b0 */
[----:B------:R1:W-:Y:S07]  /*5640*/  MUFU.EX2 R92, R3 ;  /* 0x00000003005c7308 */ /* 0x0003ee0000000800 */
[C---:B------:R-:W-:Y:S08]  /*5650*/  HMMA.16816.F32 R80, R8.reuse, R14, R80 ;  /* 0x0000000e0850723c */ /* 0x040ff00000001850 */
[----:B------:R-:W-:Y:S01]  /*5660*/  HMMA.16816.F32 R76, R8, R28, R76 ;  /* 0x0000001c084c723c */ /* 0x000fe2000000184c */
[----:B-1----:R-:W-:-:S04]  /*5670*/  FFMA.FTZ R3, R186, c[0x0][0x2d0], -R0 ;  /* 0x0000b400ba037a23 */ /* 0x002fc80000010800 */
[----:B------:R1:W3:Y:S03]  /*5680*/  MUFU.EX2 R91, R3 ;  /* 0x00000003005b7308 */ /* 0x0002e60000000800 */
[----:B------:R-:W-:Y:S07]  /*5690*/  HMMA.16816.F32 R68, R8, R30, R68 ;  /* 0x0000001e0844723c */ /* 0x000fee0000001844 */
[----:B------:R-:W-:-:S02]  /*56a0*/  F2FP.PACK_AB R8, R109, R110 ;  /* 0x0000006e6d08723e */ /* 0x000fc400000000ff */
[----:B--2---:R-:W-:Y:S02]  /*56b0*/  F2FP.PACK_AB R9, R93, R94 ;  /* 0x0000005e5d09723e */ /* 0x004fe400000000ff */
[----:B------:R-:W-:Y:S01]  /*56c0*/  F2FP.PACK_AB R10, R107, R108 ;  /* 0x0000006c6b0a723e */ /* 0x000fe200000000ff */
[----:B-1----:R-:W-:Y:S01]  /*56d0*/  FFMA.FTZ R3, R146, c[0x0][0x2d0], -R6 ;  /* 0x0000b40092037a23 */ /* 0x002fe20000010806 */
[----:B---3--:R-:W-:-:S03]  /*56e0*/  F2FP.PACK_AB R11, R91, R92 ;  /* 0x0000005c5b0b723e */ /* 0x008fc600000000ff */
[----:B------:R1:W-:Y:S04]  /*56f0*/  MUFU.EX2 R90, R3 ;  /* 0x00000003005a7308 */ /* 0x0003e80000000800 */
[C---:B------:R-:W-:Y:S08]  /*5700*/  HMMA.16816.F32 R64, R8.reuse, R20, R64 ;  /* 0x000000140840723c */ /* 0x040ff00000001840 */
[----:B------:R-:W-:Y:S01]  /*5710*/  HMMA.16816.F32 R60, R8, R22, R60 ;  /* 0x00000016083c723c */ /* 0x000fe2000000183c */
[----:B------:R-:W2:Y:S01]  /*5720*/  LDSM.16.MT88.4 R20, [R231+0x2900] ;  /* 0x00290000e714783b */ /* 0x000ea20000004200 */
[----:B-1----:R-:W-:-:S04]  /*5730*/  FFMA.FTZ R3, R147, c[0x0][0x2d0], -R6 ;  /* 0x0000b40093037a23 */ /* 0x002fc80000010806 */
[----:B------:R1:W3:Y:S02]  /*5740*/  MUFU.EX2 R89, R3 ;  /* 0x0000000300597308 */ /* 0x0002e40000000800 */
[C---:B------:R-:W-:Y:S08]  /*5750*/  HMMA.16816.F32 R52, R8.reuse, R16, R52 ;  /* 0x000000100834723c */ /* 0x040ff00000001834 */
[----:B------:R-:W-:Y:S01]  /*5760*/  HMMA.16816.F32 R48, R8, R18, R48 ;  /* 0x000000120830723c */ /* 0x000fe20000001830 */
[----:B------:R-:W4:Y:S01]  /*5770*/  LDSM.16.MT88.4 R16, [R229+0x2900] ;  /* 0x00290000e510783b */ /* 0x000f220000004200 */
[----:B-1----:R-:W-:-:S06]  /*5780*/  FFMA.FTZ R3, R144, c[0x0][0x2d0], -R6 ;  /* 0x0000b40090037a23 */ /* 0x002fcc0000010806 */
[C---:B------:R-:W-:Y:S01]  /*5790*/  HMMA.16816.F32 R36, R8.reuse, R12, R36 ;  /* 0x0000000c0824723c */ /* 0x040fe20000001824 */
[----:B------:R1:W-:Y:S07]  /*57a0*/  MUFU.EX2 R88, R3 ;  /* 0x0000000300587308 */ /* 0x0003ee0000000800 */
[C---:B------:R-:W-:Y:S01]  /*57b0*/  HMMA.16816.F32 R40, R8.reuse, R14, R40 ;  /* 0x0000000e0828723c */ /* 0x040fe20000001828 */
[----:B------:R-:W2:Y:S07]  /*57c0*/  LDSM.16.MT88.4 R12, [R230+0x2900] ;  /* 0x00290000e60c783b */ /* 0x000eae0000004200 */
[----:B------:R-:W-:Y:S01]  /*57d0*/  HMMA.16816.F32 R32, R8, R30, R32 ;  /* 0x0000001e0820723c */ /* 0x000fe20000001820 */
[----:B-1----:R-:W-:-:S04]  /*57e0*/  FFMA.FTZ R3, R145, c[0x0][0x2d0], -R6 ;  /* 0x0000b40091037a23 */ /* 0x002fc80000010806 */
[----:B------:R1:W-:Y:S03]  /*57f0*/  MUFU.EX2 R87, R3 ;  /* 0x0000000300577308 */ /* 0x0003e60000000800 */
[----:B------:R-:W-:Y:S01]  /*5800*/  HMMA.16816.F32 R44, R8, R28, R44 ;  /* 0x0000001c082c723c */ /* 0x000fe2000000182c */
[----:B-1----:R-:W-:-:S04]  /*5810*/  FFMA.FTZ R3, R187, c[0x0][0x2d0], -R5 ;  /* 0x0000b400bb037a23 */ /* 0x002fc80000010805 */
[----:B------:R1:W-:Y:S02]  /*5820*/  MUFU.EX2 R86, R3 ;  /* 0x0000000300567308 */ /* 0x0003e40000000800 */
[----:B-1----:R-:W-:-:S06]  /*5830*/  FFMA.FTZ R3, R212, c[0x0][0x2d0], -R5 ;  /* 0x0000b400d4037a23 */ /* 0x002fcc0000010805 */
[----:B------:R1:W1:Y:S02]  /*5840*/  MUFU.EX2 R85, R3 ;  /* 0x0000000300557308 */ /* 0x0002640000000800 */
[----:B-1----:R-:W-:-:S06]  /*5850*/  FFMA.FTZ R3, R209, c[0x0][0x2d0], -R5 ;  /* 0x0000b400d1037a23 */ /* 0x002fcc0000010805 */
[----:B------:R1:W-:Y:S02]  /*5860*/  MUFU.EX2 R75, R3 ;  /* 0x00000003004b7308 */ /* 0x0003e40000000800 */
[----:B-1----:R-:W-:-:S06]  /*5870*/  FFMA.FTZ R3, R210, c[0x0][0x2d0], -R5 ;  /* 0x0000b400d2037a23 */ /* 0x002fcc0000010805 */
[----:B------:R1:W1:Y:S02]  /*5880*/  MUFU.EX2 R84, R3 ;  /* 0x0000000300547308 */ /* 0x0002640000000800 */
[----:B-1----:R-:W-:Y:S02]  /*5890*/  FFMA.FTZ R3, R172, c[0x0][0x2d0], -R7 ;  /* 0x0000b400ac037a23 */ /* 0x002fe40000010807 */
[----:B------:R-:W-:-:S04]  /*58a0*/  IMAD.MOV.U32 R172, RZ, RZ, R173 ;  /* 0x000000ffffac7224 */ /* 0x000fc800078e00ad */
[----:B------:R1:W-:Y:S01]  /*58b0*/  MUFU.EX2 R74, R3 ;  /* 0x00000003004a7308 */ /* 0x0003e20000000800 */
[----:B------:R-:W-:Y:S01]  /*58c0*/  IMAD.MOV.U32 R173, RZ, RZ, R171 ;  /* 0x000000ffffad7224 */ /* 0x000fe200078e00ab */
[----:B------:R-:W-:Y:S01]  /*58d0*/  MOV R171, R168 ;  /* 0x000000a800ab7202 */ /* 0x000fe20000000f00 */
[----:B------:R-:W-:Y:S02]  /*58e0*/  IMAD.MOV.U32 R168, RZ, RZ, R170 ;  /* 0x000000ffffa87224 */ /* 0x000fe400078e00aa */
[----:B------:R-:W-:Y:S02]  /*58f0*/  IMAD.MOV.U32 R170, RZ, RZ, R169 ;  /* 0x000000ffffaa7224 */ /* 0x000fe400078e00a9 */
[----:B------:R-:W-:Y:S02]  /*5900*/  IMAD.MOV.U32 R169, RZ, RZ, R159 ;  /* 0x000000ffffa97224 */ /* 0x000fe400078e009f */
[----:B------:R-:W-:Y:S01]  /*5910*/  IMAD.MOV.U32 R159, RZ, RZ, R155 ;  /* 0x000000ffff9f7224 */ /* 0x000fe200078e009b */
[----:B------:R-:W-:Y:S01]  /*5920*/  MOV R155, R154 ;  /* 0x0000009a009b7202 */ /* 0x000fe20000000f00 */
[----:B------:R-:W-:-:S02]  /*5930*/  IMAD.MOV.U32 R154, RZ, RZ, R121 ;  /* 0x000000ffff9a7224 */ /* 0x000fc400078e0079 */
[----:B------:R-:W-:Y:S01]  /*5940*/  IMAD.MOV.U32 R121, RZ, RZ, R235 ;  /* 0x000000ffff797224 */ /* 0x000fe200078e00eb */
[----:B---3--:R-:W-:Y:S01]  /*5950*/  F2FP.PACK_AB R8, R89, R90 ;  /* 0x0000005a5908723e */ /* 0x008fe200000000ff */
[--C-:B------:R-:W-:Y:S01]  /*5960*/  FFMA.FTZ R4, R4, c[0x0][0x2d0], -R7.reuse ;  /* 0x0000b40004047a23 */ /* 0x100fe20000010807 */
[----:B------:R-:W-:Y:S01]  /*5970*/  F2FP.PACK_AB R9, R85, R86 ;  /* 0x000000565509723e */ /* 0x000fe200000000ff */
[----:B-1----:R-:W-:Y:S01]  /*5980*/  FFMA.FTZ R3, R172, c[0x0][0x2d0], -R7 ;  /* 0x0000b400ac037a23 */ /* 0x002fe20000010807 */
[----:B------:R-:W-:Y:S01]  /*5990*/  F2FP.PACK_AB R10, R87, R88 ;  /* 0x00000058570a723e */ /* 0x000fe200000000ff */
[----:B------:R-:W-:Y:S01]  /*59a0*/  IMAD.MOV.U32 R172, RZ, RZ, R173 ;  /* 0x000000ffffac7224 */ /* 0x000fe200078e00ad */
[----:B------:R-:W-:Y:S01]  /*59b0*/  F2FP.PACK_AB R11, R84, R75 ;  /* 0x0000004b540b723e */ /* 0x000fe200000000ff */
[----:B------:R1:W3:Y:S01]  /*59c0*/  MUFU.EX2 R73, R3 ;  /* 0x0000000300497308 */ /* 0x0002e20000000800 */
[----:B------:R-:W-:Y:S01]  /*59d0*/  IMAD.MOV.U32 R173, RZ, RZ, R171 ;  /* 0x000000ffffad7224 */ /* 0x000fe200078e00ab */
[----:B------:R-:W-:Y:S01]  /*59e0*/  MOV R171, R168 ;  /* 0x000000a800ab7202 */ /* 0x000fe20000000f00 */
[----:B------:R-:W-:Y:S01]  /*59f0*/  IMAD.MOV.U32 R168, RZ, RZ, R170 ;  /* 0x000000ffffa87224 */ /* 0x000fe200078e00aa */
[----:B------:R2:W5:Y:S01]  /*5a00*/  LDL.LU R235, [R1+0x1c] ;  /* 0x00001c0001eb7983 */ /* 0x0005620000300800 */
[----:B------:R-:W-:-:S02]  /*5a10*/  IMAD.MOV.U32 R170, RZ, RZ, R169 ;  /* 0x000000ffffaa7224 */ /* 0x000fc400078e00a9 */
[----:B------:R-:W-:Y:S02]  /*5a20*/  IMAD.MOV.U32 R169, RZ, RZ, R159 ;  /* 0x000000ffffa97224 */ /* 0x000fe400078e009f */
[----:B------:R-:W-:Y:S01]  /*5a30*/  IMAD.MOV.U32 R159, RZ, RZ, R155 ;  /* 0x000000ffff9f7224 */ /* 0x000fe200078e009b */
[----:B------:R-:W-:Y:S01]  /*5a40*/  MOV R155, R154 ;  /* 0x0000009a009b7202 */ /* 0x000fe20000000f00 */
[----:B------:R-:W-:Y:S01]  /*5a50*/  IMAD.MOV.U32 R154, RZ, RZ, R121 ;  /* 0x000000ffff9a7224 */ /* 0x000fe200078e0079 */
[----:B------:R-:W-:Y:S01]  /*5a60*/  HMMA.16816.F32 R140, R8, R24, R140 ;  /* 0x00000018088c723c */ /* 0x000fe2000000188c */
[----:B------:R-:W-:Y:S02]  /*5a70*/  IMAD.MOV.U32 R174, RZ, RZ, R129 ;  /* 0x000000ffffae7224 */ /* 0x000fe400078e0081 */
[----:B------:R-:W-:Y:S02]  /*5a80*/  IMAD.MOV.U32 R121, RZ, RZ, R234 ;  /* 0x000000ffff797224 */ /* 0x000fe400078e00ea */
[----:B-1----:R-:W-:-:S03]  /*5a90*/  FFMA.FTZ R3, R227, c[0x0][0x2d0], -R7 ;  /* 0x0000b400e3037a23 */ /* 0x002fc60000010807 */
[C---:B------:R-:W-:Y:S01]  /*5aa0*/  HMMA.16816.F32 R148, R8.reuse, R26, R148 ;  /* 0x0000001a0894723c */ /* 0x040fe20000001894 */
[----:B------:R1:W-:Y:S07]  /*5ab0*/  MUFU.EX2 R72, R3 ;  /* 0x0000000300487308 */ /* 0x0003ee0000000800 */
[C---:B--2---:R-:W-:Y:S08]  /*5ac0*/  HMMA.16816.F32 R160, R8.reuse, R20, R160 ;  /* 0x0000001408a0723c */ /* 0x044ff000000018a0 */
[----:B------:R-:W-:Y:S01]  /*5ad0*/  HMMA.16816.F32 R164, R8, R22, R164 ;  /* 0x0000001608a4723c */ /* 0x000fe200000018a4 */
[----:B-1----:R-:W-:-:S07]  /*5ae0*/  FFMA.FTZ R3, R172, c[0x0][0x2d0], -R7 ;  /* 0x0000b400ac037a23 */ /* 0x002fce0000010807 */
[----:B----4-:R-:W-:Y:S01]  /*5af0*/  HMMA.16816.F32 R176, R8, R16, R176 ;  /* 0x0000001008b0723c */ /* 0x010fe200000018b0 */
[----:B------:R-:W-:-:S07]  /*5b00*/  IMAD.MOV.U32 R172, RZ, RZ, R173 ;  /* 0x000000ffffac7224 */ /* 0x000fce00078e00ad */
[----:B------:R-:W-:Y:S01]  /*5b10*/  HMMA.16816.F32 R180, R8, R18, R80 ;  /* 0x0000001208b4723c */ /* 0x000fe20000001850 */
[----:B------:R-:W-:Y:S01]  /*5b20*/  IMAD.MOV.U32 R173, RZ, RZ, R171 ;  /* 0x000000ffffad7224 */ /* 0x000fe200078e00ab */
[----:B------:R-:W-:Y:S01]  /*5b30*/  MOV R171, R168 ;  /* 0x000000a800ab7202 */ /* 0x000fe20000000f00 */
[----:B------:R1:W-:Y:S01]  /*5b40*/  MUFU.EX2 R59, R3 ;  /* 0x00000003003b7308 */ /* 0x0003e20000000800 */
[----:B------:R-:W-:-:S04]  /*5b50*/  IMAD.MOV.U32 R168, RZ, RZ, R170 ;  /* 0x000000ffffa87224 */ /* 0x000fc800078e00aa */
[C---:B------:R-:W-:Y:S08]  /*5b60*/  HMMA.16816.F32 R76, R8.reuse, R12, R76 ;  /* 0x0000000c084c723c */ /* 0x040ff0000000184c */
[----:B------:R-:W-:Y:S01]  /*5b70*/  HMMA.16816.F32 R68, R8, R14, R68 ;  /* 0x0000000e0844723c */ /* 0x000fe20000001844 */
[----:B------:R-:W-:Y:S01]  /*5b80*/  MOV R129, R118 ;  /* 0x0000007600817202 */ /* 0x000fe20000000f00 */
[----:B------:R2:W5:Y:S01]  /*5b90*/  LDL.LU R234, [R1+0x18] ;  /* 0x0000180001ea7983 */ /* 0x0005620000300800 */
[----:B-1----:R-:W-:Y:S01]  /*5ba0*/  FFMA.FTZ R3, R172, c[0x0][0x2d0], -R0 ;  /* 0x0000b400ac037a23 */ /* 0x002fe20000010800 */
[----:B------:R-:W-:Y:S01]  /*5bb0*/  MOV R172, R173 ;  /* 0x000000ad00ac7202 */ /* 0x000fe20000000f00 */
[----:B------:R-:W-:-:S02]  /*5bc0*/  IMAD.MOV.U32 R173, RZ, RZ, R171 ;  /* 0x000000ffffad7224 */ /* 0x000fc400078e00ab */
[----:B------:R1:W-:Y:S01]  /*5bd0*/  MUFU.EX2 R58, R3 ;  /* 0x00000003003a7308 */ /* 0x0003e20000000800 */
[----:B------:R-:W-:Y:S02]  /*5be0*/  IMAD.MOV.U32 R171, RZ, RZ, R168 ;  /* 0x000000ffffab7224 */ /* 0x000fe400078e00a8 */
[----:B------:R-:W-:Y:S02]  /*5bf0*/  IMAD.MOV.U32 R170, RZ, RZ, R169 ;  /* 0x000000ffffaa7224 */ /* 0x000fe400078e00a9 */
[----:B------:R-:W-:Y:S02]  /*5c00*/  IMAD.MOV.U32 R169, RZ, RZ, R159 ;  /* 0x000000ffffa97224 */ /* 0x000fe400078e009f */
[----:B------:R-:W-:Y:S02]  /*5c10*/  IMAD.MOV.U32 R168, RZ, RZ, R170 ;  /* 0x000000ffffa87224 */ /* 0x000fe400078e00aa */
[----:B------:R-:W-:Y:S01]  /*5c20*/  IMAD.MOV.U32 R159, RZ, RZ, R155 ;  /* 0x000000ffff9f7224 */ /* 0x000fe200078e009b */
[----:B------:R-:W-:Y:S01]  /*5c30*/  MOV R155, R154 ;  /* 0x0000009a009b7202 */ /* 0x000fe20000000f00 */
[----:B-1----:R-:W-:-:S02]  /*5c40*/  FFMA.FTZ R3, R172, c[0x0][0x2d0], -R0 ;  /* 0x0000b400ac037a23 */ /* 0x002fc40000010800 */
[----:B------:R-:W-:Y:S02]  /*5c50*/  IMAD.MOV.U32 R172, RZ, RZ, R173 ;  /* 0x000000ffffac7224 */ /* 0x000fe400078e00ad */
[----:B------:R1:W4:Y:S01]  /*5c60*/  MUFU.EX2 R57, R3 ;  /* 0x0000000300397308 */ /* 0x0003220000000800 */
[----:B------:R-:W-:Y:S01]  /*5c70*/  IMAD.MOV.U32 R173, RZ, RZ, R171 ;  /* 0x000000ffffad7224 */ /* 0x000fe200078e00ab */
[----:B------:R-:W-:Y:S01]  /*5c80*/  MOV R171, R168 ;  /* 0x000000a800ab7202 */ /* 0x000fe20000000f00 */
[----:B------:R-:W-:Y:S01]  /*5c90*/  IMAD.MOV.U32 R170, RZ, RZ, R169 ;  /* 0x000000ffffaa7224 */ /* 0x000fe200078e00a9 */
[----:B------:R-:W-:Y:S01]  /*5ca0*/  MOV R169, R159 ;  /* 0x0000009f00a97202 */ /* 0x000fe20000000f00 */
[----:B------:R-:W-:Y:S02]  /*5cb0*/  IMAD.MOV.U32 R154, RZ, RZ, R158 ;  /* 0x000000ffff9a7224 */ /* 0x000fe400078e009e */
[----:B-1----:R-:W-:Y:S02]  /*5cc0*/  FFMA.FTZ R3, R172, c[0x0][0x2d0], -R0 ;  /* 0x0000b400ac037a23 */ /* 0x002fe40000010800 */
[----:B------:R-:W-:-:S02]  /*5cd0*/  IMAD.MOV.U32 R168, RZ, RZ, R169 ;  /* 0x000000ffffa87224 */ /* 0x000fc400078e00a9 */
[----:B------:R1:W-:Y:S01]  /*5ce0*/  MUFU.EX2 R56, R3 ;  /* 0x0000000300387308 */ /* 0x0003e20000000800 */
[----:B------:R-:W-:Y:S01]  /*5cf0*/  IMAD.MOV.U32 R159, RZ, RZ, R155 ;  /* 0x000000ffff9f7224 */ /* 0x000fe200078e009b */
[----:B---3--:R-:W-:Y:S01]  /*5d00*/  F2FP.PACK_AB R8, R73, R74 ;  /* 0x0000004a4908723e */ /* 0x008fe200000000ff */
[----:B------:R-:W-:Y:S02]  /*5d10*/  IMAD.MOV.U32 R158, RZ, RZ, R157 ;  /* 0x000000ffff9e7224 */ /* 0x000fe400078e009d */
[----:B-1----:R-:W-:Y:S01]  /*5d20*/  FFMA.FTZ R3, R173, c[0x0][0x2d0], -R0 ;  /* 0x0000b400ad037a23 */ /* 0x002fe20000010800 */
[----:B----4-:R-:W-:Y:S01]  /*5d30*/  F2FP.PACK_AB R9, R57, R58 ;  /* 0x0000003a3909723e */ /* 0x010fe200000000ff */
[----:B------:R-:W-:Y:S02]  /*5d40*/  IMAD.MOV.U32 R169, RZ, RZ, R159 ;  /* 0x000000ffffa97224 */ /* 0x000fe400078e009f */
[----:B------:R1:W3:Y:S01]  /*5d50*/  MUFU.EX2 R31, R3 ;  /* 0x00000003001f7308 */ /* 0x0002e20000000800 */
[----:B------:R-:W-:Y:S01]  /*5d60*/  F2FP.PACK_AB R10, R59, R72 ;  /* 0x000000483b0a723e */ /* 0x000fe200000000ff */
[----:B------:R-:W-:-:S02]  /*5d70*/  IMAD.MOV.U32 R157, RZ, RZ, R153 ;  /* 0x000000ffff9d7224 */ /* 0x000fc400078e0099 */
[----:B------:R-:W-:Y:S02]  /*5d80*/  IMAD.MOV.U32 R153, RZ, RZ, R233 ;  /* 0x000000ffff997224 */ /* 0x000fe400078e00e9 */
[----:B------:R-:W-:Y:S01]  /*5d90*/  IMAD.MOV.U32 R155, RZ, RZ, R154 ;  /* 0x000000ffff9b7224 */ /* 0x000fe200078e009a */
[----:B------:R-:W-:Y:S01]  /*5da0*/  MOV R81, R174 ;  /* 0x000000ae00517202 */ /* 0x000fe20000000f00 */
[----:B-1----:R-:W-:Y:S01]  /*5db0*/  FFMA.FTZ R3, R171, c[0x0][0x2d0], -R6 ;  /* 0x0000b400ab037a23 */ /* 0x002fe20000010806 */
[----:B---3--:R-:W-:Y:S01]  /*5dc0*/  F2FP.PACK_AB R11, R31, R56 ;  /* 0x000000381f0b723e */ /* 0x008fe200000000ff */
[----:B------:R-:W-:Y:S01]  /*5dd0*/  IMAD.MOV.U32 R172, RZ, RZ, R128 ;  /* 0x000000ffffac7224 */ /* 0x000fe200078e0080 */
[----:B------:R-:W-:Y:S01]  /*5de0*/  MOV R227, R156 ;  /* 0x0000009c00e37202 */ /* 0x000fe20000000f00 */
[----:B------:R1:W-:Y:S01]  /*5df0*/  MUFU.EX2 R29, R3 ;  /* 0x00000003001d7308 */ /* 0x0003e20000000800 */
[----:B------:R-:W-:Y:S01]  /*5e00*/  IMAD.MOV.U32 R212, RZ, RZ, R129 ;  /* 0x000000ffffd47224 */ /* 0x000fe200078e0081 */
[----:B------:R-:W-:Y:S01]  /*5e10*/  UIADD3 UR6, UR7, -0x2, URZ ;  /* 0xfffffffe07067890 */ /* 0x000fe2000fffe03f */
[----:B------:R2:W5:Y:S01]  /*5e20*/  LDL.LU R233, [R1+0x14] ;  /* 0x0000140001e97983 */ /* 0x0005620000300800 */
[----:B------:R-:W-:Y:S01]  /*5e30*/  IMAD.MOV.U32 R154, RZ, RZ, R158 ;  /* 0x000000ffff9a7224 */ /* 0x000fe200078e009e */
[----:B------:R-:W-:Y:S01]  /*5e40*/  HMMA.16816.F32 R64, R8, R24, R64 ;  /* 0x000000180840723c */ /* 0x000fe20000001840 */
[----:B------:R-:W-:Y:S01]  /*5e50*/  IMAD.MOV.U32 R158, RZ, RZ, R157 ;  /* 0x000000ffff9e7224 */ /* 0x000fe200078e009d */
[----:B------:R-:W-:Y:S01]  /*5e60*/  MOV R157, R153 ;  /* 0x00000099009d7202 */ /* 0x000fe20000000f00 */
[----:B------:R-:W-:-:S02]  /*5e70*/  IMAD.MOV.U32 R153, RZ, RZ, R152 ;  /* 0x000000ffff997224 */ /* 0x000fc400078e0098 */
[----:B------:R-:W-:Y:S02]  /*5e80*/  IMAD.MOV.U32 R152, RZ, RZ, R232 ;  /* 0x000000ffff987224 */ /* 0x000fe400078e00e8 */
[----:B------:R-:W-:Y:S01]  /*5e90*/  IMAD.MOV.U32 R159, RZ, RZ, R155 ;  /* 0x000000ffff9f7224 */ /* 0x000fe200078e009b */
[----:B------:R-:W-:Y:S01]  /*5ea0*/  HMMA.16816.F32 R48, R8, R22, R48 ;  /* 0x000000160830723c */ /* 0x000fe20000001830 */
[----:B-1----:R-:W-:Y:S01]  /*5eb0*/  FFMA.FTZ R3, R168, c[0x0][0x2d0], -R6 ;  /* 0x0000b400a8037a23 */ /* 0x002fe20000010806 */
[----:B------:R2:W5:Y:S01]  /*5ec0*/  LDL.LU R232, [R1+0x10] ;  /* 0x0000100001e87983 */ /* 0x0005620000300800 */
[----:B------:R-:W-:Y:S01]  /*5ed0*/  IMAD.MOV.U32 R155, RZ, RZ, R154 ;  /* 0x000000ffff9b7224 */ /* 0x000fe200078e009a */
[----:B------:R-:W-:Y:S01]  /*5ee0*/  MOV R154, R153 ;  /* 0x00000099009a7202 */ /* 0x000fe20000000f00 */
[----:B------:R1:W-:Y:S01]  /*5ef0*/  MUFU.EX2 R30, R3 ;  /* 0x00000003001e7308 */ /* 0x0003e20000000800 */
[----:B------:R-:W-:Y:S01]  /*5f00*/  IMAD.MOV.U32 R153, RZ, RZ, R152 ;  /* 0x000000ffff997224 */ /* 0x000fe200078e0098 */
[----:B------:R-:W-:Y:S01]  /*5f10*/  MOV R173, R159 ;  /* 0x0000009f00ad7202 */ /* 0x000fe20000000f00 */
[----:B------:R-:W-:-:S02]  /*5f20*/  IMAD.MOV.U32 R152, RZ, RZ, R131 ;  /* 0x000000ffff987224 */ /* 0x000fc400078e0083 */
[----:B-1----:R-:W-:Y:S02]  /*5f30*/  FFMA.FTZ R3, R170, c[0x0][0x2d0], -R6 ;  /* 0x0000b400aa037a23 */ /* 0x002fe40000010806 */
[----:B------:R-:W-:Y:S02]  /*5f40*/  IMAD.MOV.U32 R186, RZ, RZ, R153 ;  /* 0x000000ffffba7224 */ /* 0x000fe400078e0099 */
[----:B------:R1:W-:Y:S01]  /*5f50*/  MUFU.EX2 R28, R3 ;  /* 0x00000003001c7308 */ /* 0x0003e20000000800 */
[----:B------:R-:W-:Y:S01]  /*5f60*/  IMAD.MOV.U32 R146, RZ, RZ, R154 ;  /* 0x000000ffff927224 */ /* 0x000fe200078e009a */
[----:B------:R-:W-:Y:S01]  /*5f70*/  HMMA.16816.F32 R52, R8, R20, R52 ;  /* 0x000000140834723c */ /* 0x000fe20000001834 */
[----:B------:R-:W-:Y:S02]  /*5f80*/  IMAD.MOV.U32 R131, RZ, RZ, R130 ;  /* 0x000000ffff837224 */ /* 0x000fe400078e0082 */
[----:B------:R-:W-:Y:S02]  /*5f90*/  IMAD.MOV.U32 R80, RZ, RZ, R172 ;  /* 0x000000ffff507224 */ /* 0x000fe400078e00ac */
[----:B------:R-:W-:-:S02]  /*5fa0*/  IMAD.MOV.U32 R130, RZ, RZ, R139 ;  /* 0x000000ffff827224 */ /* 0x000fc400078e008b */
[----:B-1----:R-:W-:Y:S01]  /*5fb0*/  FFMA.FTZ R3, R169, c[0x0][0x2d0], -R6 ;  /* 0x0000b400a9037a23 */ /* 0x002fe20000010806 */
[C---:B------:R-:W-:Y:S01]  /*5fc0*/  HMMA.16816.F32 R44, R8.reuse, R12, R44 ;  /* 0x0000000c082c723c */ /* 0x040fe2000000182c */
[----:B------:R-:W-:Y:S01]  /*5fd0*/  MUFU.EX2 R20, R4 ;  /* 0x0000000400147308 */ /* 0x000fe20000000800 */
[----:B------:R-:W-:Y:S02]  /*5fe0*/  IMAD.MOV.U32 R185, RZ, RZ, R152 ;  /* 0x000000ffffb97224 */ /* 0x000fe400078e0098 */
[----:B------:R-:W-:Y:S02]  /*5ff0*/  IMAD.MOV.U32 R174, RZ, RZ, R127 ;  /* 0x000000ffffae7224 */ /* 0x000fe400078e007f */
[----:B------:R-:W-:Y:S02]  /*6000*/  IMAD.MOV.U32 R159, RZ, RZ, R155 ;  /* 0x000000ffff9f7224 */ /* 0x000fe400078e009b */
[----:B------:R-:W-:Y:S01]  /*6010*/  HMMA.16816.F32 R60, R8, R26, R60 ;  /* 0x0000001a083c723c */ /* 0x000fe2000000183c */
[----:B------:R1:W3:Y:S01]  /*6020*/  MUFU.EX2 R25, R3 ;  /* 0x0000000300197308 */ /* 0x0002e20000000800 */
[--C-:B------:R-:W-:Y:S01]  /*6030*/  FFMA.FTZ R12, R217, c[0x0][0x2d0], -R0.reuse ;  /* 0x0000b400d90c7a23 */ /* 0x100fe20000010800 */
[----:B------:R-:W-:Y:S01]  /*6040*/  MOV R184, R131 ;  /* 0x0000008300b87202 */ /* 0x000fe20000000f00 */
[----:B------:R-:W-:Y:S01]  /*6050*/  FFMA.FTZ R6, R222, c[0x0][0x2d0], -R0 ;  /* 0x0000b400de067a23 */ /* 0x000fe20000010800 */
[----:B------:R-:W4:Y:S01]  /*6060*/  LDSM.16.MT88.4 R152, [R228+0x3100] ;  /* 0x00310000e498783b */ /* 0x000f220000004200 */
[----:B------:R-:W-:-:S02]  /*6070*/  IMAD.MOV.U32 R172, RZ, RZ, R173 ;  /* 0x000000ffffac7224 */ /* 0x000fc400078e00ad */
[C---:B------:R-:W-:Y:S01]  /*6080*/  HMMA.16816.F32 R36, R8.reuse, R16, R36 ;  /* 0x000000100824723c */ /* 0x040fe20000001824 */
[----:B------:R-:W-:Y:S01]  /*6090*/  IMAD.MOV.U32 R175, RZ, RZ, R130 ;  /* 0x000000ffffaf7224 */ /* 0x000fe200078e0082 */
[----:B------:R-:W2:Y:S06]  /*60a0*/  LDSM.16.MT88.4 R168, [R231+0x3100] ;  /* 0x00310000e7a8783b */ /* 0x000eac0000004200 */
[C---:B------:R-:W-:Y:S01]  /*60b0*/  HMMA.16816.F32 R40, R8.reuse, R18, R40 ;  /* 0x000000120828723c */ /* 0x040fe20000001828 */
[----:B-1----:R-:W-:Y:S01]  /*60c0*/  FFMA.FTZ R3, R213, c[0x0][0x2d0], -R5 ;  /* 0x0000b400d5037a23 */ /* 0x002fe20000010805 */
[----:B------:R-:W-:Y:S03]  /*60d0*/  LDSM.16.MT88.4 R16, [R230+0x3100] ;  /* 0x00310000e610783b */ /* 0x000fe60000004200 */
[----:B------:R1:W-:Y:S01]  /*60e0*/  MUFU.EX2 R24, R3 ;  /* 0x0000000300187308 */ /* 0x0003e20000000800 */
[----:B------:R-:W-:Y:S01]  /*60f0*/  FFMA.FTZ R4, R186, c[0x0][0x2d0], -R7 ;  /* 0x0000b400ba047a23 */ /* 0x000fe20000010807 */
[----:B------:R2:W5:Y:S01]  /*6100*/  LDL.LU R139, [R1+0xc] ;  /* 0x00000c00018b7983 */ /* 0x0005620000300800 */
[----:B------:R-:W-:Y:S01]  /*6110*/  HMMA.16816.F32 R32, R8, R14, R32 ;  /* 0x0000000e0820723c */ /* 0x000fe20000001820 */
[----:B------:R-:W-:Y:S01]  /*6120*/  IMAD.MOV.U32 R173, RZ, RZ, R125 ;  /* 0x000000ffffad7224 */ /* 0x000fe200078e007d */
[----:B------:R-:W-:Y:S01]  /*6130*/  UISETP.GE.AND UP0, UPT, UR6, UR8, UPT ;  /* 0x000000080600728c */ /* 0x000fe2000bf06270 */
[----:B------:R-:W-:Y:S01]  /*6140*/  IMAD.MOV.U32 R130, RZ, RZ, R117 ;  /* 0x000000ffff827224 */ /* 0x000fe200078e0075 */
[----:B---3--:R-:W-:Y:S01]  /*6150*/  F2FP.PACK_AB R186, R25, R28 ;  /* 0x0000001c19ba723e */ /* 0x008fe200000000ff */
[----:B------:R3:W-:Y:S01]  /*6160*/  MUFU.EX2 R14, R4 ;  /* 0x00000004000e7308 */ /* 0x0007e20000000800 */
[----:B------:R-:W-:-:S02]  /*6170*/  IMAD.MOV.U32 R82, RZ, RZ, R175 ;  /* 0x000000ffff527224 */ /* 0x000fc400078e00af */
[----:B------:R-:W-:Y:S01]  /*6180*/  IMAD.MOV.U32 R83, RZ, RZ, R184 ;  /* 0x000000ffff537224 */ /* 0x000fe200078e00b8 */
[----:B------:R-:W-:Y:S01]  /*6190*/  PLOP3.LUT P0, PT, PT, PT, UP0, 0x80, 0x0 ;  /* 0x000000000000781c */ /* 0x000fe20003f0f008 */
[----:B------:R-:W-:Y:S01]  /*61a0*/  IMAD.MOV.U32 R131, RZ, RZ, R116 ;  /* 0x000000ffff837224 */ /* 0x000fe200078e0074 */
[----:B------:R-:W-:Y:S01]  /*61b0*/  F2FP.PACK_AB R184, R30, R29 ;  /* 0x0000001d1eb8723e */ /* 0x000fe200000000ff */
[----:B------:R-:W-:Y:S01]  /*61c0*/  IMAD.MOV.U32 R128, RZ, RZ, R119 ;  /* 0x000000ffff807224 */ /* 0x000fe200078e0077 */
[----:B------:R-:W-:Y:S01]  /*61d0*/  MUFU.EX2 R11, R12 ;  /* 0x0000000c000b7308 */ /* 0x000fe20000000800 */
[----:B-1----:R-:W-:Y:S01]  /*61e0*/  FFMA.FTZ R3, R211, c[0x0][0x2d0], -R5 ;  /* 0x0000b400d3037a23 */ /* 0x002fe20000010805 */
[----:B------:R-:W1:Y:S01]  /*61f0*/  LDSM.16.MT88.4 R116, [R229+0x3100] ;  /* 0x00310000e574783b */ /* 0x000e620000004200 */
[----:B------:R-:W-:Y:S02]  /*6200*/  IMAD.MOV.U32 R210, RZ, RZ, R131 ;  /* 0x000000ffffd27224 */ /* 0x000fe400078e0083 */
[----:B------:R-:W-:-:S03]  /*6210*/  IMAD.MOV.U32 R209, RZ, RZ, R128 ;  /* 0x000000ffffd17224 */ /* 0x000fc600078e0080 */
[----:B------:R2:W1:Y:S01]  /*6220*/  MUFU.EX2 R23, R3 ;  /* 0x0000000300177308 */ /* 0x0004620000000800 */
[----:B---3--:R-:W-:-:S07]  /*6230*/  FADD.FTZ R4, R224, R221 ;  /* 0x000000dde0047221 */ /* 0x008fce0000010000 */
[----:B------:R-:W-:Y:S01]  /*6240*/  MUFU.EX2 R10, R6 ;  /* 0x00000006000a7308 */ /* 0x000fe20000000800 */
[----:B--2---:R-:W-:-:S07]  /*6250*/  FFMA.FTZ R3, R214, c[0x0][0x2d0], -R5 ;  /* 0x0000b400d6037a23 */ /* 0x004fce0000010805 */
[----:B------:R2:W-:Y:S02]  /*6260*/  MUFU.EX2 R22, R3 ;  /* 0x0000000300167308 */ /* 0x0005e40000000800 */
[----:B--2---:R-:W-:Y:S02]  /*6270*/  FFMA.FTZ R3, R226, c[0x0][0x2d0], -R5 ;  /* 0x0000b400e2037a23 */ /* 0x004fe40000010805 */
[----:B------:R-:W-:-:S04]  /*6280*/  FFMA.FTZ R5, R225, c[0x0][0x2d0], -R0 ;  /* 0x0000b400e1057a23 */ /* 0x000fc80000010800 */
[----:B------:R2:W3:Y:S01]  /*6290*/  MUFU.EX2 R21, R3 ;  /* 0x0000000300157308 */ /* 0x0004e20000000800 */
[----:B------:R-:W-:-:S07]  /*62a0*/  FFMA.FTZ R0, R215, c[0x0][0x2d0], -R0 ;  /* 0x0000b400d7007a23 */ /* 0x000fce0000010800 */
[----:B------:R4:W4:Y:S01]  /*62b0*/  MUFU.EX2 R9, R5 ;  /* 0x0000000500097308 */ /* 0x0009220000000800 */
[----:B--2---:R-:W-:-:S07]  /*62c0*/  FFMA.FTZ R3, R146, c[0x0][0x2d0], -R7 ;  /* 0x0000b40092037a23 */ /* 0x004fce0000010807 */
[----:B------:R2:W2:Y:S01]  /*62d0*/  MUFU.EX2 R12, R0 ;  /* 0x00000000000c7308 */ /* 0x0004a20000000800 */
[----:B------:R-:W-:Y:S01]  /*62e0*/  FFMA.FTZ R7, R185, c[0x0][0x2d0], -R7 ;  /* 0x0000b400b9077a23 */ /* 0x000fe20000010807 */
[----:B-1----:R-:W-:Y:S02]  /*62f0*/  F2FP.PACK_AB R185, R23, R24 ;  /* 0x0000001817b9723e */ /* 0x002fe400000000ff */
[----:B---3--:R-:W-:Y:S01]  /*6300*/  F2FP.PACK_AB R187, R21, R22 ;  /* 0x0000001615bb723e */ /* 0x008fe200000000ff */
[----:B----4-:R-:W-:-:S03]  /*6310*/  FADD.FTZ R5, R124, R126 ;  /* 0x0000007e7c057221 */ /* 0x010fc60000010000 */
[----:B------:R1:W3:Y:S01]  /*6320*/  MUFU.EX2 R15, R3 ;  /* 0x00000003000f7308 */ /* 0x0002e20000000800 */
[----:B------:R-:W-:Y:S01]  /*6330*/  F2FP.PACK_AB R129, R10, R9 ;  /* 0x000000090a81723e */ /* 0x000fe200000000ff */
[----:B------:R-:W-:Y:S01]  /*6340*/  FADD.FTZ R6, R158, R5 ;  /* 0x000000059e067221 */ /* 0x000fe20000010000 */
[C---:B------:R-:W-:Y:S01]  /*6350*/  HMMA.16816.F32 R140, R184.reuse, R152, R140 ;  /* 0x00000098b88c723c */ /* 0x040fe2000000188c */
[----:B------:R-:W-:Y:S02]  /*6360*/  FADD.FTZ R5, R223, R4 ;  /* 0x00000004df057221 */ /* 0x000fe40000010000 */
[----:B--2---:R-:W-:Y:S02]  /*6370*/  FADD.FTZ R0, R159, R173 ;  /* 0x000000ad9f007221 */ /* 0x004fe40000010000 */
[----:B------:R2:W4:Y:S01]  /*6380*/  MUFU.EX2 R13, R7 ;  /* 0x00000007000d7308 */ /* 0x0005220000000800 */
[----:B------:R-:W-:Y:S02]  /*6390*/  F2FP.PACK_AB R131, R12, R11 ;  /* 0x0000000b0c83723e */ /* 0x000fe400000000ff */
[----:B------:R-:W-:Y:S01]  /*63a0*/  HMMA.16816.F32 R148, R184, R154, R148 ;  /* 0x0000009ab894723c */ /* 0x000fe20000001894 */
[----:B-1----:R-:W-:Y:S01]  /*63b0*/  FADD.FTZ R3, R172, R174 ;  /* 0x000000aeac037221 */ /* 0x002fe20000010000 */
[----:B---3--:R-:W-:-:S03]  /*63c0*/  F2FP.PACK_AB R128, R15, R20 ;  /* 0x000000140f80723e */ /* 0x008fc600000000ff */
[----:B------:R-:W-:-:S03]  /*63d0*/  FADD.FTZ R4, R157, R3 ;  /* 0x000000039d047221 */ /* 0x000fc60000010000 */
[C---:B------:R-:W-:Y:S01]  /*63e0*/  HMMA.16816.F32 R160, R184.reuse, R168, R160 ;  /* 0x000000a8b8a0723c */ /* 0x040fe200000018a0 */
[----:B------:R-:W-:Y:S02]  /*63f0*/  FADD.FTZ R3, R80, R6 ;  /* 0x0000000650037221 */ /* 0x000fe40000010000 */
[----:B------:R-:W-:Y:S02]  /*6400*/  FADD.FTZ R4, R82, R4 ;  /* 0x0000000452047221 */ /* 0x000fe40000010000 */
[----:B--2---:R-:W-:Y:S01]  /*6410*/  FADD.FTZ R7, R130, R0 ;  /* 0x0000000082077221 */ /* 0x004fe20000010000 */
[----:B----4-:R-:W-:Y:S01]  /*6420*/  F2FP.PACK_AB R130, R13, R14 ;  /* 0x0000000e0d82723e */ /* 0x010fe200000000ff */
[----:B------:R-:W-:Y:S01]  /*6430*/  FADD.FTZ R0, R81, R5 ;  /* 0x0000000551007221 */ /* 0x000fe20000010000 */
[----:B------:R-:W-:Y:S01]  /*6440*/  HMMA.16816.F32 R164, R184, R170, R164 ;  /* 0x000000aab8a4723c */ /* 0x000fe200000018a4 */
[----:B------:R-:W-:Y:S02]  /*6450*/  FADD.FTZ R7, R83, R7 ;  /* 0x0000000753077221 */ /* 0x000fe40000010000 */
[----:B------:R-:W-:-:S02]  /*6460*/  FADD.FTZ R6, R220, R3 ;  /* 0x00000003dc067221 */ /* 0x000fc40000010000 */
[----:B------:R-:W-:Y:S02]  /*6470*/  FADD.FTZ R5, R205, R0 ;  /* 0x00000000cd057221 */ /* 0x000fe40000010000 */
[----:B------:R-:W-:Y:S01]  /*6480*/  FADD.FTZ R4, R123, R4 ;  /* 0x000000047b047221 */ /* 0x000fe20000010000 */
[C---:B------:R-:W-:Y:S01]  /*6490*/  HMMA.16816.F32 R176, R184.reuse, R116, R176 ;  /* 0x00000074b8b0723c */ /* 0x040fe200000018b0 */
[----:B------:R-:W-:Y:S02]  /*64a0*/  FADD.FTZ R3, R122, R7 ;  /* 0x000000077a037221 */ /* 0x000fe40000010000 */
[----:B------:R-:W-:Y:S02]  /*64b0*/  FADD.FTZ R0, R219, R6 ;  /* 0x00000006db007221 */ /* 0x000fe40000010000 */
[----:B------:R-:W-:Y:S02]  /*64c0*/  FADD.FTZ R8, R207, R5 ;  /* 0x00000005cf087221 */ /* 0x000fe40000010000 */
[----:B------:R-:W-:Y:S01]  /*64d0*/  FADD.FTZ R7, R121, R4 ;  /* 0x0000000479077221 */ /* 0x000fe20000010000 */
[----:B------:R-:W-:Y:S01]  /*64e0*/  HMMA.16816.F32 R180, R184, R118, R180 ;  /* 0x00000076b8b4723c */ /* 0x000fe200000018b4 */
[----:B------:R-:W-:-:S02]  /*64f0*/  FADD.FTZ R6, R120, R3 ;  /* 0x0000000378067221 */ /* 0x000fc40000010000 */
[----:B------:R-:W-:Y:S02]  /*6500*/  FADD.FTZ R5, R216, R0 ;  /* 0x00000000d8057221 */ /* 0x000fe40000010000 */
[----:B------:R-:W-:Y:S02]  /*6510*/  FADD.FTZ R4, R208, R8 ;  /* 0x00000008d0047221 */ /* 0x000fe40000010000 */
[----:B------:R-:W-:Y:S01]  /*6520*/  FADD.FTZ R3, R227, R7 ;  /* 0x00000007e3037221 */ /* 0x000fe20000010000 */
[----:B------:R-:W-:Y:S01]  /*6530*/  HMMA.16816.F32 R144, R128, R152, R64 ;  /* 0x000000988090723c */ /* 0x000fe20000001840 */
[----:B------:R-:W-:Y:S02]  /*6540*/  FADD.FTZ R0, R210, R6 ;  /* 0x00000006d2007221 */ /* 0x000fe40000010000 */
[----:B------:R-:W-:Y:S02]  /*6550*/  FADD.FTZ R6, R218, R5 ;  /* 0x00000005da067221 */ /* 0x000fe40000010000 */
[----:B------:R-:W-:-:S02]  /*6560*/  FADD.FTZ R5, R206, R4 ;  /* 0x00000004ce057221 */ /* 0x000fc40000010000 */
        /* <DEDUP_REMOVED lines=31> */
[----:B------:R-:W-:Y:S01]  /*6760*/  HMMA.16816.F32 R120, R128, R16, R44 ;  /* 0x000000108078723c */ /* 0x000fe2000000182c */
        /* <DEDUP_REMOVED lines=13> */
[----:B------:R-:W-:Y:S02]  /*6840*/  FADD.FTZ R251, R190, R251 ;  /* 0x000000fbbefb7221 */ /* 0x000fe40000010000 */
[----:B------:R-:W-:Y:S02]  /*6850*/  FADD.FTZ R252, R105, R252 ;  /* 0x000000fc69fc7221 */ /* 0x000fe40000010000 */
[----:B------:R-:W-:Y:S02]  /*6860*/  FADD.FTZ R0, R90, R0 ;  /* 0x000000005a007221 */ /* 0x000fe40000010000 */
        /* <DEDUP_REMOVED lines=30> */
[----:B------:R-:W-:Y:S01]  /*6a50*/  FADD.FTZ R252, R57, R252 ;  /* 0x000000fc39fc7221 */ /* 0x000fe20000010000 */
[----:B------:R1:W-:Y:S01]  /*6a60*/  STL [R1+0x4], R0 ;  /* 0x0000040001007387 */ /* 0x0003e20000100800 */
[----:B------:R-:W-:Y:S02]  /*6a70*/  FADD.FTZ R251, R72, R251 ;  /* 0x000000fb48fb7221 */ /* 0x000fe40000010000 */
[----:B------:R-:W-:Y:S01]  /*6a80*/  FADD.FTZ R252, R56, R252 ;  /* 0x000000fc38fc7221 */ /* 0x000fe20000010000 */
[----:B------:R1:W-:Y:S01]  /*6a90*/  STL [R1], R4 ;  /* 0x0000000401007387 */ /* 0x0003e20000100800 */
        /* <DEDUP_REMOVED lines=9> */
[----:B------:R-:W-:Y:S01]  /*6b30*/  FADD.FTZ R252, R12, R252 ;  /* 0x000000fc0cfc7221 */ /* 0x000fe20000010000 */
[----:B------:R-:W-:Y:S05]  /*6b40*/  @!P0 BRA `(.L_x_19) ;  /* 0x0000427000008947 */ /* 0x000fea0003800000 */
[----:B------:R-:W-:Y:S01]  /*6b50*/  IMAD.MOV.U32 R3, RZ, RZ, R136 ;  /* 0x000000ffff037224 */ /* 0x000fe200078e0088 */
[----:B------:R-:W-:Y:S01]  /*6b60*/  MOV R138, R2 ;  /* 0x00000002008a7202 */ /* 0x000fe20000000f00 */
[----:B-1----:R-:W-:Y:S01]  /*6b70*/  IMAD.MOV.U32 R0, RZ, RZ, R137 ;  /* 0x000000ffff007224 */ /* 0x002fe200078e0089 */
[----:B------:R-:W-:Y:S01]  /*6b80*/  MOV R133, R135 ;  /* 0x0000008700857202 */ /* 0x000fe20000000f00 */
[----:B------:R-:W-:Y:S05]  /*6b90*/  BRA `(.L_x_20) ;  /* 0x0000040000007947 */ /* 0x000fea0003800000 */
.L_x_22:
[----:B------:R-:W2:Y:S01]  /*6ba0*/  LDL R136, [R1+0x8] ;  /* 0x0000080001887983 */ /* 0x000ea20000100800 */
[----:B------:R-:W-:Y:S01]  /*6bb0*/  UIMAD UR5, UR6, 0x70, UR9 ;  /* 0x00000070060578a4 */ /* 0x000fe2000f8e0209 */
[----:B------:R-:W-:Y:S05]  /*6bc0*/  IMAD.MOV.U32 R247, RZ, RZ, RZ ;  /* 0x000000fffff77224 */ /* 0x000fea00078e00ff */
[----:B------:R-:W-:Y:S05]  /*6bd0*/  IMAD.U32 R132, RZ, RZ, UR5 ;  /* 0x00000005ff847e24 */ /* 0x000fea000f8e00ff */
[----:B--2---:R-:W-:Y:S05]  /*6be0*/  IADD3 R132, R132, -0x70, R136 ;  /* 0xffffff9084847810 */ /* 0x004fea0007ffe088 */
[----:B------:R-:W-:Y:S04]  /*6bf0*/  @P5 IMAD.HI.U32 R134, R132, c[0x0][0x2bc], RZ ;  /* 0x0000af0084865a27 */ /* 0x000fe800078e00ff */
[----:B------:R-:W-:Y:S01]  /*6c00*/  IMAD.MOV.U32 R2, RZ, RZ, R132 ;  /* 0x000000ffff027224 */ /* 0x000fe200078e0084 */
[----:B------:R-:W-:Y:S04]  /*6c10*/  @P5 SHF.R.U32.HI R2, RZ, c[0x0][0x2c0], R134 ;  /* 0x0000b000ff025a19 */ /* 0x000fe80000011686 */
[C---:B------:R-:W-:Y:S04]  /*6c20*/  @!P4 IADD3 R135, P0, R2.reuse, UR12, RZ ;  /* 0x0000000c0287cc10 */ /* 0x040fe8000ff1e0ff */
[----:B------:R-:W-:Y:S01]  /*6c30*/  @!P4 LEA.HI.X.SX32 R136, R2, UR14, 0x1, P0 ;  /* 0x0000000e0288cc11 */ /* 0x000fe200080f0eff */
[----:B------:R-:W-:Y:S01]  /*6c40*/  IMAD.MOV R2, RZ, RZ, -R2 ;  /* 0x000000ffff027224 */ /* 0x000fe200078e0a02 */
[C---:B------:R-:W-:Y:S03]  /*6c50*/  @!P4 LEA R134, P0, R135.reuse, c[0x0][0x2a0], 0x2 ;  /* 0x0000a8008786ca11 */ /* 0x040fe600078010ff */
[----:B------:R-:W-:Y:S01]  /*6c60*/  IMAD R249, R2, c[0x0][0x2b8], R132 ;  /* 0x0000ae0002f97a24 */ /* 0x000fe200078e0284 */
[----:B------:R-:W-:Y:S04]  /*6c70*/  @!P4 LEA.HI.X R135, R135, c[0x0][0x2a4], R136, 0x2, P0 ;  /* 0x0000a9008787ca11 */ /* 0x000fe800000f1488 */
[----:B------:R-:W-:Y:S01]  /*6c80*/  SHF.R.S32.HI R2, RZ, 0x1f, R249 ;  /* 0x0000001fff027819 */ /* 0x000fe200000114f9 */
[----:B------:R1:W2:Y:S04]  /*6c90*/  @!P4 LDG.E R247, [R134.64] ;  /* 0x0000001086f7c981 */ /* 0x0002a8000c1e1900 */
[----:B------:R-:W-:Y:S04]  /*6ca0*/  IMAD R2, R2, c[0x0][0x1e0], RZ ;  /* 0x0000780002027a24 */ /* 0x000fe800078e02ff */
[C---:B------:R-:W-:Y:S02]  /*6cb0*/  IMAD R2, R249.reuse, c[0x0][0x1e4], R2 ;  /* 0x00007900f9027a24 */ /* 0x040fe400078e0202 */
[----:B-1----:R-:W-:Y:S04]  /*6cc0*/  IMAD.WIDE.U32 R134, R249, c[0x0][0x1e0], RZ ;  /* 0x00007800f9867a25 */ /* 0x002fe800078e00ff */
[----:B------:R-:W-:Y:S01]  /*6cd0*/  IMAD.IADD R135, R135, 0x1, R2 ;  /* 0x0000000187877824 */ /* 0x000fe200078e0202 */
[----:B--2---:R-:W-:Y:S03]  /*6ce0*/  SHF.R.S32.HI R132, RZ, 0x1f, R247 ;  /* 0x0000001fff847819 */ /* 0x004fe600000114f7 */
[C---:B------:R-:W-:Y:S04]  /*6cf0*/  IMAD.WIDE.U32 R134, R247.reuse, c[0x0][0x1f0], R134 ;  /* 0x00007c00f7867a25 */ /* 0x040fe800078e0086 */
[----:B------:R-:W-:Y:S01]  /*6d00*/  IMAD R132, R132, c[0x0][0x1f0], RZ ;  /* 0x00007c0084847a24 */ /* 0x000fe200078e02ff */
[----:B------:R-:W-:Y:S03]  /*6d10*/  IADD3 R2, P1, R134, UR20, RZ ;  /* 0x0000001486027c10 */ /* 0x000fe6000ff3e0ff */
[----:B------:R-:W-:Y:S01]  /*6d20*/  IMAD R134, R247, c[0x0][0x1f4], R132 ;  /* 0x00007d00f7867a24 */ /* 0x000fe200078e0284 */
[C---:B------:R-:W-:Y:S04]  /*6d30*/  LEA R132, P0, R2.reuse, c[0x0][0x1c8], 0x1 ;  /* 0x0000720002847a11 */ /* 0x040fe800078008ff */
[----:B------:R-:W-:Y:S01]  /*6d40*/  IADD3.X R134, R135, UR18, R134, P1, !PT ;  /* 0x0000001287867c10 */ /* 0x000fe20008ffe486 */
[----:B------:R-:W1:Y:S03]  /*6d50*/  SHFL.IDX PT, R136, R132, RZ, 0x181f ;  /* 0x00181fff84887589 */ /* 0x000e6600000e0000 */
[----:B------:R-:W-:Y:S01]  /*6d60*/  LEA.HI.X R2, R2, c[0x0][0x1cc], R134, 0x1, P0 ;  /* 0x0000730002027a11 */ /* 0x000fe200000f0c86 */
[----:B------:R-:W-:Y:S04]  /*6d70*/  SHFL.IDX PT, R192, R132, 0x2, 0x181f ;  /* 0x00581f0084c07f89 */ /* 0x000fe800000e0000 */
[----:B------:R-:W2:Y:S04]  /*6d80*/  SHFL.IDX PT, R137, R2, RZ, 0x181f ;  /* 0x00181fff02897589 */ /* 0x000ea800000e0000 */
[----:B------:R-:W3:Y:S04]  /*6d90*/  SHFL.IDX PT, R134, R132, 0x1, 0x181f ;  /* 0x00381f0084867f89 */ /* 0x000ee800000e0000 */
[----:B------:R-:W4:Y:S04]  /*6da0*/  SHFL.IDX PT, R135, R2, 0x1, 0x181f ;  /* 0x00381f0002877f89 */ /* 0x000f2800000e0000 */
[----:B------:R-:W5:Y:S04]  /*6db0*/  SHFL.IDX PT, R190, R132, 0x3, 0x181f ;  /* 0x00781f0084be7f89 */ /* 0x000f6800000e0000 */
[----:B------:R-:W5:Y:S01]  /*6dc0*/  SHFL.IDX PT, R189, R2, 0x2, 0x181f ;  /* 0x00581f0002bd7f89 */ /* 0x000f6200000e0000 */
[-C--:B-1----:R-:W-:Y:S03]  /*6dd0*/  IADD3 R136, P1, R136, R246.reuse, RZ ;  /* 0x000000f688887210 */ /* 0x082fe60007f3e0ff */
[----:B------:R-:W1:Y:S04]  /*6de0*/  SHFL.IDX PT, R188, R132, 0x4, 0x181f ;  /* 0x00981f0084bc7f89 */ /* 0x000e6800000e0000 */
[----:B------:R-:W1:Y:S01]  /*6df0*/  SHFL.IDX PT, R191, R132, 0x5, 0x181f ;  /* 0x00b81f0084bf7f89 */ /* 0x000e6200000e0000 */
[--C-:B--2---:R-:W-:Y:S03]  /*6e00*/  IMAD.X R137, R137, 0x1, R245.reuse, P1 ;  /* 0x0000000189897824 */ /* 0x104fe600008e06f5 */
[----:B------:R-:W2:Y:S01]  /*6e10*/  SHFL.IDX PT, R196, R2, 0x3, 0x181f ;  /* 0x00781f0002c47f89 */ /* 0x000ea200000e0000 */
[-C--:B---3--:R-:W-:Y:S03]  /*6e20*/  IADD3 R134, P0, R134, R246.reuse, RZ ;  /* 0x000000f686867210 */ /* 0x088fe60007f1e0ff */
[----:B------:R3:W-:Y:S01]  /*6e30*/  LDGSTS.E.BYPASS.LTC128B.128 [R248+0x3900], [R136.64], !P6 ;  /* 0x0390000088f87fae */ /* 0x0007e2000f101d50 */
[-C--:B----4-:R-:W-:Y:S02]  /*6e40*/  IADD3.X R135, R135, R245.reuse, RZ, P0, !PT ;  /* 0x000000f587877210 */ /* 0x090fe400007fe4ff */
[-C--:B------:R-:W-:Y:S01]  /*6e50*/  IADD3 R192, P0, R192, R246.reuse, RZ ;  /* 0x000000f6c0c07210 */ /* 0x080fe20007f1e0ff */
[----:B------:R-:W4:Y:S01]  /*6e60*/  SHFL.IDX PT, R195, R2, 0x4, 0x181f ;  /* 0x00981f0002c37f89 */ /* 0x000f2200000e0000 */
[-C--:B-----5:R-:W-:Y:S03]  /*6e70*/  IADD3 R190, P3, R190, R246.reuse, RZ ;  /* 0x000000f6bebe7210 */ /* 0x0a0fe60007f7e0ff */
[----:B------:R5:W-:Y:S01]  /*6e80*/  LDGSTS.E.BYPASS.LTC128B.128 [R248+0x4100], [R134.64], !P6 ;  /* 0x0410000086f87fae */ /* 0x000be2000f101d50 */
[--C-:B------:R-:W-:Y:S03]  /*6e90*/  IMAD.X R193, R189, 0x1, R245.reuse, P0 ;  /* 0x00000001bdc17824 */ /* 0x100fe600000e06f5 */
[----:B------:R-:W5:Y:S01]  /*6ea0*/  SHFL.IDX PT, R132, R132, 0x6, 0x181f ;  /* 0x00d81f0084847f89 */ /* 0x000f6200000e0000 */
[-C--:B-1----:R-:W-:Y:S03]  /*6eb0*/  IADD3 R188, P2, R188, R246.reuse, RZ ;  /* 0x000000f6bcbc7210 */ /* 0x082fe60007f5e0ff */
[----:B------:R-:W1:Y:S04]  /*6ec0*/  SHFL.IDX PT, R194, R2, 0x5, 0x181f ;  /* 0x00b81f0002c27f89 */ /* 0x000e6800000e0000 */
[----:B------:R-:W1:Y:S04]  /*6ed0*/  SHFL.IDX PT, R2, R2, 0x6, 0x181f ;  /* 0x00d81f0002027f89 */ /* 0x000e6800000e0000 */
[----:B------:R1:W-:Y:S01]  /*6ee0*/  LDGSTS.E.BYPASS.LTC128B.128 [R248+0x4900], [R192.64], !P6 ;  /* 0x04900000c0f87fae */ /* 0x0003e2000f101d50 */
[-C--:B---3--:R-:W-:Y:S01]  /*6ef0*/  IADD3 R136, P1, R191, R246.reuse, RZ ;  /* 0x000000f6bf887210 */ /* 0x088fe20007f3e0ff */
[--C-:B--2---:R-:W-:Y:S02]  /*6f00*/  IMAD.X R191, R196, 0x1, R245.reuse, P3 ;  /* 0x00000001c4bf7824 */ /* 0x104fe400018e06f5 */
[--C-:B----4-:R-:W-:Y:S03]  /*6f10*/  IMAD.X R189, R195, 0x1, R245.reuse, P2 ;  /* 0x00000001c3bd7824 */ /* 0x110fe600010e06f5 */
[----:B------:R2:W-:Y:S01]  /*6f20*/  LDGSTS.E.BYPASS.LTC128B.128 [R248+0x5100], [R190.64], !P6 ;  /* 0x05100000bef87fae */ /* 0x0005e2000f101d50 */
[----:B-----5:R-:W-:Y:S03]  /*6f30*/  IADD3 R134, P0, R132, R246, RZ ;  /* 0x000000f684867210 */ /* 0x020fe60007f1e0ff */
[----:B------:R2:W-:Y:S01]  /*6f40*/  LDGSTS.E.BYPASS.LTC128B.128 [R248+0x5900], [R188.64], !P6 ;  /* 0x05900000bcf87fae */ /* 0x0005e2000f101d50 */
[----:B-1----:R-:W-:Y:S01]  /*6f50*/  IADD3.X R137, R194, R245, RZ, P1, !PT ;  /* 0x000000f5c2897210 */ /* 0x002fe20000ffe4ff */
[----:B------:R-:W-:Y:S04]  /*6f60*/  IMAD.X R135, R2, 0x1, R245, P0 ;  /* 0x0000000102877824 */ /* 0x000fe800000e06f5 */
[----:B------:R2:W-:Y:S04]  /*6f70*/  LDGSTS.E.BYPASS.LTC128B.128 [R248+0x6100], [R136.64], !P6 ;  /* 0x0610000088f87fae */ /* 0x0005e8000f101d50 */
[----:B------:R2:W-:Y:S01]  /*6f80*/  LDGSTS.E.BYPASS.LTC128B.128 [R248+0x6900], [R134.64], !P6 ;  /* 0x0690000086f87fae */ /* 0x0005e2000f101d50 */
[----:B------:R-:W-:-:S05]  /*6f90*/  BRA `(.L_x_21) ;  /* 0x00000cd000007947 */ /* 0x000fca0003800000 */
.L_x_20:
[----:B------:R-:W-:Y:S04]  /*6fa0*/  DEPBAR.LE SB0, 0x0 ;  /* 0x000080000000791a */ /* 0x000fe80000000000 */
[----:B------:R-:W-:Y:S01]  /*6fb0*/  BAR.SYNC.DEFER_BLOCKING 0x0 ;  /* 0x0000000000007b1d */ /* 0x000fe20000010000 */
[C---:B------:R-:W-:Y:S01]  /*6fc0*/  IMAD.WIDE.U32 R68, R249.reuse, c[0x0][0x208], RZ ;  /* 0x00008200f9447a25 */ /* 0x040fe200078e00ff */
[----:B------:R-:W-:Y:S01]  /*6fd0*/  SHF.R.S32.HI R2, RZ, 0x1f, R249 ;  /* 0x0000001fff027819 */ /* 0x000fe200000114f9 */
[----:B------:R-:W-:Y:S04]  /*6fe0*/  UISETP.GT.AND UP0, UPT, UR6, UR8, UPT ;  /* 0x000000080600728c */ /* 0x000fe8000bf04270 */
[----:B------:R-:W-:Y:S04]  /*6ff0*/  IMAD R2, R2, c[0x0][0x208], RZ ;  /* 0x0000820002027a24 */ /* 0x000fe800078e02ff */
[----:B------:R-:W-:Y:S01]  /*7000*/  IMAD R2, R249, c[0x0][0x20c], R2 ;  /* 0x00008300f9027a24 */ /* 0x000fe200078e0202 */
[----:B-----5:R-:W-:Y:S06]  /*7010*/  LDSM.16.M88.4 R112, [R234+0x7100] ;  /* 0x00710000ea70783b */ /* 0x020fec0000000200 */
[----:B------:R-:W1:Y:S06]  /*7020*/  LDSM.16.M88.4 R16, [R139+0x3900] ;  /* 0x003900008b10783b */ /* 0x000e6c0000000200 */
[----:B------:R-:W2:Y:S06]  /*7030*/  LDSM.16.M88.4 R108, [R234+0x9100] ;  /* 0x00910000ea6c783b */ /* 0x000eac0000000200 */
[----:B------:R-:W3:Y:S06]  /*7040*/  LDSM.16.M88.4 R32, [R139+0x4100] ;  /* 0x004100008b20783b */ /* 0x000eec0000000200 */
[----:B------:R-:W4:Y:S06]  /*7050*/  LDSM.16.M88.4 R48, [R139+0x4900] ;  /* 0x004900008b30783b */ /* 0x000f2c0000000200 */
[----:B------:R-:W3:Y:S06]  /*7060*/  LDSM.16.M88.4 R64, [R139+0x5100] ;  /* 0x005100008b40783b */ /* 0x000eec0000000200 */
[----:B------:R-:W3:Y:S06]  /*7070*/  LDSM.16.M88.4 R80, [R139+0x5900] ;  /* 0x005900008b50783b */ /* 0x000eec0000000200 */
[----:B------:R-:W-:Y:S01]  /*7080*/  LDSM.16.M88.4 R96, [R139+0x6100] ;  /* 0x006100008b60783b */ /* 0x000fe20000000200 */
[-C--:B-1----:R-:W-:Y:S05]  /*7090*/  HMMA.16816.F32 R4, R112, R16.reuse, RZ ;  /* 0x000000107004723c */ /* 0x082fea00000018ff */
[----:B------:R-:W-:Y:S03]  /*70a0*/  LDSM.16.M88.4 R188, [R139+0x6900] ;  /* 0x006900008bbc783b */ /* 0x000fe60000000200 */
[C---:B--2---:R-:W-:Y:S03]  /*70b0*/  HMMA.16816.F32 R8, R108.reuse, R16, RZ ;  /* 0x000000106c08723c */ /* 0x044fe600000018ff */
[----:B------:R-:W-:Y:S06]  /*70c0*/  LDSM.16.M88.4 R192, [R237+0x7100] ;  /* 0x00710000edc0783b */ /* 0x000fec0000000200 */
[----:B------:R-:W-:Y:S01]  /*70d0*/  LDSM.16.M88.4 R196, [R238] ;  /* 0x00000000eec4783b */ /* 0x000fe20000000200 */
[-C--:B------:R-:W-:Y:S05]  /*70e0*/  HMMA.16816.F32 R12, R108, R18.reuse, RZ ;  /* 0x000000126c0c723c */ /* 0x080fea00000018ff */
[----:B------:R-:W-:Y:S03]  /*70f0*/  LDSM.16.M88.4 R200, [R237+0x9100] ;  /* 0x00910000edc8783b */ /* 0x000fe60000000200 */
[C---:B------:R-:W-:Y:S03]  /*7100*/  HMMA.16816.F32 R16, R112.reuse, R18, RZ ;  /* 0x000000127010723c */ /* 0x040fe600000018ff */
[----:B------:R-:W-:Y:S05]  /*7110*/  LDSM.16.M88.4 R204, [R244] ;  /* 0x00000000f4cc783b */ /* 0x000fea0000000200 */
[-C--:B---3--:R-:W-:Y:S01]  /*7120*/  HMMA.16816.F32 R20, R112, R32.reuse, RZ ;  /* 0x000000207014723c */ /* 0x088fe200000018ff */
[----:B------:R-:W-:Y:S06]  /*7130*/  LDSM.16.M88.4 R208, [R243] ;  /* 0x00000000f3d0783b */ /* 0x000fec0000000200 */
[----:B------:R-:W-:Y:S01]  /*7140*/  LDSM.16.M88.4 R212, [R242] ;  /* 0x00000000f2d4783b */ /* 0x000fe20000000200 */
[C---:B------:R-:W-:Y:S05]  /*7150*/  HMMA.16816.F32 R24, R108.reuse, R32, RZ ;  /* 0x000000206c18723c */ /* 0x040fea00000018ff */
[----:B------:R-:W-:Y:S03]  /*7160*/  LDSM.16.M88.4 R216, [R241] ;  /* 0x00000000f1d8783b */ /* 0x000fe60000000200 */
[-C--:B------:R-:W-:Y:S03]  /*7170*/  HMMA.16816.F32 R28, R108, R34.reuse, RZ ;  /* 0x000000226c1c723c */ /* 0x080fe600000018ff */
[----:B------:R-:W-:Y:S05]  /*7180*/  LDSM.16.M88.4 R220, [R240] ;  /* 0x00000000f0dc783b */ /* 0x000fea0000000200 */
[C---:B------:R-:W-:Y:S01]  /*7190*/  HMMA.16816.F32 R32, R112.reuse, R34, RZ ;  /* 0x000000227020723c */ /* 0x040fe200000018ff */
[----:B------:R-:W-:Y:S07]  /*71a0*/  LDSM.16.M88.4 R224, [R239] ;  /* 0x00000000efe0783b */ /* 0x000fee0000000200 */
[-C--:B----4-:R-:W-:Y:S08]  /*71b0*/  HMMA.16816.F32 R36, R112, R48.reuse, RZ ;  /* 0x000000307024723c */ /* 0x090ff000000018ff */
[C---:B------:R-:W-:Y:S08]  /*71c0*/  HMMA.16816.F32 R40, R108.reuse, R48, RZ ;  /* 0x000000306c28723c */ /* 0x040ff000000018ff */
[-C--:B------:R-:W-:Y:S08]  /*71d0*/  HMMA.16816.F32 R44, R108, R50.reuse, RZ ;  /* 0x000000326c2c723c */ /* 0x080ff000000018ff */
[C---:B------:R-:W-:Y:S08]  /*71e0*/  HMMA.16816.F32 R48, R112.reuse, R50, RZ ;  /* 0x000000327030723c */ /* 0x040ff000000018ff */
[-C--:B------:R-:W-:Y:S08]  /*71f0*/  HMMA.16816.F32 R52, R112, R64.reuse, RZ ;  /* 0x000000407034723c */ /* 0x080ff000000018ff */
[C---:B------:R-:W-:Y:S07]  /*7200*/  HMMA.16816.F32 R56, R108.reuse, R64, RZ ;  /* 0x000000406c38723c */ /* 0x040fee00000018ff */
[----:B------:R-:W-:Y:S01]  /*7210*/  IMAD.IADD R65, R69, 0x1, R2 ;  /* 0x0000000145417824 */ /* 0x000fe200078e0202 */
[-C--:B------:R-:W-:Y:S01]  /*7220*/  HMMA.16816.F32 R60, R108, R66.reuse, RZ ;  /* 0x000000426c3c723c */ /* 0x080fe200000018ff */
[----:B------:R-:W-:Y:S03]  /*7230*/  IMAD.MOV.U32 R64, RZ, RZ, R68 ;  /* 0x000000ffff407224 */ /* 0x000fe600078e0044 */
[----:B------:R-:W-:Y:S01]  /*7240*/  SHF.R.S32.HI R2, RZ, 0x1f, R247 ;  /* 0x0000001fff027819 */ /* 0x000fe200000114f7 */
[C---:B------:R-:W-:Y:S03]  /*7250*/  IMAD.WIDE.U32 R72, R247.reuse, c[0x0][0x218], R64 ;  /* 0x00008600f7487a25 */ /* 0x040fe600078e0040 */
[C---:B------:R-:W-:Y:S04]  /*7260*/  HMMA.16816.F32 R64, R112.reuse, R66, RZ ;  /* 0x000000427040723c */ /* 0x040fe800000018ff */
[----:B------:R-:W-:Y:S01]  /*7270*/  IMAD R2, R2, c[0x0][0x218], RZ ;  /* 0x0000860002027a24 */ /* 0x000fe200078e02ff */
[----:B------:R-:W-:Y:S03]  /*7280*/  IADD3 R132, P1, R72, UR22, RZ ;  /* 0x0000001648847c10 */ /* 0x000fe6000ff3e0ff */
[-C--:B------:R-:W-:Y:S01]  /*7290*/  HMMA.16816.F32 R68, R112, R80.reuse, RZ ;  /* 0x000000507044723c */ /* 0x080fe200000018ff */
[----:B------:R-:W-:Y:S03]  /*72a0*/  IMAD R72, R247, c[0x0][0x21c], R2 ;  /* 0x00008700f7487a24 */ /* 0x000fe600078e0202 */
[C---:B------:R-:W-:Y:S02]  /*72b0*/  LEA R2, P0, R132.reuse, c[0x0][0x1f8], 0x1 ;  /* 0x00007e0084027a11 */ /* 0x040fe400078008ff */
[----:B------:R-:W-:Y:S03]  /*72c0*/  IADD3.X R72, R73, UR4, R72, P1, !PT ;  /* 0x0000000449487c10 */ /* 0x000fe60008ffe448 */
[----:B------:R-:W1:Y:S03]  /*72d0*/  SHFL.IDX PT, R94, R2, RZ, 0x181f ;  /* 0x00181fff025e7589 */ /* 0x000e6600000e0000 */
[----:B------:R-:W-:Y:S02]  /*72e0*/  LEA.HI.X R132, R132, c[0x0][0x1fc], R72, 0x1, P0 ;  /* 0x00007f0084847a11 */ /* 0x000fe400000f0c48 */
[C---:B------:R-:W-:Y:S01]  /*72f0*/  HMMA.16816.F32 R72, R108.reuse, R80, RZ ;  /* 0x000000506c48723c */ /* 0x040fe200000018ff */
[----:B------:R-:W2:Y:S06]  /*7300*/  SHFL.IDX PT, R92, R2, 0x1, 0x181f ;  /* 0x00381f00025c7f89 */ /* 0x000eac00000e0000 */
[----:B------:R-:W3:Y:S01]  /*7310*/  SHFL.IDX PT, R88, R132, RZ, 0x181f ;  /* 0x00181fff84587589 */ /* 0x000ee200000e0000 */
[-C--:B------:R-:W-:Y:S05]  /*7320*/  HMMA.16816.F32 R76, R108, R82.reuse, RZ ;  /* 0x000000526c4c723c */ /* 0x080fea00000018ff */
[----:B------:R-:W4:Y:S03]  /*7330*/  SHFL.IDX PT, R89, R132, 0x1, 0x181f ;  /* 0x00381f0084597f89 */ /* 0x000f2600000e0000 */
[C---:B------:R-:W-:Y:S03]  /*7340*/  HMMA.16816.F32 R80, R112.reuse, R82, RZ ;  /* 0x000000527050723c */ /* 0x040fe600000018ff */
[----:B------:R-:W4:Y:S01]  /*7350*/  SHFL.IDX PT, R100, R2, 0x2, 0x181f ;  /* 0x00581f0002647f89 */ /* 0x000f2200000e0000 */
[-C--:B-1----:R-:W-:Y:S04]  /*7360*/  IADD3 R94, P1, R94, R246.reuse, RZ ;  /* 0x000000f65e5e7210 */ /* 0x082fe80007f3e0ff */
[-C--:B------:R-:W-:Y:S01]  /*7370*/  HMMA.16816.F32 R84, R112, R96.reuse, RZ ;  /* 0x000000607054723c */ /* 0x080fe200000018ff */
[----:B------:R-:W1:Y:S03]  /*7380*/  SHFL.IDX PT, R103, R132, 0x2, 0x181f ;  /* 0x00581f0084677f89 */ /* 0x000e6600000e0000 */
[-C--:B--2---:R-:W-:Y:S03]  /*7390*/  IADD3 R92, P0, R92, R246.reuse, RZ ;  /* 0x000000f65c5c7210 */ /* 0x084fe60007f1e0ff */
[----:B------:R-:W2:Y:S01]  /*73a0*/  SHFL.IDX PT, R101, R2, 0x3, 0x181f ;  /* 0x00781f0002657f89 */ /* 0x000ea200000e0000 */
[--C-:B---3--:R-:W-:Y:S05]  /*73b0*/  IMAD.X R95, R88, 0x1, R245.reuse, P1 ;  /* 0x00000001585f7824 */ /* 0x108fea00008e06f5 */
[----:B------:R-:W3:Y:S01]  /*73c0*/  SHFL.IDX PT, R104, R132, 0x3, 0x181f ;  /* 0x00781f0084687f89 */ /* 0x000ee200000e0000 */
[--C-:B----4-:R-:W-:Y:S02]  /*73d0*/  IMAD.X R93, R89, 0x1, R245.reuse, P0 ;  /* 0x00000001595d7824 */ /* 0x110fe400000e06f5 */
[C---:B------:R-:W-:Y:S03]  /*73e0*/  HMMA.16816.F32 R88, R108.reuse, R96, RZ ;  /* 0x000000606c58723c */ /* 0x040fe600000018ff */
[----:B------:R-:W4:Y:S04]  /*73f0*/  SHFL.IDX PT, R102, R2, 0x4, 0x181f ;  /* 0x00981f0002667f89 */ /* 0x000f2800000e0000 */
[-C--:B------:R-:W-:Y:S02]  /*7400*/  IADD3 R96, P0, R100, R246.reuse, RZ ;  /* 0x000000f664607210 */ /* 0x080fe40007f1e0ff */
[----:B------:R-:W4:Y:S03]  /*7410*/  SHFL.IDX PT, R106, R132, 0x4, 0x181f ;  /* 0x00981f00846a7f89 */ /* 0x000f2600000e0000 */
[-C--:B-1----:R-:W-:Y:S03]  /*7420*/  IADD3.X R97, R103, R245.reuse, RZ, P0, !PT ;  /* 0x000000f567617210 */ /* 0x082fe600007fe4ff */
[----:B------:R-:W1:Y:S01]  /*7430*/  SHFL.IDX PT, R105, R2, 0x5, 0x181f ;  /* 0x00b81f0002697f89 */ /* 0x000e6200000e0000 */
[-C--:B--2---:R-:W-:Y:S05]  /*7440*/  IADD3 R100, P1, R101, R246.reuse, RZ ;  /* 0x000000f665647210 */ /* 0x084fea0007f3e0ff */
[----:B------:R2:W-:Y:S01]  /*7450*/  LDGSTS.E.BYPASS.LTC128B.128 [R250], [R94.64], !P6 ;  /* 0x000000005efa7fae */ /* 0x0005e2000f101d50 */
[--C-:B---3--:R-:W-:Y:S05]  /*7460*/  IMAD.X R101, R104, 0x1, R245.reuse, P1 ;  /* 0x0000000168657824 */ /* 0x108fea00008e06f5 */
[----:B------:R-:W3:Y:S01]  /*7470*/  SHFL.IDX PT, R107, R132, 0x5, 0x181f ;  /* 0x00b81f00846b7f89 */ /* 0x000ee200000e0000 */
[-C--:B----4-:R-:W-:Y:S05]  /*7480*/  IADD3 R102, P0, R102, R246.reuse, RZ ;  /* 0x000000f666667210 */ /* 0x090fea0007f1e0ff */
[----:B------:R2:W-:Y:S01]  /*7490*/  LDGSTS.E.BYPASS.LTC128B.128 [R250+0x800], [R92.64], !P6 ;  /* 0x008000005cfa7fae */ /* 0x0005e2000f101d50 */
[--C-:B------:R-:W-:Y:S05]  /*74a0*/  IMAD.X R103, R106, 0x1, R245.reuse, P0 ;  /* 0x000000016a677824 */ /* 0x100fea00000e06f5 */
[----:B------:R4:W-:Y:S01]  /*74b0*/  LDGSTS.E.BYPASS.LTC128B.128 [R250+0x1000], [R96.64], !P6 ;  /* 0x0100000060fa7fae */ /* 0x0009e2000f101d50 */
[-C--:B-1----:R-:W-:Y:S05]  /*74c0*/  IADD3 R104, P0, R105, R246.reuse, RZ ;  /* 0x000000f669687210 */ /* 0x082fea0007f1e0ff */
[----:B------:R1:W-:Y:S06]  /*74d0*/  LDGSTS.E.BYPASS.LTC128B.128 [R250+0x1800], [R100.64], !P6 ;  /* 0x0180000064fa7fae */ /* 0x0003ec000f101d50 */
[----:B------:R1:W-:Y:S01]  /*74e0*/  LDGSTS.E.BYPASS.LTC128B.128 [R250+0x2000], [R102.64], !P6 ;  /* 0x0200000066fa7fae */ /* 0x0003e2000f101d50 */
[----:B---3--:R-:W-:Y:S05]  /*74f0*/  IADD3.X R105, R107, R245, RZ, P0, !PT ;  /* 0x000000f56b697210 */ /* 0x008fea00007fe4ff */
[----:B------:R3:W-:Y:S01]  /*7500*/  LDGSTS.E.BYPASS.LTC128B.128 [R250+0x2800], [R104.64], !P6 ;  /* 0x0280000068fa7fae */ /* 0x0007e2000f101d50 */
[-C--:B--2---:R-:W-:Y:S05]  /*7510*/  HMMA.16816.F32 R92, R108, R98.reuse, RZ ;  /* 0x000000626c5c723c */ /* 0x084fea00000018ff */
[----:B------:R-:W2:Y:S03]  /*7520*/  SHFL.IDX PT, R2, R2, 0x6, 0x181f ;  /* 0x00d81f0002027f89 */ /* 0x000ea600000e0000 */
[C---:B----4-:R-:W-:Y:S03]  /*7530*/  HMMA.16816.F32 R96, R112.reuse, R98, RZ ;  /* 0x000000627060723c */ /* 0x050fe600000018ff */
[----:B------:R-:W4:Y:S05]  /*7540*/  SHFL.IDX PT, R132, R132, 0x6, 0x181f ;  /* 0x00d81f0084847f89 */ /* 0x000f2a00000e0000 */
[-C--:B-1----:R-:W-:Y:S08]  /*7550*/  HMMA.16816.F32 R100, R112, R188.reuse, RZ ;  /* 0x000000bc7064723c */ /* 0x082ff000000018ff */
[C---:B---3--:R-:W-:Y:S04]  /*7560*/  HMMA.16816.F32 R104, R108.reuse, R188, RZ ;  /* 0x000000bc6c68723c */ /* 0x048fe800000018ff */
[----:B--2---:R-:W-:Y:S04]  /*7570*/  IADD3 R134, P0, R2, R246, RZ ;  /* 0x000000f602867210 */ /* 0x004fe80007f1e0ff */
[-C--:B------:R-:W-:Y:S01]  /*7580*/  HMMA.16816.F32 R108, R108, R190.reuse, RZ ;  /* 0x000000be6c6c723c */ /* 0x080fe200000018ff */
[----:B----4-:R-:W-:Y:S01]  /*7590*/  IMAD.X R135, R132, 0x1, R245, P0 ;  /* 0x0000000184877824 */ /* 0x010fe200000e06f5 */
[----:B------:R-:W-:Y:S04]  /*75a0*/  PLOP3.LUT P0, PT, PT, PT, UP0, 0x80, 0x0 ;  /* 0x000000000000781c */ /* 0x000fe80003f0f008 */
[----:B------:R1:W-:Y:S02]  /*75b0*/  LDGSTS.E.BYPASS.LTC128B.128 [R250+0x3000], [R134.64], !P6 ;  /* 0x0300000086fa7fae */ /* 0x0003e4000f101d50 */
[----:B------:R-:W-:Y:S04]  /*75c0*/  HMMA.16816.F32 R112, R112, R190, RZ ;  /* 0x000000be7070723c */ /* 0x000fe800000018ff */
[----:B------:R-:W-:Y:S04]  /*75d0*/  LDSM.16.M88.4 R188, [R235+0x7100] ;  /* 0x00710000ebbc783b */ /* 0x000fe80000000200 */
[-C--:B------:R-:W-:Y:S02]  /*75e0*/  HMMA.16816.F32 R4, R192, R196.reuse, R4 ;  /* 0x000000c4c004723c */ /* 0x080fe40000001804 */
[----:B------:R-:W0:Y:S06]  /*75f0*/  LDGDEPBAR ;  /* 0x00000000000079af */ /* 0x000e2c0000000000 */
[C---:B------:R-:W-:Y:S08]  /*7600*/  HMMA.16816.F32 R8, R200.reuse, R196, R8 ;  /* 0x000000c4c808723c */ /* 0x040ff00000001808 */
[-C--:B------:R-:W-:Y:S08]  /*7610*/  HMMA.16816.F32 R12, R200, R198.reuse, R12 ;  /* 0x000000c6c80c723c */ /* 0x080ff0000000180c */
[C---:B------:R-:W-:Y:S01]  /*7620*/  HMMA.16816.F32 R16, R192.reuse, R198, R16 ;  /* 0x000000c6c010723c */ /* 0x040fe20000001810 */
[----:B------:R-:W2:Y:S07]  /*7630*/  LDSM.16.M88.4 R196, [R233+0x3900] ;  /* 0x00390000e9c4783b */ /* 0x000eae0000000200 */
[-C--:B------:R-:W-:Y:S08]  /*7640*/  HMMA.16816.F32 R20, R192, R204.reuse, R20 ;  /* 0x000000ccc014723c */ /* 0x080ff00000001814 */
[C---:B------:R-:W-:Y:S08]  /*7650*/  HMMA.16816.F32 R24, R200.reuse, R204, R24 ;  /* 0x000000ccc818723c */ /* 0x040ff00000001818 */
[-C--:B------:R-:W-:Y:S08]  /*7660*/  HMMA.16816.F32 R28, R200, R206.reuse, R28 ;  /* 0x000000cec81c723c */ /* 0x080ff0000000181c */
[C---:B------:R-:W-:Y:S01]  /*7670*/  HMMA.16816.F32 R32, R192.reuse, R206, R32 ;  /* 0x000000cec020723c */ /* 0x040fe20000001820 */
[----:B------:R-:W3:Y:S07]  /*7680*/  LDSM.16.M88.4 R204, [R235+0x9100] ;  /* 0x00910000ebcc783b */ /* 0x000eee0000000200 */
[-C--:B------:R-:W-:Y:S08]  /*7690*/  HMMA.16816.F32 R36, R192, R208.reuse, R36 ;  /* 0x000000d0c024723c */ /* 0x080ff00000001824 */
[C---:B------:R-:W-:Y:S08]  /*76a0*/  HMMA.16816.F32 R40, R200.reuse, R208, R40 ;  /* 0x000000d0c828723c */ /* 0x040ff00000001828 */
[-C--:B------:R-:W-:Y:S08]  /*76b0*/  HMMA.16816.F32 R44, R200, R210.reuse, R44 ;  /* 0x000000d2c82c723c */ /* 0x080ff0000000182c */
[C---:B------:R-:W-:Y:S01]  /*76c0*/  HMMA.16816.F32 R48, R192.reuse, R210, R48 ;  /* 0x000000d2c030723c */ /* 0x040fe20000001830 */
[----:B------:R-:W4:Y:S07]  /*76d0*/  LDSM.16.M88.4 R208, [R233+0x4100] ;  /* 0x00410000e9d0783b */ /* 0x000f2e0000000200 */
[-C--:B------:R-:W-:Y:S08]  /*76e0*/  HMMA.16816.F32 R52, R192, R212.reuse, R52 ;  /* 0x000000d4c034723c */ /* 0x080ff00000001834 */
[C---:B------:R-:W-:Y:S08]  /*76f0*/  HMMA.16816.F32 R56, R200.reuse, R212, R56 ;  /* 0x000000d4c838723c */ /* 0x040ff00000001838 */
[-C--:B------:R-:W-:Y:S08]  /*7700*/  HMMA.16816.F32 R60, R200, R214.reuse, R60 ;  /* 0x000000d6c83c723c */ /* 0x080ff0000000183c */
[C---:B------:R-:W-:Y:S01]  /*7710*/  HMMA.16816.F32 R64, R192.reuse, R214, R64 ;  /* 0x000000d6c040723c */ /* 0x040fe20000001840 */
[----:B------:R-:W1:Y:S07]  /*7720*/  LDSM.16.M88.4 R212, [R233+0x4900] ;  /* 0x00490000e9d4783b */ /* 0x000e6e0000000200 */
        /* <DEDUP_REMOVED lines=9> */
[----:B------:R-:W-:Y:S07]  /*77c0*/  LDSM.16.M88.4 R220, [R232+0x1000] ;  /* 0x00100000e8dc783b */ /* 0x000fee0000000200 */
[-C--:B------:R-:W-:Y:S08]  /*77d0*/  HMMA.16816.F32 R100, R192, R224.reuse, R100 ;  /* 0x000000e0c064723c */ /* 0x080ff00000001864 */
[C---:B------:R-:W-:Y:S08]  /*77e0*/  HMMA.16816.F32 R104, R200.reuse, R224, R104 ;  /* 0x000000e0c868723c */ /* 0x040ff00000001868 */
[-C--:B------:R-:W-:Y:S01]  /*77f0*/  HMMA.16816.F32 R108, R200, R226.reuse, R108 ;  /* 0x000000e2c86c723c */ /* 0x080fe2000000186c */
[----:B------:R-:W1:Y:S07]  /*7800*/  LDSM.16.M88.4 R200, [R233+0x5900] ;  /* 0x00590000e9c8783b */ /* 0x000e6e0000000200 */
[----:B------:R-:W-:Y:S01]  /*7810*/  HMMA.16816.F32 R112, R192, R226, R112 ;  /* 0x000000e2c070723c */ /* 0x000fe20000001870 */
[----:B------:R-:W1:Y:S06]  /*7820*/  LDSM.16.M88.4 R192, [R233+0x6100] ;  /* 0x00610000e9c0783b */ /* 0x000e6c0000000200 */
[----:B------:R-:W-:Y:S01]  /*7830*/  LDSM.16.M88.4 R224, [R232+0x1800] ;  /* 0x00180000e8e0783b */ /* 0x000fe20000000200 */
[-C--:B--2---:R-:W-:Y:S08]  /*7840*/  HMMA.16816.F32 R4, R188, R196.reuse, R4 ;  /* 0x000000c4bc04723c */ /* 0x084ff00000001804 */
[C---:B---3--:R-:W-:Y:S08]  /*7850*/  HMMA.16816.F32 R8, R204.reuse, R196, R8 ;  /* 0x000000c4cc08723c */ /* 0x048ff00000001808 */
[-C--:B------:R-:W-:Y:S08]  /*7860*/  HMMA.16816.F32 R12, R204, R198.reuse, R12 ;  /* 0x000000c6cc0c723c */ /* 0x080ff0000000180c */
[C---:B------:R-:W-:Y:S01]  /*7870*/  HMMA.16816.F32 R16, R188.reuse, R198, R16 ;  /* 0x000000c6bc10723c */ /* 0x040fe20000001810 */
[----:B------:R-:W2:Y:S07]  /*7880*/  LDSM.16.M88.4 R196, [R233+0x6900] ;  /* 0x00690000e9c4783b */ /* 0x000eae0000000200 */
[-C--:B----4-:R-:W-:Y:S08]  /*7890*/  HMMA.16816.F32 R20, R188, R208.reuse, R20 ;  /* 0x000000d0bc14723c */ /* 0x090ff00000001814 */
[C---:B------:R-:W-:Y:S08]  /*78a0*/  HMMA.16816.F32 R24, R204.reuse, R208, R24 ;  /* 0x000000d0cc18723c */ /* 0x040ff00000001818 */
[-C--:B------:R-:W-:Y:S08]  /*78b0*/  HMMA.16816.F32 R28, R204, R210.reuse, R28 ;  /* 0x000000d2cc1c723c */ /* 0x080ff0000000181c */
[C---:B------:R-:W-:Y:S01]  /*78c0*/  HMMA.16816.F32 R32, R188.reuse, R210, R32 ;  /* 0x000000d2bc20723c */ /* 0x040fe20000001820 */
[----:B------:R-:W-:Y:S07]  /*78d0*/  LDSM.16.M88.4 R208, [R232] ;  /* 0x00000000e8d0783b */ /* 0x000fee0000000200 */
[-C--:B-1----:R-:W-:Y:S08]  /*78e0*/  HMMA.16816.F32 R36, R188, R212.reuse, R36 ;  /* 0x000000d4bc24723c */ /* 0x082ff00000001824 */
[C---:B------:R-:W-:Y:S08]  /*78f0*/  HMMA.16816.F32 R40, R204.reuse, R212, R40 ;  /* 0x000000d4cc28723c */ /* 0x040ff00000001828 */
[-C--:B------:R-:W-:Y:S08]  /*7900*/  HMMA.16816.F32 R44, R204, R214.reuse, R44 ;  /* 0x000000d6cc2c723c */ /* 0x080ff0000000182c */
[C---:B------:R-:W-:Y:S01]  /*7910*/  HMMA.16816.F32 R48, R188.reuse, R214, R48 ;  /* 0x000000d6bc30723c */ /* 0x040fe20000001830 */
[----:B------:R-:W-:Y:S07]  /*7920*/  LDSM.16.M88.4 R212, [R236+0x9100] ;  /* 0x00910000ecd4783b */ /* 0x000fee0000000200 */
[-C--:B------:R-:W-:Y:S08]  /*7930*/  HMMA.16816.F32 R52, R188, R216.reuse, R52 ;  /* 0x000000d8bc34723c */ /* 0x080ff00000001834 */
        /* <DEDUP_REMOVED lines=13> */
[----:B------:R-:W3:Y:S07]  /*7a10*/  LDSM.16.M88.4 R192, [R232+0x2000] ;  /* 0x00200000e8c0783b */ /* 0x000eee0000000200 */
[-C--:B--2---:R-:W-:Y:S08]  /*7a20*/  HMMA.16816.F32 R100, R188, R196.reuse, R100 ;  /* 0x000000c4bc64723c */ /* 0x084ff00000001864 */
[C---:B------:R-:W-:Y:S08]  /*7a30*/  HMMA.16816.F32 R104, R204.reuse, R196, R104 ;  /* 0x000000c4cc68723c */ /* 0x040ff00000001868 */
[-C--:B------:R-:W-:Y:S01]  /*7a40*/  HMMA.16816.F32 R108, R204, R198.reuse, R108 ;  /* 0x000000c6cc6c723c */ /* 0x080fe2000000186c */
[----:B------:R-:W2:Y:S07]  /*7a50*/  LDSM.16.M88.4 R204, [R232+0x2800] ;  /* 0x00280000e8cc783b */ /* 0x000eae0000000200 */
[----:B------:R-:W-:Y:S01]  /*7a60*/  HMMA.16816.F32 R112, R188, R198, R112 ;  /* 0x000000c6bc70723c */ /* 0x000fe20000001870 */
[----:B------:R-:W4:Y:S01]  /*7a70*/  LDSM.16.M88.4 R188, [R232+0x3000] ;  /* 0x00300000e8bc783b */ /* 0x000f220000000200 */
[----:B------:R-:W-:Y:S05]  /*7a80*/  DEPBAR.LE SB0, 0x0 ;  /* 0x000080000000791a */ /* 0x000fea0000000000 */
[----:B------:R-:W-:Y:S01]  /*7a90*/  BAR.SYNC.DEFER_BLOCKING 0x0 ;  /* 0x0000000000007b1d */ /* 0x000fe20000010000 */
[-C--:B-1----:R-:W-:Y:S08]  /*7aa0*/  HMMA.16816.F32 R4, R200, R208.reuse, R4 ;  /* 0x000000d0c804723c */ /* 0x082ff00000001804 */
[C---:B------:R-:W-:Y:S08]  /*7ab0*/  HMMA.16816.F32 R8, R212.reuse, R208, R8 ;  /* 0x000000d0d408723c */ /* 0x040ff00000001808 */
[-C--:B------:R-:W-:Y:S08]  /*7ac0*/  HMMA.16816.F32 R12, R212, R210.reuse, R12 ;  /* 0x000000d2d40c723c */ /* 0x080ff0000000180c */
        /* <DEDUP_REMOVED lines=13> */
[-C--:B---3--:R-:W-:Y:S08]  /*7ba0*/  HMMA.16816.F32 R68, R200, R192.reuse, R68 ;  /* 0x000000c0c844723c */ /* 0x088ff00000001844 */
[C---:B------:R-:W-:Y:S08]  /*7bb0*/  HMMA.16816.F32 R72, R212.reuse, R192, R72 ;  /* 0x000000c0d448723c */ /* 0x040ff00000001848 */
[-C--:B------:R-:W-:Y:S08]  /*7bc0*/  HMMA.16816.F32 R76, R212, R194.reuse, R76 ;  /* 0x000000c2d44c723c */ /* 0x080ff0000000184c */
[C---:B------:R-:W-:Y:S08]  /*7bd0*/  HMMA.16816.F32 R80, R200.reuse, R194, R80 ;  /* 0x000000c2c850723c */ /* 0x040ff00000001850 */
[-C--:B--2---:R-:W-:Y:S08]  /*7be0*/  HMMA.16816.F32 R84, R200, R204.reuse, R84 ;  /* 0x000000ccc854723c */ /* 0x084ff00000001854 */
[C---:B------:R-:W-:Y:S08]  /*7bf0*/  HMMA.16816.F32 R88, R212.reuse, R204, R88 ;  /* 0x000000ccd458723c */ /* 0x040ff00000001858 */
[-C--:B------:R-:W-:Y:S08]  /*7c00*/  HMMA.16816.F32 R92, R212, R206.reuse, R92 ;  /* 0x000000ced45c723c */ /* 0x080ff0000000185c */
[C---:B------:R-:W-:Y:S08]  /*7c10*/  HMMA.16816.F32 R96, R200.reuse, R206, R96 ;  /* 0x000000cec860723c */ /* 0x040ff00000001860 */
[-C--:B----4-:R-:W-:Y:S08]  /*7c20*/  HMMA.16816.F32 R100, R200, R188.reuse, R100 ;  /* 0x000000bcc864723c */ /* 0x090ff00000001864 */
[C---:B------:R-:W-:Y:S08]  /*7c30*/  HMMA.16816.F32 R104, R212.reuse, R188, R104 ;  /* 0x000000bcd468723c */ /* 0x040ff00000001868 */
[-C--:B------:R-:W-:Y:S08]  /*7c40*/  HMMA.16816.F32 R108, R212, R190.reuse, R108 ;  /* 0x000000bed46c723c */ /* 0x080ff0000000186c */
[----:B------:R-:W-:Y:S01]  /*7c50*/  HMMA.16816.F32 R112, R200, R190, R112 ;  /* 0x000000bec870723c */ /* 0x000fe20000001870 */
[----:B------:R-:W-:-:S07]  /*7c60*/  @P0 BRA `(.L_x_22) ;  /* 0xffffef3000000947 */ /* 0x000fce000383ffff */
.L_x_21:
[----:B------:R-:W-:Y:S01]  /*7c70*/  FMNMX.FTZ R2, R4, R0, !PT ;  /* 0x0000000004027209 */ /* 0x000fe20007810000 */
[----:B------:R-:W0:Y:S01]  /*7c80*/  LDGDEPBAR ;  /* 0x00000000000079af */ /* 0x000e220000000000 */
[----:B--2---:R-:W-:Y:S01]  /*7c90*/  FMNMX.FTZ R134, R6, R3, !PT ;  /* 0x0000000306867209 */ /* 0x004fe20007810000 */
[----:B------:R-:W-:Y:S01]  /*7ca0*/  UISETP.GT.AND UP0, UPT, UR6, UR8, UPT ;  /* 0x000000080600728c */ /* 0x000fe2000bf04270 */
[----:B------:R-:W-:Y:S01]  /*7cb0*/  FMNMX.FTZ R2, R5, R2, !PT ;  /* 0x0000000205027209 */ /* 0x000fe20007810000 */
[----:B------:R-:W-:Y:S01]  /*7cc0*/  UIADD3 UR6, UR6, -0x1, URZ ;  /* 0xffffffff06067890 */ /* 0x000fe2000fffe03f */
[----:B------:R-:W-:Y:S02]  /*7cd0*/  FMNMX.FTZ R134, R7, R134, !PT ;  /* 0x0000008607867209 */ /* 0x000fe40007810000 */
        /* <DEDUP_REMOVED lines=76> */
[----:B------:R-:W-:Y:S01]  /*81a0*/  FMNMX.FTZ R134, R103, R134, !PT ;  /* 0x0000008667867209 */ /* 0x000fe20007810000 */
[----:B------:R-:W1:Y:S01]  /*81b0*/  SHFL.BFLY PT, R188, R2, 0x2, 0x1f ;  /* 0x0c401f0002bc7f89 */ /* 0x000e6200000e0000 */
[----:B------:R-:W-:Y:S02]  /*81c0*/  FMNMX.FTZ R132, R76, R132, !PT ;  /* 0x000000844c847209 */ /* 0x000fe40007810000 */
[----:B------:R-:W-:Y:S02]  /*81d0*/  FMNMX.FTZ R135, R43, R135, !PT ;  /* 0x000000872b877209 */ /* 0x000fe40007810000 */
[----:B------:R-:W-:Y:S02]  /*81e0*/  FMNMX.FTZ R134, R114, R134, !PT ;  /* 0x0000008672867209 */ /* 0x000fe40007810000 */
[----:B------:R-:W-:Y:S02]  /*81f0*/  FMNMX.FTZ R132, R77, R132, !PT ;  /* 0x000000844d847209 */ /* 0x000fe40007810000 */
[----:B------:R-:W-:Y:S02]  /*8200*/  FMNMX.FTZ R134, R115, R134, !PT ;  /* 0x0000008673867209 */ /* 0x000fe40007810000 */
[----:B------:R-:W-:Y:S02]  /*8210*/  FMNMX.FTZ R135, R46, R135, !PT ;  /* 0x000000872e877209 */ /* 0x000fe40007810000 */
[----:B------:R-:W-:Y:S01]  /*8220*/  FMNMX.FTZ R132, R88, R132, !PT ;  /* 0x0000008458847209 */ /* 0x000fe20007810000 */
[----:B------:R-:W2:Y:S01]  /*8230*/  SHFL.BFLY PT, R137, R134, 0x2, 0x1f ;  /* 0x0c401f0086897f89 */ /* 0x000ea200000e0000 */
        /* <DEDUP_REMOVED lines=12> */
[----:B-1----:R-:W-:Y:S02]  /*8300*/  FMNMX.FTZ R2, R2, R188, !PT ;  /* 0x000000bc02027209 */ /* 0x002fe40007810000 */
[----:B------:R-:W-:Y:S02]  /*8310*/  FMNMX.FTZ R135, R75, R135, !PT ;  /* 0x000000874b877209 */ /* 0x000fe40007810000 */
[----:B--2---:R-:W-:Y:S01]  /*8320*/  FMNMX.FTZ R134, R134, R137, !PT ;  /* 0x0000008986867209 */ /* 0x004fe20007810000 */
[----:B------:R-:W1:Y:S01]  /*8330*/  SHFL.BFLY PT, R189, R2, 0x1, 0x1f ;  /* 0x0c201f0002bd7f89 */ /* 0x000e6200000e0000 */
[----:B------:R-:W-:Y:S02]  /*8340*/  FMNMX.FTZ R132, R109, R132, !PT ;  /* 0x000000846d847209 */ /* 0x000fe40007810000 */
[----:B------:R-:W-:Y:S02]  /*8350*/  FMNMX.FTZ R135, R78, R135, !PT ;  /* 0x000000874e877209 */ /* 0x000fe40007810000 */
[----:B------:R-:W-:Y:S02]  /*8360*/  PLOP3.LUT P0, PT, PT, PT, UP0, 0x80, 0x0 ;  /* 0x000000000000781c */ /* 0x000fe40003f0f008 */
[----:B------:R-:W-:Y:S01]  /*8370*/  FMNMX.FTZ R135, R79, R135, !PT ;  /* 0x000000874f877209 */ /* 0x000fe20007810000 */
[----:B------:R-:W-:Y:S03]  /*8380*/  SHFL.BFLY PT, R188, R134, 0x1, 0x1f ;  /* 0x0c201f0086bc7f89 */ /* 0x000fe600000e0000 */
[----:B------:R-:W-:Y:S04]  /*8390*/  FMNMX.FTZ R135, R90, R135, !PT ;  /* 0x000000875a877209 */ /* 0x000fe80007810000 */
[----:B------:R-:W-:Y:S01]  /*83a0*/  FMNMX.FTZ R135, R91, R135, !PT ;  /* 0x000000875b877209 */ /* 0x000fe20007810000 */
[----:B------:R-:W2:Y:S03]  /*83b0*/  SHFL.BFLY PT, R136, R132, 0x2, 0x1f ;  /* 0x0c401f0084887f89 */ /* 0x000ea600000e0000 */
[----:B------:R-:W-:Y:S02]  /*83c0*/  FMNMX.FTZ R135, R94, R135, !PT ;  /* 0x000000875e877209 */ /* 0x000fe40007810000 */
[----:B-1----:R-:W-:Y:S02]  /*83d0*/  FMNMX.FTZ R137, R2, R189, !PT ;  /* 0x000000bd02897209 */ /* 0x002fe40007810000 */
[----:B------:R-:W-:Y:S03]  /*83e0*/  FMNMX.FTZ R2, R95, R135, !PT ;  /* 0x000000875f027209 */ /* 0x000fe60007810000 */
[C---:B------:R-:W-:Y:S01]  /*83f0*/  FMUL.FTZ R193, R137.reuse, c[0x0][0x2d0] ;  /* 0x0000b40089c17a20 */ /* 0x040fe20000410000 */
[----:B------:R-:W-:Y:S01]  /*8400*/  FMNMX.FTZ R135, R106, R2, !PT ;  /* 0x000000026a877209 */ /* 0x000fe20007810000 */
[----:B------:R-:W-:Y:S02]  /*8410*/  FADD.FTZ R0, -R137, R0 ;  /* 0x0000000089007221 */ /* 0x000fe40000010100 */
[--C-:B------:R-:W-:Y:S02]  /*8420*/  FFMA.FTZ R20, R20, c[0x0][0x2d0], -R193.reuse ;  /* 0x0000b40014147a23 */ /* 0x100fe400000108c1 */
[--C-:B------:R-:W-:Y:S02]  /*8430*/  FFMA.FTZ R21, R21, c[0x0][0x2d0], -R193.reuse ;  /* 0x0000b40015157a23 */ /* 0x100fe400000108c1 */
[----:B------:R-:W-:Y:S01]  /*8440*/  MUFU.EX2 R196, R20 ;  /* 0x0000001400c47308 */ /* 0x000fe20000000800 */
[--C-:B------:R-:W-:Y:S02]  /*8450*/  FFMA.FTZ R52, R52, c[0x0][0x2d0], -R193.reuse ;  /* 0x0000b40034347a23 */ /* 0x100fe400000108c1 */
[--C-:B------:R-:W-:Y:S01]  /*8460*/  FFMA.FTZ R53, R53, c[0x0][0x2d0], -R193.reuse ;  /* 0x0000b40035357a23 */ /* 0x100fe200000108c1 */
[----:B--2---:R-:W-:Y:S01]  /*8470*/  FMNMX.FTZ R132, R132, R136, !PT ;  /* 0x0000008884847209 */ /* 0x004fe20007810000 */
[--C-:B------:R-:W-:Y:S01]  /*8480*/  FFMA.FTZ R64, R64, c[0x0][0x2d0], -R193.reuse ;  /* 0x0000b40040407a23 */ /* 0x100fe200000108c1 */
[----:B------:R-:W-:Y:S01]  /*8490*/  FMNMX.FTZ R136, R134, R188, !PT ;  /* 0x000000bc86887209 */ /* 0x000fe20007810000 */
[--C-:B------:R-:W-:Y:S02]  /*84a0*/  FFMA.FTZ R65, R65, c[0x0][0x2d0], -R193.reuse ;  /* 0x0000b40041417a23 */ /* 0x100fe400000108c1 */
[----:B------:R-:W1:Y:S01]  /*84b0*/  SHFL.BFLY PT, R190, R132, 0x1, 0x1f ;  /* 0x0c201f0084be7f89 */ /* 0x000e6200000e0000 */
[----:B------:R-:W-:Y:S01]  /*84c0*/  MUFU.EX2 R195, R21 ;  /* 0x0000001500c37308 */ /* 0x000fe20000000800 */
[--C-:B------:R-:W-:Y:S02]  /*84d0*/  FFMA.FTZ R68, R68, c[0x0][0x2d0], -R193.reuse ;  /* 0x0000b40044447a23 */ /* 0x100fe400000108c1 */
[--C-:B------:R-:W-:Y:S02]  /*84e0*/  FFMA.FTZ R69, R69, c[0x0][0x2d0], -R193.reuse ;  /* 0x0000b40045457a23 */ /* 0x100fe400000108c1 */
[----:B------:R-:W-:Y:S02]  /*84f0*/  FMUL.FTZ R192, R136, c[0x0][0x2d0] ;  /* 0x0000b40088c07a20 */ /* 0x000fe40000410000 */
[--C-:B------:R-:W-:Y:S02]  /*8500*/  FFMA.FTZ R16, R16, c[0x0][0x2d0], -R193.reuse ;  /* 0x0000b40010107a23 */ /* 0x100fe400000108c1 */
[--C-:B------:R-:W-:Y:S02]  /*8510*/  FFMA.FTZ R22, R22, c[0x0][0x2d0], -R192.reuse ;  /* 0x0000b40016167a23 */ /* 0x100fe400000108c0 */
[----:B------:R-:W-:Y:S01]  /*8520*/  MUFU.EX2 R221, R16 ;  /* 0x0000001000dd7308 */ /* 0x000fe20000000800 */
[--C-:B------:R-:W-:Y:S02]  /*8530*/  FFMA.FTZ R23, R23, c[0x0][0x2d0], -R192.reuse ;  /* 0x0000b40017177a23 */ /* 0x100fe400000108c0 */
[--C-:B------:R-:W-:Y:S02]  /*8540*/  FFMA.FTZ R54, R54, c[0x0][0x2d0], -R192.reuse ;  /* 0x0000b40036367a23 */ /* 0x100fe400000108c0 */
[--C-:B------:R-:W-:Y:S02]  /*8550*/  FFMA.FTZ R55, R55, c[0x0][0x2d0], -R192.reuse ;  /* 0x0000b40037377a23 */ /* 0x100fe400000108c0 */
[--C-:B------:R-:W-:Y:S02]  /*8560*/  FFMA.FTZ R66, R66, c[0x0][0x2d0], -R192.reuse ;  /* 0x0000b40042427a23 */ /* 0x100fe400000108c0 */
[--C-:B------:R-:W-:Y:S01]  /*8570*/  FFMA.FTZ R67, R67, c[0x0][0x2d0], -R192.reuse ;  /* 0x0000b40043437a23 */ /* 0x100fe200000108c0 */
[----:B------:R-:W-:Y:S01]  /*8580*/  MUFU.EX2 R209, R22 ;  /* 0x0000001600d17308 */ /* 0x000fe20000000800 */
[----:B------:R-:W-:Y:S01]  /*8590*/  FMUL.FTZ R2, R0, c[0x0][0x2d0] ;  /* 0x0000b40000027a20 */ /* 0x000fe20000410000 */
[----:B------:R-:W-:Y:S01]  /*85a0*/  FMNMX.FTZ R0, R107, R135, !PT ;  /* 0x000000876b007209 */ /* 0x000fe20007810000 */
[--C-:B------:R-:W-:Y:S01]  /*85b0*/  FFMA.FTZ R70, R70, c[0x0][0x2d0], -R192.reuse ;  /* 0x0000b40046467a23 */ /* 0x100fe200000108c0 */
[----:B-1----:R-:W-:Y:S01]  /*85c0*/  FMNMX.FTZ R135, R132, R190, !PT ;  /* 0x000000be84877209 */ /* 0x002fe20007810000 */
[--C-:B------:R-:W-:Y:S01]  /*85d0*/  FFMA.FTZ R71, R71, c[0x0][0x2d0], -R192.reuse ;  /* 0x0000b40047477a23 */ /* 0x100fe200000108c0 */
[----:B------:R-:W-:Y:S01]  /*85e0*/  LDSM.16.MT88.4 R188, [R231+0x100] ;  /* 0x00010000e7bc783b */ /* 0x000fe20000004200 */
[--C-:B------:R-:W-:Y:S01]  /*85f0*/  FFMA.FTZ R17, R17, c[0x0][0x2d0], -R193.reuse ;  /* 0x0000b40011117a23 */ /* 0x100fe200000108c1 */
[----:B------:R-:W-:Y:S01]  /*8600*/  FMNMX.FTZ R0, R110, R0, !PT ;  /* 0x000000006e007209 */ /* 0x000fe20007810000 */
[--C-:B------:R-:W-:Y:S01]  /*8610*/  FFMA.FTZ R18, R18, c[0x0][0x2d0], -R192.reuse ;  /* 0x0000b40012127a23 */ /* 0x100fe200000108c0 */
[----:B------:R1:W2:Y:S01]  /*8620*/  MUFU.EX2 R134, R2 ;  /* 0x0000000200867308 */ /* 0x0002a20000000800 */
[--C-:B------:R-:W-:Y:S01]  /*8630*/  FFMA.FTZ R19, R19, c[0x0][0x2d0], -R192.reuse ;  /* 0x0000b40013137a23 */ /* 0x100fe200000108c0 */
[----:B------:R-:W-:Y:S01]  /*8640*/  FMNMX.FTZ R0, R111, R0, !PT ;  /* 0x000000006f007209 */ /* 0x000fe20007810000 */
[--C-:B------:R-:W-:Y:S02]  /*8650*/  FFMA.FTZ R4, R4, c[0x0][0x2d0], -R193.reuse ;  /* 0x0000b40004047a23 */ /* 0x100fe400000108c1 */
[--C-:B------:R-:W-:Y:S02]  /*8660*/  FFMA.FTZ R5, R5, c[0x0][0x2d0], -R193.reuse ;  /* 0x0000b40005057a23 */ /* 0x100fe400000108c1 */
[--C-:B------:R-:W-:Y:S02]  /*8670*/  FFMA.FTZ R6, R6, c[0x0][0x2d0], -R192.reuse ;  /* 0x0000b40006067a23 */ /* 0x100fe400000108c0 */
[--C-:B------:R-:W-:Y:S01]  /*8680*/  FFMA.FTZ R36, R36, c[0x0][0x2d0], -R193.reuse ;  /* 0x0000b40024247a23 */ /* 0x100fe200000108c1 */
[----:B------:R3:W-:Y:S01]  /*8690*/  MUFU.EX2 R194, R23 ;  /* 0x0000001700c27308 */ /* 0x0007e20000000800 */
[--C-:B------:R-:W-:Y:S02]  /*86a0*/  FFMA.FTZ R32, R32, c[0x0][0x2d0], -R193.reuse ;  /* 0x0000b40020207a23 */ /* 0x100fe400000108c1 */
[--C-:B------:R-:W-:Y:S02]  /*86b0*/  FFMA.FTZ R33, R33, c[0x0][0x2d0], -R193.reuse ;  /* 0x0000b40021217a23 */ /* 0x100fe400000108c1 */
[--C-:B------:R-:W-:Y:S02]  /*86c0*/  FFMA.FTZ R37, R37, c[0x0][0x2d0], -R193.reuse ;  /* 0x0000b40025257a23 */ /* 0x100fe400000108c1 */
[--C-:B------:R-:W-:Y:S02]  /*86d0*/  FFMA.FTZ R38, R38, c[0x0][0x2d0], -R192.reuse ;  /* 0x0000b40026267a23 */ /* 0x100fe400000108c0 */
[--C-:B------:R-:W-:Y:S01]  /*86e0*/  FFMA.FTZ R39, R39, c[0x0][0x2d0], -R192.reuse ;  /* 0x0000b40027277a23 */ /* 0x100fe200000108c0 */
[----:B------:R4:W-:Y:S01]  /*86f0*/  MUFU.EX2 R203, R4 ;  /* 0x0000000400cb7308 */ /* 0x0009e20000000800 */
[--C-:B------:R-:W-:Y:S02]  /*8700*/  FFMA.FTZ R48, R48, c[0x0][0x2d0], -R193.reuse ;  /* 0x0000b40030307a23 */ /* 0x100fe400000108c1 */
[----:B------:R-:W-:Y:S02]  /*8710*/  FFMA.FTZ R49, R49, c[0x0][0x2d0], -R193 ;  /* 0x0000b40031317a23 */ /* 0x000fe400000108c1 */
[----:B-1----:R-:W-:Y:S02]  /*8720*/  FADD.FTZ R2, -R136, R3 ;  /* 0x0000000388027221 */ /* 0x002fe40000010100 */
[C---:B--2---:R-:W-:Y:S01]  /*8730*/  FMUL.FTZ R16, R134.reuse, R152 ;  /* 0x0000009886107220 */ /* 0x044fe20000410000 */
[----:B------:R-:W1:Y:S01]  /*8740*/  SHFL.BFLY PT, R3, R0, 0x2, 0x1f ;  /* 0x0c401f0000037f89 */ /* 0x000e6200000e0000 */
[----:B------:R-:W-:Y:S01]  /*8750*/  FMUL.FTZ R116, R134, R116 ;  /* 0x0000007486747220 */ /* 0x000fe20000410000 */
[----:B------:R-:W2:Y:S01]  /*8760*/  MUFU.EX2 R218, R5 ;  /* 0x0000000500da7308 */ /* 0x000ea20000000800 */
[----:B------:R-:W-:Y:S02]  /*8770*/  FMUL.FTZ R2, R2, c[0x0][0x2d0] ;  /* 0x0000b40002027a20 */ /* 0x000fe40000410000 */
[C---:B------:R-:W-:Y:S02]  /*8780*/  FMUL.FTZ R117, R134.reuse, R117 ;  /* 0x0000007586757220 */ /* 0x040fe40000410000 */
[C---:B------:R-:W-:Y:S01]  /*8790*/  FMUL.FTZ R120, R134.reuse, R120 ;  /* 0x0000007886787220 */ /* 0x040fe20000410000 */
[----:B---3--:R-:W-:Y:S01]  /*87a0*/  LDSM.16.MT88.4 R20, [R228+0x100] ;  /* 0x00010000e414783b */ /* 0x008fe20000004200 */
[C---:B------:R-:W-:Y:S02]  /*87b0*/  FMUL.FTZ R121, R134.reuse, R121 ;  /* 0x0000007986797220 */ /* 0x040fe40000410000 */
[C---:B------:R-:W-:Y:S01]  /*87c0*/  FMUL.FTZ R128, R134.reuse, R128 ;  /* 0x0000008086807220 */ /* 0x040fe20000410000 */
[----:B------:R3:W5:Y:S01]  /*87d0*/  MUFU.EX2 R132, R2 ;  /* 0x0000000200847308 */ /* 0x0007620000000800 */
[----:B------:R-:W-:Y:S02]  /*87e0*/  FMUL.FTZ R129, R134, R129 ;  /* 0x0000008186817220 */ /* 0x000fe40000410000 */
[--C-:B------:R-:W-:Y:S02]  /*87f0*/  FFMA.FTZ R50, R50, c[0x0][0x2d0], -R192.reuse ;  /* 0x0000b40032327a23 */ /* 0x100fe400000108c0 */
[----:B----4-:R-:W-:Y:S02]  /*8800*/  FMUL.FTZ R4, R134, R144 ;  /* 0x0000009086047220 */ /* 0x010fe40000410000 */
[--C-:B------:R-:W-:Y:S02]  /*8810*/  FFMA.FTZ R51, R51, c[0x0][0x2d0], -R192.reuse ;  /* 0x0000b40033337a23 */ /* 0x100fe400000108c0 */
[--C-:B------:R-:W-:Y:S01]  /*8820*/  FFMA.FTZ R80, R80, c[0x0][0x2d0], -R193.reuse ;  /* 0x0000b40050507a23 */ /* 0x100fe200000108c1 */
[----:B------:R4:W4:Y:S01]  /*8830*/  MUFU.EX2 R207, R17 ;  /* 0x0000001100cf7308 */ /* 0x0009220000000800 */
[--C-:B------:R-:W-:Y:S01]  /*8840*/  FFMA.FTZ R81, R81, c[0x0][0x2d0], -R193.reuse ;  /* 0x0000b40051517a23 */ /* 0x100fe200000108c1 */
[----:B-1----:R-:W-:Y:S01]  /*8850*/  FMNMX.FTZ R0, R0, R3, !PT ;  /* 0x0000000300007209 */ /* 0x002fe20007810000 */
[--C-:B------:R-:W-:Y:S01]  /*8860*/  FFMA.FTZ R84, R84, c[0x0][0x2d0], -R193.reuse ;  /* 0x0000b40054547a23 */ /* 0x100fe200000108c1 */
[----:B--2---:R-:W-:Y:S01]  /*8870*/  F2FP.PACK_AB R144, R218, R203 ;  /* 0x000000cbda90723e */ /* 0x004fe200000000ff */
[----:B------:R-:W-:Y:S02]  /*8880*/  FMUL.FTZ R5, R134, R145 ;  /* 0x0000009186057220 */ /* 0x000fe40000410000 */
[--C-:B------:R-:W-:Y:S02]  /*8890*/  FFMA.FTZ R85, R85, c[0x0][0x2d0], -R193.reuse ;  /* 0x0000b40055557a23 */ /* 0x100fe400000108c1 */
[--C-:B------:R-:W-:Y:S01]  /*88a0*/  FFMA.FTZ R96, R96, c[0x0][0x2d0], -R193.reuse ;  /* 0x0000b40060607a23 */ /* 0x100fe200000108c1 */
[----:B------:R1:W-:Y:S01]  /*88b0*/  MUFU.EX2 R202, R6 ;  /* 0x0000000600ca7308 */ /* 0x0003e20000000800 */
[--C-:B------:R-:W-:Y:S02]  /*88c0*/  FFMA.FTZ R97, R97, c[0x0][0x2d0], -R193.reuse ;  /* 0x0000b40061617a23 */ /* 0x100fe400000108c1 */
[----:B------:R-:W-:Y:S02]  /*88d0*/  FFMA.FTZ R100, R100, c[0x0][0x2d0], -R193 ;  /* 0x0000b40064647a23 */ /* 0x000fe400000108c1 */
[----:B---3--:R-:W-:Y:S02]  /*88e0*/  FADD.FTZ R2, -R135, R133 ;  /* 0x0000008587027221 */ /* 0x008fe40000010100 */
[----:B-----5:R-:W-:Y:S02]  /*88f0*/  FMUL.FTZ R118, R132, R118 ;  /* 0x0000007684767220 */ /* 0x020fe40000410000 */
[----:B------:R-:W-:Y:S01]  /*8900*/  FMUL.FTZ R2, R2, c[0x0][0x2d0] ;  /* 0x0000b40002027a20 */ /* 0x000fe20000410000 */
[----:B------:R2:W-:Y:S01]  /*8910*/  MUFU.EX2 R220, R18 ;  /* 0x0000001200dc7308 */ /* 0x0005e20000000800 */
[C---:B------:R-:W-:Y:S02]  /*8920*/  FMUL.FTZ R119, R132.reuse, R119 ;  /* 0x0000007784777220 */ /* 0x040fe40000410000 */
[----:B------:R-:W-:Y:S02]  /*8930*/  FMUL.FTZ R122, R132, R122 ;  /* 0x0000007a847a7220 */ /* 0x000fe40000410000 */
[----:B----4-:R-:W-:Y:S02]  /*8940*/  FMUL.FTZ R17, R134, R153 ;  /* 0x0000009986117220 */ /* 0x010fe40000410000 */
[C---:B------:R-:W-:Y:S02]  /*8950*/  FMUL.FTZ R123, R132.reuse, R123 ;  /* 0x0000007b847b7220 */ /* 0x040fe40000410000 */
[C---:B------:R-:W-:Y:S01]  /*8960*/  FMUL.FTZ R130, R132.reuse, R130 ;  /* 0x0000008284827220 */ /* 0x040fe20000410000 */
[----:B------:R3:W4:Y:S01]  /*8970*/  MUFU.EX2 R133, R2 ;  /* 0x0000000200857308 */ /* 0x0007220000000800 */
[C---:B------:R-:W-:Y:S02]  /*8980*/  FMUL.FTZ R131, R132.reuse, R131 ;  /* 0x0000008384837220 */ /* 0x040fe40000410000 */
[--C-:B------:R-:W-:Y:S02]  /*8990*/  FFMA.FTZ R101, R101, c[0x0][0x2d0], -R193.reuse ;  /* 0x0000b40065657a23 */ /* 0x100fe400000108c1 */
[----:B-1----:R-:W-:Y:S01]  /*89a0*/  FMUL.FTZ R6, R132, R146 ;  /* 0x0000009284067220 */ /* 0x002fe20000410000 */
[----:B------:R-:W-:Y:S01]  /*89b0*/  F2FP.PACK_AB R146, R207, R221 ;  /* 0x000000ddcf92723e */ /* 0x000fe200000000ff */
[--C-:B------:R-:W-:Y:S02]  /*89c0*/  FFMA.FTZ R112, R112, c[0x0][0x2d0], -R193.reuse ;  /* 0x0000b40070707a23 */ /* 0x100fe400000108c1 */
[----:B------:R-:W-:Y:S01]  /*89d0*/  FFMA.FTZ R113, R113, c[0x0][0x2d0], -R193 ;  /* 0x0000b40071717a23 */ /* 0x000fe200000108c1 */
[----:B------:R1:W-:Y:S01]  /*89e0*/  MUFU.EX2 R206, R19 ;  /* 0x0000001300ce7308 */ /* 0x0003e20000000800 */
[--C-:B------:R-:W-:Y:S02]  /*89f0*/  FFMA.FTZ R7, R7, c[0x0][0x2d0], -R192.reuse ;  /* 0x0000b40007077a23 */ /* 0x100fe400000108c0 */
[--C-:B------:R-:W-:Y:S02]  /*8a00*/  FFMA.FTZ R34, R34, c[0x0][0x2d0], -R192.reuse ;  /* 0x0000b40022227a23 */ /* 0x100fe400000108c0 */
[----:B--2---:R-:W-:Y:S02]  /*8a10*/  FMUL.FTZ R18, R132, R154 ;  /* 0x0000009a84127220 */ /* 0x004fe40000410000 */
[--C-:B------:R-:W-:Y:S02]  /*8a20*/  FFMA.FTZ R35, R35, c[0x0][0x2d0], -R192.reuse ;  /* 0x0000b40023237a23 */ /* 0x100fe400000108c0 */
[--C-:B------:R-:W-:Y:S01]  /*8a30*/  FFMA.FTZ R82, R82, c[0x0][0x2d0], -R192.reuse ;  /* 0x0000b40052527a23 */ /* 0x100fe200000108c0 */
[----:B------:R-:W2:Y:S01]  /*8a40*/  MUFU.EX2 R216, R7 ;  /* 0x0000000700d87308 */ /* 0x000ea20000000800 */
[--C-:B------:R-:W-:Y:S02]  /*8a50*/  FFMA.FTZ R83, R83, c[0x0][0x2d0], -R192.reuse ;  /* 0x0000b40053537a23 */ /* 0x100fe400000108c0 */
[--C-:B------:R-:W-:Y:S01]  /*8a60*/  FFMA.FTZ R86, R86, c[0x0][0x2d0], -R192.reuse ;  /* 0x0000b40056567a23 */ /* 0x100fe200000108c0 */
[----:B---3--:R-:W3:Y:S01]  /*8a70*/  SHFL.BFLY PT, R2, R0, 0x1, 0x1f ;  /* 0x0c201f0000027f89 */ /* 0x008ee200000e0000 */
[C---:B----4-:R-:W-:Y:S02]  /*8a80*/  FMUL.FTZ R124, R133.reuse, R124 ;  /* 0x0000007c857c7220 */ /* 0x050fe40000410000 */
[----:B------:R-:W-:Y:S02]  /*8a90*/  FMUL.FTZ R125, R133, R125 ;  /* 0x0000007d857d7220 */ /* 0x000fe40000410000 */
[--C-:B------:R-:W-:Y:S01]  /*8aa0*/  FFMA.FTZ R87, R87, c[0x0][0x2d0], -R192.reuse ;  /* 0x0000b40057577a23 */ /* 0x100fe200000108c0 */
[----:B------:R-:W-:Y:S01]  /*8ab0*/  MUFU.EX2 R222, R32 ;  /* 0x0000002000de7308 */ /* 0x000fe20000000800 */
[--C-:B------:R-:W-:Y:S02]  /*8ac0*/  FFMA.FTZ R98, R98, c[0x0][0x2d0], -R192.reuse ;  /* 0x0000b40062627a23 */ /* 0x100fe400000108c0 */
[--C-:B------:R-:W-:Y:S02]  /*8ad0*/  FFMA.FTZ R99, R99, c[0x0][0x2d0], -R192.reuse ;  /* 0x0000b40063637a23 */ /* 0x100fe400000108c0 */
[----:B-1----:R-:W-:Y:S02]  /*8ae0*/  FMUL.FTZ R19, R132, R155 ;  /* 0x0000009b84137220 */ /* 0x002fe40000410000 */
[----:B------:R-:W-:Y:S01]  /*8af0*/  LDSM.16.MT88.4 R152, [R230+0x100] ;  /* 0x00010000e698783b */ /* 0x000fe20000004200 */
[--C-:B------:R-:W-:Y:S02]  /*8b00*/  FFMA.FTZ R102, R102, c[0x0][0x2d0], -R192.reuse ;  /* 0x0000b40066667a23 */ /* 0x100fe400000108c0 */
[----:B------:R-:W-:Y:S01]  /*8b10*/  MUFU.EX2 R197, R33 ;  /* 0x0000002100c57308 */ /* 0x000fe20000000800 */
[--C-:B------:R-:W-:Y:S02]  /*8b20*/  FFMA.FTZ R103, R103, c[0x0][0x2d0], -R192.reuse ;  /* 0x0000b40067677a23 */ /* 0x100fe400000108c0 */
[--C-:B------:R-:W-:Y:S01]  /*8b30*/  FFMA.FTZ R114, R114, c[0x0][0x2d0], -R192.reuse ;  /* 0x0000b40072727a23 */ /* 0x100fe200000108c0 */
[----:B--2---:R-:W-:Y:S01]  /*8b40*/  F2FP.PACK_AB R145, R216, R202 ;  /* 0x000000cad891723e */ /* 0x004fe200000000ff */
[----:B------:R-:W-:Y:S01]  /*8b50*/  FMUL.FTZ R7, R132, R147 ;  /* 0x0000009384077220 */ /* 0x000fe20000410000 */
[----:B------:R-:W-:Y:S01]  /*8b60*/  F2FP.PACK_AB R147, R206, R220 ;  /* 0x000000dcce93723e */ /* 0x000fe200000000ff */
[----:B------:R-:W-:Y:S01]  /*8b70*/  FFMA.FTZ R115, R115, c[0x0][0x2d0], -R192 ;  /* 0x0000b40073737a23 */ /* 0x000fe200000108c0 */
[----:B---3--:R-:W-:Y:S02]  /*8b80*/  FMNMX.FTZ R2, R2, R0, !PT ;  /* 0x0000000002027209 */ /* 0x008fe40007810000 */
[----:B------:R-:W-:Y:S03]  /*8b90*/  MUFU.EX2 R32, R34 ;  /* 0x0000002200207308 */ /* 0x000fe60000000800 */
[C---:B------:R-:W-:Y:S01]  /*8ba0*/  FADD.FTZ R0, -R2.reuse, R138 ;  /* 0x0000008a02007221 */ /* 0x040fe20000010100 */
[-C--:B------:R-:W-:Y:S05]  /*8bb0*/  HMMA.16816.F32 R4, R144, R20.reuse, R4 ;  /* 0x000000149004723c */ /* 0x080fea0000001804 */
[----:B------:R-:W-:Y:S01]  /*8bc0*/  FMUL.FTZ R138, R135, c[0x0][0x2d0] ;  /* 0x0000b400878a7a20 */ /* 0x000fe20000410000 */
[----:B------:R-:W-:Y:S01]  /*8bd0*/  MUFU.EX2 R33, R35 ;  /* 0x0000002300217308 */ /* 0x000fe20000000800 */
[----:B------:R-:W-:Y:S02]  /*8be0*/  FMUL.FTZ R3, R2, c[0x0][0x2d0] ;  /* 0x0000b40002037a20 */ /* 0x000fe40000410000 */
[----:B------:R-:W-:Y:S03]  /*8bf0*/  FMUL.FTZ R0, R0, c[0x0][0x2d0] ;  /* 0x0000b40000007a20 */ /* 0x000fe60000410000 */
[--C-:B------:R-:W-:Y:S02]  /*8c00*/  FFMA.FTZ R12, R12, c[0x0][0x2d0], -R138.reuse ;  /* 0x0000b4000c0c7a23 */ /* 0x100fe4000001088a */
[--C-:B------:R-:W-:Y:S02]  /*8c10*/  FFMA.FTZ R13, R13, c[0x0][0x2d0], -R138.reuse ;  /* 0x0000b4000d0d7a23 */ /* 0x100fe4000001088a */
[----:B------:R-:W1:Y:S01]  /*8c20*/  MUFU.EX2 R0, R0 ;  /* 0x0000000000007308 */ /* 0x000e620000000800 */
[--C-:B------:R-:W-:Y:S02]  /*8c30*/  FFMA.FTZ R14, R14, c[0x0][0x2d0], -R3.reuse ;  /* 0x0000b4000e0e7a23 */ /* 0x100fe40000010803 */
        /* <DEDUP_REMOVED lines=10> */
[----:B------:R-:W3:Y:S01]  /*8ce0*/  MUFU.EX2 R213, R9 ;  /* 0x0000000900d57308 */ /* 0x000ee20000000800 */
[--C-:B------:R-:W-:Y:S02]  /*8cf0*/  FFMA.FTZ R72, R72, c[0x0][0x2d0], -R138.reuse ;  /* 0x0000b40048487a23 */ /* 0x100fe4000001088a */
[--C-:B------:R-:W-:Y:S02]  /*8d00*/  FFMA.FTZ R73, R73, c[0x0][0x2d0], -R138.reuse ;  /* 0x0000b40049497a23 */ /* 0x100fe4000001088a */
[--C-:B------:R-:W-:Y:S02]  /*8d10*/  FFMA.FTZ R74, R74, c[0x0][0x2d0], -R3.reuse ;  /* 0x0000b4004a4a7a23 */ /* 0x100fe40000010803 */
[--C-:B------:R-:W-:Y:S02]  /*8d20*/  FFMA.FTZ R75, R75, c[0x0][0x2d0], -R3.reuse ;  /* 0x0000b4004b4b7a23 */ /* 0x100fe40000010803 */
[C---:B-1----:R-:W-:Y:S01]  /*8d30*/  FMUL.FTZ R126, R0.reuse, R126 ;  /* 0x0000007e007e7220 */ /* 0x042fe20000410000 */
[----:B------:R1:W-:Y:S01]  /*8d40*/  MUFU.EX2 R219, R12 ;  /* 0x0000000c00db7308 */ /* 0x0003e20000000800 */
[----:B------:R-:W-:Y:S02]  /*8d50*/  FMUL.FTZ R127, R0, R127 ;  /* 0x0000007f007f7220 */ /* 0x000fe40000410000 */
[--C-:B------:R-:W-:Y:S02]  /*8d60*/  FFMA.FTZ R60, R60, c[0x0][0x2d0], -R138.reuse ;  /* 0x0000b4003c3c7a23 */ /* 0x100fe4000001088a */
[----:B--2---:R-:W-:Y:S02]  /*8d70*/  FMUL.FTZ R8, R133, R140 ;  /* 0x0000008c85087220 */ /* 0x004fe40000410000 */
[--C-:B------:R-:W-:Y:S02]  /*8d80*/  FFMA.FTZ R61, R61, c[0x0][0x2d0], -R138.reuse ;  /* 0x0000b4003d3d7a23 */ /* 0x100fe4000001088a */
[--C-:B------:R-:W-:Y:S01]  /*8d90*/  FFMA.FTZ R62, R62, c[0x0][0x2d0], -R3.reuse ;  /* 0x0000b4003e3e7a23 */ /* 0x100fe20000010803 */
[----:B------:R2:W4:Y:S01]  /*8da0*/  MUFU.EX2 R205, R13 ;  /* 0x0000000d00cd7308 */ /* 0x0005220000000800 */
[--C-:B------:R-:W-:Y:S02]  /*8db0*/  FFMA.FTZ R63, R63, c[0x0][0x2d0], -R3.reuse ;  /* 0x0000b4003f3f7a23 */ /* 0x100fe40000010803 */
[--C-:B------:R-:W-:Y:S01]  /*8dc0*/  FFMA.FTZ R79, R79, c[0x0][0x2d0], -R3.reuse ;  /* 0x0000b4004f4f7a23 */ /* 0x100fe20000010803 */
[----:B---3--:R-:W-:Y:S01]  /*8dd0*/  F2FP.PACK_AB R140, R213, R201 ;  /* 0x000000c9d58c723e */ /* 0x008fe200000000ff */
[----:B------:R-:W-:Y:S02]  /*8de0*/  FMUL.FTZ R9, R133, R141 ;  /* 0x0000008d85097220 */ /* 0x000fe40000410000 */
[--C-:B------:R-:W-:Y:S02]  /*8df0*/  FFMA.FTZ R24, R24, c[0x0][0x2d0], -R138.reuse ;  /* 0x0000b40018187a23 */ /* 0x100fe4000001088a */
[--C-:B------:R-:W-:Y:S01]  /*8e00*/  FFMA.FTZ R26, R26, c[0x0][0x2d0], -R3.reuse ;  /* 0x0000b4001a1a7a23 */ /* 0x100fe20000010803 */
[----:B------:R3:W-:Y:S01]  /*8e10*/  MUFU.EX2 R200, R10 ;  /* 0x0000000a00c87308 */ /* 0x0007e20000000800 */
[--C-:B------:R-:W-:Y:S02]  /*8e20*/  FFMA.FTZ R27, R27, c[0x0][0x2d0], -R3.reuse ;  /* 0x0000b4001b1b7a23 */ /* 0x100fe40000010803 */
[--C-:B------:R-:W-:Y:S02]  /*8e30*/  FFMA.FTZ R28, R28, c[0x0][0x2d0], -R138.reuse ;  /* 0x0000b4001c1c7a23 */ /* 0x100fe4000001088a */
[----:B-1----:R-:W-:Y:S02]  /*8e40*/  FMUL.FTZ R12, R133, R148 ;  /* 0x00000094850c7220 */ /* 0x002fe40000410000 */
[--C-:B------:R-:W-:Y:S02]  /*8e50*/  FFMA.FTZ R29, R29, c[0x0][0x2d0], -R138.reuse ;  /* 0x0000b4001d1d7a23 */ /* 0x100fe4000001088a */
[--C-:B------:R-:W-:Y:S01]  /*8e60*/  FFMA.FTZ R30, R30, c[0x0][0x2d0], -R3.reuse ;  /* 0x0000b4001e1e7a23 */ /* 0x100fe20000010803 */
[----:B------:R-:W1:Y:S01]  /*8e70*/  MUFU.EX2 R212, R11 ;  /* 0x0000000b00d47308 */ /* 0x000e620000000800 */
[--C-:B------:R-:W-:Y:S02]  /*8e80*/  FFMA.FTZ R31, R31, c[0x0][0x2d0], -R3.reuse ;  /* 0x0000b4001f1f7a23 */ /* 0x100fe40000010803 */
[--C-:B------:R-:W-:Y:S02]  /*8e90*/  FFMA.FTZ R40, R40, c[0x0][0x2d0], -R138.reuse ;  /* 0x0000b40028287a23 */ /* 0x100fe4000001088a */
[----:B--2---:R-:W-:Y:S02]  /*8ea0*/  FMUL.FTZ R13, R133, R149 ;  /* 0x00000095850d7220 */ /* 0x004fe40000410000 */
[--C-:B------:R-:W-:Y:S02]  /*8eb0*/  FFMA.FTZ R41, R41, c[0x0][0x2d0], -R138.reuse ;  /* 0x0000b40029297a23 */ /* 0x100fe4000001088a */
[--C-:B------:R-:W-:Y:S01]  /*8ec0*/  FFMA.FTZ R42, R42, c[0x0][0x2d0], -R3.reuse ;  /* 0x0000b4002a2a7a23 */ /* 0x100fe20000010803 */
[----:B------:R2:W-:Y:S01]  /*8ed0*/  MUFU.EX2 R215, R14 ;  /* 0x0000000e00d77308 */ /* 0x0005e20000000800 */
[--C-:B------:R-:W-:Y:S02]  /*8ee0*/  FFMA.FTZ R43, R43, c[0x0][0x2d0], -R3.reuse ;  /* 0x0000b4002b2b7a23 */ /* 0x100fe40000010803 */
[--C-:B------:R-:W-:Y:S02]  /*8ef0*/  FFMA.FTZ R44, R44, c[0x0][0x2d0], -R138.reuse ;  /* 0x0000b4002c2c7a23 */ /* 0x100fe4000001088a */
[----:B---3--:R-:W-:Y:S01]  /*8f00*/  FMUL.FTZ R10, R0, R142 ;  /* 0x0000008e000a7220 */ /* 0x008fe20000410000 */
[----:B----4-:R-:W-:Y:S01]  /*8f10*/  F2FP.PACK_AB R142, R205, R219 ;  /* 0x000000dbcd8e723e */ /* 0x010fe200000000ff */
[--C-:B------:R-:W-:Y:S02]  /*8f20*/  FFMA.FTZ R45, R45, c[0x0][0x2d0], -R138.reuse ;  /* 0x0000b4002d2d7a23 */ /* 0x100fe4000001088a */
[--C-:B------:R-:W-:Y:S01]  /*8f30*/  FFMA.FTZ R46, R46, c[0x0][0x2d0], -R3.reuse ;  /* 0x0000b4002e2e7a23 */ /* 0x100fe20000010803 */
[----:B------:R-:W3:Y:S01]  /*8f40*/  MUFU.EX2 R204, R15 ;  /* 0x0000000f00cc7308 */ /* 0x000ee20000000800 */
[--C-:B------:R-:W-:Y:S02]  /*8f50*/  FFMA.FTZ R25, R25, c[0x0][0x2d0], -R138.reuse ;  /* 0x0000b40019197a23 */ /* 0x100fe4000001088a */
[--C-:B------:R-:W-:Y:S01]  /*8f60*/  FFMA.FTZ R47, R47, c[0x0][0x2d0], -R3.reuse ;  /* 0x0000b4002f2f7a23 */ /* 0x100fe20000010803 */
[----:B-1----:R-:W-:Y:S01]  /*8f70*/  F2FP.PACK_AB R141, R212, R200 ;  /* 0x000000c8d48d723e */ /* 0x002fe200000000ff */
[----:B------:R-:W-:Y:S02]  /*8f80*/  FMUL.FTZ R11, R0, R143 ;  /* 0x0000008f000b7220 */ /* 0x000fe40000410000 */
[--C-:B------:R-:W-:Y:S02]  /*8f90*/  FFMA.FTZ R76, R76, c[0x0][0x2d0], -R138.reuse ;  /* 0x0000b4004c4c7a23 */ /* 0x100fe4000001088a */
[--C-:B------:R-:W-:Y:S01]  /*8fa0*/  FFMA.FTZ R77, R77, c[0x0][0x2d0], -R138.reuse ;  /* 0x0000b4004d4d7a23 */ /* 0x100fe2000001088a */
        /* <DEDUP_REMOVED lines=9> */
[----:B---3--:R-:W-:Y:S01]  /*9040*/  F2FP.PACK_AB R143, R204, R215 ;  /* 0x000000d7cc8f723e */ /* 0x008fe200000000ff */
[----:B------:R-:W-:Y:S02]  /*9050*/  FMUL.FTZ R15, R0, R151 ;  /* 0x00000097000f7220 */ /* 0x000fe40000410000 */
[----:B------:R-:W3:Y:S01]  /*9060*/  LDSM.16.MT88.4 R148, [R229+0x100] ;  /* 0x00010000e594783b */ /* 0x000ee20000004200 */
[--C-:B------:R-:W-:Y:S02]  /*9070*/  FFMA.FTZ R93, R93, c[0x0][0x2d0], -R138.reuse ;  /* 0x0000b4005d5d7a23 */ /* 0x100fe4000001088a */
[----:B------:R4:W-:Y:S01]  /*9080*/  MUFU.EX2 R208, R38 ;  /* 0x0000002600d07308 */ /* 0x0009e20000000800 */
[C---:B------:R-:W-:Y:S04]  /*9090*/  HMMA.16816.F32 R8, R140.reuse, R20, R8 ;  /* 0x000000148c08723c */ /* 0x040fe80000001808 */
[----:B-1----:R-:W-:Y:S02]  /*90a0*/  FMUL.FTZ R24, R133, R160 ;  /* 0x000000a085187220 */ /* 0x002fe40000410000 */
[--C-:B------:R-:W-:Y:S02]  /*90b0*/  FFMA.FTZ R94, R94, c[0x0][0x2d0], -R3.reuse ;  /* 0x0000b4005e5e7a23 */ /* 0x100fe40000010803 */
[-C--:B------:R-:W-:Y:S01]  /*90c0*/  HMMA.16816.F32 R12, R140, R22.reuse, R12 ;  /* 0x000000168c0c723c */ /* 0x080fe2000000180c */
[----:B------:R1:W-:Y:S03]  /*90d0*/  MUFU.EX2 R226, R26 ;  /* 0x0000001a00e27308 */ /* 0x0003e60000000800 */
[C---:B------:R-:W-:Y:S01]  /*90e0*/  FMUL.FTZ R20, R134.reuse, R156 ;  /* 0x0000009c86147220 */ /* 0x040fe20000410000 */
[----:B------:R-:W-:Y:S01]  /*90f0*/  MOV R156, R32 ;  /* 0x00000020009c7202 */ /* 0x000fe20000000f00 */
[C---:B------:R-:W-:Y:S01]  /*9100*/  FMUL.FTZ R32, R134.reuse, R168 ;  /* 0x000000a886207220 */ /* 0x040fe20000410000 */
[----:B------:R-:W-:Y:S01]  /*9110*/  MOV R168, R207 ;  /* 0x000000cf00a87202 */ /* 0x000fe20000000f00 */
[C---:B------:R-:W-:Y:S03]  /*9120*/  HMMA.16816.F32 R16, R144.reuse, R22, R16 ;  /* 0x000000169010723c */ /* 0x040fe60000001810 */
[----:B------:R-:W5:Y:S01]  /*9130*/  MUFU.EX2 R217, R27 ;  /* 0x0000001b00d97308 */ /* 0x000f620000000800 */
[----:B------:R-:W-:Y:S01]  /*9140*/  FMUL.FTZ R21, R134, R157 ;  /* 0x0000009d86157220 */ /* 0x000fe20000410000 */
[----:B------:R-:W-:Y:S01]  /*9150*/  MOV R157, R222 ;  /* 0x000000de009d7202 */ /* 0x000fe20000000f00 */
[--C-:B------:R-:W-:Y:S02]  /*9160*/  FFMA.FTZ R95, R95, c[0x0][0x2d0], -R3.reuse ;  /* 0x0000b4005f5f7a23 */ /* 0x100fe40000010803 */
[C---:B------:R-:W-:Y:S04]  /*9170*/  FMUL.FTZ R22, R132.reuse, R158 ;  /* 0x0000009e84167220 */ /* 0x040fe80000410000 */
[C---:B------:R-:W-:Y:S01]  /*9180*/  FMUL.FTZ R23, R132.reuse, R159 ;  /* 0x0000009f84177220 */ /* 0x040fe20000410000 */
[----:B------:R-:W3:Y:S01]  /*9190*/  MUFU.EX2 R25, R36 ;  /* 0x0000002400197308 */ /* 0x000ee20000000800 */
[----:B----4-:R-:W-:Y:S01]  /*91a0*/  FMUL.FTZ R38, R132, R174 ;  /* 0x000000ae84267220 */ /* 0x010fe20000410000 */
[----:B--2---:R-:W-:Y:S01]  /*91b0*/  MOV R159, R214 ;  /* 0x000000d6009f7202 */ /* 0x004fe20000000f00 */
[--C-:B------:R-:W-:Y:S02]  /*91c0*/  FFMA.FTZ R106, R106, c[0x0][0x2d0], -R3.reuse ;  /* 0x0000b4006a6a7a23 */ /* 0x100fe40000010803 */
[----:B-1----:R-:W-:Y:S01]  /*91d0*/  FMUL.FTZ R26, R0, R162 ;  /* 0x000000a2001a7220 */ /* 0x002fe20000410000 */
[-C--:B------:R-:W-:Y:S03]  /*91e0*/  HMMA.16816.F32 R20, R144, R188.reuse, R20 ;  /* 0x000000bc9014723c */ /* 0x080fe60000001814 */
[--C-:B------:R-:W-:Y:S01]  /*91f0*/  FFMA.FTZ R107, R107, c[0x0][0x2d0], -R3.reuse ;  /* 0x0000b4006b6b7a23 */ /* 0x100fe20000010803 */
[----:B------:R1:W-:Y:S01]  /*9200*/  MUFU.EX2 R199, R28 ;  /* 0x0000001c00c77308 */ /* 0x0003e20000000800 */
[--C-:B------:R-:W-:Y:S02]  /*9210*/  FFMA.FTZ R110, R110, c[0x0][0x2d0], -R3.reuse ;  /* 0x0000b4006e6e7a23 */ /* 0x100fe40000010803 */
[----:B------:R-:W-:Y:S01]  /*9220*/  FFMA.FTZ R3, R111, c[0x0][0x2d0], -R3 ;  /* 0x0000b4006f037a23 */ /* 0x000fe20000010803 */
[----:B-----5:R-:W-:Y:S01]  /*9230*/  MOV R158, R217 ;  /* 0x000000d9009e7202 */ /* 0x020fe20000000f00 */
[----:B------:R-:W-:Y:S03]  /*9240*/  FMUL.FTZ R27, R0, R163 ;  /* 0x000000a3001b7220 */ /* 0x000fe60000410000 */
[----:B------:R-:W-:Y:S01]  /*9250*/  MOV R163, R33 ;  /* 0x0000002100a37202 */ /* 0x000fe20000000f00 */
[----:B------:R-:W-:Y:S01]  /*9260*/  FMUL.FTZ R33, R134, R169 ;  /* 0x000000a986217220 */ /* 0x000fe20000410000 */
[----:B------:R2:W4:Y:S01]  /*9270*/  MUFU.EX2 R34, R29 ;  /* 0x0000001d00227308 */ /* 0x0005220000000800 */
[----:B------:R-:W-:Y:S01]  /*9280*/  MOV R169, R206 ;  /* 0x000000ce00a97202 */ /* 0x000fe20000000f00 */
[--C-:B------:R-:W-:Y:S01]  /*9290*/  FFMA.FTZ R104, R104, c[0x0][0x2d0], -R138.reuse ;  /* 0x0000b40068687a23 */ /* 0x100fe2000001088a */
[----:B---3--:R-:W-:Y:S01]  /*92a0*/  MOV R160, R25 ;  /* 0x0000001900a07202 */ /* 0x008fe20000000f00 */
[----:B------:R-:W-:Y:S02]  /*92b0*/  FMUL.FTZ R25, R133, R161 ;  /* 0x000000a185197220 */ /* 0x000fe40000410000 */
[----:B------:R-:W-:Y:S02]  /*92c0*/  FMUL.FTZ R36, R134, R172 ;  /* 0x000000ac86247220 */ /* 0x000fe40000410000 */
[--C-:B------:R-:W-:Y:S02]  /*92d0*/  FFMA.FTZ R105, R105, c[0x0][0x2d0], -R138.reuse ;  /* 0x0000b40069697a23 */ /* 0x100fe4000001088a */
[----:B------:R3:W-:Y:S01]  /*92e0*/  MUFU.EX2 R198, R30 ;  /* 0x0000001e00c67308 */ /* 0x0007e20000000800 */
[--C-:B------:R-:W-:Y:S01]  /*92f0*/  FFMA.FTZ R108, R108, c[0x0][0x2d0], -R138.reuse ;  /* 0x0000b4006c6c7a23 */ /* 0x100fe2000001088a */
[C---:B------:R-:W-:Y:S04]  /*9300*/  HMMA.16816.F32 R24, R140.reuse, R188, R24 ;  /* 0x000000bc8c18723c */ /* 0x040fe80000001818 */
[----:B-1----:R-:W-:Y:S02]  /*9310*/  FMUL.FTZ R28, R133, R164 ;  /* 0x000000a4851c7220 */ /* 0x002fe40000410000 */
[----:B------:R-:W-:Y:S02]  /*9320*/  FFMA.FTZ R138, R109, c[0x0][0x2d0], -R138 ;  /* 0x0000b4006d8a7a23 */ /* 0x000fe4000001088a */
[----:B------:R1:W5:Y:S01]  /*9330*/  MUFU.EX2 R35, R31 ;  /* 0x0000001f00237308 */ /* 0x0003620000000800 */
[C---:B--2---:R-:W-:Y:S03]  /*9340*/  FMUL.FTZ R29, R133.reuse, R165 ;  /* 0x000000a5851d7220 */ /* 0x044fe60000410000 */
[----:B----4-:R-:W-:Y:S01]  /*9350*/  MOV R162, R34 ;  /* 0x0000002200a27202 */ /* 0x010fe20000000f00 */
[----:B------:R-:W-:Y:S01]  /*9360*/  FMUL.FTZ R34, R132, R170 ;  /* 0x000000aa84227220 */ /* 0x000fe20000410000 */
[----:B------:R-:W-:Y:S04]  /*9370*/  MOV R170, R205 ;  /* 0x000000cd00aa7202 */ /* 0x000fe80000000f00 */
[----:B------:R2:W4:Y:S01]  /*9380*/  MUFU.EX2 R211, R37 ;  /* 0x0000002500d37308 */ /* 0x0005220000000800 */
[C---:B---3--:R-:W-:Y:S09]  /*9390*/  FMUL.FTZ R30, R0.reuse, R166 ;  /* 0x000000a6001e7220 */ /* 0x048ff20000410000 */
[----:B------:R3:W3:Y:S01]  /*93a0*/  MUFU.EX2 R210, R39 ;  /* 0x0000002700d27308 */ /* 0x0006e20000000800 */
[----:B-1----:R-:W-:Y:S01]  /*93b0*/  FMUL.FTZ R31, R0, R167 ;  /* 0x000000a7001f7220 */ /* 0x002fe20000410000 */
[----:B-----5:R-:W-:Y:S01]  /*93c0*/  MOV R161, R35 ;  /* 0x0000002300a17202 */ /* 0x020fe20000000f00 */
[----:B------:R-:W-:Y:S01]  /*93d0*/  FMUL.FTZ R35, R132, R171 ;  /* 0x000000ab84237220 */ /* 0x000fe20000410000 */
[----:B------:R-:W-:Y:S06]  /*93e0*/  MOV R171, R204 ;  /* 0x000000cc00ab7202 */ /* 0x000fec0000000f00 */
[----:B------:R1:W-:Y:S01]  /*93f0*/  MUFU.EX2 R225, R48 ;  /* 0x0000003000e17308 */ /* 0x0003e20000000800 */
[-C--:B------:R-:W-:Y:S03]  /*9400*/  HMMA.16816.F32 R28, R140, R190.reuse, R28 ;  /* 0x000000be8c1c723c */ /* 0x080fe6000000181c */
[C---:B--2---:R-:W-:Y:S01]  /*9410*/  FMUL.FTZ R37, R134.reuse, R173 ;  /* 0x000000ad86257220 */ /* 0x044fe20000410000 */
[----:B----4-:R-:W-:Y:S01]  /*9420*/  MOV R189, R211 ;  /* 0x000000d300bd7202 */ /* 0x010fe20000000f00 */
[----:B------:R-:W-:Y:S03]  /*9430*/  FFMA.FTZ R134, R134, R251, R203 ;  /* 0x000000fb86867223 */ /* 0x000fe600000100cb */
[C---:B------:R-:W-:Y:S01]  /*9440*/  HMMA.16816.F32 R32, R144.reuse, R190, R32 ;  /* 0x000000be9020723c */ /* 0x040fe20000001820 */
[----:B------:R2:W4:Y:S03]  /*9450*/  MUFU.EX2 R224, R49 ;  /* 0x0000003100e07308 */ /* 0x0005260000000800 */
[C---:B---3--:R-:W-:Y:S01]  /*9460*/  FMUL.FTZ R39, R132.reuse, R175 ;  /* 0x000000af84277220 */ /* 0x048fe20000410000 */
[----:B------:R-:W-:Y:S01]  /*9470*/  MOV R188, R210 ;  /* 0x000000d200bc7202 */ /* 0x000fe20000000f00 */
[----:B------:R-:W-:Y:S05]  /*9480*/  FFMA.FTZ R132, R132, R252, R202 ;  /* 0x000000fc84847223 */ /* 0x000fea00000100ca */
[----:B------:R3:W-:Y:S01]  /*9490*/  MUFU.EX2 R223, R50 ;  /* 0x0000003200df7308 */ /* 0x0007e20000000800 */
[-C--:B------:R-:W-:Y:S03]  /*94a0*/  HMMA.16816.F32 R36, R144, R148.reuse, R36 ;  /* 0x000000949024723c */ /* 0x080fe60000001824 */
[C---:B-1----:R-:W-:Y:S06]  /*94b0*/  FMUL.FTZ R48, R133.reuse, R176 ;  /* 0x000000b085307220 */ /* 0x042fec0000410000 */
[----:B------:R1:W2:Y:S03]  /*94c0*/  MUFU.EX2 R222, R51 ;  /* 0x0000003300de7308 */ /* 0x0002a60000000800 */
[C---:B--2---:R-:W-:Y:S07]  /*94d0*/  FMUL.FTZ R49, R133.reuse, R177 ;  /* 0x000000b185317220 */ /* 0x044fee0000410000 */
[----:B------:R2:W-:Y:S01]  /*94e0*/  MUFU.EX2 R167, R40 ;  /* 0x0000002800a77308 */ /* 0x0005e20000000800 */
[C---:B---3--:R-:W-:Y:S09]  /*94f0*/  FMUL.FTZ R50, R0.reuse, R178 ;  /* 0x000000b200327220 */ /* 0x048ff20000410000 */
[----:B------:R3:W3:Y:S01]  /*9500*/  MUFU.EX2 R166, R41 ;  /* 0x0000002900a67308 */ /* 0x0006e20000000800 */
[C---:B-1----:R-:W-:Y:S09]  /*9510*/  FMUL.FTZ R51, R0.reuse, R179 ;  /* 0x000000b300337220 */ /* 0x042ff20000410000 */
[----:B------:R1:W-:Y:S01]  /*9520*/  MUFU.EX2 R165, R42 ;  /* 0x0000002a00a57308 */ /* 0x0003e20000000800 */
[C---:B------:R-:W-:Y:S04]  /*9530*/  HMMA.16816.F32 R48, R140.reuse, R148, R48 ;  /* 0x000000948c30723c */ /* 0x040fe80000001830 */
[C---:B--2---:R-:W-:Y:S05]  /*9540*/  FMUL.FTZ R40, R133.reuse, R180 ;  /* 0x000000b485287220 */ /* 0x044fea0000410000 */
[----:B------:R2:W2:Y:S03]  /*9550*/  MUFU.EX2 R164, R43 ;  /* 0x0000002b00a47308 */ /* 0x0004a60000000800 */
[C---:B---3--:R-:W-:Y:S07]  /*9560*/  FMUL.FTZ R41, R133.reuse, R181 ;  /* 0x000000b585297220 */ /* 0x048fee0000410000 */
[----:B------:R3:W-:Y:S01]  /*9570*/  MUFU.EX2 R217, R44 ;  /* 0x0000002c00d97308 */ /* 0x0007e20000000800 */
[C---:B-1----:R-:W-:Y:S09]  /*9580*/  FMUL.FTZ R42, R0.reuse, R182 ;  /* 0x000000b6002a7220 */ /* 0x042ff20000410000 */
[----:B------:R1:W1:Y:S01]  /*9590*/  MUFU.EX2 R214, R45 ;  /* 0x0000002d00d67308 */ /* 0x0002620000000800 */
[C---:B--2---:R-:W-:Y:S09]  /*95a0*/  FMUL.FTZ R43, R0.reuse, R183 ;  /* 0x000000b7002b7220 */ /* 0x044ff20000410000 */
[----:B------:R-:W-:Y:S01]  /*95b0*/  MUFU.EX2 R175, R54 ;  /* 0x0000003600af7308 */ /* 0x000fe20000000800 */
[-C--:B------:R-:W-:Y:S03]  /*95c0*/  HMMA.16816.F32 R40, R140, R150.reuse, R40 ;  /* 0x000000968c28723c */ /* 0x080fe60000001828 */
[C---:B---3--:R-:W-:Y:S01]  /*95d0*/  FMUL.FTZ R44, R133.reuse, R184 ;  /* 0x000000b8852c7220 */ /* 0x048fe20000410000 */
[----:B------:R-:W-:Y:S04]  /*95e0*/  MOV R184, R188 ;  /* 0x000000bc00b87202 */ /* 0x000fe80000000f00 */
[C---:B------:R-:W-:Y:S01]  /*95f0*/  HMMA.16816.F32 R116, R144.reuse, R150, R116 ;  /* 0x000000969074723c */ /* 0x040fe20000001874 */
[----:B------:R2:W-:Y:S01]  /*9600*/  MUFU.EX2 R211, R46 ;  /* 0x0000002e00d37308 */ /* 0x0005e20000000800 */
[----:B------:R-:W3:Y:S02]  /*9610*/  LDSM.16.MT88.4 R148, [R228+0x900] ;  /* 0x00090000e494783b */ /* 0x000ee40000004200 */
[----:B------:R-:W-:Y:S01]  /*9620*/  MOV R193, R184 ;  /* 0x000000b800c17202 */ /* 0x000fe20000000f00 */
[----:B-1----:R-:W-:Y:S01]  /*9630*/  FMUL.FTZ R45, R133, R185 ;  /* 0x000000b9852d7220 */ /* 0x002fe20000410000 */
[----:B------:R-:W-:Y:S02]  /*9640*/  MOV R185, R189 ;  /* 0x000000bd00b97202 */ /* 0x000fe40000000f00 */
[-C--:B------:R-:W-:Y:S03]  /*9650*/  HMMA.16816.F32 R120, R144, R152.reuse, R120 ;  /* 0x000000989078723c */ /* 0x080fe60000001878 */
[----:B------:R1:W1:Y:S01]  /*9660*/  MUFU.EX2 R210, R47 ;  /* 0x0000002f00d27308 */ /* 0x0002620000000800 */
[----:B------:R-:W-:Y:S04]  /*9670*/  MOV R192, R185 ;  /* 0x000000b900c07202 */ /* 0x000fe80000000f00 */
[C---:B------:R-:W-:Y:S05]  /*9680*/  HMMA.16816.F32 R124, R140.reuse, R152, R124 ;  /* 0x000000988c7c723c */ /* 0x040fea000000187c */
[----:B------:R-:W-:Y:S01]  /*9690*/  MUFU.EX2 R174, R55 ;  /* 0x0000003700ae7308 */ /* 0x000fe20000000800 */
[C---:B--2---:R-:W-:Y:S01]  /*96a0*/  FMUL.FTZ R46, R0.reuse, R186 ;  /* 0x000000ba002e7220 */ /* 0x044fe20000410000 */
[----:B------:R-:W-:Y:S08]  /*96b0*/  MOV R186, R209 ;  /* 0x000000d100ba7202 */ /* 0x000ff00000000f00 */
[----:B------:R-:W-:Y:S01]  /*96c0*/  MUFU.EX2 R209, R52 ;  /* 0x0000003400d17308 */ /* 0x000fe20000000800 */
[----:B-1----:R-:W-:Y:S01]  /*96d0*/  FMUL.FTZ R47, R0, R187 ;  /* 0x000000bb002f7220 */ /* 0x002fe20000410000 */
[----:B------:R-:W-:Y:S04]  /*96e0*/  MOV R187, R208 ;  /* 0x000000d000bb7202 */ /* 0x000fe80000000f00 */
[----:B------:R-:W-:Y:S04]  /*96f0*/  MOV R109, R187 ;  /* 0x000000bb006d7202 */ /* 0x000fe80000000f00 */
[----:B------:R1:W-:Y:S01]  /*9700*/  MUFU.EX2 R208, R53 ;  /* 0x0000003500d07308 */ /* 0x0003e20000000800 */
[-C--:B------:R-:W-:Y:S07]  /*9710*/  HMMA.16816.F32 R44, R140, R154.reuse, R44 ;  /* 0x0000009a8c2c723c */ /* 0x080fee000000182c */
[----:B------:R-:W-:Y:S01]  /*9720*/  F2FP.PACK_AB R140, R195, R196 ;  /* 0x000000c4c38c723e */ /* 0x000fe200000000ff */
[----:B------:R-:W-:Y:S01]  /*9730*/  HMMA.16816.F32 R128, R144, R154, R128 ;  /* 0x0000009a9080723c */ /* 0x000fe20000001880 */
[----:B------:R-:W2:Y:S01]  /*9740*/  LDSM.16.MT88.4 R152, [R231+0x900] ;  /* 0x00090000e798783b */ /* 0x000ea20000004200 */
[----:B------:R-:W-:Y:S02]  /*9750*/  MUFU.EX2 R207, R64 ;  /* 0x0000004000cf7308 */ /* 0x000fe40000000800 */
[----:B------:R-:W-:Y:S02]  /*9760*/  F2FP.PACK_AB R141, R194, R186 ;  /* 0x000000bac28d723e */ /* 0x000fe400000000ff */
[----:B------:R-:W-:Y:S02]  /*9770*/  F2FP.PACK_AB R142, R197, R157 ;  /* 0x0000009dc58e723e */ /* 0x000fe400000000ff */
[----:B------:R-:W-:Y:S04]  /*9780*/  F2FP.PACK_AB R143, R163, R156 ;  /* 0x0000009ca38f723e */ /* 0x000fe800000000ff */
[----:B------:R-:W-:Y:S01]  /*9790*/  MUFU.EX2 R206, R65 ;  /* 0x0000004100ce7308 */ /* 0x000fe20000000800 */
[----:B------:R-:W-:Y:S02]  /*97a0*/  F2FP.PACK_AB R144, R159, R227 ;  /* 0x000000e39f90723e */ /* 0x000fe400000000ff */
[-C--:B---3--:R-:W-:Y:S01]  /*97b0*/  HMMA.16816.F32 R4, R140, R148.reuse, R4 ;  /* 0x000000948c04723c */ /* 0x088fe20000001804 */
[----:B-1----:R-:W1:Y:S04]  /*97c0*/  LDSM.16.MT88.4 R52, [R229+0x900] ;  /* 0x00090000e534783b */ /* 0x002e680000004200 */
[----:B------:R-:W-:Y:S02]  /*97d0*/  F2FP.PACK_AB R145, R158, R226 ;  /* 0x000000e29e91723e */ /* 0x000fe400000000ff */
[----:B------:R-:W-:Y:S01]  /*97e0*/  F2FP.PACK_AB R146, R162, R199 ;  /* 0x000000c7a292723e */ /* 0x000fe200000000ff */
[----:B------:R-:W-:Y:S01]  /*97f0*/  MUFU.EX2 R204, R66 ;  /* 0x0000004200cc7308 */ /* 0x000fe20000000800 */
[----:B------:R-:W-:Y:S07]  /*9800*/  F2FP.PACK_AB R147, R161, R198 ;  /* 0x000000c6a193723e */ /* 0x000fee00000000ff */
[C---:B------:R-:W-:Y:S02]  /*9810*/  HMMA.16816.F32 R8, R144.reuse, R148, R8 ;  /* 0x000000949008723c */ /* 0x040fe40000001808 */
[----:B------:R3:W-:Y:S05]  /*9820*/  MUFU.EX2 R205, R67 ;  /* 0x0000004300cd7308 */ /* 0x0007ea0000000800 */
[----:B------:R-:W-:Y:S01]  /*9830*/  MOV R148, R197 ;  /* 0x000000c500947202 */ /* 0x000fe20000000f00 */
[-C--:B------:R-:W-:Y:S04]  /*9840*/  HMMA.16816.F32 R12, R144, R150.reuse, R12 ;  /* 0x00000096900c723c */ /* 0x080fe8000000180c */
[----:B------:R-:W-:Y:S01]  /*9850*/  MUFU.EX2 R173, R56 ;  /* 0x0000003800ad7308 */ /* 0x000fe20000000800 */
[----:B------:R-:W-:Y:S02]  /*9860*/  MOV R149, R196 ;  /* 0x000000c400957202 */ /* 0x000fe40000000f00 */
[----:B------:R-:W-:Y:S01]  /*9870*/  MOV R111, R148 ;  /* 0x00000094006f7202 */ /* 0x000fe20000000f00 */
[C---:B------:R-:W-:Y:S06]  /*9880*/  HMMA.16816.F32 R16, R140.reuse, R150, R16 ;  /* 0x000000968c10723c */ /* 0x040fec0000001810 */
[----:B------:R-:W1:Y:S01]  /*9890*/  MUFU.EX2 R179, R57 ;  /* 0x0000003900b37308 */ /* 0x000e620000000800 */
[----:B------:R-:W-:Y:S01]  /*98a0*/  MOV R150, R199 ;  /* 0x000000c700967202 */ /* 0x000fe20000000f00 */
[-C--:B--2---:R-:W-:Y:S01]  /*98b0*/  HMMA.16816.F32 R20, R140, R152.reuse, R20 ;  /* 0x000000988c14723c */ /* 0x084fe20000001814 */
[----:B---3--:R-:W2:Y:S03]  /*98c0*/  LDSM.16.MT88.4 R64, [R230+0x900] ;  /* 0x00090000e640783b */ /* 0x008ea60000004200 */
[----:B------:R-:W-:Y:S02]  /*98d0*/  MOV R151, R198 ;  /* 0x000000c600977202 */ /* 0x000fe40000000f00 */
[----:B------:R-:W-:Y:S02]  /*98e0*/  MOV R251, R150 ;  /* 0x0000009600fb7202 */ /* 0x000fe40000000f00 */
[C---:B------:R-:W-:Y:S01]  /*98f0*/  HMMA.16816.F32 R24, R144.reuse, R152, R24 ;  /* 0x000000989018723c */ /* 0x040fe20000001818 */
[----:B------:R-:W-:Y:S03]  /*9900*/  MUFU.EX2 R172, R58 ;  /* 0x0000003a00ac7308 */ /* 0x000fe60000000800 */
[----:B------:R-:W-:Y:S03]  /*9910*/  MOV R203, R151 ;  /* 0x0000009700cb7202 */ /* 0x000fe60000000f00 */
[----:B------:R-:W-:Y:S01]  /*9920*/  MOV R153, R195 ;  /* 0x000000c300997202 */ /* 0x000fe20000000f00 */
[-C--:B------:R-:W-:Y:S03]  /*9930*/  HMMA.16816.F32 R28, R144, R154.reuse, R28 ;  /* 0x0000009a901c723c */ /* 0x080fe6000000181c */
[----:B------:R3:W2:Y:S01]  /*9940*/  MUFU.EX2 R178, R59 ;  /* 0x0000003b00b27308 */ /* 0x0006a20000000800 */
[----:B------:R-:W-:Y:S02]  /*9950*/  MOV R152, R194 ;  /* 0x000000c200987202 */ /* 0x000fe40000000f00 */
[----:B------:R-:W-:Y:S02]  /*9960*/  MOV R252, R153 ;  /* 0x0000009900fc7202 */ /* 0x000fe40000000f00 */
[C---:B------:R-:W-:Y:S01]  /*9970*/  HMMA.16816.F32 R32, R140.reuse, R154, R32 ;  /* 0x0000009a8c20723c */ /* 0x040fe20000001820 */
[----:B------:R-:W5:Y:S03]  /*9980*/  LDL.LU R154, [R1] ;  /* 0x00000000019a7983 */ /* 0x000f660000300800 */
[----:B------:R-:W-:Y:S01]  /*9990*/  MOV R202, R152 ;  /* 0x0000009800ca7202 */ /* 0x000fe20000000f00 */
[----:B------:R-:W5:Y:S01]  /*99a0*/  LDL.LU R155, [R1+0x4] ;  /* 0x00000400019b7983 */ /* 0x000f620000300800 */
[----:B------:R-:W-:Y:S02]  /*99b0*/  MUFU.EX2 R183, R68 ;  /* 0x0000004400b77308 */ /* 0x000fe40000000800 */
[-C--:B-1----:R-:W-:Y:S08]  /*99c0*/  HMMA.16816.F32 R36, R140, R52.reuse, R36 ;  /* 0x000000348c24723c */ /* 0x082ff00000001824 */
[C---:B------:R-:W-:Y:S01]  /*99d0*/  HMMA.16816.F32 R48, R144.reuse, R52, R48 ;  /* 0x000000349030723c */ /* 0x040fe20000001830 */
[----:B------:R-:W-:Y:S01]  /*99e0*/  MUFU.EX2 R197, R69 ;  /* 0x0000004500c57308 */ /* 0x000fe20000000800 */
[----:B---3--:R-:W1:Y:S05]  /*99f0*/  LDSM.16.MT88.4 R56, [R228+0x1100] ;  /* 0x00110000e438783b */ /* 0x008e6a0000004200 */
[----:B------:R-:W-:Y:S01]  /*9a00*/  F2FP.PACK_AB R52, R185, R160 ;  /* 0x000000a0b934723e */ /* 0x000fe200000000ff */
[-C--:B------:R-:W-:Y:S03]  /*9a10*/  HMMA.16816.F32 R40, R144, R54.reuse, R40 ;  /* 0x000000369028723c */ /* 0x080fe60000001828 */
[----:B------:R-:W-:Y:S01]  /*9a20*/  MUFU.EX2 R182, R70 ;  /* 0x0000004600b67308 */ /* 0x000fe20000000800 */
[----:B------:R-:W-:Y:S04]  /*9a30*/  F2FP.PACK_AB R53, R184, R187 ;  /* 0x000000bbb835723e */ /* 0x000fe800000000ff */
[C---:B------:R-:W-:Y:S05]  /*9a40*/  HMMA.16816.F32 R116, R140.reuse, R54, R116 ;  /* 0x000000368c74723c */ /* 0x040fea0000001874 */
[----:B------:R3:W-:Y:S02]  /*9a50*/  MUFU.EX2 R196, R71 ;  /* 0x0000004700c47308 */ /* 0x0007e40000000800 */
[----:B----4-:R-:W-:Y:S01]  /*9a60*/  F2FP.PACK_AB R54, R224, R225 ;  /* 0x000000e1e036723e */ /* 0x010fe200000000ff */
[-C--:B--2---:R-:W-:Y:S04]  /*9a70*/  HMMA.16816.F32 R120, R140, R64.reuse, R120 ;  /* 0x000000408c78723c */ /* 0x084fe80000001878 */
[----:B------:R-:W-:Y:S03]  /*9a80*/  F2FP.PACK_AB R55, R222, R223 ;  /* 0x000000dfde37723e */ /* 0x000fe600000000ff */
[----:B------:R-:W-:Y:S01]  /*9a90*/  MUFU.EX2 R181, R72 ;  /* 0x0000004800b57308 */ /* 0x000fe20000000800 */
[C---:B------:R-:W-:Y:S08]  /*9aa0*/  HMMA.16816.F32 R124, R144.reuse, R64, R124 ;  /* 0x00000040907c723c */ /* 0x040ff0000000187c */
[-C--:B------:R-:W-:Y:S01]  /*9ab0*/  HMMA.16816.F32 R44, R144, R66.reuse, R44 ;  /* 0x00000042902c723c */ /* 0x080fe2000000182c */
[----:B------:R2:W-:Y:S01]  /*9ac0*/  MUFU.EX2 R177, R60 ;  /* 0x0000003c00b17308 */ /* 0x0005e20000000800 */
[----:B---3--:R-:W-:Y:S05]  /*9ad0*/  LDSM.16.MT88.4 R68, [R229+0x1100] ;  /* 0x00110000e544783b */ /* 0x008fea0000004200 */
[----:B------:R-:W-:Y:S01]  /*9ae0*/  MOV R147, R171 ;  /* 0x000000ab00937202 */ /* 0x000fe20000000f00 */
[----:B------:R-:W-:Y:S03]  /*9af0*/  HMMA.16816.F32 R128, R140, R66, R128 ;  /* 0x000000428c80723c */ /* 0x000fe60000001880 */
[----:B------:R3:W4:Y:S01]  /*9b00*/  MUFU.EX2 R199, R61 ;  /* 0x0000003d00c77308 */ /* 0x0007220000000800 */
[----:B------:R-:W-:Y:S01]  /*9b10*/  MOV R146, R170 ;  /* 0x000000aa00927202 */ /* 0x000fe20000000f00 */
[----:B------:R-:W4:Y:S01]  /*9b20*/  LDSM.16.MT88.4 R64, [R231+0x1100] ;  /* 0x00110000e740783b */ /* 0x000f220000004200 */
[----:B------:R-:W-:Y:S02]  /*9b30*/  MOV R145, R169 ;  /* 0x000000a900917202 */ /* 0x000fe40000000f00 */
[-C--:B-1----:R-:W-:Y:S05]  /*9b40*/  HMMA.16816.F32 R4, R52, R56.reuse, R4 ;  /* 0x000000383404723c */ /* 0x082fea0000001804 */
[----:B------:R1:W-:Y:S01]  /*9b50*/  MUFU.EX2 R176, R62 ;  /* 0x0000003e00b07308 */ /* 0x0003e20000000800 */
[----:B------:R-:W-:Y:S02]  /*9b60*/  MOV R144, R168 ;  /* 0x000000a800907202 */ /* 0x000fe40000000f00 */
[----:B------:R-:W-:Y:S01]  /*9b70*/  LDSM.16.MT88.4 R168, [R231+0x3100] ;  /* 0x00310000e7a8783b */ /* 0x000fe20000004200 */
[----:B--2---:R-:W-:Y:S06]  /*9b80*/  F2FP.PACK_AB R60, R166, R167 ;  /* 0x000000a7a63c723e */ /* 0x004fec00000000ff */
[----:B------:R2:W2:Y:S01]  /*9b90*/  MUFU.EX2 R198, R63 ;  /* 0x0000003f00c67308 */ /* 0x0004a20000000800 */
[----:B---3--:R-:W-:Y:S09]  /*9ba0*/  F2FP.PACK_AB R61, R164, R165 ;  /* 0x000000a5a43d723e */ /* 0x008ff200000000ff */
[----:B------:R-:W3:Y:S01]  /*9bb0*/  MUFU.EX2 R189, R73 ;  /* 0x0000004900bd7308 */ /* 0x000ee20000000800 */
[----:B-1----:R-:W-:Y:S09]  /*9bc0*/  F2FP.PACK_AB R62, R214, R217 ;  /* 0x000000d9d63e723e */ /* 0x002ff200000000ff */
[----:B------:R-:W-:Y:S01]  /*9bd0*/  MUFU.EX2 R180, R74 ;  /* 0x0000004a00b47308 */ /* 0x000fe20000000800 */
[----:B--2---:R-:W-:Y:S09]  /*9be0*/  F2FP.PACK_AB R63, R210, R211 ;  /* 0x000000d3d23f723e */ /* 0x004ff200000000ff */
[----:B------:R1:W2:Y:S01]  /*9bf0*/  MUFU.EX2 R188, R75 ;  /* 0x0000004b00bc7308 */ /* 0x0002a20000000800 */
[C---:B------:R-:W-:Y:S08]  /*9c00*/  HMMA.16816.F32 R8, R60.reuse, R56, R8 ;  /* 0x000000383c08723c */ /* 0x040ff00000001808 */
[-C--:B------:R-:W-:Y:S01]  /*9c10*/  HMMA.16816.F32 R12, R60, R58.reuse, R12 ;  /* 0x0000003a3c0c723c */ /* 0x080fe2000000180c */
[----:B------:R-:W-:Y:S07]  /*9c20*/  MUFU.EX2 R138, R138 ;  /* 0x0000008a008a7308 */ /* 0x000fee0000000800 */
[C---:B------:R-:W-:Y:S01]  /*9c30*/  HMMA.16816.F32 R16, R52.reuse, R58, R16 ;  /* 0x0000003a3410723c */ /* 0x040fe20000001810 */
[----:B------:R-:W2:Y:S02]  /*9c40*/  LDSM.16.MT88.4 R56, [R230+0x1100] ;  /* 0x00110000e638783b */ /* 0x000ea40000004200 */
[----:B------:R-:W-:Y:S05]  /*9c50*/  MUFU.EX2 R195, R80 ;  /* 0x0000005000c37308 */ /* 0x000fea0000000800 */
[-C--:B----4-:R-:W-:Y:S01]  /*9c60*/  HMMA.16816.F32 R20, R52, R64.reuse, R20 ;  /* 0x000000403414723c */ /* 0x090fe20000001814 */
[----:B-1----:R-:W-:Y:S04]  /*9c70*/  LDSM.16.MT88.4 R72, [R229+0x2100] ;  /* 0x00210000e548783b */ /* 0x002fe80000004200 */
[----:B------:R-:W-:Y:S03]  /*9c80*/  MUFU.EX2 R80, R79 ;  /* 0x0000004f00507308 */ /* 0x000fe60000000800 */
[C---:B------:R-:W-:Y:S07]  /*9c90*/  HMMA.16816.F32 R24, R60.reuse, R64, R24 ;  /* 0x000000403c18723c */ /* 0x040fee0000001818 */
[----:B------:R-:W-:Y:S01]  /*9ca0*/  MUFU.EX2 R194, R81 ;  /* 0x0000005100c27308 */ /* 0x000fe20000000800 */
[-C--:B------:R-:W-:Y:S08]  /*9cb0*/  HMMA.16816.F32 R28, R60, R66.reuse, R28 ;  /* 0x000000423c1c723c */ /* 0x080ff0000000181c */
[C---:B------:R-:W-:Y:S01]  /*9cc0*/  HMMA.16816.F32 R32, R52.reuse, R66, R32 ;  /* 0x000000423420723c */ /* 0x040fe20000001820 */
[----:B------:R-:W1:Y:S01]  /*9cd0*/  LDSM.16.MT88.4 R64, [R228+0x1900] ;  /* 0x00190000e440783b */ /* 0x000e620000004200 */
[----:B------:R-:W-:Y:S06]  /*9ce0*/  MUFU.EX2 R191, R82 ;  /* 0x0000005200bf7308 */ /* 0x000fec0000000800 */
[-C--:B------:R-:W-:Y:S04]  /*9cf0*/  HMMA.16816.F32 R36, R52, R68.reuse, R36 ;  /* 0x000000443424723c */ /* 0x080fe80000001824 */
[----:B------:R-:W-:Y:S04]  /*9d00*/  MUFU.EX2 R190, R83 ;  /* 0x0000005300be7308 */ /* 0x000fe80000000800 */
[C---:B------:R-:W-:Y:S06]  /*9d10*/  HMMA.16816.F32 R48, R60.reuse, R68, R48 ;  /* 0x000000443c30723c */ /* 0x040fec0000001830 */
[----:B------:R4:W-:Y:S02]  /*9d20*/  MUFU.EX2 R82, R76 ;  /* 0x0000004c00527308 */ /* 0x0009e40000000800 */
[-C--:B------:R-:W-:Y:S08]  /*9d30*/  HMMA.16816.F32 R40, R60, R70.reuse, R40 ;  /* 0x000000463c28723c */ /* 0x080ff00000001828 */
[C---:B------:R-:W-:Y:S01]  /*9d40*/  HMMA.16816.F32 R116, R52.reuse, R70, R116 ;  /* 0x000000463474723c */ /* 0x040fe20000001874 */
[----:B------:R-:W-:Y:S01]  /*9d50*/  LDSM.16.MT88.4 R68, [R229+0x1900] ;  /* 0x00190000e544783b */ /* 0x000fe20000004200 */
[----:B------:R-:W1:Y:S06]  /*9d60*/  MUFU.EX2 R83, R77 ;  /* 0x0000004d00537308 */ /* 0x000e6c0000000800 */
[-C--:B--2---:R-:W-:Y:S04]  /*9d70*/  HMMA.16816.F32 R120, R52, R56.reuse, R120 ;  /* 0x000000383478723c */ /* 0x084fe80000001878 */
[----:B------:R-:W2:Y:S04]  /*9d80*/  MUFU.EX2 R81, R78 ;  /* 0x0000004e00517308 */ /* 0x000ea80000000800 */
[C---:B------:R-:W-:Y:S06]  /*9d90*/  HMMA.16816.F32 R124, R60.reuse, R56, R124 ;  /* 0x000000383c7c723c */ /* 0x040fec000000187c */
[----:B------:R-:W-:Y:S01]  /*9da0*/  MUFU.EX2 R84, R84 ;  /* 0x0000005400547308 */ /* 0x000fe20000000800 */
[----:B------:R-:W-:Y:S01]  /*9db0*/  F2FP.PACK_AB R56, R179, R173 ;  /* 0x000000adb338723e */ /* 0x000fe200000000ff */
[-C--:B------:R-:W-:Y:S01]  /*9dc0*/  HMMA.16816.F32 R44, R60, R58.reuse, R44 ;  /* 0x0000003a3c2c723c */ /* 0x080fe2000000182c */
[----:B------:R-:W2:Y:S03]  /*9dd0*/  LDSM.16.MT88.4 R60, [R231+0x1900] ;  /* 0x00190000e73c783b */ /* 0x000ea60000004200 */
[----:B------:R-:W-:Y:S04]  /*9de0*/  F2FP.PACK_AB R57, R178, R172 ;  /* 0x000000acb239723e */ /* 0x000fe800000000ff */
[----:B------:R-:W-:Y:S01]  /*9df0*/  HMMA.16816.F32 R128, R52, R58, R128 ;  /* 0x0000003a3480723c */ /* 0x000fe20000001880 */
[----:B------:R-:W-:Y:S06]  /*9e00*/  MUFU.EX2 R85, R85 ;  /* 0x0000005500557308 */ /* 0x000fec0000000800 */
[----:B------:R-:W-:Y:S02]  /*9e10*/  F2FP.PACK_AB R52, R208, R209 ;  /* 0x000000d1d034723e */ /* 0x000fe400000000ff */
[----:B------:R-:W-:Y:S02]  /*9e20*/  F2FP.PACK_AB R53, R174, R175 ;  /* 0x000000afae35723e */ /* 0x000fe400000000ff */
[----:B------:R-:W-:Y:S01]  /*9e30*/  MUFU.EX2 R86, R86 ;  /* 0x0000005600567308 */ /* 0x000fe20000000800 */
[----:B------:R-:W-:Y:S02]  /*9e40*/  F2FP.PACK_AB R54, R206, R207 ;  /* 0x000000cfce36723e */ /* 0x000fe400000000ff */
[----:B------:R-:W-:Y:S02]  /*9e50*/  F2FP.PACK_AB R55, R205, R204 ;  /* 0x000000cccd37723e */ /* 0x000fe400000000ff */
[----:B------:R-:W-:Y:S02]  /*9e60*/  F2FP.PACK_AB R58, R199, R177 ;  /* 0x000000b1c73a723e */ /* 0x000fe400000000ff */
[----:B------:R-:W-:Y:S03]  /*9e70*/  F2FP.PACK_AB R59, R198, R176 ;  /* 0x000000b0c63b723e */ /* 0x000fe600000000ff */
[-C--:B-1----:R-:W-:Y:S01]  /*9e80*/  HMMA.16816.F32 R4, R52, R64.reuse, R4 ;  /* 0x000000403404723c */ /* 0x082fe20000001804 */
[----:B------:R-:W-:Y:S07]  /*9e90*/  MUFU.EX2 R87, R87 ;  /* 0x0000005700577308 */ /* 0x000fee0000000800 */
[C---:B------:R-:W-:Y:S03]  /*9ea0*/  HMMA.16816.F32 R8, R56.reuse, R64, R8 ;  /* 0x000000403808723c */ /* 0x040fe60000001808 */
[----:B------:R-:W-:Y:S05]  /*9eb0*/  MUFU.EX2 R96, R96 ;  /* 0x0000006000607308 */ /* 0x000fea0000000800 */
[-C--:B------:R-:W-:Y:S05]  /*9ec0*/  HMMA.16816.F32 R12, R56, R66.reuse, R12 ;  /* 0x00000042380c723c */ /* 0x080fea000000180c */
[----:B------:R-:W-:Y:S03]  /*9ed0*/  MUFU.EX2 R97, R97 ;  /* 0x0000006100617308 */ /* 0x000fe60000000800 */
[C---:B------:R-:W-:Y:S01]  /*9ee0*/  HMMA.16816.F32 R16, R52.reuse, R66, R16 ;  /* 0x000000423410723c */ /* 0x040fe20000001810 */
[----:B------:R-:W1:Y:S06]  /*9ef0*/  LDSM.16.MT88.4 R64, [R230+0x1900] ;  /* 0x00190000e640783b */ /* 0x000e6c0000004200 */
[----:B------:R-:W-:Y:S01]  /*9f00*/  MUFU.EX2 R98, R98 ;  /* 0x0000006200627308 */ /* 0x000fe20000000800 */
[-C--:B--2---:R-:W-:Y:S08]  /*9f10*/  HMMA.16816.F32 R20, R52, R60.reuse, R20 ;  /* 0x0000003c3414723c */ /* 0x084ff00000001814 */
[C---:B------:R-:W-:Y:S01]  /*9f20*/  HMMA.16816.F32 R24, R56.reuse, R60, R24 ;  /* 0x0000003c3818723c */ /* 0x040fe20000001818 */
[----:B------:R-:W-:Y:S07]  /*9f30*/  MUFU.EX2 R99, R99 ;  /* 0x0000006300637308 */ /* 0x000fee0000000800 */
[-C--:B------:R-:W-:Y:S03]  /*9f40*/  HMMA.16816.F32 R28, R56, R62.reuse, R28 ;  /* 0x0000003e381c723c */ /* 0x080fe6000000181c */
[----:B------:R-:W-:Y:S01]  /*9f50*/  MUFU.EX2 R100, R100 ;  /* 0x0000006400647308 */ /* 0x000fe20000000800 */
[----:B-----5:R-:W-:Y:S02]  /*9f60*/  FFMA.FTZ R133, R133, R154, R201 ;  /* 0x0000009a85857223 */ /* 0x020fe400000100c9 */
[----:B------:R-:W-:Y:S02]  /*9f70*/  FFMA.FTZ R0, R0, R155, R200 ;  /* 0x0000009b00007223 */ /* 0x000fe400000100c8 */
[C---:B------:R-:W-:Y:S01]  /*9f80*/  HMMA.16816.F32 R32, R52.reuse, R62, R32 ;  /* 0x0000003e3420723c */ /* 0x040fe20000001820 */
[----:B------:R-:W2:Y:S03]  /*9f90*/  LDSM.16.MT88.4 R60, [R228+0x2100] ;  /* 0x00210000e43c783b */ /* 0x000ea60000004200 */
[----:B------:R-:W-:Y:S01]  /*9fa0*/  FADD.FTZ R0, R212, R0 ;  /* 0x00000000d4007221 */ /* 0x000fe20000010000 */
[----:B------:R-:W-:Y:S03]  /*9fb0*/  MUFU.EX2 R101, R101 ;  /* 0x0000006500657308 */ /* 0x000fe60000000800 */
[-C--:B------:R-:W-:Y:S01]  /*9fc0*/  HMMA.16816.F32 R36, R52, R68.reuse, R36 ;  /* 0x000000443424723c */ /* 0x080fe20000001824 */
[----:B------:R-:W-:Y:S03]  /*9fd0*/  LDSM.16.MT88.4 R152, [R228+0x3100] ;  /* 0x00310000e498783b */ /* 0x000fe60000004200 */
[----:B----4-:R-:W-:Y:S03]  /*9fe0*/  FADD.FTZ R76, R215, R0 ;  /* 0x00000000d74c7221 */ /* 0x010fe60000010000 */
[----:B------:R-:W-:Y:S01]  /*9ff0*/  MUFU.EX2 R102, R102 ;  /* 0x0000006600667308 */ /* 0x000fe20000000800 */
[C---:B------:R-:W-:Y:S08]  /*a000*/  HMMA.16816.F32 R48, R56.reuse, R68, R48 ;  /* 0x000000443830723c */ /* 0x040ff00000001830 */
[-C--:B------:R-:W-:Y:S01]  /*a010*/  HMMA.16816.F32 R40, R56, R70.reuse, R40 ;  /* 0x000000463828723c */ /* 0x080fe20000001828 */
[----:B------:R-:W-:Y:S07]  /*a020*/  MUFU.EX2 R103, R103 ;  /* 0x0000006700677308 */ /* 0x000fee0000000800 */
[C---:B------:R-:W-:Y:S01]  /*a030*/  HMMA.16816.F32 R116, R52.reuse, R70, R116 ;  /* 0x000000463474723c */ /* 0x040fe20000001874 */
[----:B------:R-:W4:Y:S02]  /*a040*/  LDSM.16.MT88.4 R68, [R231+0x2100] ;  /* 0x00210000e744783b */ /* 0x000f240000004200 */
[----:B------:R-:W-:Y:S05]  /*a050*/  MUFU.EX2 R112, R112 ;  /* 0x0000007000707308 */ /* 0x000fea0000000800 */
[-C--:B-1----:R-:W-:Y:S05]  /*a060*/  HMMA.16816.F32 R120, R52, R64.reuse, R120 ;  /* 0x000000403478723c */ /* 0x082fea0000001878 */
[----:B------:R-:W-:Y:S03]  /*a070*/  MUFU.EX2 R113, R113 ;  /* 0x0000007100717308 */ /* 0x000fe60000000800 */
[C---:B------:R-:W-:Y:S07]  /*a080*/  HMMA.16816.F32 R124, R56.reuse, R64, R124 ;  /* 0x00000040387c723c */ /* 0x040fee000000187c */
[----:B------:R-:W-:Y:S01]  /*a090*/  MUFU.EX2 R114, R114 ;  /* 0x0000007200727308 */ /* 0x000fe20000000800 */
[-C--:B------:R-:W-:Y:S07]  /*a0a0*/  HMMA.16816.F32 R44, R56, R66.reuse, R44 ;  /* 0x00000042382c723c */ /* 0x080fee000000182c */
[----:B---3--:R-:W-:Y:S01]  /*a0b0*/  F2FP.PACK_AB R56, R189, R181 ;  /* 0x000000b5bd38723e */ /* 0x008fe200000000ff */
[----:B------:R-:W-:Y:S01]  /*a0c0*/  HMMA.16816.F32 R128, R52, R66, R128 ;  /* 0x000000423480723c */ /* 0x000fe20000001880 */
[----:B------:R-:W1:Y:S01]  /*a0d0*/  LDSM.16.MT88.4 R64, [R230+0x2100] ;  /* 0x00210000e640783b */ /* 0x000e620000004200 */
[----:B------:R-:W-:Y:S02]  /*a0e0*/  MUFU.EX2 R115, R115 ;  /* 0x0000007300737308 */ /* 0x000fe40000000800 */
[----:B------:R-:W-:Y:S02]  /*a0f0*/  F2FP.PACK_AB R57, R188, R180 ;  /* 0x000000b4bc39723e */ /* 0x000fe400000000ff */
[----:B------:R-:W-:Y:S02]  /*a100*/  F2FP.PACK_AB R58, R83, R82 ;  /* 0x00000052533a723e */ /* 0x000fe400000000ff */
[----:B------:R-:W-:Y:S04]  /*a110*/  F2FP.PACK_AB R52, R197, R183 ;  /* 0x000000b7c534723e */ /* 0x000fe800000000ff */
[----:B------:R-:W-:Y:S01]  /*a120*/  F2FP.PACK_AB R53, R196, R182 ;  /* 0x000000b6c435723e */ /* 0x000fe200000000ff */
[----:B------:R-:W-:Y:S01]  /*a130*/  MUFU.EX2 R108, R108 ;  /* 0x0000006c006c7308 */ /* 0x000fe20000000800 */
[----:B------:R-:W-:Y:S02]  /*a140*/  F2FP.PACK_AB R54, R194, R195 ;  /* 0x000000c3c236723e */ /* 0x000fe400000000ff */
[----:B------:R-:W-:Y:S02]  /*a150*/  F2FP.PACK_AB R55, R190, R191 ;  /* 0x000000bfbe37723e */ /* 0x000fe400000000ff */
[----:B------:R-:W-:Y:S05]  /*a160*/  F2FP.PACK_AB R59, R80, R81 ;  /* 0x00000051503b723e */ /* 0x000fea00000000ff */
[-C--:B--2---:R-:W-:Y:S01]  /*a170*/  HMMA.16816.F32 R4, R52, R60.reuse, R4 ;  /* 0x0000003c3404723c */ /* 0x084fe20000001804 */
[----:B------:R-:W-:Y:S07]  /*a180*/  MUFU.EX2 R110, R110 ;  /* 0x0000006e006e7308 */ /* 0x000fee0000000800 */
[C---:B------:R-:W-:Y:S03]  /*a190*/  HMMA.16816.F32 R8, R56.reuse, R60, R8 ;  /* 0x0000003c3808723c */ /* 0x040fe60000001808 */
[----:B------:R-:W-:Y:S05]  /*a1a0*/  MUFU.EX2 R88, R88 ;  /* 0x0000005800587308 */ /* 0x000fea0000000800 */
[-C--:B------:R-:W-:Y:S05]  /*a1b0*/  HMMA.16816.F32 R12, R56, R62.reuse, R12 ;  /* 0x0000003e380c723c */ /* 0x080fea000000180c */
[----:B------:R-:W-:Y:S03]  /*a1c0*/  MUFU.EX2 R89, R89 ;  /* 0x0000005900597308 */ /* 0x000fe60000000800 */
[C---:B------:R-:W-:Y:S01]  /*a1d0*/  HMMA.16816.F32 R16, R52.reuse, R62, R16 ;  /* 0x0000003e3410723c */ /* 0x040fe20000001810 */
[----:B------:R-:W2:Y:S06]  /*a1e0*/  LDSM.16.MT88.4 R60, [R228+0x2900] ;  /* 0x00290000e43c783b */ /* 0x000eac0000004200 */
[----:B------:R-:W-:Y:S01]  /*a1f0*/  MUFU.EX2 R90, R90 ;  /* 0x0000005a005a7308 */ /* 0x000fe20000000800 */
[-C--:B----4-:R-:W-:Y:S08]  /*a200*/  HMMA.16816.F32 R20, R52, R68.reuse, R20 ;  /* 0x000000443414723c */ /* 0x090ff00000001814 */
[C---:B------:R-:W-:Y:S01]  /*a210*/  HMMA.16816.F32 R24, R56.reuse, R68, R24 ;  /* 0x000000443818723c */ /* 0x040fe20000001818 */
[----:B------:R-:W-:Y:S07]  /*a220*/  MUFU.EX2 R91, R91 ;  /* 0x0000005b005b7308 */ /* 0x000fee0000000800 */
[-C--:B------:R-:W-:Y:S03]  /*a230*/  HMMA.16816.F32 R28, R56, R70.reuse, R28 ;  /* 0x00000046381c723c */ /* 0x080fe6000000181c */
[----:B------:R-:W-:Y:S05]  /*a240*/  MUFU.EX2 R92, R92 ;  /* 0x0000005c005c7308 */ /* 0x000fea0000000800 */
[C---:B------:R-:W-:Y:S01]  /*a250*/  HMMA.16816.F32 R32, R52.reuse, R70, R32 ;  /* 0x000000463420723c */ /* 0x040fe20000001820 */
[----:B------:R-:W3:Y:S04]  /*a260*/  LDSM.16.MT88.4 R68, [R231+0x2900] ;  /* 0x00290000e744783b */ /* 0x000ee80000004200 */
[----:B------:R-:W4:Y:S03]  /*a270*/  MUFU.EX2 R93, R93 ;  /* 0x0000005d005d7308 */ /* 0x000f260000000800 */
[-C--:B------:R-:W-:Y:S07]  /*a280*/  HMMA.16816.F32 R36, R52, R72.reuse, R36 ;  /* 0x000000483424723c */ /* 0x080fee0000001824 */
[----:B------:R-:W-:Y:S01]  /*a290*/  MUFU.EX2 R94, R94 ;  /* 0x0000005e005e7308 */ /* 0x000fe20000000800 */
[C---:B------:R-:W-:Y:S08]  /*a2a0*/  HMMA.16816.F32 R48, R56.reuse, R72, R48 ;  /* 0x000000483830723c */ /* 0x040ff00000001830 */
[-C--:B------:R-:W-:Y:S01]  /*a2b0*/  HMMA.16816.F32 R40, R56, R74.reuse, R40 ;  /* 0x0000004a3828723c */ /* 0x080fe20000001828 */
[----:B------:R-:W5:Y:S07]  /*a2c0*/  MUFU.EX2 R95, R95 ;  /* 0x0000005f005f7308 */ /* 0x000f6e0000000800 */
[C---:B------:R-:W-:Y:S01]  /*a2d0*/  HMMA.16816.F32 R116, R52.reuse, R74, R116 ;  /* 0x0000004a3474723c */ /* 0x040fe20000001874 */
[----:B------:R-:W2:Y:S02]  /*a2e0*/  LDSM.16.MT88.4 R72, [R229+0x2900] ;  /* 0x00290000e548783b */ /* 0x000ea40000004200 */
[----:B------:R-:W-:Y:S05]  /*a2f0*/  MUFU.EX2 R104, R104 ;  /* 0x0000006800687308 */ /* 0x000fea0000000800 */
[-C--:B-1----:R-:W-:Y:S05]  /*a300*/  HMMA.16816.F32 R120, R52, R64.reuse, R120 ;  /* 0x000000403478723c */ /* 0x082fea0000001878 */
[----:B------:R-:W1:Y:S03]  /*a310*/  MUFU.EX2 R105, R105 ;  /* 0x0000006900697308 */ /* 0x000e660000000800 */
[C---:B------:R-:W-:Y:S07]  /*a320*/  HMMA.16816.F32 R124, R56.reuse, R64, R124 ;  /* 0x00000040387c723c */ /* 0x040fee000000187c */
[----:B------:R-:W-:Y:S01]  /*a330*/  FADD.FTZ R64, R218, R134 ;  /* 0x00000086da407221 */ /* 0x000fe20000010000 */
[-C--:B------:R-:W-:Y:S01]  /*a340*/  HMMA.16816.F32 R44, R56, R66.reuse, R44 ;  /* 0x00000042382c723c */ /* 0x080fe2000000182c */
[----:B------:R-:W-:Y:S03]  /*a350*/  MUFU.EX2 R106, R106 ;  /* 0x0000006a006a7308 */ /* 0x000fe60000000800 */
[----:B------:R-:W-:Y:S03]  /*a360*/  FADD.FTZ R79, R221, R64 ;  /* 0x00000040dd4f7221 */ /* 0x000fe60000010000 */
[----:B----4-:R-:W-:Y:S01]  /*a370*/  F2FP.PACK_AB R58, R93, R92 ;  /* 0x0000005c5d3a723e */ /* 0x010fe200000000ff */
[----:B------:R-:W-:Y:S01]  /*a380*/  HMMA.16816.F32 R128, R52, R66, R128 ;  /* 0x000000423480723c */ /* 0x000fe20000001880 */
[----:B------:R-:W4:Y:S02]  /*a390*/  LDSM.16.MT88.4 R64, [R230+0x2900] ;  /* 0x00290000e640783b */ /* 0x000f240000004200 */
[----:B------:R-:W3:Y:S01]  /*a3a0*/  MUFU.EX2 R107, R107 ;  /* 0x0000006b006b7308 */ /* 0x000ee20000000800 */
[----:B------:R-:W-:Y:S01]  /*a3b0*/  FADD.FTZ R56, R216, R132 ;  /* 0x00000084d8387221 */ /* 0x000fe20000010000 */
[----:B-----5:R-:W-:Y:S01]  /*a3c0*/  F2FP.PACK_AB R59, R95, R94 ;  /* 0x0000005e5f3b723e */ /* 0x020fe200000000ff */
[----:B------:R-:W-:Y:S01]  /*a3d0*/  FADD.FTZ R57, R213, R133 ;  /* 0x00000085d5397221 */ /* 0x000fe20000010000 */
[----:B------:R-:W-:Y:S01]  /*a3e0*/  F2FP.PACK_AB R52, R85, R84 ;  /* 0x000000545534723e */ /* 0x000fe200000000ff */
[----:B------:R-:W-:Y:S01]  /*a3f0*/  FADD.FTZ R78, R220, R56 ;  /* 0x00000038dc4e7221 */ /* 0x000fe20000010000 */
[----:B------:R-:W-:Y:S03]  /*a400*/  F2FP.PACK_AB R53, R87, R86 ;  /* 0x000000565735723e */ /* 0x000fe600000000ff */
[----:B------:R-:W-:Y:S01]  /*a410*/  F2FP.PACK_AB R54, R97, R96 ;  /* 0x000000606136723e */ /* 0x000fe200000000ff */
[----:B------:R-:W-:Y:S01]  /*a420*/  FADD.FTZ R77, R219, R57 ;  /* 0x00000039db4d7221 */ /* 0x000fe20000010000 */
[----:B------:R-:W-:Y:S01]  /*a430*/  F2FP.PACK_AB R55, R99, R98 ;  /* 0x000000626337723e */ /* 0x000fe200000000ff */
[----:B------:R-:W-:Y:S01]  /*a440*/  FADD.FTZ R0, R144, R79 ;  /* 0x0000004f90007221 */ /* 0x000fe20000010000 */
[----:B------:R-:W-:Y:S02]  /*a450*/  F2FP.PACK_AB R56, R89, R88 ;  /* 0x000000585938723e */ /* 0x000fe400000000ff */
[----:B------:R-:W-:Y:S02]  /*a460*/  F2FP.PACK_AB R57, R91, R90 ;  /* 0x0000005a5b39723e */ /* 0x000fe400000000ff */
[----:B-1----:R-:W-:Y:S01]  /*a470*/  F2FP.PACK_AB R184, R105, R104 ;  /* 0x0000006869b8723e */ /* 0x002fe200000000ff */
[-C--:B--2---:R-:W-:Y:S03]  /*a480*/  HMMA.16816.F32 R4, R52, R60.reuse, R4 ;  /* 0x0000003c3404723c */ /* 0x084fe60000001804 */
[----:B------:R-:W-:Y:S02]  /*a490*/  MOV R133, R135 ;  /* 0x0000008700857202 */ /* 0x000fe40000000f00 */
[----:B---3--:R-:W-:Y:S03]  /*a4a0*/  F2FP.PACK_AB R185, R107, R106 ;  /* 0x0000006a6bb9723e */ /* 0x008fe600000000ff */
[C---:B------:R-:W-:Y:S01]  /*a4b0*/  HMMA.16816.F32 R8, R56.reuse, R60, R8 ;  /* 0x0000003c3808723c */ /* 0x040fe20000001808 */
[----:B------:R1:W2:Y:S07]  /*a4c0*/  MUFU.EX2 R60, R3 ;  /* 0x00000003003c7308 */ /* 0x0002ae0000000800 */
[-C--:B------:R-:W-:Y:S08]  /*a4d0*/  HMMA.16816.F32 R12, R56, R62.reuse, R12 ;  /* 0x0000003e380c723c */ /* 0x080ff0000000180c */
[C---:B------:R-:W-:Y:S08]  /*a4e0*/  HMMA.16816.F32 R16, R52.reuse, R62, R16 ;  /* 0x0000003e3410723c */ /* 0x040ff00000001810 */
[-C--:B------:R-:W-:Y:S04]  /*a4f0*/  HMMA.16816.F32 R20, R52, R68.reuse, R20 ;  /* 0x000000443414723c */ /* 0x080fe80000001814 */
[----:B-1----:R-:W-:Y:S01]  /*a500*/  FADD.FTZ R3, R147, R76 ;  /* 0x0000004c93037221 */ /* 0x002fe20000010000 */
[----:B--2---:R-:W-:Y:S03]  /*a510*/  F2FP.PACK_AB R187, R60, R110 ;  /* 0x0000006e3cbb723e */ /* 0x004fe600000000ff */
[C---:B------:R-:W-:Y:S08]  /*a520*/  HMMA.16816.F32 R24, R56.reuse, R68, R24 ;  /* 0x000000443818723c */ /* 0x040ff00000001818 */
[-C--:B------:R-:W-:Y:S08]  /*a530*/  HMMA.16816.F32 R28, R56, R70.reuse, R28 ;  /* 0x00000046381c723c */ /* 0x080ff0000000181c */
[C---:B------:R-:W-:Y:S08]  /*a540*/  HMMA.16816.F32 R32, R52.reuse, R70, R32 ;  /* 0x000000463420723c */ /* 0x040ff00000001820 */
[-C--:B------:R-:W-:Y:S08]  /*a550*/  HMMA.16816.F32 R36, R52, R72.reuse, R36 ;  /* 0x000000483424723c */ /* 0x080ff00000001824 */
[C---:B------:R-:W-:Y:S08]  /*a560*/  HMMA.16816.F32 R48, R56.reuse, R72, R48 ;  /* 0x000000483830723c */ /* 0x040ff00000001830 */
[-C--:B------:R-:W-:Y:S08]  /*a570*/  HMMA.16816.F32 R40, R56, R74.reuse, R40 ;  /* 0x0000004a3828723c */ /* 0x080ff00000001828 */
[C---:B------:R-:W-:Y:S08]  /*a580*/  HMMA.16816.F32 R116, R52.reuse, R74, R116 ;  /* 0x0000004a3474723c */ /* 0x040ff00000001874 */
[-C--:B----4-:R-:W-:Y:S08]  /*a590*/  HMMA.16816.F32 R120, R52, R64.reuse, R120 ;  /* 0x000000403478723c */ /* 0x090ff00000001878 */
[C---:B------:R-:W-:Y:S08]  /*a5a0*/  HMMA.16816.F32 R124, R56.reuse, R64, R124 ;  /* 0x00000040387c723c */ /* 0x040ff0000000187c */
[-C--:B------:R-:W-:Y:S07]  /*a5b0*/  HMMA.16816.F32 R44, R56, R66.reuse, R44 ;  /* 0x00000042382c723c */ /* 0x080fee000000182c */
[----:B------:R-:W-:Y:S01]  /*a5c0*/  FADD.FTZ R57, R145, R78 ;  /* 0x0000004e91397221 */ /* 0x000fe20000010000 */
[----:B------:R-:W-:Y:S04]  /*a5d0*/  HMMA.16816.F32 R128, R52, R66, R128 ;  /* 0x000000423480723c */ /* 0x000fe80000001880 */
[----:B------:R-:W-:Y:S02]  /*a5e0*/  FADD.FTZ R56, R146, R77 ;  /* 0x0000004d92387221 */ /* 0x000fe40000010000 */
[----:B------:R-:W-:Y:S01]  /*a5f0*/  FADD.FTZ R58, R149, R0 ;  /* 0x00000000953a7221 */ /* 0x000fe20000010000 */
[----:B------:R-:W-:Y:S01]  /*a600*/  F2FP.PACK_AB R52, R101, R100 ;  /* 0x000000646534723e */ /* 0x000fe200000000ff */
[----:B------:R-:W-:Y:S01]  /*a610*/  FADD.FTZ R0, R186, R57 ;  /* 0x00000039ba007221 */ /* 0x000fe20000010000 */
[----:B------:R-:W-:Y:S03]  /*a620*/  F2FP.PACK_AB R53, R103, R102 ;  /* 0x000000666735723e */ /* 0x000fe600000000ff */
[----:B------:R-:W-:Y:S01]  /*a630*/  FADD.FTZ R57, R227, R56 ;  /* 0x00000038e3397221 */ /* 0x000fe20000010000 */
[----:B------:R-:W-:Y:S01]  /*a640*/  F2FP.PACK_AB R54, R113, R112 ;  /* 0x000000707136723e */ /* 0x000fe200000000ff */
[----:B------:R-:W-:Y:S01]  /*a650*/  FADD.FTZ R56, R226, R3 ;  /* 0x00000003e2387221 */ /* 0x000fe20000010000 */
[----:B------:R-:W-:Y:S01]  /*a660*/  F2FP.PACK_AB R55, R115, R114 ;  /* 0x000000727337723e */ /* 0x000fe200000000ff */
[----:B------:R-:W-:Y:S01]  /*a670*/  FADD.FTZ R3, R252, R58 ;  /* 0x0000003afc037221 */ /* 0x000fe20000010000 */
[----:B------:R-:W-:Y:S01]  /*a680*/  F2FP.PACK_AB R186, R138, R108 ;  /* 0x0000006c8aba723e */ /* 0x000fe200000000ff */
[----:B------:R-:W-:Y:S04]  /*a690*/  FADD.FTZ R0, R202, R0 ;  /* 0x00000000ca007221 */ /* 0x000fe80000010000 */
[-C--:B------:R-:W-:Y:S01]  /*a6a0*/  HMMA.16816.F32 R144, R52, R152.reuse, R4 ;  /* 0x000000983490723c */ /* 0x080fe20000001804 */
[----:B------:R-:W1:Y:S07]  /*a6b0*/  LDSM.16.MT88.4 R4, [R229+0x3100] ;  /* 0x00310000e504783b */ /* 0x000e6e0000004200 */
[C---:B------:R-:W-:Y:S07]  /*a6c0*/  HMMA.16816.F32 R140, R184.reuse, R152, R8 ;  /* 0x00000098b88c723c */ /* 0x040fee0000001808 */
[----:B------:R-:W-:Y:S01]  /*a6d0*/  FADD.FTZ R8, R159, R57 ;  /* 0x000000399f087221 */ /* 0x000fe20000010000 */
[-C--:B------:R-:W-:Y:S04]  /*a6e0*/  HMMA.16816.F32 R148, R184, R154.reuse, R12 ;  /* 0x0000009ab894723c */ /* 0x080fe8000000180c */
[----:B------:R-:W-:Y:S02]  /*a6f0*/  FADD.FTZ R11, R158, R56 ;  /* 0x000000389e0b7221 */ /* 0x000fe40000010000 */
[----:B------:R-:W-:Y:S02]  /*a700*/  FADD.FTZ R10, R157, R3 ;  /* 0x000000039d0a7221 */ /* 0x000fe40000010000 */
[----:B------:R-:W-:Y:S01]  /*a710*/  FADD.FTZ R9, R156, R0 ;  /* 0x000000009c097221 */ /* 0x000fe20000010000 */
[C---:B------:R-:W-:Y:S04]  /*a720*/  HMMA.16816.F32 R152, R52.reuse, R154, R16 ;  /* 0x0000009a3498723c */ /* 0x040fe80000001810 */
[----:B------:R-:W-:Y:S02]  /*a730*/  FADD.FTZ R8, R251, R8 ;  /* 0x00000008fb087221 */ /* 0x000fe40000010000 */
[----:B------:R-:W-:Y:S02]  /*a740*/  FADD.FTZ R3, R203, R11 ;  /* 0x0000000bcb037221 */ /* 0x000fe40000010000 */
[----:B------:R-:W-:Y:S01]  /*a750*/  FADD.FTZ R0, R111, R10 ;  /* 0x0000000a6f007221 */ /* 0x000fe20000010000 */
[-C--:B------:R-:W-:Y:S03]  /*a760*/  HMMA.16816.F32 R156, R52, R168.reuse, R20 ;  /* 0x000000a8349c723c */ /* 0x080fe60000001814 */
[----:B------:R-:W-:Y:S02]  /*a770*/  FADD.FTZ R12, R163, R9 ;  /* 0x00000009a30c7221 */ /* 0x000fe40000010000 */
[----:B------:R-:W-:Y:S02]  /*a780*/  FADD.FTZ R11, R162, R8 ;  /* 0x00000008a20b7221 */ /* 0x000fe40000010000 */
[----:B------:R-:W-:Y:S02]  /*a790*/  FADD.FTZ R10, R161, R3 ;  /* 0x00000003a10a7221 */ /* 0x000fe40000010000 */
[----:B------:R-:W-:Y:S02]  /*a7a0*/  FADD.FTZ R9, R160, R0 ;  /* 0x00000000a0097221 */ /* 0x000fe40000010000 */
[C---:B------:R-:W-:Y:S04]  /*a7b0*/  HMMA.16816.F32 R160, R184.reuse, R168, R24 ;  /* 0x000000a8b8a0723c */ /* 0x040fe80000001818 */
[----:B------:R-:W-:Y:S02]  /*a7c0*/  FADD.FTZ R8, R109, R12 ;  /* 0x0000000c6d087221 */ /* 0x000fe40000010000 */
[----:B------:R-:W-:Y:S02]  /*a7d0*/  FADD.FTZ R3, R167, R11 ;  /* 0x0000000ba7037221 */ /* 0x000fe40000010000 */
[----:B------:R-:W-:Y:S04]  /*a7e0*/  FADD.FTZ R0, R165, R10 ;  /* 0x0000000aa5007221 */ /* 0x000fe80000010000 */
[----:B------:R-:W-:Y:S02]  /*a7f0*/  FADD.FTZ R12, R192, R9 ;  /* 0x00000009c00c7221 */ /* 0x000fe40000010000 */
[----:B------:R-:W-:Y:S02]  /*a800*/  FADD.FTZ R11, R193, R8 ;  /* 0x00000008c10b7221 */ /* 0x000fe40000010000 */
[----:B------:R-:W-:Y:S02]  /*a810*/  FADD.FTZ R10, R166, R3 ;  /* 0x00000003a60a7221 */ /* 0x000fe40000010000 */
[----:B------:R-:W-:Y:S02]  /*a820*/  FADD.FTZ R9, R164, R0 ;  /* 0x00000000a4097221 */ /* 0x000fe40000010000 */
[----:B------:R-:W-:Y:S01]  /*a830*/  FADD.FTZ R3, R223, R11 ;  /* 0x0000000bdf037221 */ /* 0x000fe20000010000 */
[-C--:B------:R-:W-:Y:S03]  /*a840*/  HMMA.16816.F32 R164, R184, R170.reuse, R28 ;  /* 0x000000aab8a4723c */ /* 0x080fe6000000181c */
[----:B------:R-:W-:Y:S02]  /*a850*/  FADD.FTZ R8, R225, R12 ;  /* 0x0000000ce1087221 */ /* 0x000fe40000010000 */
[----:B------:R-:W-:Y:S02]  /*a860*/  FADD.FTZ R0, R217, R10 ;  /* 0x0000000ad9007221 */ /* 0x000fe40000010000 */
[----:B------:R-:W-:Y:S01]  /*a870*/  FADD.FTZ R12, R211, R9 ;  /* 0x00000009d30c7221 */ /* 0x000fe20000010000 */
[C---:B------:R-:W-:Y:S04]  /*a880*/  HMMA.16816.F32 R168, R52.reuse, R170, R32 ;  /* 0x000000aa34a8723c */ /* 0x040fe80000001820 */
[----:B------:R-:W-:Y:S02]  /*a890*/  FADD.FTZ R15, R224, R8 ;  /* 0x00000008e00f7221 */ /* 0x000fe40000010000 */
[----:B------:R-:W-:Y:S01]  /*a8a0*/  FADD.FTZ R14, R222, R3 ;  /* 0x00000003de0e7221 */ /* 0x000fe20000010000 */
[----:B------:R-:W2:Y:S01]  /*a8b0*/  LDSM.16.MT88.4 R8, [R230+0x3100] ;  /* 0x00310000e608783b */ /* 0x000ea20000004200 */
[----:B------:R-:W-:Y:S04]  /*a8c0*/  FADD.FTZ R13, R214, R0 ;  /* 0x00000000d60d7221 */ /* 0x000fe80000010000 */
[----:B------:R-:W-:Y:S02]  /*a8d0*/  FADD.FTZ R12, R210, R12 ;  /* 0x0000000cd20c7221 */ /* 0x000fe40000010000 */
[----:B------:R-:W-:Y:S02]  /*a8e0*/  FADD.FTZ R0, R175, R14 ;  /* 0x0000000eaf007221 */ /* 0x000fe40000010000 */
[----:B------:R-:W-:Y:S02]  /*a8f0*/  FADD.FTZ R3, R209, R15 ;  /* 0x0000000fd1037221 */ /* 0x000fe40000010000 */
[----:B------:R-:W-:Y:S02]  /*a900*/  FADD.FTZ R16, R173, R13 ;  /* 0x0000000dad107221 */ /* 0x000fe40000010000 */
[----:B------:R-:W-:Y:S02]  /*a910*/  FADD.FTZ R15, R172, R12 ;  /* 0x0000000cac0f7221 */ /* 0x000fe40000010000 */
[----:B------:R-:W-:Y:S02]  /*a920*/  FADD.FTZ R13, R174, R0 ;  /* 0x00000000ae0d7221 */ /* 0x000fe40000010000 */
[----:B------:R-:W-:Y:S01]  /*a930*/  FADD.FTZ R14, R208, R3 ;  /* 0x00000003d00e7221 */ /* 0x000fe20000010000 */
[-C--:B-1----:R-:W-:Y:S03]  /*a940*/  HMMA.16816.F32 R172, R52, R4.reuse, R36 ;  /* 0x0000000434ac723c */ /* 0x082fe60000001824 */
[----:B------:R-:W-:Y:S02]  /*a950*/  FADD.FTZ R12, R179, R16 ;  /* 0x00000010b30c7221 */ /* 0x000fe40000010000 */
[----:B------:R-:W-:Y:S02]  /*a960*/  FADD.FTZ R3, R178, R15 ;  /* 0x0000000fb2037221 */ /* 0x000fe40000010000 */
[----:B------:R-:W-:Y:S02]  /*a970*/  FADD.FTZ R0, R207, R14 ;  /* 0x0000000ecf007221 */ /* 0x000fe40000010000 */
[----:B------:R-:W-:Y:S03]  /*a980*/  FADD.FTZ R15, R204, R13 ;  /* 0x0000000dcc0f7221 */ /* 0x000fe60000010000 */
[----:B------:R-:W-:Y:S02]  /*a990*/  FADD.FTZ R14, R177, R12 ;  /* 0x0000000cb10e7221 */ /* 0x000fe40000010000 */
[----:B------:R-:W-:Y:S02]  /*a9a0*/  FADD.FTZ R13, R176, R3 ;  /* 0x00000003b00d7221 */ /* 0x000fe40000010000 */
[----:B------:R-:W-:Y:S01]  /*a9b0*/  FADD.FTZ R12, R206, R0 ;  /* 0x00000000ce0c7221 */ /* 0x000fe20000010000 */
        /* <DEDUP_REMOVED lines=15> */
[----:B------:R-:W-:Y:S02]  /*aab0*/  FADD.FTZ R12, R191, R3 ;  /* 0x00000003bf0c7221 */ /* 0x000fe40000010000 */
[----:B------:R-:W-:Y:S01]  /*aac0*/  FADD.FTZ R5, R82, R0 ;  /* 0x0000000052057221 */ /* 0x000fe20000010000 */
[-C--:B--2---:R-:W-:Y:S03]  /*aad0*/  HMMA.16816.F32 R120, R52, R8.reuse, R120 ;  /* 0x000000083478723c */ /* 0x084fe60000001878 */
        /* <DEDUP_REMOVED lines=10> */
[----:B------:R-:W-:Y:S01]  /*ab80*/  FADD.FTZ R3, R90, R7 ;  /* 0x000000075a037221 */ /* 0x000fe20000010000 */
[----:B------:R-:W-:Y:S04]  /*ab90*/  HMMA.16816.F32 R128, R52, R10, R128 ;  /* 0x0000000a3480723c */ /* 0x000fe80000001880 */
[----:B------:R-:W-:Y:S02]  /*aba0*/  FADD.FTZ R0, R85, R6 ;  /* 0x0000000655007221 */ /* 0x000fe40000010000 */
[----:B------:R-:W-:Y:S02]  /*abb0*/  FADD.FTZ R12, R87, R5 ;  /* 0x00000005570c7221 */ /* 0x000fe40000010000 */
[----:B------:R-:W-:Y:S04]  /*abc0*/  FADD.FTZ R7, R89, R4 ;  /* 0x0000000459077221 */ /* 0x000fe80000010000 */
[----:B------:R-:W-:Y:S02]  /*abd0*/  FADD.FTZ R6, R91, R3 ;  /* 0x000000035b067221 */ /* 0x000fe40000010000 */
        /* <DEDUP_REMOVED lines=18> */
[----:B------:R-:W-:Y:S01]  /*ad00*/  FADD.FTZ R3, R138, R3 ;  /* 0x000000038a037221 */ /* 0x000fe20000010000 */
[----:B------:R-:W-:Y:S01]  /*ad10*/  MOV R138, R2 ;  /* 0x00000002008a7202 */ /* 0x000fe20000000f00 */
[----:B------:R-:W-:Y:S02]  /*ad20*/  FADD.FTZ R0, R60, R0 ;  /* 0x000000003c007221 */ /* 0x000fe40000010000 */
[----:B------:R-:W-:Y:S01]  /*ad30*/  FADD.FTZ R5, R112, R5 ;  /* 0x0000000570057221 */ /* 0x000fe20000010000 */
[----:B------:R1:W-:Y:S01]  /*ad40*/  STL [R1], R3 ;  /* 0x0000000301007387 */ /* 0x0003e20000100800 */
[----:B------:R-:W-:Y:S02]  /*ad50*/  FADD.FTZ R4, R114, R4 ;  /* 0x0000000472047221 */ /* 0x000fe40000010000 */
[----:B------:R-:W-:Y:S01]  /*ad60*/  FADD.FTZ R251, R113, R5 ;  /* 0x0000000571fb7221 */ /* 0x000fe20000010000 */
[----:B------:R2:W-:Y:S01]  /*ad70*/  STL [R1+0x4], R0 ;  /* 0x0000040001007387 */ /* 0x0005e20000100800 */
[----:B------:R-:W-:Y:S01]  /*ad80*/  FADD.FTZ R252, R115, R4 ;  /* 0x0000000473fc7221 */ /* 0x000fe20000010000 */
[----:B-1----:R-:W-:Y:S02]  /*ad90*/  MOV R3, R136 ;  /* 0x0000008800037202 */ /* 0x002fe40000000f00 */
[----:B--2---:R-:W-:Y:S01]  /*ada0*/  MOV R0, R137 ;  /* 0x0000008900007202 */ /* 0x004fe20000000f00 */
[----:B------:R-:W-:-:S05]  /*adb0*/  @P0 BRA `(.L_x_20) ;  /* 0xffffc1e000000947 */ /* 0x000fca000383ffff */
.L_x_19:
[----:B------:R-:W2:Y:S04]  /*adc0*/  LDL.LU R10, [R1] ;  /* 0x00000000010a7983 */ /* 0x000ea80000300800 */
[----:B------:R-:W3:Y:S01]  /*add0*/  LDL.LU R8, [R1+0x4] ;  /* 0x0000040001087983 */ /* 0x000ee20000300800 */
[----:B------:R-:W-:-:S02]  /*ade0*/  MOV R20, 0xff800000 ;  /* 0xff80000000147802 */ /* 0x000fc40000000f00 */
[----:B------:R-:W-:Y:S01]  /*adf0*/  MOV R21, 0xff800000 ;  /* 0xff80000000157802 */ /* 0x000fe20000000f00 */
[----:B------:R-:W4:Y:S01]  /*ae00*/  SHFL.BFLY PT, R5, R251, 0x2, 0x1f ;  /* 0x0c401f00fb057f89 */ /* 0x000f2200000e0000 */
[----:B------:R-:W-:Y:S02]  /*ae10*/  MOV R22, 0xff800000 ;  /* 0xff80000000167802 */ /* 0x000fe40000000f00 */
[----:B------:R-:W-:Y:S01]  /*ae20*/  MOV R23, 0xff800000 ;  /* 0xff80000000177802 */ /* 0x000fe20000000f00 */
[----:B------:R-:W1:Y:S01]  /*ae30*/  SHFL.BFLY PT, R9, R252, 0x2, 0x1f ;  /* 0x0c401f00fc097f89 */ /* 0x000e6200000e0000 */
[----:B------:R-:W-:Y:S01]  /*ae40*/  PLOP3.LUT P4, PT, PT, PT, PT, 0x8, 0x0 ;  /* 0x000000000000781c */ /* 0x000fe20003f8e170 */
[----:B----4-:R-:W-:Y:S02]  /*ae50*/  FADD.FTZ R5, R5, R251 ;  /* 0x000000fb05057221 */ /* 0x010fe40000010000 */
[----:B-1----:R-:W-:-:S03]  /*ae60*/  FADD.FTZ R9, R9, R252 ;  /* 0x000000fc09097221 */ /* 0x002fc60000010000 */
[----:B------:R-:W1:Y:S04]  /*ae70*/  SHFL.BFLY PT, R0, R5, 0x1, 0x1f ;  /* 0x0c201f0005007f89 */ /* 0x000e6800000e0000 */
[----:B------:R-:W4:Y:S01]  /*ae80*/  SHFL.BFLY PT, R4, R9, 0x1, 0x1f ;  /* 0x0c201f0009047f89 */ /* 0x000f2200000e0000 */
[----:B-1----:R-:W-:Y:S01]  /*ae90*/  FADD.FTZ R5, R5, R0 ;  /* 0x0000000005057221 */ /* 0x002fe20000010000 */
[----:B------:R-:W-:Y:S01]  /*aea0*/  MOV R0, RZ ;  /* 0x000000ff00007202 */ /* 0x000fe20000000f00 */
[----:B----4-:R-:W-:-:S03]  /*aeb0*/  FADD.FTZ R9, R9, R4 ;  /* 0x0000000409097221 */ /* 0x010fc60000010000 */
[----:B------:R-:W-:Y:S02]  /*aec0*/  FSETP.NE.FTZ.AND P3, PT, R5, RZ, PT ;  /* 0x000000ff0500720b */ /* 0x000fe40003f75000 */
[----:B------:R-:W-:Y:S02]  /*aed0*/  MOV R4, RZ ;  /* 0x000000ff00047202 */ /* 0x000fe40000000f00 */
[----:B------:R-:W-:-:S09]  /*aee0*/  FSETP.NE.FTZ.AND P2, PT, R9, RZ, PT ;  /* 0x000000ff0900720b */ /* 0x000fd20003f55000 */
[----:B------:R-:W1:Y:S08]  /*aef0*/  @P3 MUFU.RCP R0, R5 ;  /* 0x0000000500003308 */ /* 0x000e700000001000 */
[----:B------:R-:W4:Y:S01]  /*af00*/  @P2 MUFU.RCP R4, R9 ;  /* 0x0000000900042308 */ /* 0x000f220000001000 */
[----:B-1----:R-:W-:-:S07]  /*af10*/  FMUL.FTZ R144, R0, R144 ;  /* 0x0000009000907220 */ /* 0x002fce0000410000 */
[----:B------:R-:W1:Y:S01]  /*af20*/  @P3 MUFU.LG2 R11, R5 ;  /* 0x00000005000b3308 */ /* 0x000e620000000c00 */
[C---:B------:R-:W-:Y:S02]  /*af30*/  FMUL.FTZ R145, R0.reuse, R145 ;  /* 0x0000009100917220 */ /* 0x040fe40000410000 */
[C---:B------:R-:W-:Y:S02]  /*af40*/  FMUL.FTZ R152, R0.reuse, R152 ;  /* 0x0000009800987220 */ /* 0x040fe40000410000 */
[C---:B------:R-:W-:Y:S02]  /*af50*/  FMUL.FTZ R153, R0.reuse, R153 ;  /* 0x0000009900997220 */ /* 0x040fe40000410000 */
[C---:B------:R-:W-:Y:S01]  /*af60*/  FMUL.FTZ R156, R0.reuse, R156 ;  /* 0x0000009c009c7220 */ /* 0x040fe20000410000 */
[----:B------:R-:W1:Y:S01]  /*af70*/  @P2 MUFU.LG2 R9, R9 ;  /* 0x0000000900092308 */ /* 0x000e620000000c00 */
[C---:B------:R-:W-:Y:S02]  /*af80*/  FMUL.FTZ R157, R0.reuse, R157 ;  /* 0x0000009d009d7220 */ /* 0x040fe40000410000 */
[----:B------:R-:W-:-:S02]  /*af90*/  FMUL.FTZ R168, R0, R168 ;  /* 0x000000a800a87220 */ /* 0x000fc40000410000 */
[C---:B------:R-:W-:Y:S02]  /*afa0*/  FMUL.FTZ R169, R0.reuse, R169 ;  /* 0x000000a900a97220 */ /* 0x040fe40000410000 */
[C---:B------:R-:W-:Y:S02]  /*afb0*/  FMUL.FTZ R172, R0.reuse, R172 ;  /* 0x000000ac00ac7220 */ /* 0x040fe40000410000 */
[C---:B------:R-:W-:Y:S02]  /*afc0*/  FMUL.FTZ R173, R0.reuse, R173 ;  /* 0x000000ad00ad7220 */ /* 0x040fe40000410000 */
[C---:B------:R-:W-:Y:S02]  /*afd0*/  FMUL.FTZ R116, R0.reuse, R116 ;  /* 0x0000007400747220 */ /* 0x040fe40000410000 */
[C---:B------:R-:W-:Y:S02]  /*afe0*/  FMUL.FTZ R117, R0.reuse, R117 ;  /* 0x0000007500757220 */ /* 0x040fe40000410000 */
[----:B------:R-:W-:-:S02]  /*aff0*/  FMUL.FTZ R120, R0, R120 ;  /* 0x0000007800787220 */ /* 0x000fc40000410000 */
[C---:B------:R-:W-:Y:S02]  /*b000*/  FMUL.FTZ R121, R0.reuse, R121 ;  /* 0x0000007900797220 */ /* 0x040fe40000410000 */
[C---:B------:R-:W-:Y:S02]  /*b010*/  FMUL.FTZ R128, R0.reuse, R128 ;  /* 0x0000008000807220 */ /* 0x040fe40000410000 */
[----:B------:R-:W-:Y:S01]  /*b020*/  FMUL.FTZ R129, R0, R129 ;  /* 0x0000008100817220 */ /* 0x000fe20000410000 */
[----:B------:R-:W-:Y:S01]  /*b030*/  MOV R0, RZ ;  /* 0x000000ff00007202 */ /* 0x000fe20000000f00 */
[C---:B----4-:R-:W-:Y:S02]  /*b040*/  FMUL.FTZ R146, R4.reuse, R146 ;  /* 0x0000009204927220 */ /* 0x050fe40000410000 */
        /* <DEDUP_REMOVED lines=14> */
[----:B------:R-:W-:Y:S01]  /*b130*/  FMUL.FTZ R131, R4, R131 ;  /* 0x0000008304837220 */ /* 0x000fe20000410000 */
[----:B------:R-:W-:Y:S01]  /*b140*/  @P3 MOV R4, 0x3f317218 ;  /* 0x3f31721800043802 */ /* 0x000fe20000000f00 */
[----:B-1----:R-:W-:Y:S02]  /*b150*/  @P3 FMUL.FTZ R11, R11, 0.69314718246459960938 ;  /* 0x3f3172180b0b3820 */ /* 0x002fe40000410000 */
[----:B------:R-:W-:Y:S01]  /*b160*/  @P2 FMUL.FTZ R9, R9, 0.69314718246459960938 ;  /* 0x3f31721809092820 */ /* 0x000fe20000410000 */
[----:B--2---:R-:W1:Y:S04]  /*b170*/  SHFL.BFLY PT, R7, R10, 0x2, 0x1f ;  /* 0x0c401f000a077f89 */ /* 0x004e6800000e0000 */
[----:B---3--:R-:W2:Y:S01]  /*b180*/  SHFL.BFLY PT, R6, R8, 0x2, 0x1f ;  /* 0x0c401f0008067f89 */ /* 0x008ea200000e0000 */
[----:B-1----:R-:W-:-:S02]  /*b190*/  FADD.FTZ R7, R7, R10 ;  /* 0x0000000a07077221 */ /* 0x002fc40000010000 */
[----:B------:R-:W-:Y:S02]  /*b1a0*/  @P3 FMUL.FTZ R10, R4, c[0x0][0x2d0] ;  /* 0x0000b400040a3a20 */ /* 0x000fe40000410000 */
[----:B--2---:R-:W-:Y:S01]  /*b1b0*/  FADD.FTZ R6, R6, R8 ;  /* 0x0000000806067221 */ /* 0x004fe20000010000 */
[----:B------:R-:W1:Y:S01]  /*b1c0*/  SHFL.BFLY PT, R3, R7, 0x1, 0x1f ;  /* 0x0c201f0007037f89 */ /* 0x000e6200000e0000 */
[----:B------:R-:W-:-:S03]  /*b1d0*/  @P3 FFMA.FTZ R20, R10, R137, R11 ;  /* 0x000000890a143223 */ /* 0x000fc6000001000b */
[----:B------:R-:W2:Y:S01]  /*b1e0*/  SHFL.BFLY PT, R8, R6, 0x1, 0x1f ;  /* 0x0c201f0006087f89 */ /* 0x000ea200000e0000 */
[----:B-1----:R-:W-:Y:S01]  /*b1f0*/  FADD.FTZ R7, R7, R3 ;  /* 0x0000000307077221 */ /* 0x002fe20000010000 */
[----:B------:R-:W-:Y:S01]  /*b200*/  MOV R3, RZ ;  /* 0x000000ff00037202 */ /* 0x000fe20000000f00 */
[----:B--2---:R-:W-:-:S03]  /*b210*/  FADD.FTZ R6, R8, R6 ;  /* 0x0000000608067221 */ /* 0x004fc60000010000 */
[----:B------:R-:W-:Y:S02]  /*b220*/  FSETP.NE.FTZ.AND P1, PT, R7, RZ, PT ;  /* 0x000000ff0700720b */ /* 0x000fe40003f35000 */
[----:B------:R-:W-:-:S11]  /*b230*/  FSETP.NE.FTZ.AND P0, PT, R6, RZ, PT ;  /* 0x000000ff0600720b */ /* 0x000fd60003f15000 */
[----:B------:R-:W1:Y:S02]  /*b240*/  @P1 MUFU.RCP R3, R7 ;  /* 0x0000000700031308 */ /* 0x000e640000001000 */
[----:B------:R-:W-:-:S06]  /*b250*/  @P0 MOV R8, 0x3f317218 ;  /* 0x3f31721800080802 */ /* 0x000fcc0000000f00 */
[----:B------:R-:W2:Y:S08]  /*b260*/  @P0 MUFU.RCP R0, R6 ;  /* 0x0000000600000308 */ /* 0x000eb00000001000 */
[----:B------:R-:W3:Y:S01]  /*b270*/  @P1 MUFU.LG2 R7, R7 ;  /* 0x0000000700071308 */ /* 0x000ee20000000c00 */
[C---:B-1----:R-:W-:Y:S02]  /*b280*/  FMUL.FTZ R140, R3.reuse, R140 ;  /* 0x0000008c038c7220 */ /* 0x042fe40000410000 */
[----:B------:R-:W-:-:S02]  /*b290*/  FMUL.FTZ R141, R3, R141 ;  /* 0x0000008d038d7220 */ /* 0x000fc40000410000 */
[C---:B------:R-:W-:Y:S02]  /*b2a0*/  FMUL.FTZ R148, R3.reuse, R148 ;  /* 0x0000009403947220 */ /* 0x040fe40000410000 */
[C---:B------:R-:W-:Y:S01]  /*b2b0*/  FMUL.FTZ R149, R3.reuse, R149 ;  /* 0x0000009503957220 */ /* 0x040fe20000410000 */
[----:B------:R-:W1:Y:S01]  /*b2c0*/  @P0 MUFU.LG2 R6, R6 ;  /* 0x0000000600060308 */ /* 0x000e620000000c00 */
        /* <DEDUP_REMOVED lines=11> */
[----:B------:R-:W-:Y:S01]  /*b380*/  FMUL.FTZ R185, R3, R185 ;  /* 0x000000b903b97220 */ /* 0x000fe20000410000 */
[----:B------:R-:W-:Y:S01]  /*b390*/  @P2 MOV R3, 0x3f317218 ;  /* 0x3f31721800032802 */ /* 0x000fe20000000f00 */
[C---:B--2---:R-:W-:Y:S02]  /*b3a0*/  FMUL.FTZ R142, R0.reuse, R142 ;  /* 0x0000008e008e7220 */ /* 0x044fe40000410000 */
        /* <DEDUP_REMOVED lines=14> */
[----:B------:R-:W-:Y:S01]  /*b490*/  FMUL.FTZ R187, R0, R187 ;  /* 0x000000bb00bb7220 */ /* 0x000fe20000410000 */
[----:B------:R-:W-:Y:S01]  /*b4a0*/  @P1 MOV R0, 0x3f317218 ;  /* 0x3f31721800001802 */ /* 0x000fe20000000f00 */
[----:B------:R-:W-:-:S02]  /*b4b0*/  @P2 FMUL.FTZ R5, R3, c[0x0][0x2d0] ;  /* 0x0000b40003052a20 */ /* 0x000fc40000410000 */
[----:B---3--:R-:W-:Y:S02]  /*b4c0*/  @P1 FMUL.FTZ R7, R7, 0.69314718246459960938 ;  /* 0x3f31721807071820 */ /* 0x008fe40000410000 */
[----:B------:R-:W-:Y:S02]  /*b4d0*/  @P1 FMUL.FTZ R3, R0, c[0x0][0x2d0] ;  /* 0x0000b40000031a20 */ /* 0x000fe40000410000 */
[----:B-1----:R-:W-:Y:S02]  /*b4e0*/  @P0 FMUL.FTZ R4, R6, 0.69314718246459960938 ;  /* 0x3f31721806040820 */ /* 0x002fe40000410000 */
[----:B------:R-:W-:Y:S02]  /*b4f0*/  @P0 FMUL.FTZ R0, R8, c[0x0][0x2d0] ;  /* 0x0000b40008000a20 */ /* 0x000fe40000410000 */
[----:B------:R-:W-:Y:S02]  /*b500*/  @P2 FFMA.FTZ R21, R5, R136, R9 ;  /* 0x0000008805152223 */ /* 0x000fe40000010009 */
[----:B------:R-:W-:-:S02]  /*b510*/  @P1 FFMA.FTZ R22, R3, R135, R7 ;  /* 0x0000008703161223 */ /* 0x000fc40000010007 */
[----:B------:R-:W-:Y:S02]  /*b520*/  @P0 FFMA.FTZ R23, R0, R2, R4 ;  /* 0x0000000200170223 */ /* 0x000fe40000010004 */
.L_x_3:
[----:B------:R-:W-:Y:S05]  /*b530*/  @P4 BRA `(.L_x_23) ;  /* 0x0000149000004947 */ /* 0x000fea0003800000 */
[----:B------:R-:W3:Y:S01]  /*b540*/  S2R R16, SR_TID.X ;  /* 0x0000000000107919 */ /* 0x000ee20000002100 */
[----:B------:R-:W-:Y:S01]  /*b550*/  ULDC.64 UR4, c[0x0][0x4d0] ;  /* 0x0001340000047ab9 */ /* 0x000fe20000000a00 */
[----:B------:R-:W-:Y:S01]  /*b560*/  IMAD R4, RZ, RZ, -UR10 ;  /* 0x8000000aff047e24 */ /* 0x000fe2000f8e02ff */
[----:B--2---:R-:W-:Y:S01]  /*b570*/  UIMAD.WIDE.U32 UR8, UR10, UR4, URZ ;  /* 0x000000040a0872a5 */ /* 0x004fe2000f8e003f */
[----:B------:R-:W2:Y:S01]  /*b580*/  S2R R12, SR_CTAID.Y ;  /* 0x00000000000c7919 */ /* 0x000ea20000002600 */
[----:B------:R-:W-:Y:S01]  /*b590*/  USHF.R.S32.HI UR6, URZ, 0x1f, UR10 ;  /* 0x0000001f3f067899 */ /* 0x000fe2000801140a */
[----:B------:R-:W-:Y:S01]  /*b5a0*/  MOV R24, c[0x0][0x4e8] ;  /* 0x00013a0000187a02 */ /* 0x000fe20000000f00 */
[----:B------:R-:W-:Y:S01]  /*b5b0*/  BSSY B0, `(.L_x_24) ;  /* 0x00000ab000007945 */ /* 0x000fe20003800000 */
[----:B------:R-:W4:Y:S01]  /*b5c0*/  S2R R9, SR_CTAID.Z ;  /* 0x0000000000097919 */ /* 0x000f220000002700 */
[----:B------:R-:W-:Y:S01]  /*b5d0*/  IMAD.U32 R3, RZ, RZ, UR9 ;  /* 0x00000009ff037e24 */ /* 0x000fe2000f8e00ff */
[----:B------:R-:W-:Y:S01]  /*b5e0*/  UIMAD UR7, UR6, UR4, URZ ;  /* 0x00000004060772a4 */ /* 0x000fe2000f8e023f */
[----:B-1----:R-:W-:Y:S01]  /*b5f0*/  IMAD.U32 R2, RZ, RZ, UR8 ;  /* 0x00000008ff027e24 */ /* 0x002fe2000f8e00ff */
[----:B------:R-:W1:Y:S04]  /*b600*/  S2R R15, SR_CTAID.X ;  /* 0x00000000000f7919 */ /* 0x000e680000002500 */
[----:B------:R-:W-:Y:S01]  /*b610*/  BAR.SYNC.DEFER_BLOCKING 0x1, 0x80 ;  /* 0x0042000000007b1d */ /* 0x000fe20000010000 */
[----:B------:R-:W-:Y:S01]  /*b620*/  UIMAD UR5, UR10, UR5, UR7 ;  /* 0x000000050a0572a4 */ /* 0x000fe2000f8e0207 */
[C---:B------:R-:W-:Y:S01]  /*b630*/  ISETP.NE.AND P0, PT, R24.reuse, 0x1, PT ;  /* 0x000000011800780c */ /* 0x040fe20003f05270 */
[----:B------:R-:W-:-:S02]  /*b640*/  IMAD R24, R24, c[0x0][0x388], RZ ;  /* 0x0000e20018187a24 */ /* 0x000fc400078e02ff */
[----:B------:R-:W-:Y:S01]  /*b650*/  UIADD3 UR5, UR9, UR5, URZ ;  /* 0x0000000509057290 */ /* 0x000fe2000fffe03f */
[----:B---3--:R-:W-:-:S05]  /*b660*/  SHF.R.S32.HI R6, RZ, 0x1f, R16 ;  /* 0x0000001fff067819 */ /* 0x008fca0000011410 */
[----:B------:R-:W-:Y:S01]  /*b670*/  IMAD.U32 R5, RZ, RZ, UR5 ;  /* 0x00000005ff057e24 */ /* 0x000fe2000f8e00ff */
[-C--:B------:R-:W-:Y:S01]  /*b680*/  LEA.HI R0, R6, R16.reuse, RZ, 0x2 ;  /* 0x0000001006007211 */ /* 0x080fe200078f10ff */
[----:B--2---:R-:W-:Y:S01]  /*b690*/  IMAD R12, R4, c[0x0][0x550], R12 ;  /* 0x00015400040c7a24 */ /* 0x004fe200078e020c */
[-C--:B------:R-:W-:Y:S01]  /*b6a0*/  LEA.HI R6, R6, R16.reuse, RZ, 0x5 ;  /* 0x0000001006067211 */ /* 0x080fe200078f28ff */
[----:B------:R-:W-:Y:S01]  /*b6b0*/  IMAD.MOV.U32 R4, RZ, RZ, R2 ;  /* 0x000000ffff047224 */ /* 0x000fe200078e0002 */
[----:B------:R-:W-:Y:S01]  /*b6c0*/  LOP3.LUT R0, R0, 0xfffffffc, RZ, 0xc0, !PT ;  /* 0xfffffffc00007812 */ /* 0x000fe200078ec0ff */
[----:B------:R-:W-:Y:S01]  /*b6d0*/  ULDC.64 UR4, c[0x0][0x438] ;  /* 0x00010e0000047ab9 */ /* 0x000fe20000000a00 */
[----:B------:R-:W-:Y:S01]  /*b6e0*/  LOP3.LUT R7, R6, 0xffffffe0, RZ, 0xc0, !PT ;  /* 0xffffffe006077812 */ /* 0x000fe200078ec0ff */
[----:B------:R-:W-:Y:S01]  /*b6f0*/  UIMAD UR6, UR6, UR4, URZ ;  /* 0x00000004060672a4 */ /* 0x000fe2000f8e023f */
[----:B------:R-:W-:Y:S01]  /*b700*/  IADD3 R0, -R0, R16, RZ ;  /* 0x0000001000007210 */ /* 0x000fe20007ffe1ff */
[----:B------:R-:W-:Y:S01]  /*b710*/  UIMAD.WIDE.U32 UR8, UR10, UR4, URZ ;  /* 0x000000040a0872a5 */ /* 0x000fe2000f8e003f */
[--C-:B------:R-:W-:Y:S01]  /*b720*/  SHF.R.S32.HI R8, RZ, 0x5, R6.reuse ;  /* 0x00000005ff087819 */ /* 0x100fe20000011406 */
[----:B------:R-:W-:Y:S01]  /*b730*/  IMAD.IADD R16, R16, 0x1, -R7 ;  /* 0x0000000110107824 */ /* 0x000fe200078e0a07 */
[----:B------:R-:W-:Y:S01]  /*b740*/  LEA.HI R3, R0, R0, RZ, 0x1 ;  /* 0x0000000000037211 */ /* 0x000fe200078f08ff */
[----:B------:R-:W-:Y:S01]  /*b750*/  UIMAD UR4, UR10, UR5, UR6 ;  /* 0x000000050a0472a4 */ /* 0x000fe2000f8e0206 */
[----:B------:R-:W-:Y:S01]  /*b760*/  SHF.R.S32.HI R2, RZ, 0x1f, R6 ;  /* 0x0000001fff027819 */ /* 0x000fe20000011406 */
[----:B----4-:R-:W-:Y:S01]  /*b770*/  IMAD.WIDE.U32 R4, R9, c[0x0][0x4d8], R4 ;  /* 0x0001360009047a25 */ /* 0x010fe200078e0004 */
[----:B------:R-:W-:Y:S01]  /*b780*/  LOP3.LUT R7, R3, 0x1ffffffe, RZ, 0xc0, !PT ;  /* 0x1ffffffe03077812 */ /* 0x000fe200078ec0ff */
[----:B------:R-:W-:Y:S01]  /*b790*/  UIADD3 UR4, UR9, UR4, URZ ;  /* 0x0000000409047290 */ /* 0x000fe2000fffe03f */
[----:B------:R-:W-:-:S02]  /*b7a0*/  LEA.HI R2, R2, R8, RZ, 0x2 ;  /* 0x0000000802027211 */ /* 0x000fc400078f10ff */
[----:B------:R-:W-:Y:S01]  /*b7b0*/  IADD3 R7, R0, -R7, RZ ;  /* 0x8000000700077210 */ /* 0x000fe20007ffe0ff */
[----:B------:R-:W-:Y:S01]  /*b7c0*/  IMAD.SHL.U32 R0, R3, 0x20, RZ ;  /* 0x0000002003007824 */ /* 0x000fe200078e00ff */
[----:B------:R-:W-:Y:S02]  /*b7d0*/  SHF.R.S32.HI R3, RZ, 0x1f, R16 ;  /* 0x0000001fff037819 */ /* 0x000fe40000011410 */
[----:B------:R-:W-:Y:S02]  /*b7e0*/  LOP3.LUT R2, R2, 0xffffffc, RZ, 0xc0, !PT ;  /* 0x0ffffffc02027812 */ /* 0x000fe400078ec0ff */
[----:B------:R-:W-:Y:S01]  /*b7f0*/  LEA.HI R18, R3, R16, RZ, 0x2 ;  /* 0x0000001003127211 */ /* 0x000fe200078f10ff */
[----:B------:R-:W-:Y:S01]  /*b800*/  IMAD.U32 R3, RZ, RZ, UR9 ;  /* 0x00000009ff037e24 */ /* 0x000fe2000f8e00ff */
[----:B------:R-:W-:Y:S01]  /*b810*/  LOP3.LUT R0, R0, 0xffffffc0, RZ, 0xc0, !PT ;  /* 0xffffffc000007812 */ /* 0x000fe200078ec0ff */
[----:B------:R-:W-:Y:S01]  /*b820*/  IMAD.IADD R8, R8, 0x1, -R2 ;  /* 0x0000000108087824 */ /* 0x000fe200078e0a02 */
[----:B------:R-:W-:Y:S01]  /*b830*/  SHF.R.S32.HI R6, RZ, 0x2, R18 ;  /* 0x00000002ff067819 */ /* 0x000fe20000011412 */
[----:B------:R-:W-:Y:S01]  /*b840*/  IMAD.U32 R2, RZ, RZ, UR8 ;  /* 0x00000008ff027e24 */ /* 0x000fe2000f8e00ff */
[----:B------:R-:W-:Y:S01]  /*b850*/  SHF.R.S32.HI R10, RZ, 0x1f, R9 ;  /* 0x0000001fff0a7819 */ /* 0x000fe20000011409 */
[----:B------:R-:W-:Y:S01]  /*b860*/  IMAD R7, R7, 0x8, R0 ;  /* 0x0000000807077824 */ /* 0x000fe200078e0200 */
[----:B------:R-:W-:Y:S01]  /*b870*/  MOV R3, UR4 ;  /* 0x0000000400037c02 */ /* 0x000fe20008000f00 */
[----:B------:R-:W-:Y:S01]  /*b880*/  IMAD R14, R8, 0x10, R6 ;  /* 0x00000010080e7824 */ /* 0x000fe200078e0206 */
[----:B------:R-:W-:Y:S01]  /*b890*/  LOP3.LUT P1, RZ, R16, 0x3, RZ, 0xc0, !PT ;  /* 0x0000000310ff7812 */ /* 0x000fe2000782c0ff */
[----:B------:R-:W-:-:S02]  /*b8a0*/  IMAD R0, R10, c[0x0][0x4d8], RZ ;  /* 0x000136000a007a24 */ /* 0x000fc400078e02ff */
[----:B------:R-:W-:Y:S01]  /*b8b0*/  IMAD R6, R10, c[0x0][0x440], RZ ;  /* 0x000110000a067a24 */ /* 0x000fe200078e02ff */
[----:B------:R-:W-:Y:S01]  /*b8c0*/  IADD3 R8, R14, R7, RZ ;  /* 0x000000070e087210 */ /* 0x000fe20007ffe0ff */
[C---:B------:R-:W-:Y:S02]  /*b8d0*/  IMAD R0, R9.reuse, c[0x0][0x4dc], R0 ;  /* 0x0001370009007a24 */ /* 0x040fe400078e0200 */
[----:B------:R-:W-:Y:S02]  /*b8e0*/  IMAD R6, R9, c[0x0][0x444], R6 ;  /* 0x0001110009067a24 */ /* 0x000fe400078e0206 */
[----:B-1----:R-:W-:Y:S02]  /*b8f0*/  IMAD R8, R15, 0x80, R8 ;  /* 0x000000800f087824 */ /* 0x002fe400078e0208 */
[----:B------:R-:W-:-:S04]  /*b900*/  IMAD.WIDE.U32 R2, R9, c[0x0][0x440], R2 ;  /* 0x0001100009027a25 */ /* 0x000fc800078e0002 */
[----:B------:R-:W-:-:S04]  /*b910*/  @P0 IMAD.HI.U32 R11, R8, c[0x0][0x4ec], RZ ;  /* 0x00013b00080b0a27 */ /* 0x000fc800078e00ff */
[----:B------:R-:W-:Y:S01]  /*b920*/  IMAD.IADD R5, R5, 0x1, R0 ;  /* 0x0000000105057824 */ /* 0x000fe200078e0200 */
[----:B------:R-:W-:Y:S01]  /*b930*/  SHF.R.S32.HI R0, RZ, 0x1f, R12 ;  /* 0x0000001fff007819 */ /* 0x000fe2000001140c */
[----:B------:R-:W-:Y:S01]  /*b940*/  IMAD.IADD R3, R3, 0x1, R6 ;  /* 0x0000000103037824 */ /* 0x000fe200078e0206 */
[----:B------:R-:W-:Y:S01]  /*b950*/  MOV R6, R8 ;  /* 0x0000000800067202 */ /* 0x000fe20000000f00 */
[----:B------:R-:W-:Y:S01]  /*b960*/  @P0 IMAD.HI.U32 R10, R8, c[0x0][0x4ec], RZ ;  /* 0x00013b00080a0a27 */ /* 0x000fe200078e00ff */
[----:B------:R-:W-:-:S03]  /*b970*/  @P0 SHF.R.U32.HI R6, RZ, c[0x0][0x4f0], R11 ;  /* 0x00013c00ff060a19 */ /* 0x000fc6000001160b */
[----:B------:R-:W-:Y:S01]  /*b980*/  IMAD.MOV.U32 R7, RZ, RZ, R8 ;  /* 0x000000ffff077224 */ /* 0x000fe200078e0008 */
[----:B------:R-:W-:Y:S01]  /*b990*/  @P0 SHF.R.U32.HI R7, RZ, c[0x0][0x4f0], R10 ;  /* 0x00013c00ff070a19 */ /* 0x000fe2000001160a */
[C---:B------:R-:W-:Y:S02]  /*b9a0*/  IMAD R9, R0.reuse, c[0x0][0x448], RZ ;  /* 0x0001120000097a24 */ /* 0x040fe400078e02ff */
[----:B------:R-:W-:Y:S02]  /*b9b0*/  IMAD R0, R0, c[0x0][0x4e0], RZ ;  /* 0x0001380000007a24 */ /* 0x000fe400078e02ff */
[----:B------:R-:W-:Y:S02]  /*b9c0*/  IMAD.MOV R10, RZ, RZ, -R6 ;  /* 0x000000ffff0a7224 */ /* 0x000fe400078e0a06 */
[C---:B------:R-:W-:Y:S01]  /*b9d0*/  IMAD R11, R12.reuse, c[0x0][0x44c], R9 ;  /* 0x000113000c0b7a24 */ /* 0x040fe200078e0209 */
[----:B------:R-:W-:Y:S01]  /*b9e0*/  SHF.R.S32.HI R9, RZ, 0x1f, R7 ;  /* 0x0000001fff097819 */ /* 0x000fe20000011407 */
[----:B------:R-:W-:-:S02]  /*b9f0*/  IMAD R13, R12, c[0x0][0x4e4], R0 ;  /* 0x000139000c0d7a24 */ /* 0x000fc400078e0200 */
[----:B------:R-:W-:-:S04]  /*ba00*/  IMAD.WIDE.U32 R4, R12, c[0x0][0x4e0], R4 ;  /* 0x000138000c047a25 */ /* 0x000fc800078e0004 */
[----:B------:R-:W-:Y:S01]  /*ba10*/  IMAD R0, R10, c[0x0][0x4e8], R8 ;  /* 0x00013a000a007a24 */ /* 0x000fe200078e0208 */
[----:B------:R-:W-:Y:S01]  /*ba20*/  SHF.R.S32.HI R10, RZ, 0x1f, R6 ;  /* 0x0000001fff0a7819 */ /* 0x000fe20000011406 */
[----:B------:R-:W-:Y:S01]  /*ba30*/  IMAD R9, R9, c[0x0][0x430], RZ ;  /* 0x00010c0009097a24 */ /* 0x000fe200078e02ff */
[----:B------:R-:W-:Y:S01]  /*ba40*/  IADD3 R4, P0, R6, R4, RZ ;  /* 0x0000000406047210 */ /* 0x000fe20007f1e0ff */
[----:B------:R-:W-:Y:S01]  /*ba50*/  IMAD.WIDE.U32 R2, R12, c[0x0][0x448], R2 ;  /* 0x000112000c027a25 */ /* 0x000fe200078e0002 */
[----:B------:R-:W-:Y:S02]  /*ba60*/  SHF.R.S32.HI R6, RZ, 0x1f, R0 ;  /* 0x0000001fff067819 */ /* 0x000fe40000011400 */
[----:B------:R-:W-:Y:S01]  /*ba70*/  IADD3.X R5, R10, R5, R13, P0, !PT ;  /* 0x000000050a057210 */ /* 0x000fe200007fe40d */
[----:B------:R-:W-:Y:S01]  /*ba80*/  IMAD R10, R7, c[0x0][0x434], R9 ;  /* 0x00010d00070a7a24 */ /* 0x000fe200078e0209 */
[----:B------:R-:W-:Y:S01]  /*ba90*/  IADD3 R3, R3, R11, RZ ;  /* 0x0000000b03037210 */ /* 0x000fe20007ffe0ff */
[----:B------:R-:W-:-:S02]  /*baa0*/  IMAD R9, R6, c[0x0][0x4c8], RZ ;  /* 0x0001320006097a24 */ /* 0x000fc400078e02ff */
[----:B------:R-:W-:Y:S02]  /*bab0*/  IMAD.MOV R6, RZ, RZ, -R7 ;  /* 0x000000ffff067224 */ /* 0x000fe400078e0a07 */
[----:B------:R-:W-:-:S04]  /*bac0*/  IMAD.WIDE.U32 R4, R0, c[0x0][0x4c8], R4 ;  /* 0x0001320000047a25 */ /* 0x000fc800078e0004 */
[----:B------:R-:W-:Y:S02]  /*bad0*/  IMAD R0, R0, c[0x0][0x4cc], R9 ;  /* 0x0001330000007a24 */ /* 0x000fe400078e0209 */
[----:B------:R-:W-:Y:S01]  /*bae0*/  IMAD R13, R6, c[0x0][0x4e8], R8 ;  /* 0x00013a00060d7a24 */ /* 0x000fe200078e0208 */
[C---:B------:R-:W-:Y:S01]  /*baf0*/  LEA R6, P0, R4.reuse, c[0x0][0x4a8], 0x2 ;  /* 0x00012a0004067a11 */ /* 0x040fe200078010ff */
[----:B------:R-:W-:Y:S01]  /*bb00*/  IMAD.WIDE.U32 R2, R7, c[0x0][0x430], R2 ;  /* 0x00010c0007027a25 */ /* 0x000fe200078e0002 */
[----:B------:R-:W-:Y:S02]  /*bb10*/  IADD3 R0, R5, R0, RZ ;  /* 0x0000000005007210 */ /* 0x000fe40007ffe0ff */
[----:B------:R-:W-:Y:S01]  /*bb20*/  SHF.R.S32.HI R7, RZ, 0x1f, R13 ;  /* 0x0000001fff077819 */ /* 0x000fe2000001140d */
[----:B------:R-:W-:Y:S01]  /*bb30*/  IMAD.IADD R3, R3, 0x1, R10 ;  /* 0x0000000103037824 */ /* 0x000fe200078e020a */
[----:B------:R-:W-:Y:S01]  /*bb40*/  LEA.HI.X R0, R4, c[0x0][0x4ac], R0, 0x2, P0 ;  /* 0x00012b0004007a11 */ /* 0x000fe200000f1400 */
[----:B------:R-:W-:Y:S01]  /*bb50*/  IMAD R12, R15, 0x80, R14 ;  /* 0x000000800f0c7824 */ /* 0x000fe200078e020e */
[----:B------:R-:W-:Y:S01]  /*bb60*/  SHFL.IDX PT, R4, R6, RZ, 0x1c1f ;  /* 0x001c1fff06047589 */ /* 0x000fe200000e0000 */
[----:B------:R-:W-:-:S02]  /*bb70*/  IMAD R7, R7, c[0x0][0x428], RZ ;  /* 0x00010a0007077a24 */ /* 0x000fc400078e02ff */
[C---:B------:R-:W-:Y:S01]  /*bb80*/  IMAD.WIDE.U32 R2, R13.reuse, c[0x0][0x428], R2 ;  /* 0x00010a000d027a25 */ /* 0x040fe200078e0002 */
[----:B------:R-:W1:Y:S01]  /*bb90*/  SHFL.IDX PT, R5, R0, RZ, 0x1c1f ;  /* 0x001c1fff00057589 */ /* 0x000e6200000e0000 */
[C---:B------:R-:W-:Y:S02]  /*bba0*/  IADD3 R14, R12.reuse, 0x40, RZ ;  /* 0x000000400c0e7810 */ /* 0x040fe40007ffe0ff */
[----:B------:R-:W-:Y:S01]  /*bbb0*/  IMAD R15, R13, c[0x0][0x42c], R7 ;  /* 0x00010b000d0f7a24 */ /* 0x000fe200078e0207 */
[----:B------:R-:W-:Y:S01]  /*bbc0*/  SHFL.IDX PT, R10, R6, 0x1, 0x1c1f ;  /* 0x003c1f00060a7f89 */ /* 0x000fe200000e0000 */
[C---:B------:R-:W-:Y:S02]  /*bbd0*/  IADD3 R13, R12.reuse, 0x48, RZ ;  /* 0x000000480c0d7810 */ /* 0x040fe40007ffe0ff */
[-C--:B------:R-:W-:Y:S01]  /*bbe0*/  ISETP.GE.OR P4, PT, R12, R24.reuse, P1 ;  /* 0x000000180c00720c */ /* 0x080fe20000f86670 */
[----:B------:R-:W2:Y:S01]  /*bbf0*/  SHFL.IDX PT, R11, R0, 0x1, 0x1c1f ;  /* 0x003c1f00000b7f89 */ /* 0x000ea200000e0000 */
[-C--:B------:R-:W-:Y:S01]  /*bc00*/  ISETP.GE.OR P2, PT, R14, R24.reuse, P1 ;  /* 0x000000180e00720c */ /* 0x080fe20000f46670 */
[----:B------:R-:W-:Y:S01]  /*bc10*/  IMAD.IADD R3, R3, 0x1, R15 ;  /* 0x0000000103037824 */ /* 0x000fe200078e020f */
[----:B------:R-:W-:Y:S01]  /*bc20*/  LEA R19, P0, R2, c[0x0][0x400], 0x2 ;  /* 0x0001000002137a11 */ /* 0x000fe200078010ff */
[----:B------:R-:W-:Y:S01]  /*bc30*/  SHFL.IDX PT, R8, R6, 0x2, 0x1c1f ;  /* 0x005c1f0006087f89 */ /* 0x000fe200000e0000 */
[----:B------:R-:W-:-:S02]  /*bc40*/  ISETP.GE.AND P5, PT, R14, R24, PT ;  /* 0x000000180e00720c */ /* 0x000fc40003fa6270 */
[----:B------:R-:W-:Y:S01]  /*bc50*/  LEA.HI.X R17, R2, c[0x0][0x404], R3, 0x2, P0 ;  /* 0x0001010002117a11 */ /* 0x000fe200000f1403 */
[----:B------:R-:W3:Y:S01]  /*bc60*/  SHFL.IDX PT, R9, R0, 0x2, 0x1c1f ;  /* 0x005c1f0000097f89 */ /* 0x000ee200000e0000 */
[----:B------:R-:W-:-:S03]  /*bc70*/  ISETP.GE.AND P6, PT, R13, R24, PT ;  /* 0x000000180d00720c */ /* 0x000fc60003fc6270 */
[----:B------:R-:W-:Y:S04]  /*bc80*/  SHFL.IDX PT, R6, R6, 0x3, 0x1c1f ;  /* 0x007c1f0006067f89 */ /* 0x000fe800000e0000 */
[----:B------:R4:W2:Y:S04]  /*bc90*/  SHFL.IDX PT, R7, R0, 0x3, 0x1c1f ;  /* 0x007c1f0000077f89 */ /* 0x0008a800000e0000 */
[----:B-1----:R1:W-:Y:S04]  /*bca0*/  @!P4 ST.E [R4.64], R20 ;  /* 0x000000140400c985 */ /* 0x0023e8000c101910 */
[----:B------:R1:W1:Y:S04]  /*bcb0*/  SHFL.IDX PT, R2, R19, RZ, 0x1c1f ;  /* 0x001c1fff13027589 */ /* 0x00026800000e0000 */
[----:B------:R1:W1:Y:S01]  /*bcc0*/  SHFL.IDX PT, R3, R17, RZ, 0x1c1f ;  /* 0x001c1fff11037589 */ /* 0x00026200000e0000 */
[----:B----4-:R-:W-:-:S04]  /*bcd0*/  IADD3 R0, R12, 0x8, RZ ;  /* 0x000000080c007810 */ /* 0x010fc80007ffe0ff */
[CC--:B------:R-:W-:Y:S02]  /*bce0*/  ISETP.GE.OR P3, PT, R0.reuse, R24.reuse, P1 ;  /* 0x000000180000720c */ /* 0x0c0fe40000f66670 */
[-C--:B------:R-:W-:Y:S02]  /*bcf0*/  ISETP.GE.OR P1, PT, R13, R24.reuse, P1 ;  /* 0x000000180d00720c */ /* 0x080fe40000f26670 */
[----:B------:R-:W-:Y:S02]  /*bd00*/  ISETP.GE.AND P0, PT, R0, R24, PT ;  /* 0x000000180000720c */ /* 0x000fe40003f06270 */
[----:B------:R-:W-:-:S04]  /*bd10*/  LOP3.LUT R0, R18, 0x7ffffffc, RZ, 0xc0, !PT ;  /* 0x7ffffffc12007812 */ /* 0x000fc800078ec0ff */
[----:B------:R-:W-:-:S03]  /*bd20*/  IADD3 R0, R16, -R0, RZ ;  /* 0x8000000010007210 */ /* 0x000fc60007ffe0ff */
[----:B--2---:R2:W-:Y:S02]  /*bd30*/  @!P3 ST.E [R10.64], R21 ;  /* 0x000000150a00b985 */ /* 0x0045e4000c101910 */
[----:B------:R-:W-:Y:S02]  /*bd40*/  IMAD.SHL.U32 R0, R0, 0x2, RZ ;  /* 0x0000000200007824 */ /* 0x000fe400078e00ff */
[----:B---3--:R2:W-:Y:S04]  /*bd50*/  @!P2 ST.E [R8.64], R22 ;  /* 0x000000160800a985 */ /* 0x0085e8000c101910 */
[----:B------:R2:W-:Y:S01]  /*bd60*/  @!P1 ST.E [R6.64], R23 ;  /* 0x0000001706009985 */ /* 0x0005e2000c101910 */
[----:B------:R-:W-:-:S13]  /*bd70*/  ISETP.GE.AND P1, PT, R12, R24, PT ;  /* 0x000000180c00720c */ /* 0x000fda0003f26270 */
[----:B------:R-:W-:Y:S05]  /*bd80*/  @P1 BRA `(.L_x_25) ;  /* 0x000002d000001947 */ /* 0x000fea0003800000 */
[C---:B-12---:R-:W-:Y:S02]  /*bd90*/  IADD3 R6, R0.reuse, 0x8, RZ ;  /* 0x0000000800067810 */ /* 0x046fe40007ffe0ff */
[C---:B------:R-:W-:Y:S02]  /*bda0*/  IADD3 R5, R0.reuse, 0x10, RZ ;  /* 0x0000001000057810 */ /* 0x040fe40007ffe0ff */
[----:B------:R-:W-:Y:S02]  /*bdb0*/  IADD3 R4, R0, 0x18, RZ ;  /* 0x0000001800047810 */ /* 0x000fe40007ffe0ff */
[----:B------:R-:W-:Y:S02]  /*bdc0*/  ISETP.GE.AND P3, PT, R6, c[0x0][0x3c8], PT ;  /* 0x0000f20006007a0c */ /* 0x000fe40003f66270 */
[----:B------:R-:W-:Y:S02]  /*bdd0*/  ISETP.GE.AND P2, PT, R5, c[0x0][0x3c8], PT ;  /* 0x0000f20005007a0c */ /* 0x000fe40003f46270 */
[----:B------:R-:W-:-:S02]  /*bde0*/  ISETP.GE.AND P1, PT, R4, c[0x0][0x3c8], PT ;  /* 0x0000f20004007a0c */ /* 0x000fc40003f26270 */
[----:B------:R-:W-:-:S07]  /*bdf0*/  ISETP.GE.AND P4, PT, R0, c[0x0][0x3c8], PT ;  /* 0x0000f20000007a0c */ /* 0x000fce0003f86270 */
[----:B------:R-:W-:Y:S02]  /*be00*/  @!P3 LEA.HI R8, R6, R6, RZ, 0x1 ;  /* 0x000000060608b211 */ /* 0x000fe400078f08ff */
[----:B------:R-:W-:Y:S02]  /*be10*/  @!P2 LEA.HI R5, R5, R5, RZ, 0x1 ;  /* 0x000000050505a211 */ /* 0x000fe400078f08ff */
[----:B------:R-:W-:Y:S02]  /*be20*/  @!P1 LEA.HI R6, R4, R4, RZ, 0x1 ;  /* 0x0000000404069211 */ /* 0x000fe400078f08ff */
[----:B------:R-:W-:Y:S02]  /*be30*/  @!P3 LOP3.LUT R8, R8, 0xfffffffe, RZ, 0xc0, !PT ;  /* 0xfffffffe0808b812 */ /* 0x000fe400078ec0ff */
[----:B------:R-:W-:Y:S01]  /*be40*/  @!P2 LOP3.LUT R7, R5, 0xfffffffe, RZ, 0xc0, !PT ;  /* 0xfffffffe0507a812 */ /* 0x000fe200078ec0ff */
[----:B------:R-:W-:Y:S01]  /*be50*/  @!P4 IMAD.WIDE R4, R0, 0x4, R2 ;  /* 0x000000040004c825 */ /* 0x000fe200078e0202 */
[----:B------:R-:W-:-:S03]  /*be60*/  @!P1 LOP3.LUT R10, R6, 0xfffffffe, RZ, 0xc0, !PT ;  /* 0xfffffffe060a9812 */ /* 0x000fc600078ec0ff */
[--C-:B------:R-:W-:Y:S01]  /*be70*/  @!P3 IMAD.WIDE R8, R8, 0x4, R2.reuse ;  /* 0x000000040808b825 */ /* 0x100fe200078e0202 */
[----:B------:R1:W-:Y:S03]  /*be80*/  @!P4 ST.E.64 [R4.64], R144 ;  /* 0x000000900400c985 */ /* 0x0003e6000c101b10 */
[--C-:B------:R-:W-:Y:S01]  /*be90*/  @!P2 IMAD.WIDE R6, R7, 0x4, R2.reuse ;  /* 0x000000040706a825 */ /* 0x100fe200078e0202 */
[----:B------:R2:W-:Y:S04]  /*bea0*/  @!P3 ST.E.64 [R8.64], R152 ;  /* 0x000000980800b985 */ /* 0x0005e8000c101b10 */
[----:B------:R3:W-:Y:S01]  /*beb0*/  @!P2 ST.E.64 [R6.64], R156 ;  /* 0x0000009c0600a985 */ /* 0x0007e2000c101b10 */
[----:B-1----:R-:W-:Y:S01]  /*bec0*/  @!P1 IMAD.WIDE R4, R10, 0x4, R2 ;  /* 0x000000040a049825 */ /* 0x002fe200078e0202 */
[----:B--2---:R-:W-:-:S04]  /*bed0*/  IADD3 R8, R0, 0x20, RZ ;  /* 0x0000002000087810 */ /* 0x004fc80007ffe0ff */
[----:B------:R1:W-:Y:S01]  /*bee0*/  @!P1 ST.E.64 [R4.64], R168 ;  /* 0x000000a804009985 */ /* 0x0003e2000c101b10 */
[----:B---3--:R-:W-:Y:S02]  /*bef0*/  IADD3 R6, R0, 0x28, RZ ;  /* 0x0000002800067810 */ /* 0x008fe40007ffe0ff */
[----:B------:R-:W-:Y:S02]  /*bf00*/  ISETP.GE.AND P4, PT, R8, c[0x0][0x3c8], PT ;  /* 0x0000f20008007a0c */ /* 0x000fe40003f86270 */
[----:B------:R-:W-:-:S11]  /*bf10*/  ISETP.GE.AND P3, PT, R6, c[0x0][0x3c8], PT ;  /* 0x0000f20006007a0c */ /* 0x000fd60003f66270 */
[----:B------:R-:W-:Y:S02]  /*bf20*/  @!P4 LEA.HI R8, R8, R8, RZ, 0x1 ;  /* 0x000000080808c211 */ /* 0x000fe400078f08ff */
[----:B------:R-:W-:-:S04]  /*bf30*/  @!P3 LEA.HI R7, R6, R6, RZ, 0x1 ;  /* 0x000000060607b211 */ /* 0x000fc800078f08ff */
[----:B------:R-:W-:Y:S02]  /*bf40*/  @!P3 LOP3.LUT R7, R7, 0xfffffffe, RZ, 0xc0, !PT ;  /* 0xfffffffe0707b812 */ /* 0x000fe400078ec0ff */
[C---:B-1----:R-:W-:Y:S02]  /*bf50*/  IADD3 R5, R0.reuse, 0x30, RZ ;  /* 0x0000003000057810 */ /* 0x042fe40007ffe0ff */
[----:B------:R-:W-:Y:S02]  /*bf60*/  IADD3 R4, R0, 0x38, RZ ;  /* 0x0000003800047810 */ /* 0x000fe40007ffe0ff */
[----:B------:R-:W-:Y:S02]  /*bf70*/  ISETP.GE.AND P2, PT, R5, c[0x0][0x3c8], PT ;  /* 0x0000f20005007a0c */ /* 0x000fe40003f46270 */
[----:B------:R-:W-:-:S11]  /*bf80*/  ISETP.GE.AND P1, PT, R4, c[0x0][0x3c8], PT ;  /* 0x0000f20004007a0c */ /* 0x000fd60003f26270 */
[----:B------:R-:W-:Y:S02]  /*bf90*/  @!P2 LEA.HI R6, R5, R5, RZ, 0x1 ;  /* 0x000000050506a211 */ /* 0x000fe400078f08ff */
[----:B------:R-:W-:Y:S02]  /*bfa0*/  @!P1 LEA.HI R4, R4, R4, RZ, 0x1 ;  /* 0x0000000404049211 */ /* 0x000fe400078f08ff */
[----:B------:R-:W-:Y:S02]  /*bfb0*/  @!P4 LOP3.LUT R5, R8, 0xfffffffe, RZ, 0xc0, !PT ;  /* 0xfffffffe0805c812 */ /* 0x000fe400078ec0ff */
[----:B------:R-:W-:Y:S01]  /*bfc0*/  @!P2 LOP3.LUT R10, R6, 0xfffffffe, RZ, 0xc0, !PT ;  /* 0xfffffffe060aa812 */ /* 0x000fe200078ec0ff */
[----:B------:R-:W-:Y:S01]  /*bfd0*/  @!P3 IMAD.WIDE R6, R7, 0x4, R2 ;  /* 0x000000040706b825 */ /* 0x000fe200078e0202 */
[----:B------:R-:W-:-:S03]  /*bfe0*/  @!P1 LOP3.LUT R11, R4, 0xfffffffe, RZ, 0xc0, !PT ;  /* 0xfffffffe040b9812 */ /* 0x000fc600078ec0ff */
[----:B------:R-:W-:-:S04]  /*bff0*/  @!P4 IMAD.WIDE R8, R5, 0x4, R2 ;  /* 0x000000040508c825 */ /* 0x000fc800078e0202 */
[--C-:B------:R-:W-:Y:S01]  /*c000*/  @!P2 IMAD.WIDE R4, R10, 0x4, R2.reuse ;  /* 0x000000040a04a825 */ /* 0x100fe200078e0202 */
[----:B------:R1:W-:Y:S03]  /*c010*/  @!P4 ST.E.64 [R8.64], R172 ;  /* 0x000000ac0800c985 */ /* 0x0003e6000c101b10 */
[----:B------:R-:W-:Y:S01]  /*c020*/  @!P1 IMAD.WIDE R2, R11, 0x4, R2 ;  /* 0x000000040b029825 */ /* 0x000fe200078e0202 */
[----:B------:R1:W-:Y:S04]  /*c030*/  @!P3 ST.E.64 [R6.64], R116 ;  /* 0x000000740600b985 */ /* 0x0003e8000c101b10 */
[----:B------:R1:W-:Y:S04]  /*c040*/  @!P2 ST.E.64 [R4.64], R120 ;  /* 0x000000780400a985 */ /* 0x0003e8000c101b10 */
[----:B------:R1:W-:Y:S02]  /*c050*/  @!P1 ST.E.64 [R2.64], R128 ;  /* 0x0000008002009985 */ /* 0x0003e4000c101b10 */
.L_x_25:
[----:B-1----:R-:W-:Y:S05]  /*c060*/  BSYNC B0 ;  /* 0x0000000000007941 */ /* 0x002fea0003800000 */
.L_x_24:
[----:B------:R1:W3:Y:S01]  /*c070*/  SHFL.IDX PT, R3, R17, 0x1, 0x1c1f ;  /* 0x003c1f0011037f89 */ /* 0x0002e200000e0000 */
[----:B------:R-:W-:Y:S03]  /*c080*/  BSSY B0, `(.L_x_26) ;  /* 0x0000030000007945 */ /* 0x000fe60003800000 */
[----:B------:R1:W4:Y:S01]  /*c090*/  SHFL.IDX PT, R2, R19, 0x1, 0x1c1f ;  /* 0x003c1f0013027f89 */ /* 0x00032200000e0000 */
[----:B------:R-:W-:Y:S05]  /*c0a0*/  @P0 BRA `(.L_x_27) ;  /* 0x000002d000000947 */ /* 0x000fea0003800000 */
[C---:B------:R-:W-:Y:S02]  /*c0b0*/  IADD3 R5, R0.reuse, 0x8, RZ ;  /* 0x0000000800057810 */ /* 0x040fe40007ffe0ff */
[----:B------:R-:W-:-:S02]  /*c0c0*/  IADD3 R4, R0, 0x10, RZ ;  /* 0x0000001000047810 */ /* 0x000fc40007ffe0ff */
[----:B------:R-:W-:Y:S02]  /*c0d0*/  ISETP.GE.AND P1, PT, R5, c[0x0][0x3c8], PT ;  /* 0x0000f20005007a0c */ /* 0x000fe40003f26270 */
[----:B------:R-:W-:Y:S02]  /*c0e0*/  ISETP.GE.AND P0, PT, R4, c[0x0][0x3c8], PT ;  /* 0x0000f20004007a0c */ /* 0x000fe40003f06270 */
[C---:B------:R-:W-:Y:S02]  /*c0f0*/  ISETP.GE.AND P2, PT, R0.reuse, c[0x0][0x3c8], PT ;  /* 0x0000f20000007a0c */ /* 0x040fe40003f46270 */
[----:B--2---:R-:W-:-:S04]  /*c100*/  IADD3 R10, R0, 0x18, RZ ;  /* 0x00000018000a7810 */ /* 0x004fc80007ffe0ff */
[----:B------:R-:W-:-:S03]  /*c110*/  ISETP.GE.AND P4, PT, R10, c[0x0][0x3c8], PT ;  /* 0x0000f2000a007a0c */ /* 0x000fc60003f86270 */
[----:B------:R-:W-:Y:S02]  /*c120*/  @!P1 LEA.HI R5, R5, R5, RZ, 0x1 ;  /* 0x0000000505059211 */ /* 0x000fe400078f08ff */
[----:B------:R-:W-:Y:S02]  /*c130*/  @!P0 LEA.HI R4, R4, R4, RZ, 0x1 ;  /* 0x0000000404048211 */ /* 0x000fe400078f08ff */
[----:B------:R-:W-:Y:S01]  /*c140*/  @!P1 LOP3.LUT R5, R5, 0xfffffffe, RZ, 0xc0, !PT ;  /* 0xfffffffe05059812 */ /* 0x000fe200078ec0ff */
[----:B---34-:R-:W-:Y:S01]  /*c150*/  @!P2 IMAD.WIDE R6, R0, 0x4, R2 ;  /* 0x000000040006a825 */ /* 0x018fe200078e0202 */
[----:B------:R-:W-:-:S03]  /*c160*/  @!P0 LOP3.LUT R8, R4, 0xfffffffe, RZ, 0xc0, !PT ;  /* 0xfffffffe04088812 */ /* 0x000fc600078ec0ff */
[--C-:B------:R-:W-:Y:S01]  /*c170*/  @!P1 IMAD.WIDE R4, R5, 0x4, R2.reuse ;  /* 0x0000000405049825 */ /* 0x100fe200078e0202 */
[----:B------:R2:W-:Y:S01]  /*c180*/  @!P2 ST.E.64 [R6.64], R146 ;  /* 0x000000920600a985 */ /* 0x0005e2000c101b10 */
[----:B------:R-:W-:Y:S02]  /*c190*/  @!P4 LEA.HI R10, R10, R10, RZ, 0x1 ;  /* 0x0000000a0a0ac211 */ /* 0x000fe400078f08ff */
[----:B------:R-:W-:Y:S01]  /*c1a0*/  @!P0 IMAD.WIDE R8, R8, 0x4, R2 ;  /* 0x0000000408088825 */ /* 0x000fe200078e0202 */
[----:B------:R3:W-:Y:S04]  /*c1b0*/  @!P1 ST.E.64 [R4.64], R154 ;  /* 0x0000009a04009985 */ /* 0x0007e8000c101b10 */
[----:B------:R4:W-:Y:S01]  /*c1c0*/  @!P0 ST.E.64 [R8.64], R158 ;  /* 0x0000009e08008985 */ /* 0x0009e2000c101b10 */
[----:B--2---:R-:W-:-:S02]  /*c1d0*/  IADD3 R7, R0, 0x20, RZ ;  /* 0x0000002000077810 */ /* 0x004fc40007ffe0ff */
[C---:B------:R-:W-:Y:S02]  /*c1e0*/  IADD3 R6, R0.reuse, 0x28, RZ ;  /* 0x0000002800067810 */ /* 0x040fe40007ffe0ff */
[C---:B---3--:R-:W-:Y:S02]  /*c1f0*/  IADD3 R5, R0.reuse, 0x30, RZ ;  /* 0x0000003000057810 */ /* 0x048fe40007ffe0ff */
[----:B------:R-:W-:Y:S02]  /*c200*/  IADD3 R4, R0, 0x38, RZ ;  /* 0x0000003800047810 */ /* 0x000fe40007ffe0ff */
[----:B------:R-:W-:Y:S02]  /*c210*/  ISETP.GE.AND P3, PT, R7, c[0x0][0x3c8], PT ;  /* 0x0000f20007007a0c */ /* 0x000fe40003f66270 */
[----:B------:R-:W-:Y:S02]  /*c220*/  ISETP.GE.AND P2, PT, R6, c[0x0][0x3c8], PT ;  /* 0x0000f20006007a0c */ /* 0x000fe40003f46270 */
[----:B------:R-:W-:-:S02]  /*c230*/  ISETP.GE.AND P1, PT, R5, c[0x0][0x3c8], PT ;  /* 0x0000f20005007a0c */ /* 0x000fc40003f26270 */
[----:B------:R-:W-:-:S07]  /*c240*/  ISETP.GE.AND P0, PT, R4, c[0x0][0x3c8], PT ;  /* 0x0000f20004007a0c */ /* 0x000fce0003f06270 */
[----:B----4-:R-:W-:Y:S02]  /*c250*/  @!P3 LEA.HI R8, R7, R7, RZ, 0x1 ;  /* 0x000000070708b211 */ /* 0x010fe400078f08ff */
[----:B------:R-:W-:Y:S02]  /*c260*/  @!P2 LEA.HI R7, R6, R6, RZ, 0x1 ;  /* 0x000000060607a211 */ /* 0x000fe400078f08ff */
[----:B------:R-:W-:Y:S02]  /*c270*/  @!P1 LEA.HI R6, R5, R5, RZ, 0x1 ;  /* 0x0000000505069211 */ /* 0x000fe400078f08ff */
[----:B------:R-:W-:Y:S02]  /*c280*/  @!P0 LEA.HI R4, R4, R4, RZ, 0x1 ;  /* 0x0000000404048211 */ /* 0x000fe400078f08ff */
[----:B------:R-:W-:Y:S02]  /*c290*/  @!P4 LOP3.LUT R5, R10, 0xfffffffe, RZ, 0xc0, !PT ;  /* 0xfffffffe0a05c812 */ /* 0x000fe400078ec0ff */
[----:B------:R-:W-:-:S02]  /*c2a0*/  @!P3 LOP3.LUT R8, R8, 0xfffffffe, RZ, 0xc0, !PT ;  /* 0xfffffffe0808b812 */ /* 0x000fc400078ec0ff */
[----:B------:R-:W-:Y:S01]  /*c2b0*/  @!P2 LOP3.LUT R7, R7, 0xfffffffe, RZ, 0xc0, !PT ;  /* 0xfffffffe0707a812 */ /* 0x000fe200078ec0ff */
[--C-:B------:R-:W-:Y:S01]  /*c2c0*/  @!P4 IMAD.WIDE R10, R5, 0x4, R2.reuse ;  /* 0x00000004050ac825 */ /* 0x100fe200078e0202 */
[----:B------:R-:W-:Y:S02]  /*c2d0*/  @!P1 LOP3.LUT R12, R6, 0xfffffffe, RZ, 0xc0, !PT ;  /* 0xfffffffe060c9812 */ /* 0x000fe400078ec0ff */
[----:B------:R-:W-:Y:S01]  /*c2e0*/  @!P0 LOP3.LUT R13, R4, 0xfffffffe, RZ, 0xc0, !PT ;  /* 0xfffffffe040d8812 */ /* 0x000fe200078ec0ff */
[--C-:B------:R-:W-:Y:S01]  /*c2f0*/  @!P3 IMAD.WIDE R8, R8, 0x4, R2.reuse ;  /* 0x000000040808b825 */ /* 0x100fe200078e0202 */
[----:B------:R2:W-:Y:S03]  /*c300*/  @!P4 ST.E.64 [R10.64], R170 ;  /* 0x000000aa0a00c985 */ /* 0x0005e6000c101b10 */
[--C-:B------:R-:W-:Y:S01]  /*c310*/  @!P2 IMAD.WIDE R6, R7, 0x4, R2.reuse ;  /* 0x000000040706a825 */ /* 0x100fe200078e0202 */
[----:B------:R2:W-:Y:S03]  /*c320*/  @!P3 ST.E.64 [R8.64], R174 ;  /* 0x000000ae0800b985 */ /* 0x0005e6000c101b10 */
[--C-:B------:R-:W-:Y:S01]  /*c330*/  @!P1 IMAD.WIDE R4, R12, 0x4, R2.reuse ;  /* 0x000000040c049825 */ /* 0x100fe200078e0202 */
[----:B------:R2:W-:Y:S03]  /*c340*/  @!P2 ST.E.64 [R6.64], R118 ;  /* 0x000000760600a985 */ /* 0x0005e6000c101b10 */
[----:B------:R-:W-:Y:S01]  /*c350*/  @!P0 IMAD.WIDE R2, R13, 0x4, R2 ;  /* 0x000000040d028825 */ /* 0x000fe200078e0202 */
[----:B------:R2:W-:Y:S04]  /*c360*/  @!P1 ST.E.64 [R4.64], R122 ;  /* 0x0000007a04009985 */ /* 0x0005e8000c101b10 */
[----:B------:R2:W-:Y:S02]  /*c370*/  @!P0 ST.E.64 [R2.64], R130 ;  /* 0x0000008202008985 */ /* 0x0005e4000c101b10 */
.L_x_27:
[----:B------:R-:W-:Y:S05]  /*c380*/  BSYNC B0 ;  /* 0x0000000000007941 */ /* 0x000fea0003800000 */
.L_x_26:
[----:B--23--:R2:W3:Y:S01]  /*c390*/  SHFL.IDX PT, R3, R17, 0x2, 0x1c1f ;  /* 0x005c1f0011037f89 */ /* 0x00c4e200000e0000 */
[----:B------:R-:W-:Y:S03]  /*c3a0*/  BSSY B0, `(.L_x_28) ;  /* 0x0000030000007945 */ /* 0x000fe60003800000 */
[----:B----4-:R2:W4:Y:S01]  /*c3b0*/  SHFL.IDX PT, R2, R19, 0x2, 0x1c1f ;  /* 0x005c1f0013027f89 */ /* 0x01052200000e0000 */
[----:B------:R-:W-:Y:S05]  /*c3c0*/  @P5 BRA `(.L_x_29) ;  /* 0x000002d000005947 */ /* 0x000fea0003800000 */
[C---:B------:R-:W-:Y:S02]  /*c3d0*/  IADD3 R4, R0.reuse, 0x8, RZ ;  /* 0x0000000800047810 */ /* 0x040fe40007ffe0ff */
[----:B------:R-:W-:-:S02]  /*c3e0*/  ISETP.GE.AND P1, PT, R0, c[0x0][0x3c8], PT ;  /* 0x0000f20000007a0c */ /* 0x000fc40003f26270 */
[----:B------:R-:W-:Y:S02]  /*c3f0*/  ISETP.GE.AND P0, PT, R4, c[0x0][0x3c8], PT ;  /* 0x0000f20004007a0c */ /* 0x000fe40003f06270 */
[C---:B------:R-:W-:Y:S02]  /*c400*/  IADD3 R9, R0.reuse, 0x10, RZ ;  /* 0x0000001000097810 */ /* 0x040fe40007ffe0ff */
[----:B------:R-:W-:Y:S02]  /*c410*/  IADD3 R8, R0, 0x18, RZ ;  /* 0x0000001800087810 */ /* 0x000fe40007ffe0ff */
[----:B------:R-:W-:Y:S02]  /*c420*/  ISETP.GE.AND P5, PT, R9, c[0x0][0x3c8], PT ;  /* 0x0000f20009007a0c */ /* 0x000fe40003fa6270 */
[----:B------:R-:W-:-:S03]  /*c430*/  ISETP.GE.AND P4, PT, R8, c[0x0][0x3c8], PT ;  /* 0x0000f20008007a0c */ /* 0x000fc60003f86270 */
[----:B---34-:R-:W-:Y:S02]  /*c440*/  @!P1 IMAD.WIDE R6, R0, 0x4, R2 ;  /* 0x0000000400069825 */ /* 0x018fe400078e0202 */
[----:B------:R-:W-:-:S03]  /*c450*/  @!P0 LEA.HI R4, R4, R4, RZ, 0x1 ;  /* 0x0000000404048211 */ /* 0x000fc600078f08ff */
[----:B------:R3:W-:Y:S01]  /*c460*/  @!P1 ST.E.64 [R6.64], R140 ;  /* 0x0000008c06009985 */ /* 0x0007e2000c101b10 */
[----:B------:R-:W-:Y:S02]  /*c470*/  @!P0 LOP3.LUT R4, R4, 0xfffffffe, RZ, 0xc0, !PT ;  /* 0xfffffffe04048812 */ /* 0x000fe400078ec0ff */
[----:B------:R-:W-:Y:S02]  /*c480*/  @!P5 LEA.HI R9, R9, R9, RZ, 0x1 ;  /* 0x000000090909d211 */ /* 0x000fe400078f08ff */
[----:B------:R-:W-:Y:S01]  /*c490*/  @!P4 LEA.HI R10, R8, R8, RZ, 0x1 ;  /* 0x00000008080ac211 */ /* 0x000fe200078f08ff */
[----:B------:R-:W-:-:S03]  /*c4a0*/  @!P0 IMAD.WIDE R4, R4, 0x4, R2 ;  /* 0x0000000404048825 */ /* 0x000fc600078e0202 */
[----:B------:R-:W-:Y:S02]  /*c4b0*/  @!P4 LOP3.LUT R10, R10, 0xfffffffe, RZ, 0xc0, !PT ;  /* 0xfffffffe0a0ac812 */ /* 0x000fe400078ec0ff */
[----:B------:R4:W-:Y:S03]  /*c4c0*/  @!P0 ST.E.64 [R4.64], R148 ;  /* 0x0000009404008985 */ /* 0x0009e6000c101b10 */
[----:B------:R-:W-:Y:S01]  /*c4d0*/  @!P4 IMAD.WIDE R10, R10, 0x4, R2 ;  /* 0x000000040a0ac825 */ /* 0x000fe200078e0202 */
[C---:B---3--:R-:W-:Y:S02]  /*c4e0*/  IADD3 R7, R0.reuse, 0x20, RZ ;  /* 0x0000002000077810 */ /* 0x048fe40007ffe0ff */
[----:B------:R-:W-:Y:S02]  /*c4f0*/  IADD3 R6, R0, 0x28, RZ ;  /* 0x0000002800067810 */ /* 0x000fe40007ffe0ff */
[----:B------:R-:W-:-:S02]  /*c500*/  ISETP.GE.AND P3, PT, R7, c[0x0][0x3c8], PT ;  /* 0x0000f20007007a0c */ /* 0x000fc40003f66270 */
[----:B------:R-:W-:Y:S02]  /*c510*/  ISETP.GE.AND P2, PT, R6, c[0x0][0x3c8], PT ;  /* 0x0000f20006007a0c */ /* 0x000fe40003f46270 */
[C---:B----4-:R-:W-:Y:S02]  /*c520*/  IADD3 R5, R0.reuse, 0x30, RZ ;  /* 0x0000003000057810 */ /* 0x050fe40007ffe0ff */
[----:B------:R-:W-:Y:S02]  /*c530*/  IADD3 R4, R0, 0x38, RZ ;  /* 0x0000003800047810 */ /* 0x000fe40007ffe0ff */
[----:B------:R-:W-:Y:S02]  /*c540*/  ISETP.GE.AND P1, PT, R5, c[0x0][0x3c8], PT ;  /* 0x0000f20005007a0c */ /* 0x000fe40003f26270 */
[----:B------:R-:W-:-:S03]  /*c550*/  ISETP.GE.AND P0, PT, R4, c[0x0][0x3c8], PT ;  /* 0x0000f20004007a0c */ /* 0x000fc60003f06270 */
[----:B------:R-:W-:Y:S02]  /*c560*/  @!P3 LEA.HI R8, R7, R7, RZ, 0x1 ;  /* 0x000000070708b211 */ /* 0x000fe400078f08ff */
[----:B------:R-:W-:Y:S02]  /*c570*/  @!P2 LEA.HI R7, R6, R6, RZ, 0x1 ;  /* 0x000000060607a211 */ /* 0x000fe400078f08ff */
[----:B------:R-:W-:Y:S02]  /*c580*/  @!P3 LOP3.LUT R8, R8, 0xfffffffe, RZ, 0xc0, !PT ;  /* 0xfffffffe0808b812 */ /* 0x000fe400078ec0ff */
[----:B------:R-:W-:Y:S02]  /*c590*/  @!P2 LOP3.LUT R7, R7, 0xfffffffe, RZ, 0xc0, !PT ;  /* 0xfffffffe0707a812 */ /* 0x000fe400078ec0ff */
[----:B------:R-:W-:Y:S02]  /*c5a0*/  @!P1 LEA.HI R6, R5, R5, RZ, 0x1 ;  /* 0x0000000505069211 */ /* 0x000fe400078f08ff */
[----:B------:R-:W-:Y:S01]  /*c5b0*/  @!P5 LOP3.LUT R5, R9, 0xfffffffe, RZ, 0xc0, !PT ;  /* 0xfffffffe0905d812 */ /* 0x000fe200078ec0ff */
[----:B------:R-:W-:Y:S01]  /*c5c0*/  @!P3 IMAD.WIDE R8, R8, 0x4, R2 ;  /* 0x000000040808b825 */ /* 0x000fe200078e0202 */
[----:B------:R-:W-:-:S02]  /*c5d0*/  @!P0 LEA.HI R4, R4, R4, RZ, 0x1 ;  /* 0x0000000404048211 */ /* 0x000fc400078f08ff */
[----:B------:R-:W-:Y:S01]  /*c5e0*/  @!P1 LOP3.LUT R14, R6, 0xfffffffe, RZ, 0xc0, !PT ;  /* 0xfffffffe060e9812 */ /* 0x000fe200078ec0ff */
[----:B------:R-:W-:Y:S01]  /*c5f0*/  @!P5 IMAD.WIDE R12, R5, 0x4, R2 ;  /* 0x00000004050cd825 */ /* 0x000fe200078e0202 */
[----:B------:R-:W-:-:S03]  /*c600*/  @!P0 LOP3.LUT R15, R4, 0xfffffffe, RZ, 0xc0, !PT ;  /* 0xfffffffe040f8812 */ /* 0x000fc600078ec0ff */
[--C-:B------:R-:W-:Y:S01]  /*c610*/  @!P2 IMAD.WIDE R6, R7, 0x4, R2.reuse ;  /* 0x000000040706a825 */ /* 0x100fe200078e0202 */
[----:B------:R3:W-:Y:S03]  /*c620*/  @!P5 ST.E.64 [R12.64], R160 ;  /* 0x000000a00c00d985 */ /* 0x0007e6000c101b10 */
[--C-:B------:R-:W-:Y:S01]  /*c630*/  @!P1 IMAD.WIDE R4, R14, 0x4, R2.reuse ;  /* 0x000000040e049825 */ /* 0x100fe200078e0202 */
[----:B------:R3:W-:Y:S03]  /*c640*/  @!P4 ST.E.64 [R10.64], R164 ;  /* 0x000000a40a00c985 */ /* 0x0007e6000c101b10 */
[----:B------:R-:W-:Y:S01]  /*c650*/  @!P0 IMAD.WIDE R2, R15, 0x4, R2 ;  /* 0x000000040f028825 */ /* 0x000fe200078e0202 */
[----:B------:R3:W-:Y:S04]  /*c660*/  @!P3 ST.E.64 [R8.64], R176 ;  /* 0x000000b00800b985 */ /* 0x0007e8000c101b10 */
[----:B------:R3:W-:Y:S04]  /*c670*/  @!P2 ST.E.64 [R6.64], R180 ;  /* 0x000000b40600a985 */ /* 0x0007e8000c101b10 */
[----:B------:R3:W-:Y:S04]  /*c680*/  @!P1 ST.E.64 [R4.64], R124 ;  /* 0x0000007c04009985 */ /* 0x0007e8000c101b10 */
[----:B------:R3:W-:Y:S02]  /*c690*/  @!P0 ST.E.64 [R2.64], R184 ;  /* 0x000000b802008985 */ /* 0x0007e4000c101b10 */
.L_x_29:
[----:B------:R-:W-:Y:S05]  /*c6a0*/  BSYNC B0 ;  /* 0x0000000000007941 */ /* 0x000fea0003800000 */
.L_x_28:
[----:B---3--:R3:W1:Y:S04]  /*c6b0*/  SHFL.IDX PT, R3, R17, 0x3, 0x1c1f ;  /* 0x007c1f0011037f89 */ /* 0x00866800000e0000 */
[----:B----4-:R3:W4:Y:S01]  /*c6c0*/  SHFL.IDX PT, R2, R19, 0x3, 0x1c1f ;  /* 0x007c1f0013027f89 */ /* 0x01072200000e0000 */
[----:B------:R-:W-:Y:S05]  /*c6d0*/  @P6 EXIT ;  /* 0x000000000000694d */ /* 0x000fea0003800000 */
[C---:B------:R-:W-:Y:S02]  /*c6e0*/  IADD3 R4, R0.reuse, 0x8, RZ ;  /* 0x0000000800047810 */ /* 0x040fe40007ffe0ff */
[----:B------:R-:W-:-:S02]  /*c6f0*/  ISETP.GE.AND P6, PT, R0, c[0x0][0x3c8], PT ;  /* 0x0000f20000007a0c */ /* 0x000fc40003fc6270 */
[----:B------:R-:W-:Y:S02]  /*c700*/  ISETP.GE.AND P5, PT, R4, c[0x0][0x3c8], PT ;  /* 0x0000f20004007a0c */ /* 0x000fe40003fa6270 */
[C---:B------:R-:W-:Y:S02]  /*c710*/  IADD3 R9, R0.reuse, 0x10, RZ ;  /* 0x0000001000097810 */ /* 0x040fe40007ffe0ff */
[C---:B------:R-:W-:Y:S02]  /*c720*/  IADD3 R8, R0.reuse, 0x18, RZ ;  /* 0x0000001800087810 */ /* 0x040fe40007ffe0ff */
[C---:B------:R-:W-:Y:S02]  /*c730*/  IADD3 R10, R0.reuse, 0x20, RZ ;  /* 0x00000020000a7810 */ /* 0x040fe40007ffe0ff */
[C---:B------:R-:W-:Y:S02]  /*c740*/  IADD3 R11, R0.reuse, 0x28, RZ ;  /* 0x00000028000b7810 */ /* 0x040fe40007ffe0ff */
[C---:B------:R-:W-:Y:S01]  /*c750*/  IADD3 R13, R0.reuse, 0x30, RZ ;  /* 0x00000030000d7810 */ /* 0x040fe20007ffe0ff */
[----:B-1--4-:R-:W-:Y:S01]  /*c760*/  @!P6 IMAD.WIDE R6, R0, 0x4, R2 ;  /* 0x000000040006e825 */ /* 0x012fe200078e0202 */
[----:B------:R-:W-:-:S02]  /*c770*/  ISETP.GE.AND P4, PT, R9, c[0x0][0x3c8], PT ;  /* 0x0000f20009007a0c */ /* 0x000fc40003f86270 */
[----:B------:R-:W-:Y:S02]  /*c780*/  @!P5 LEA.HI R4, R4, R4, RZ, 0x1 ;  /* 0x000000040404d211 */ /* 0x000fe400078f08ff */
[----:B------:R-:W-:Y:S01]  /*c790*/  ISETP.GE.AND P3, PT, R8, c[0x0][0x3c8], PT ;  /* 0x0000f20008007a0c */ /* 0x000fe20003f66270 */
[----:B------:R1:W-:Y:S01]  /*c7a0*/  @!P6 ST.E.64 [R6.64], R142 ;  /* 0x0000008e0600e985 */ /* 0x0003e2000c101b10 */
[----:B------:R-:W-:Y:S02]  /*c7b0*/  ISETP.GE.AND P2, PT, R10, c[0x0][0x3c8], PT ;  /* 0x0000f2000a007a0c */ /* 0x000fe40003f46270 */
[----:B------:R-:W-:Y:S02]  /*c7c0*/  ISETP.GE.AND P1, PT, R11, c[0x0][0x3c8], PT ;  /* 0x0000f2000b007a0c */ /* 0x000fe40003f26270 */
[----:B------:R-:W-:Y:S02]  /*c7d0*/  ISETP.GE.AND P0, PT, R13, c[0x0][0x3c8], PT ;  /* 0x0000f2000d007a0c */ /* 0x000fe40003f06270 */
[----:B------:R-:W-:-:S02]  /*c7e0*/  @!P5 LOP3.LUT R4, R4, 0xfffffffe, RZ, 0xc0, !PT ;  /* 0xfffffffe0404d812 */ /* 0x000fc400078ec0ff */
[----:B------:R-:W-:Y:S02]  /*c7f0*/  @!P4 LEA.HI R12, R9, R9, RZ, 0x1 ;  /* 0x00000009090cc211 */ /* 0x000fe400078f08ff */
[----:B------:R-:W-:Y:S01]  /*c800*/  IADD3 R0, R0, 0x38, RZ ;  /* 0x0000003800007810 */ /* 0x000fe20007ffe0ff */
[----:B------:R-:W-:Y:S01]  /*c810*/  @!P5 IMAD.WIDE R4, R4, 0x4, R2 ;  /* 0x000000040404d825 */ /* 0x000fe200078e0202 */
[----:B------:R-:W-:Y:S02]  /*c820*/  @!P3 LEA.HI R8, R8, R8, RZ, 0x1 ;  /* 0x000000080808b211 */ /* 0x000fe400078f08ff */
[----:B------:R-:W-:Y:S02]  /*c830*/  @!P4 LOP3.LUT R12, R12, 0xfffffffe, RZ, 0xc0, !PT ;  /* 0xfffffffe0c0cc812 */ /* 0x000fe400078ec0ff */
[----:B------:R4:W-:Y:S01]  /*c840*/  @!P5 ST.E.64 [R4.64], R150 ;  /* 0x000000960400d985 */ /* 0x0009e2000c101b10 */
[----:B------:R-:W-:Y:S02]  /*c850*/  @!P3 LOP3.LUT R8, R8, 0xfffffffe, RZ, 0xc0, !PT ;  /* 0xfffffffe0808b812 */ /* 0x000fe400078ec0ff */
[----:B-1----:R-:W-:-:S04]  /*c860*/  @!P2 LEA.HI R6, R10, R10, RZ, 0x1 ;  /* 0x0000000a0a06a211 */ /* 0x002fc800078f08ff */
[----:B------:R-:W-:Y:S02]  /*c870*/  @!P2 LOP3.LUT R6, R6, 0xfffffffe, RZ, 0xc0, !PT ;  /* 0xfffffffe0606a812 */ /* 0x000fe400078ec0ff */
[----:B----4-:R-:W-:Y:S01]  /*c880*/  @!P1 LEA.HI R5, R11, R11, RZ, 0x1 ;  /* 0x0000000b0b059211 */ /* 0x010fe200078f08ff */
[--C-:B------:R-:W-:Y:S01]  /*c890*/  @!P3 IMAD.WIDE R10, R8, 0x4, R2.reuse ;  /* 0x00000004080ab825 */ /* 0x100fe200078e0202 */
[----:B------:R-:W-:Y:S02]  /*c8a0*/  @!P0 LEA.HI R4, R13, R13, RZ, 0x1 ;  /* 0x0000000d0d048211 */ /* 0x000fe400078f08ff */
        /* <DEDUP_REMOVED lines=10> */
[----:B------:R1:W-:Y:S01]  /*c950*/  @!P0 ST.E.64 [R4.64], R126 ;  /* 0x0000007e04008985 */ /* 0x0003e2000c101b10 */
[----:B------:R-:W-:-:S13]  /*c960*/  ISETP.GE.AND P0, PT, R0, c[0x0][0x3c8], PT ;  /* 0x0000f20000007a0c */ /* 0x000fda0003f06270 */
[----:B------:R-:W-:Y:S05]  /*c970*/  @P0 EXIT ;  /* 0x000000000000094d */ /* 0x000fea0003800000 */
[----:B------:R-:W-:-:S04]  /*c980*/  LEA.HI R0, R0, R0, RZ, 0x1 ;  /* 0x0000000000007211 */ /* 0x000fc800078f08ff */
[----:B------:R-:W-:-:S05]  /*c990*/  LOP3.LUT R0, R0, 0xfffffffe, RZ, 0xc0, !PT ;  /* 0xfffffffe00007812 */ /* 0x000fca00078ec0ff */
[----:B------:R-:W-:-:S05]  /*c9a0*/  IMAD.WIDE R2, R0, 0x4, R2 ;  /* 0x0000000400027825 */ /* 0x000fca00078e0202 */
[----:B------:R-:W-:Y:S01]  /*c9b0*/  ST.E.64 [R2.64], R186 ;  /* 0x000000ba02007985 */ /* 0x000fe2000c101b10 */
[----:B------:R-:W-:Y:S05]  /*c9c0*/  EXIT ;  /* 0x000000000000794d */ /* 0x000fea0003800000 */
.L_x_23:
[----:B------:R-:W3:Y:S02]  /*c9d0*/  S2R R0, SR_TID.X ;  /* 0x0000000000007919 */ /* 0x000ee40000002100 */
[----:B---3--:R-:W-:-:S13]  /*c9e0*/  ISETP.GT.AND P0, PT, R0, 0x7f, PT ;  /* 0x0000007f0000780c */ /* 0x008fda0003f04270 */
[----:B------:R-:W-:Y:S05]  /*c9f0*/  @P0 EXIT ;  /* 0x000000000000094d */ /* 0x000fea0003800000 */
[----:B------:R-:W3:Y:S01]  /*ca00*/  S2R R8, SR_CTAID.X ;  /* 0x0000000000087919 */ /* 0x000ee20000002500 */
[----:B------:R-:W-:-:S05]  /*ca10*/  MOV R3, c[0x0][0x4e8] ;  /* 0x00013a0000037a02 */ /* 0x000fca0000000f00 */
[----:B-1----:R-:W-:Y:S01]  /*ca20*/  IMAD R2, R3, c[0x0][0x388], RZ ;  /* 0x0000e20003027a24 */ /* 0x002fe200078e02ff */
[----:B---3--:R-:W-:-:S04]  /*ca30*/  LEA R8, R8, R0, 0x7 ;  /* 0x0000000008087211 */ /* 0x008fc800078e38ff */
[----:B------:R-:W-:-:S13]  /*ca40*/  ISETP.GE.AND P0, PT, R8, R2, PT ;  /* 0x000000020800720c */ /* 0x000fda0003f06270 */
[----:B------:R-:W-:Y:S05]  /*ca50*/  @P0 EXIT ;  /* 0x000000000000094d */ /* 0x000fea0003800000 */
[----:B------:R-:W1:Y:S01]  /*ca60*/  S2R R7, SR_CTAID.Z ;  /* 0x0000000000077919 */ /* 0x000e620000002700 */
[----:B------:R-:W-:Y:S01]  /*ca70*/  USHF.R.S32.HI UR6, URZ, 0x1f, UR10 ;  /* 0x0000001f3f067899 */ /* 0x000fe2000801140a */
[----:B------:R-:W-:Y:S01]  /*ca80*/  ISETP.NE.AND P0, PT, R3, 0x1, PT ;  /* 0x000000010300780c */ /* 0x000fe20003f05270 */
[----:B------:R-:W-:Y:S01]  /*ca90*/  ULDC.64 UR4, c[0x0][0x4d0] ;  /* 0x0001340000047ab9 */ /* 0x000fe20000000a00 */
[----:B------:R-:W3:Y:S01]  /*caa0*/  S2R R9, SR_CTAID.Y ;  /* 0x0000000000097919 */ /* 0x000ee20000002600 */
[----:B------:R-:W-:Y:S01]  /*cab0*/  UIMAD UR6, UR6, UR4, URZ ;  /* 0x00000004060672a4 */ /* 0x000fe2000f8e023f */
[----:B------:R-:W-:Y:S01]  /*cac0*/  IADD3 R4, RZ, -UR10, RZ ;  /* 0x8000000aff047c10 */ /* 0x000fe2000fffe0ff */
[----:B--2---:R-:W-:Y:S01]  /*cad0*/  UIMAD.WIDE.U32 UR8, UR10, UR4, URZ ;  /* 0x000000040a0872a5 */ /* 0x004fe2000f8e003f */
[----:B------:R-:W-:Y:S01]  /*cae0*/  MOV R0, R8 ;  /* 0x0000000800007202 */ /* 0x000fe20000000f00 */
[----:B------:R-:W-:-:S04]  /*caf0*/  UIMAD UR4, UR10, UR5, UR6 ;  /* 0x000000050a0472a4 */ /* 0x000fc8000f8e0206 */
[----:B------:R-:W-:Y:S01]  /*cb00*/  UIADD3 UR4, UR9, UR4, URZ ;  /* 0x0000000409047290 */ /* 0x000fe2000fffe03f */
[----:B------:R-:W-:Y:S01]  /*cb10*/  MOV R3, UR9 ;  /* 0x0000000900037c02 */ /* 0x000fe20008000f00 */
[----:B------:R-:W-:-:S04]  /*cb20*/  @P0 IMAD.HI.U32 R5, R8, c[0x0][0x4ec], RZ ;  /* 0x00013b0008050a27 */ /* 0x000fc800078e00ff */
[----:B------:R-:W-:Y:S01]  /*cb30*/  IMAD.U32 R2, RZ, RZ, UR8 ;  /* 0x00000008ff027e24 */ /* 0x000fe2000f8e00ff */
[----:B------:R-:W-:Y:S01]  /*cb40*/  @P0 SHF.R.U32.HI R0, RZ, c[0x0][0x4f0], R5 ;  /* 0x00013c00ff000a19 */ /* 0x000fe20000011605 */
[----:B------:R-:W-:Y:S01]  /*cb50*/  IMAD.U32 R3, RZ, RZ, UR4 ;  /* 0x00000004ff037e24 */ /* 0x000fe2000f8e00ff */
[----:B-1----:R-:W-:-:S03]  /*cb60*/  SHF.R.S32.HI R6, RZ, 0x1f, R7 ;  /* 0x0000001fff067819 */ /* 0x002fc60000011407 */
[----:B------:R-:W-:-:S04]  /*cb70*/  IMAD.WIDE.U32 R2, R7, c[0x0][0x4d8], R2 ;  /* 0x0001360007027a25 */ /* 0x000fc800078e0002 */
[----:B------:R-:W-:Y:S02]  /*cb80*/  IMAD R6, R6, c[0x0][0x4d8], RZ ;  /* 0x0001360006067a24 */ /* 0x000fe400078e02ff */
[----:B---3--:R-:W-:Y:S02]  /*cb90*/  IMAD R4, R4, c[0x0][0x550], R9 ;  /* 0x0001540004047a24 */ /* 0x008fe400078e0209 */
[----:B------:R-:W-:Y:S01]  /*cba0*/  IMAD R5, R7, c[0x0][0x4dc], R6 ;  /* 0x0001370007057a24 */ /* 0x000fe200078e0206 */
[----:B------:R-:W-:Y:S02]  /*cbb0*/  IADD3 R7, -R0, RZ, RZ ;  /* 0x000000ff00077210 */ /* 0x000fe40007ffe1ff */
[----:B------:R-:W-:Y:S01]  /*cbc0*/  SHF.R.S32.HI R6, RZ, 0x1f, R4 ;  /* 0x0000001fff067819 */ /* 0x000fe20000011404 */
[----:B------:R-:W-:Y:S02]  /*cbd0*/  IMAD.IADD R3, R5, 0x1, R3 ;  /* 0x0000000105037824 */ /* 0x000fe400078e0203 */
[----:B------:R-:W-:Y:S01]  /*cbe0*/  IMAD R5, R7, c[0x0][0x4e8], R8 ;  /* 0x00013a0007057a24 */ /* 0x000fe200078e0208 */
[----:B------:R-:W-:Y:S01]  /*cbf0*/  SHF.R.S32.HI R7, RZ, 0x1f, R0 ;  /* 0x0000001fff077819 */ /* 0x000fe20000011400 */
[----:B------:R-:W-:-:S02]  /*cc00*/  IMAD R6, R6, c[0x0][0x4e0], RZ ;  /* 0x0001380006067a24 */ /* 0x000fc400078e02ff */
[----:B------:R-:W-:-:S04]  /*cc10*/  IMAD.WIDE.U32 R2, R4, c[0x0][0x4e0], R2 ;  /* 0x0001380004027a25 */ /* 0x000fc800078e0002 */
[----:B------:R-:W-:Y:S01]  /*cc20*/  IMAD R6, R4, c[0x0][0x4e4], R6 ;  /* 0x0001390004067a24 */ /* 0x000fe200078e0206 */
[----:B------:R-:W-:Y:S02]  /*cc30*/  SHF.R.S32.HI R4, RZ, 0x1f, R5 ;  /* 0x0000001fff047819 */ /* 0x000fe40000011405 */
[----:B------:R-:W-:-:S03]  /*cc40*/  IADD3 R2, P0, R0, R2, RZ ;  /* 0x0000000200027210 */ /* 0x000fc60007f1e0ff */
[----:B------:R-:W-:Y:S01]  /*cc50*/  IMAD R0, R4, c[0x0][0x4c8], RZ ;  /* 0x0001320004007a24 */ /* 0x000fe200078e02ff */
[----:B------:R-:W-:-:S03]  /*cc60*/  IADD3.X R3, R7, R3, R6, P0, !PT ;  /* 0x0000000307037210 */ /* 0x000fc600007fe406 */
[C---:B------:R-:W-:Y:S02]  /*cc70*/  IMAD R0, R5.reuse, c[0x0][0x4cc], R0 ;  /* 0x0001330005007a24 */ /* 0x040fe400078e0200 */
[----:B------:R-:W-:-:S05]  /*cc80*/  IMAD.WIDE.U32 R2, R5, c[0x0][0x4c8], R2 ;  /* 0x0001320005027a25 */ /* 0x000fca00078e0002 */
[----:B------:R-:W-:Y:S02]  /*cc90*/  IADD3 R0, R3, R0, RZ ;  /* 0x0000000003007210 */ /* 0x000fe40007ffe0ff */
[----:B------:R-:W-:-:S04]  /*cca0*/  LEA R4, P0, R2, c[0x0][0x4a8], 0x2 ;  /* 0x00012a0002047a11 */ /* 0x000fc800078010ff */
[----:B------:R-:W-:Y:S02]  /*ccb0*/  LEA.HI.X R5, R2, c[0x0][0x4ac], R0, 0x2, P0 ;  /* 0x00012b0002057a11 */ /* 0x000fe400000f1400 */
[----:B------:R-:W-:-:S05]  /*ccc0*/  MOV R0, 0xff800000 ;  /* 0xff80000000007802 */ /* 0x000fca0000000f00 */
[----:B------:R-:W-:Y:S01]  /*ccd0*/  STG.E [R4.64], R0 ;  /* 0x0000000004007986 */ /* 0x000fe2000c101910 */
[----:B------:R-:W-:Y:S05]  /*cce0*/  EXIT ;  /* 0x000000000000794d */ /* 0x000fea0003800000 */
.L_x_30:
[----:B------:R-:W-:-:S00]  /*ccf0*/  BRA `(.L_x_30) ;  /* 0xfffffff000007947 */ /* 0x000fc0000383ffff */
[----:B------:R-:W-:-:S00]  /*cd00*/  NOP ;  /* 0x0000000000007918 */ /* 0x000fc00000000000 */
[----:B------:R-:W-:-:S00]  /*cd10*/  NOP ;  /* 0x0000000000007918 */ /* 0x000fc00000000000 */
[----:B------:R-:W-:-:S00]  /*cd20*/  NOP ;  /* 0x0000000000007918 */ /* 0x000fc00000000000 */
[----:B------:R-:W-:-:S00]  /*cd30*/  NOP ;  /* 0x0000000000007918 */ /* 0x000fc00000000000 */
[----:B------:R-:W-:-:S00]  /*cd40*/  NOP ;  /* 0x0000000000007918 */ /* 0x000fc00000000000 */
[----:B------:R-:W-:-:S00]  /*cd50*/  NOP ;  /* 0x0000000000007918 */ /* 0x000fc00000000000 */
[----:B------:R-:W-:-:S00]  /*cd60*/  NOP ;  /* 0x0000000000007918 */ /* 0x000fc00000000000 */
[----:B------:R-:W-:-:S00]  /*cd70*/  NOP ;  /* 0x0000000000007918 */ /* 0x000fc00000000000 */
.L_x_1909:


//--------------------- .text._ZN7cutlass13device_kernelIN5flash19enable_sm80_to_sm89INS1_16FlashAttnFwdSm80INS1_25CollectiveMainloopFwdSm80ILi4ELi1ELb0EN4cute5tupleIJNS5_1CILi128EEENS7_ILi80EEENS7_ILi64EEEEEELi64ENS_6half_tEfNS_4arch4Sm80ELb0ELb0ELb0ELb1ELb1ELb0ELb1ELb1EEENS1_21CollectiveEpilogueFwdINS6_IJS8_SA_S9_EEENS6_IJNS7_ILi1EEESI_SI_EEESC_SE_Li128ELb1ELb1ELb1ELb0EEENS1_36VarlenDynamicPersistentTileSchedulerILi128ELi80ELi128ELi128ELb1ELb1ELb0ELb0ELb1ELb1EEEEEEEEEvNT_6ParamsE --------------------------
	.section	.text._ZN7cutlass13device_kernelIN5flash19enable_sm80_to_sm89INS1_16FlashAttnFwdSm80INS1_25CollectiveMainloopFwdSm80ILi4ELi1ELb0EN4cute5tupleIJNS5_1CILi128EEENS7_ILi80EEENS7_ILi64EEEEEELi64ENS_6half_tEfNS_4arch4Sm80ELb0ELb0ELb0ELb1ELb1ELb0ELb1ELb1EEENS1_21CollectiveEpilogueFwdINS6_IJS8_SA_S9_EEENS6_IJNS7_ILi1EEESI_SI_EEESC_SE_Li128ELb1ELb1ELb1ELb0EEENS1_36VarlenDynamicPersistentTileSchedulerILi128ELi80ELi128ELi128ELb1ELb1ELb0ELb0ELb1ELb1EEEEEEEEEvNT_6ParamsE,"ax",@progbits
	.sectioninfo	@"SHI_REGISTERS=255"
	.align	128
.text._ZN7cutlass13device_kernelIN5flash19enable_sm80_to_sm89INS1_16FlashAttnFwdSm80INS1_25CollectiveMainloopFwdSm80ILi4ELi1ELb0EN4cute5tupleIJNS5_1CILi128EEENS7_ILi80EEENS7_ILi64EEEEEELi64ENS_6half_tEfNS_4arch4Sm80ELb0ELb0ELb0ELb1ELb1ELb0ELb1ELb1EEENS1_21CollectiveEpilogueFwdINS6_IJS8_SA_S9_EEENS6_IJNS7_ILi1EEESI_SI_EEESC_SE_Li128ELb1ELb1ELb1ELb0EEENS1_36VarlenDynamicPersistentTileSchedulerILi128ELi80ELi128ELi128ELb1ELb1ELb0ELb0ELb1ELb1EEEEEEEEEvNT_6ParamsE:
        .type           _ZN7cutlass13device_kernelIN5flash19enable_sm80_to_sm89INS1_16FlashAttnFwdSm80INS1_25CollectiveMainloopFwdSm80ILi4ELi1ELb0EN4cute5tupleIJNS5_1CILi128EEENS7_ILi80EEENS7_ILi64EEEEEELi64ENS_6half_tEfNS_4arch4Sm80ELb0ELb0ELb0ELb1ELb1ELb0ELb1ELb1EEENS1_21CollectiveEpilogueFwdINS6_IJS8_SA_S9_EEENS6_IJNS7_ILi1EEESI_SI_EEESC_SE_Li128ELb1ELb1ELb1ELb0EEENS1_36VarlenDynamicPersistentTileSchedulerILi128ELi80ELi128ELi128ELb1ELb1ELb0ELb0ELb1ELb1EEEEEEEEEvNT_6ParamsE,@function
        .size           _ZN7cutlass13device_kernelIN5flash19enable_sm80_to_sm89INS1_16FlashAttnFwdSm80INS1_25CollectiveMainloopFwdSm80ILi4ELi1ELb0EN4cute5tupleIJNS5_1CILi128EEENS7_ILi80EEENS7_ILi64EEEEEELi64ENS_6half_tEfNS_4arch4Sm80ELb0ELb0ELb0ELb1ELb1ELb0ELb1ELb1EEENS1_21CollectiveEpilogueFwdINS6_IJS8_SA_S9_EEENS6_IJNS7_ILi1EEESI_SI_EEESC_SE_Li128ELb1ELb1ELb1ELb0EEENS1_36VarlenDynamicPersistentTileSchedulerILi128ELi80ELi128ELi128ELb1ELb1ELb0ELb0ELb1ELb1EEEEEEEEEvNT_6ParamsE,(.L_x_1910 - _ZN7cutlass13device_kernelIN5flash19enable_sm80_to_sm89INS1_16FlashAttnFwdSm80INS1_25CollectiveMainloopFwdSm80ILi4ELi1ELb0EN4cute5tupleIJNS5_1CILi128EEENS7_ILi80EEENS7_ILi64EEEEEELi64ENS_6half_tEfNS_4arch4Sm80ELb0ELb0ELb0ELb1ELb1ELb0ELb1ELb1EEENS1_21CollectiveEpilogueFwdINS6_IJS8_SA_S9_EEENS6_IJNS7_ILi1EEESI_SI_EEESC_SE_Li128ELb1ELb1ELb1ELb0EEENS1_36VarlenDynamicPersistentTileSchedulerILi128ELi80ELi128ELi128ELb1ELb1ELb0ELb0ELb1ELb1EEEEEEEEEvNT_6ParamsE)
        .other          _ZN7cutlass13device_kernelIN5flash19enable_sm80_to_sm89INS1_16FlashAttnFwdSm80INS1_25CollectiveMainloopFwdSm80ILi4ELi1ELb0EN4cute5tupleIJNS5_1CILi128EEENS7_ILi80EEENS7_ILi64EEEEEELi64ENS_6half_tEfNS_4arch4Sm80ELb0ELb0ELb0ELb1ELb1ELb0ELb1ELb1EEENS1_21CollectiveEpilogueFwdINS6_IJS8_SA_S9_EEENS6_IJNS7_ILi1EEESI_SI_EEESC_SE_Li128ELb1ELb1ELb1ELb0EEENS1_36VarlenDynamicPersistentTileSchedulerILi128ELi80ELi128ELi128ELb1ELb1ELb0ELb0ELb1ELb1EEEEEEEEEvNT_6ParamsE,@"STO_CUDA_ENTRY STV_DEFAULT"
_ZN7cutlass13device_kernelIN5flash19enable_sm80_to_sm89INS1_16FlashAttnFwdSm80INS1_25CollectiveMainloopFwdSm80ILi4ELi1ELb0EN4cute5tupleIJNS5_1CILi128EEENS7_ILi80EEENS7_ILi64EEEEEELi64ENS_6half_tEfNS_4arch4Sm80ELb0ELb0ELb0ELb1ELb1ELb0ELb1ELb1EEENS1_21CollectiveEpilogueFwdINS6_IJS8_SA_S9_EEENS6_IJNS7_ILi1EEESI_SI_EEESC_SE_Li128ELb1ELb1ELb1ELb0EEENS1_36VarlenDynamicPersistentTileSchedulerILi128ELi80ELi128ELi128ELb1ELb1ELb0ELb0ELb1ELb1EEEEEEEEEvNT_6ParamsE:
[----:B------:R-:W-:-:S03]  /*0000*/  MOV R1, c[0x0][0x28] ;  /* 0x00000a0000017a02 */ /* 0x000fc60000000f00 */
[----:B------:R-:W1:Y:S01]  /*0010*/  S2R R2, SR_TID.X ;  /* 0x0000000000027919 */ /* 0x000e620000002100 */
[----:B------:R-:W-:Y:S01]  /*0020*/  IADD3 R1, R1, -0x98, RZ ;  /* 0xffffff6801017810 */ /* 0x000fe20007ffe0ff */
[----:B------:R-:W-:Y:S01]  /*0030*/  ULDC.64 UR6, c[0x0][0x118] ;  /* 0x0000460000067ab9 */ /* 0x000fe20000000a00 */
[----:B-1----:R-:W-:-:S05]  /*0040*/  SHF.R.U32.HI R0, RZ, 0x5, R2 ;  /* 0x00000005ff007819 */ /* 0x002fca0000011602 */
[----:B------:R-:W1:Y:S02]  /*0050*/  SHFL.IDX PT, R3, R0, RZ, 0x1f ;  /* 0x00001fff00037589 */ /* 0x000e6400000e0000 */
[----:B-1----:R-:W-:Y:S02]  /*0060*/  ISETP.NE.AND P0, PT, R3, RZ, PT ;  /* 0x000000ff0300720c */ /* 0x002fe40003f05270 */
[----:B------:R-:W-:Y:S11]  /*0070*/  STL [R1+0x88], R3 ;  /* 0x0000880301007387 */ /* 0x000ff60000100800 */
[----:B------:R-:W-:Y:S06]  /*0080*/  @P0 BAR.SYNC.DEFER_BLOCKING 0x5, 0x80 ;  /* 0x0142000000000b1d */ /* 0x000fec0000010000 */
[----:B------:R-:W1:Y:S04]  /*0090*/  @P0 LDS.128 R4, [0x9100] ;  /* 0x00910000ff040984 */ /* 0x000e680000000c00 */
[----:B-1----:R1:W-:Y:S04]  /*00a0*/  @P0 STL.64 [R1], R4 ;  /* 0x0000000401000387 */ /* 0x0023e80000100a00 */
[----:B------:R1:W-:Y:S04]  /*00b0*/  @P0 STL.64 [R1+0x8], R6 ;  /* 0x0000080601000387 */ /* 0x0003e80000100a00 */
[----:B------:R-:W-:Y:S06]  /*00c0*/  @P0 BAR.ARV 0x4, 0x80 ;  /* 0x0102000000000b1d */ /* 0x000fec0000002000 */
[----:B------:R-:W-:Y:S05]  /*00d0*/  @P0 BRA `(.L_x_31) ;  /* 0x00000b1000000947 */ /* 0x000fea0003800000 */
[----:B------:R-:W-:Y:S01]  /*00e0*/  LOP3.LUT R14, R2, 0x1f, RZ, 0xc0, !PT ;  /* 0x0000001f020e7812 */ /* 0x000fe200078ec0ff */
[----:B------:R-:W-:Y:S01]  /*00f0*/  CS2R R8, SRZ ;  /* 0x0000000000087805 */ /* 0x000fe2000001ff00 */
[----:B-1----:R-:W-:-:S02]  /*0100*/  IMAD.MOV.U32 R7, RZ, RZ, RZ ;  /* 0x000000ffff077224 */ /* 0x002fc400078e00ff */
[----:B------:R-:W-:-:S04]  /*0110*/  ISETP.NE.AND P6, PT, R14, 0x1f, PT ;  /* 0x0000001f0e00780c */ /* 0x000fc80003fc5270 */
[----:B------:R-:W-:-:S13]  /*0120*/  ISETP.GE.OR P0, PT, R14, c[0x0][0x53c], !P6 ;  /* 0x00014f000e007a0c */ /* 0x000fda0007706670 */
[----:B------:R-:W-:Y:S02]  /*0130*/  @!P0 IMAD.MOV.U32 R4, RZ, RZ, 0x4 ;  /* 0x00000004ff048424 */ /* 0x000fe400078e00ff */
[----:B------:R-:W-:Y:S02]  /*0140*/  @!P0 IMAD.MOV.U32 R2, RZ, RZ, 0x4 ;  /* 0x00000004ff028424 */ /* 0x000fe400078e00ff */
[----:B------:R-:W-:-:S04]  /*0150*/  @!P0 IMAD.WIDE.U32 R4, R14, R4, c[0x0][0x580] ;  /* 0x000160000e048625 */ /* 0x000fc800078e0004 */
[C---:B------:R-:W-:Y:S01]  /*0160*/  @!P0 IMAD.WIDE.U32 R2, R14.reuse, R2, c[0x0][0x578] ;  /* 0x00015e000e028625 */ /* 0x040fe200078e0002 */
[----:B------:R-:W2:Y:S04]  /*0170*/  @!P0 LDG.E R8, [R4.64] ;  /* 0x0000000604088981 */ /* 0x000ea8000c1e1900 */
[----:B------:R-:W2:Y:S01]  /*0180*/  @!P0 LDG.E R7, [R2.64] ;  /* 0x0000000602078981 */ /* 0x000ea2000c1e1900 */
[C---:B------:R-:W-:Y:S01]  /*0190*/  ISETP.NE.AND P5, PT, R14.reuse, RZ, PT ;  /* 0x000000ff0e00720c */ /* 0x040fe20003fa5270 */
[----:B------:R-:W1:Y:S01]  /*01a0*/  S2UR UR4, SR_CTAID.X ;  /* 0x00000000000479c3 */ /* 0x000e620000002500 */
[C---:B------:R-:W-:Y:S02]  /*01b0*/  ISETP.GE.U32.AND P4, PT, R14.reuse, 0x2, PT ;  /* 0x000000020e00780c */ /* 0x040fe40003f86070 */
[----:B------:R-:W-:-:S02]  /*01c0*/  ISETP.GE.U32.AND P3, PT, R14, 0x4, PT ;  /* 0x000000040e00780c */ /* 0x000fc40003f66070 */
[C---:B------:R-:W-:Y:S02]  /*01d0*/  ISETP.GE.U32.AND P2, PT, R14.reuse, 0x8, PT ;  /* 0x000000080e00780c */ /* 0x040fe40003f46070 */
[----:B------:R-:W-:Y:S01]  /*01e0*/  ISETP.GE.U32.AND P1, PT, R14, 0x10, PT ;  /* 0x000000100e00780c */ /* 0x000fe20003f26070 */
[----:B--2---:R-:W-:-:S05]  /*01f0*/  IMAD R4, R8, R7, RZ ;  /* 0x0000000708047224 */ /* 0x004fca00078e02ff */
[----:B------:R-:W2:Y:S02]  /*0200*/  SHFL.UP PT, R0, R4, 0x1, RZ ;  /* 0x0420000004007989 */ /* 0x000ea400000e00ff */
[----:B--2---:R-:W-:-:S05]  /*0210*/  SEL R0, R0, RZ, P5 ;  /* 0x000000ff00007207 */ /* 0x004fca0002800000 */
[----:B------:R-:W-:-:S05]  /*0220*/  IMAD.IADD R4, R4, 0x1, R0 ;  /* 0x0000000104047824 */ /* 0x000fca00078e0200 */
        /* <DEDUP_REMOVED lines=12> */
[----:B------:R-:W2:Y:S02]  /*02f0*/  SHFL.IDX PT, R6, R4, 0x1f, 0x1f ;  /* 0x03e01f0004067f89 */ /* 0x000ea400000e0000 */
[----:B--2---:R-:W-:-:S04]  /*0300*/  IMAD R6, R6, c[0x0][0x538], RZ ;  /* 0x00014e0006067a24 */ /* 0x004fc800078e02ff */
[----:B------:R-:W-:Y:S01]  /*0310*/  IMAD.MOV.U32 R0, RZ, RZ, R6 ;  /* 0x000000ffff007224 */ /* 0x000fe200078e0006 */
[----:B-1----:R-:W-:-:S13]  /*0320*/  ISETP.GT.AND P0, PT, R6, UR4, PT ;  /* 0x0000000406007c0c */ /* 0x002fda000bf04270 */
[----:B------:R-:W-:Y:S05]  /*0330*/  @P0 BRA `(.L_x_32) ;  /* 0x0000027000000947 */ /* 0x000fea0003800000 */
[----:B------:R-:W-:Y:S02]  /*0340*/  MOV R6, R0 ;  /* 0x0000000000067202 */ /* 0x000fe40000000f00 */
[----:B------:R-:W-:-:S04]  /*0350*/  MOV R9, RZ ;  /* 0x000000ff00097202 */ /* 0x000fc80000000f00 */
.L_x_36:
[----:B------:R-:W-:-:S04]  /*0360*/  IADD3 R0, R9, 0x1f, RZ ;  /* 0x0000001f09007810 */ /* 0x000fc80007ffe0ff */
[----:B------:R-:W-:-:S13]  /*0370*/  ISETP.GE.AND P0, PT, R0, c[0x0][0x53c], PT ;  /* 0x00014f0000007a0c */ /* 0x000fda0003f06270 */
[----:B------:R-:W-:Y:S05]  /*0380*/  @P0 BRA `(.L_x_33) ;  /* 0x0000078000000947 */ /* 0x000fea0003800000 */
[----:B------:R-:W-:Y:S01]  /*0390*/  MOV R9, R0 ;  /* 0x0000000000097202 */ /* 0x000fe20000000f00 */
[----:B------:R-:W-:Y:S01]  /*03a0*/  IMAD.MOV.U32 R7, RZ, RZ, RZ ;  /* 0x000000ffff077224 */ /* 0x000fe200078e00ff */
[----:B------:R-:W-:Y:S02]  /*03b0*/  MOV R8, RZ ;  /* 0x000000ff00087202 */ /* 0x000fe40000000f00 */
[----:B------:R-:W-:-:S04]  /*03c0*/  IADD3 R0, R14, R9, RZ ;  /* 0x000000090e007210 */ /* 0x000fc80007ffe0ff */
[----:B------:R-:W-:-:S13]  /*03d0*/  ISETP.GE.OR P0, PT, R0, c[0x0][0x53c], !P6 ;  /* 0x00014f0000007a0c */ /* 0x000fda0007706670 */
[----:B------:R-:W-:Y:S01]  /*03e0*/  @!P0 MOV R2, 0x4 ;  /* 0x0000000400028802 */ /* 0x000fe20000000f00 */
[----:B------:R-:W-:-:S04]  /*03f0*/  @!P0 IMAD.MOV.U32 R3, RZ, RZ, 0x4 ;  /* 0x00000004ff038424 */ /* 0x000fc800078e00ff */
[----:B------:R-:W-:-:S04]  /*0400*/  @!P0 IMAD.WIDE R4, R0, R2, c[0x0][0x580] ;  /* 0x0001600000048625 */ /* 0x000fc800078e0202 */
[----:B------:R-:W-:Y:S01]  /*0410*/  @!P0 IMAD.WIDE R2, R0, R3, c[0x0][0x578] ;  /* 0x00015e0000028625 */ /* 0x000fe200078e0203 */
[----:B------:R-:W2:Y:S04]  /*0420*/  @!P0 LDG.E R8, [R4.64] ;  /* 0x0000000604088981 */ /* 0x000ea8000c1e1900 */
[----:B------:R-:W2:Y:S02]  /*0430*/  @!P0 LDG.E R7, [R2.64] ;  /* 0x0000000602078981 */ /* 0x000ea4000c1e1900 */
[----:B--2---:R-:W-:Y:S01]  /*0440*/  IMAD R5, R8, R7, RZ ;  /* 0x0000000708057224 */ /* 0x004fe200078e02ff */
[----:B------:R-:W-:Y:S05]  /*0450*/  BRA.DIV ~URZ, `(.L_x_34) ;  /* 0x0000d4927f007947 */ /* 0x000fea000b800000 */
[----:B------:R1:W2:Y:S02]  /*0460*/  SHFL.UP PT, R0, R5, 0x1, RZ ;  /* 0x0420000005007989 */ /* 0x0002a400000e00ff */
.L_x_155:
[----:B--2---:R-:W-:-:S04]  /*0470*/  SEL R0, R0, RZ, P5 ;  /* 0x000000ff00007207 */ /* 0x004fc80002800000 */
[----:B-1----:R-:W-:Y:S01]  /*0480*/  IADD3 R5, R5, R0, RZ ;  /* 0x0000000005057210 */ /* 0x002fe20007ffe0ff */
[----:B------:R-:W-:Y:S05]  /*0490*/  BRA.DIV ~URZ, `(.L_x_35) ;  /* 0x0000d4b27f007947 */ /* 0x000fea000b800000 */
[----:B------:R-:W1:Y:S02]  /*04a0*/  SHFL.UP PT, R0, R5, 0x2, RZ ;  /* 0x0440000005007989 */ /* 0x000e6400000e00ff */
[----:B-1----:R-:W-:-:S05]  /*04b0*/  SEL R0, R0, RZ, P4 ;  /* 0x000000ff00007207 */ /* 0x002fca0002000000 */
[----:B------:R-:W-:-:S05]  /*04c0*/  IMAD.IADD R0, R5, 0x1, R0 ;  /* 0x0000000105007824 */ /* 0x000fca00078e0200 */
        /* <DEDUP_REMOVED lines=9> */
[----:B------:R1:W2:Y:S02]  /*0560*/  SHFL.IDX PT, R0, R4, 0x1f, 0x1f ;  /* 0x03e01f0004007f89 */ /* 0x0002a400000e0000 */
.L_x_156:
[----:B--2---:R-:W-:-:S05]  /*0570*/  IMAD R0, R0, c[0x0][0x538], RZ ;  /* 0x00014e0000007a24 */ /* 0x004fca00078e02ff */
[----:B------:R-:W-:-:S04]  /*0580*/  IADD3 R6, R0, R6, RZ ;  /* 0x0000000600067210 */ /* 0x000fc80007ffe0ff */
[----:B------:R-:W-:-:S13]  /*0590*/  ISETP.GT.AND P0, PT, R6, UR4, PT ;  /* 0x0000000406007c0c */ /* 0x000fda000bf04270 */
[----:B-1----:R-:W-:Y:S05]  /*05a0*/  @!P0 BRA `(.L_x_36) ;  /* 0xfffffdb000008947 */ /* 0x002fea000383ffff */
.L_x_32:
[----:B------:R-:W-:-:S05]  /*05b0*/  IADD3 R12, -R0, R6, RZ ;  /* 0x00000006000c7210 */ /* 0x000fca0007ffe1ff */
[----:B------:R-:W-:-:S05]  /*05c0*/  IMAD R0, R4, c[0x0][0x538], R12 ;  /* 0x00014e0004007a24 */ /* 0x000fca00078e020c */
[----:B------:R-:W-:Y:S01]  /*05d0*/  ISETP.GT.AND P0, PT, R0, UR4, PT ;  /* 0x0000000400007c0c */ /* 0x000fe2000bf04270 */
[----:B------:R-:W-:-:S12]  /*05e0*/  BRA.DIV ~URZ, `(.L_x_37) ;  /* 0x0000d5227f007947 */ /* 0x000fd8000b800000 */
[----:B------:R-:W-:-:S04]  /*05f0*/  VOTE.ANY R0, PT, !P0 ;  /* 0x0000000000007806 */ /* 0x000fc800040e0100 */
.L_x_157:
[----:B------:R1:W2:Y:S01]  /*0600*/  POPC R13, R0 ;  /* 0x00000000000d7309 */ /* 0x0002a20000000000 */
[----:B------:R-:W-:Y:S05]  /*0610*/  BRA.DIV ~URZ, `(.L_x_38) ;  /* 0x0000d5327f007947 */ /* 0x000fea000b800000 */
[----:B--2---:R2:W3:Y:S01]  /*0620*/  SHFL.IDX PT, R11, R8, R13, 0x1f ;  /* 0x00001f0d080b7589 */ /* 0x0044e200000e0000 */
[----:B------:R-:W-:-:S03]  /*0630*/  MOV R6, RZ ;  /* 0x000000ff00067202 */ /* 0x000fc60000000f00 */
[----:B------:R2:W4:Y:S04]  /*0640*/  SHFL.IDX PT, R10, R7, R13, 0x1f ;  /* 0x00001f0d070a7589 */ /* 0x00052800000e0000 */
.L_x_158:
[----:B------:R-:W-:Y:S01]  /*0650*/  ISETP.NE.AND P0, PT, R0, RZ, PT ;  /* 0x000000ff0000720c */ /* 0x000fe20003f05270 */
[----:B------:R-:W-:-:S12]  /*0660*/  BSSY B0, `(.L_x_39) ;  /* 0x0000005000007945 */ /* 0x000fd80003800000 */
[----:B------:R-:W-:Y:S05]  /*0670*/  @!P0 BRA `(.L_x_40) ;  /* 0x0000003000008947 */ /* 0x000fea0003800000 */
[----:B------:R-:W-:Y:S01]  /*0680*/  IADD3 R203, R13, -0x1, RZ ;  /* 0xffffffff0dcb7810 */ /* 0x000fe20007ffe0ff */
[----:B------:R-:W-:Y:S05]  /*0690*/  BRA.DIV ~URZ, `(.L_x_41) ;  /* 0x0000d5927f007947 */ /* 0x000fea000b800000 */
[----:B------:R1:W2:Y:S02]  /*06a0*/  SHFL.IDX PT, R6, R4, R203, 0x1f ;  /* 0x00001fcb04067589 */ /* 0x0002a400000e0000 */
.L_x_40:
[----:B------:R-:W-:Y:S05]  /*06b0*/  BSYNC B0 ;  /* 0x0000000000007941 */ /* 0x000fea0003800000 */
.L_x_39:
[----:B-1-3--:R-:W-:Y:S01]  /*06c0*/  IABS R0, R11 ;  /* 0x0000000b00007213 */ /* 0x00afe20000000000 */
[----:B--2---:R-:W-:-:S04]  /*06d0*/  IMAD R4, R6, c[0x0][0x538], R12 ;  /* 0x00014e0006047a24 */ /* 0x004fc800078e020c */
[----:B------:R-:W-:Y:S01]  /*06e0*/  IMAD.MOV.U32 R5, RZ, RZ, R0 ;  /* 0x000000ffff057224 */ /* 0x000fe200078e0000 */
[----:B----4-:R-:W-:Y:S01]  /*06f0*/  IABS R0, R10 ;  /* 0x0000000a00007213 */ /* 0x010fe20000000000 */
[----:B------:R1:W-:Y:S01]  /*0700*/  STL [R1], R4 ;  /* 0x0000000401007387 */ /* 0x0003e20000100800 */
[----:B------:R-:W-:Y:S01]  /*0710*/  IADD3 R12, -R4, UR4, RZ ;  /* 0x00000004040c7c10 */ /* 0x000fe2000fffe1ff */
[----:B------:R-:W2:Y:S02]  /*0720*/  I2F.RP R2, R5 ;  /* 0x0000000500027306 */ /* 0x000ea40000209400 */
[----:B------:R-:W-:Y:S01]  /*0730*/  IMAD.MOV.U32 R7, RZ, RZ, R0 ;  /* 0x000000ffff077224 */ /* 0x000fe200078e0000 */
[----:B------:R-:W-:Y:S02]  /*0740*/  IABS R6, R12 ;  /* 0x0000000c00067213 */ /* 0x000fe40000000000 */
[----:B------:R-:W-:-:S03]  /*0750*/  IABS R0, R11 ;  /* 0x0000000b00007213 */ /* 0x000fc60000000000 */
[----:B------:R-:W-:Y:S01]  /*0760*/  I2F.RP R8, R7 ;  /* 0x0000000700087306 */ /* 0x000fe20000209400 */
[----:B------:R-:W-:-:S07]  /*0770*/  IADD3 R0, RZ, -R0, RZ ;  /* 0x80000000ff007210 */ /* 0x000fce0007ffe0ff */
[----:B--2---:R-:W2:Y:S02]  /*0780*/  MUFU.RCP R2, R2 ;  /* 0x0000000200027308 */ /* 0x004ea40000001000 */
[----:B--2---:R-:W-:-:S06]  /*0790*/  IADD3 R2, R2, 0xffffffe, RZ ;  /* 0x0ffffffe02027810 */ /* 0x004fcc0007ffe0ff */
[----:B------:R-:W2:Y:S02]  /*07a0*/  F2I.FTZ.U32.TRUNC.NTZ R3, R2 ;  /* 0x0000000200037305 */ /* 0x000ea4000021f000 */
[----:B--2---:R-:W-:-:S04]  /*07b0*/  IMAD.MOV R2, RZ, RZ, -R3 ;  /* 0x000000ffff027224 */ /* 0x004fc800078e0a03 */
[----:B-1----:R-:W-:Y:S02]  /*07c0*/  IMAD R4, R2, R5, RZ ;  /* 0x0000000502047224 */ /* 0x002fe400078e02ff */
[----:B------:R-:W-:-:S04]  /*07d0*/  IMAD.MOV.U32 R2, RZ, RZ, RZ ;  /* 0x000000ffff027224 */ /* 0x000fc800078e00ff */
[----:B------:R-:W-:-:S04]  /*07e0*/  IMAD.HI.U32 R2, R3, R4, R2 ;  /* 0x0000000403027227 */ /* 0x000fc800078e0002 */
[----:B------:R-:W-:-:S04]  /*07f0*/  IMAD.MOV.U32 R3, RZ, RZ, R6 ;  /* 0x000000ffff037224 */ /* 0x000fc800078e0006 */
[----:B------:R-:W-:-:S04]  /*0800*/  IMAD.HI.U32 R2, R2, R3, RZ ;  /* 0x0000000302027227 */ /* 0x000fc800078e00ff */
[----:B------:R-:W-:Y:S02]  /*0810*/  IMAD R0, R2, R0, R3 ;  /* 0x0000000002007224 */ /* 0x000fe400078e0203 */
[----:B------:R-:W1:Y:S03]  /*0820*/  MUFU.RCP R3, R8 ;  /* 0x0000000800037308 */ /* 0x000e660000001000 */
[----:B------:R-:W-:Y:S02]  /*0830*/  ISETP.GT.U32.AND P1, PT, R5, R0, PT ;  /* 0x000000000500720c */ /* 0x000fe40003f24070 */
[----:B-1----:R-:W-:-:S11]  /*0840*/  IADD3 R3, R3, 0xffffffe, RZ ;  /* 0x0ffffffe03037810 */ /* 0x002fd60007ffe0ff */
[----:B------:R-:W-:Y:S01]  /*0850*/  @!P1 IMAD.IADD R0, R0, 0x1, -R5 ;  /* 0x0000000100009824 */ /* 0x000fe200078e0a05 */
[----:B------:R-:W-:Y:S02]  /*0860*/  @!P1 IADD3 R2, R2, 0x1, RZ ;  /* 0x0000000102029810 */ /* 0x000fe40007ffe0ff */
[----:B------:R-:W-:Y:S01]  /*0870*/  ISETP.NE.AND P1, PT, R11, RZ, PT ;  /* 0x000000ff0b00720c */ /* 0x000fe20003f25270 */
[----:B------:R-:W1:Y:S01]  /*0880*/  F2I.FTZ.U32.TRUNC.NTZ R3, R3 ;  /* 0x0000000300037305 */ /* 0x000e62000021f000 */
[----:B------:R-:W-:Y:S02]  /*0890*/  ISETP.GE.U32.AND P2, PT, R0, R5, PT ;  /* 0x000000050000720c */ /* 0x000fe40003f46070 */
[----:B------:R-:W-:-:S04]  /*08a0*/  LOP3.LUT R0, R12, R11, RZ, 0x3c, !PT ;  /* 0x0000000b0c007212 */ /* 0x000fc800078e3cff */
[----:B------:R-:W-:-:S07]  /*08b0*/  ISETP.GE.AND P0, PT, R0, RZ, PT ;  /* 0x000000ff0000720c */ /* 0x000fce0003f06270 */
[----:B------:R-:W-:Y:S02]  /*08c0*/  @P2 IADD3 R2, R2, 0x1, RZ ;  /* 0x0000000102022810 */ /* 0x000fe40007ffe0ff */
[----:B-1----:R-:W-:-:S03]  /*08d0*/  IADD3 R0, RZ, -R3, RZ ;  /* 0x80000003ff007210 */ /* 0x002fc60007ffe0ff */
[----:B------:R-:W-:Y:S02]  /*08e0*/  IMAD.MOV.U32 R4, RZ, RZ, R2 ;  /* 0x000000ffff047224 */ /* 0x000fe400078e0002 */
[----:B------:R-:W-:Y:S01]  /*08f0*/  IMAD.MOV.U32 R2, RZ, RZ, R0 ;  /* 0x000000ffff027224 */ /* 0x000fe200078e0000 */
[----:B------:R-:W-:Y:S01]  /*0900*/  IABS R0, R10 ;  /* 0x0000000a00007213 */ /* 0x000fe20000000000 */
[----:B------:R-:W-:Y:S01]  /*0910*/  @!P0 IMAD.MOV R4, RZ, RZ, -R4 ;  /* 0x000000ffff048224 */ /* 0x000fe200078e0a04 */
[----:B------:R-:W-:Y:S01]  /*0920*/  @!P1 LOP3.LUT R4, RZ, R11, RZ, 0x33, !PT ;  /* 0x0000000bff049212 */ /* 0x000fe200078e33ff */
[----:B------:R-:W-:Y:S01]  /*0930*/  IMAD R5, R2, R7, RZ ;  /* 0x0000000702057224 */ /* 0x000fe200078e02ff */
[----:B------:R-:W-:Y:S01]  /*0940*/  MOV R2, RZ ;  /* 0x000000ff00027202 */ /* 0x000fe20000000f00 */
[----:B------:R-:W-:Y:S01]  /*0950*/  IMAD.MOV R6, RZ, RZ, -R0 ;  /* 0x000000ffff067224 */ /* 0x000fe200078e0a00 */
[----:B------:R-:W-:-:S03]  /*0960*/  IABS R8, R4 ;  /* 0x0000000400087213 */ /* 0x000fc60000000000 */
[----:B------:R-:W-:-:S04]  /*0970*/  IMAD.HI.U32 R0, R3, R5, R2 ;  /* 0x0000000503007227 */ /* 0x000fc800078e0002 */
[----:B------:R-:W-:Y:S02]  /*0980*/  IMAD.MOV.U32 R2, RZ, RZ, R8 ;  /* 0x000000ffff027224 */ /* 0x000fe400078e0008 */
[----:B------:R-:W-:Y:S02]  /*0990*/  IMAD.MOV.U32 R3, RZ, RZ, R6 ;  /* 0x000000ffff037224 */ /* 0x000fe400078e0006 */
[----:B------:R-:W-:-:S04]  /*09a0*/  IMAD.HI.U32 R0, R0, R2, RZ ;  /* 0x0000000200007227 */ /* 0x000fc800078e00ff */
[----:B------:R-:W-:Y:S02]  /*09b0*/  IMAD R2, R0, R3, R2 ;  /* 0x0000000300027224 */ /* 0x000fe400078e0202 */
[----:B------:R-:W-:-:S03]  /*09c0*/  IMAD R3, R4, R11, RZ ;  /* 0x0000000b04037224 */ /* 0x000fc600078e02ff */
[----:B------:R-:W-:Y:S02]  /*09d0*/  ISETP.GT.U32.AND P1, PT, R7, R2, PT ;  /* 0x000000020700720c */ /* 0x000fe40003f24070 */
[----:B------:R-:W-:-:S11]  /*09e0*/  IADD3 R3, R12, -R3, RZ ;  /* 0x800000030c037210 */ /* 0x000fd60007ffe0ff */
[----:B------:R-:W-:Y:S01]  /*09f0*/  @!P1 IMAD.IADD R2, R2, 0x1, -R7 ;  /* 0x0000000102029824 */ /* 0x000fe200078e0a07 */
[----:B------:R-:W-:Y:S02]  /*0a00*/  @!P1 IADD3 R0, R0, 0x1, RZ ;  /* 0x0000000100009810 */ /* 0x000fe40007ffe0ff */
[----:B------:R-:W-:Y:S02]  /*0a10*/  ISETP.NE.AND P1, PT, R10, RZ, PT ;  /* 0x000000ff0a00720c */ /* 0x000fe40003f25270 */
[----:B------:R-:W-:Y:S02]  /*0a20*/  ISETP.GE.U32.AND P2, PT, R2, R7, PT ;  /* 0x000000070200720c */ /* 0x000fe40003f46070 */
[----:B------:R-:W-:-:S04]  /*0a30*/  LOP3.LUT R2, R4, R10, RZ, 0x3c, !PT ;  /* 0x0000000a04027212 */ /* 0x000fc800078e3cff */
[----:B------:R-:W-:-:S07]  /*0a40*/  ISETP.GE.AND P0, PT, R2, RZ, PT ;  /* 0x000000ff0200720c */ /* 0x000fce0003f06270 */
[----:B------:R-:W-:-:S06]  /*0a50*/  @P2 IADD3 R0, R0, 0x1, RZ ;  /* 0x0000000100002810 */ /* 0x000fcc0007ffe0ff */
[----:B------:R-:W-:Y:S02]  /*0a60*/  @!P0 IADD3 R0, -R0, RZ, RZ ;  /* 0x000000ff00008210 */ /* 0x000fe40007ffe1ff */
[----:B------:R-:W-:-:S05]  /*0a70*/  @!P1 LOP3.LUT R0, RZ, R10, RZ, 0x33, !PT ;  /* 0x0000000aff009212 */ /* 0x000fca00078e33ff */
[--C-:B------:R-:W-:Y:S02]  /*0a80*/  IMAD.MOV R2, RZ, RZ, -R0.reuse ;  /* 0x000000ffff027224 */ /* 0x100fe400078e0a00 */
[C---:B------:R-:W-:Y:S02]  /*0a90*/  IMAD R0, R10.reuse, 0x1000000, R0 ;  /* 0x010000000a007824 */ /* 0x040fe400078e0200 */
[----:B------:R-:W-:Y:S02]  /*0aa0*/  IMAD R2, R10, R2, R4 ;  /* 0x000000020a027224 */ /* 0x000fe400078e0204 */
[----:B------:R-:W-:Y:S02]  /*0ab0*/  IMAD.IADD R4, R13, 0x1, R9 ;  /* 0x000000010d047824 */ /* 0x000fe400078e0209 */
[----:B------:R-:W-:-:S03]  /*0ac0*/  IMAD R0, R2, 0x10000, R0 ;  /* 0x0001000002007824 */ /* 0x000fc600078e0200 */
[----:B------:R1:W-:Y:S04]  /*0ad0*/  STL [R1+0xc], R4 ;  /* 0x00000c0401007387 */ /* 0x0003e80000100800 */
[----:B------:R1:W-:Y:S04]  /*0ae0*/  STL [R1+0x8], R0 ;  /* 0x0000080001007387 */ /* 0x0003e80000100800 */
[----:B------:R1:W-:Y:S01]  /*0af0*/  STL [R1+0x4], R3 ;  /* 0x0000040301007387 */ /* 0x0003e20000100800 */
[----:B------:R-:W-:Y:S05]  /*0b00*/  BRA `(.L_x_42) ;  /* 0x0000006000007947 */ /* 0x000fea0003800000 */
.L_x_33:
[----:B------:R-:W-:Y:S01]  /*0b10*/  MOV R0, UR4 ;  /* 0x0000000400007c02 */ /* 0x000fe20008000f00 */
[----:B------:R-:W-:Y:S04]  /*0b20*/  STL [R1+0x4], RZ ;  /* 0x000004ff01007387 */ /* 0x000fe80000100800 */
[----:B------:R1:W-:Y:S04]  /*0b30*/  STL [R1], R0 ;  /* 0x0000000001007387 */ /* 0x0003e80000100800 */
[----:B------:R2:W-:Y:S01]  /*0b40*/  STL [R1+0x8], RZ ;  /* 0x000008ff01007387 */ /* 0x0005e20000100800 */
[----:B-1----:R-:W-:-:S05]  /*0b50*/  MOV R0, c[0x0][0x53c] ;  /* 0x00014f0000007a02 */ /* 0x002fca0000000f00 */
[----:B------:R2:W-:Y:S02]  /*0b60*/  STL [R1+0xc], R0 ;  /* 0x00000c0001007387 */ /* 0x0005e40000100800 */
.L_x_42:
[----:B-1----:R-:W3:Y:S04]  /*0b70*/  LDL R4, [R1] ;  /* 0x0000000001047983 */ /* 0x002ee80000100800 */
[----:B------:R-:W3:Y:S04]  /*0b80*/  LDL R5, [R1+0x4] ;  /* 0x0000040001057983 */ /* 0x000ee80000100800 */
[----:B------:R-:W3:Y:S04]  /*0b90*/  LDL R6, [R1+0x8] ;  /* 0x0000080001067983 */ /* 0x000ee80000100800 */
[----:B------:R-:W3:Y:S01]  /*0ba0*/  LDL R7, [R1+0xc] ;  /* 0x00000c0001077983 */ /* 0x000ee20000100800 */
[----:B------:R-:W-:Y:S01]  /*0bb0*/  ISETP.NE.AND P0, PT, R14, RZ, PT ;  /* 0x000000ff0e00720c */ /* 0x000fe20003f05270 */
[----:B------:R-:W-:-:S12]  /*0bc0*/  WARPSYNC 0xffffffff ;  /* 0xffffffff00007948 */ /* 0x000fd80003800000 */
[----:B---3--:R1:W-:Y:S04]  /*0bd0*/  @!P0 STS.128 [0x9100], R4 ;  /* 0x00910004ff008388 */ /* 0x0083e80000000c00 */
[----:B------:R-:W-:Y:S06]  /*0be0*/  BAR.ARV 0x5, 0x80 ;  /* 0x0142000000007b1d */ /* 0x000fec0000002000 */
.L_x_31:
[----:B--2---:R-:W2:Y:S02]  /*0bf0*/  LDL R0, [R1+0xc] ;  /* 0x00000c0001007983 */ /* 0x004ea40000100800 */
[----:B--2---:R-:W-:-:S13]  /*0c00*/  ISETP.GE.AND P0, PT, R0, c[0x0][0x53c], PT ;  /* 0x00014f0000007a0c */ /* 0x004fda0003f06270 */
[----:B------:R-:W-:Y:S05]  /*0c10*/  @P0 EXIT ;  /* 0x000000000000094d */ /* 0x000fea0003800000 */
[----:B------:R-:W2:Y:S01]  /*0c20*/  S2R R11, SR_TID.X ;  /* 0x00000000000b7919 */ /* 0x000ea20000002100 */
[----:B------:R-:W-:Y:S02]  /*0c30*/  ULDC UR5, c[0x0][0x2ac] ;  /* 0x0000ab0000057ab9 */ /* 0x000fe40000000800 */
[----:B------:R-:W-:Y:S02]  /*0c40*/  ULDC UR4, c[0x0][0x1d0] ;  /* 0x0000740000047ab9 */ /* 0x000fe40000000800 */
[----:B------:R-:W-:Y:S01]  /*0c50*/  UIMAD UR5, UR5, UR4, URZ ;  /* 0x00000004050572a4 */ /* 0x000fe2000f8e023f */
[----:B--2---:R-:W-:-:S04]  /*0c60*/  SHF.R.S32.HI R10, RZ, 0x1f, R11 ;  /* 0x0000001fff0a7819 */ /* 0x004fc8000001140b */
[CC--:B------:R-:W-:Y:S02]  /*0c70*/  LEA.HI R8, R10.reuse, R11.reuse, RZ, 0x2 ;  /* 0x0000000b0a087211 */ /* 0x0c0fe400078f10ff */
[----:B-1----:R-:W-:Y:S02]  /*0c80*/  LEA.HI R5, R10, R11, RZ, 0x4 ;  /* 0x0000000b0a057211 */ /* 0x002fe400078f20ff */
[--C-:B------:R-:W-:Y:S02]  /*0c90*/  SHF.R.S32.HI R3, RZ, 0x2, R8.reuse ;  /* 0x00000002ff037819 */ /* 0x100fe40000011408 */
[----:B------:R-:W-:Y:S02]  /*0ca0*/  SHF.R.S32.HI R0, RZ, 0x1f, R8 ;  /* 0x0000001fff007819 */ /* 0x000fe40000011408 */
[----:B------:R-:W-:Y:S02]  /*0cb0*/  LOP3.LUT R2, R5, 0xfffffff0, RZ, 0xc0, !PT ;  /* 0xfffffff005027812 */ /* 0x000fe400078ec0ff */
[----:B------:R-:W-:-:S02]  /*0cc0*/  LEA.HI R0, R0, R3, RZ, 0x3 ;  /* 0x0000000300007211 */ /* 0x000fc400078f18ff */
[----:B------:R-:W-:Y:S02]  /*0cd0*/  LEA.HI R16, R10, R11, RZ, 0x3 ;  /* 0x0000000b0a107211 */ /* 0x000fe400078f18ff */
[----:B------:R-:W-:Y:S02]  /*0ce0*/  LOP3.LUT R0, R0, 0xfffffff8, RZ, 0xc0, !PT ;  /* 0xfffffff800007812 */ /* 0x000fe400078ec0ff */
[----:B------:R-:W-:Y:S02]  /*0cf0*/  SHF.R.S32.HI R242, RZ, 0x3, R16 ;  /* 0x00000003fff27819 */ /* 0x000fe40000011410 */
[----:B------:R-:W-:Y:S01]  /*0d00*/  LOP3.LUT R206, R16, 0xfffffff8, RZ, 0xc0, !PT ;  /* 0xfffffff810ce7812 */ /* 0x000fe200078ec0ff */
[----:B------:R-:W-:Y:S01]  /*0d10*/  IMAD.IADD R9, R3, 0x1, -R0 ;  /* 0x0000000103097824 */ /* 0x000fe200078e0a00 */
[----:B------:R-:W-:Y:S01]  /*0d20*/  SHF.R.S32.HI R3, RZ, 0x4, R5 ;  /* 0x00000004ff037819 */ /* 0x000fe20000011405 */
[----:B------:R-:W-:Y:S02]  /*0d30*/  IMAD.IADD R0, R11, 0x1, -R2 ;  /* 0x000000010b007824 */ /* 0x000fe400078e0a02 */
[----:B------:R-:W-:Y:S01]  /*0d40*/  IMAD.SHL.U32 R2, R242, 0x40, RZ ;  /* 0x00000040f2027824 */ /* 0x000fe200078e00ff */
[----:B------:R-:W-:Y:S01]  /*0d50*/  LEA.HI R5, R5, R3, RZ, 0x1 ;  /* 0x0000000305057211 */ /* 0x000fe200078f08ff */
[----:B------:R-:W-:Y:S01]  /*0d60*/  IMAD.IADD R206, R11, 0x1, -R206 ;  /* 0x000000010bce7824 */ /* 0x000fe200078e0ace */
[----:B------:R-:W-:-:S02]  /*0d70*/  SHF.R.S32.HI R4, RZ, 0x1f, R0 ;  /* 0x0000001fff047819 */ /* 0x000fc40000011400 */
[----:B------:R-:W-:Y:S01]  /*0d80*/  LOP3.LUT R2, R2, 0x1c0, RZ, 0xc0, !PT ;  /* 0x000001c002027812 */ /* 0x000fe200078ec0ff */
[----:B------:R-:W-:Y:S01]  /*0d90*/  IMAD.SHL.U32 R205, R206, 0x8, RZ ;  /* 0x00000008cecd7824 */ /* 0x000fe200078e00ff */
[----:B------:R-:W-:Y:S02]  /*0da0*/  LEA.HI R13, R4, R0, RZ, 0x3 ;  /* 0x00000000040d7211 */ /* 0x000fe400078f18ff */
[----:B------:R-:W-:Y:S02]  /*0db0*/  LOP3.LUT R5, R5, 0xfffffffe, RZ, 0xc0, !PT ;  /* 0xfffffffe05057812 */ /* 0x000fe400078ec0ff */
[----:B------:R-:W-:Y:S02]  /*0dc0*/  LOP3.LUT R6, R13, 0xfffffff8, RZ, 0xc0, !PT ;  /* 0xfffffff80d067812 */ /* 0x000fe400078ec0ff */
[----:B------:R-:W-:Y:S01]  /*0dd0*/  SHF.R.U32.HI R7, RZ, 0x3, R2 ;  /* 0x00000003ff077819 */ /* 0x000fe20000011602 */
[----:B------:R-:W-:Y:S01]  /*0de0*/  IMAD.IADD R14, R3, 0x1, -R5 ;  /* 0x00000001030e7824 */ /* 0x000fe200078e0a05 */
[----:B------:R-:W-:Y:S01]  /*0df0*/  LOP3.LUT R4, R2, 0x38, R205, 0xf8, !PT ;  /* 0x0000003802047812 */ /* 0x000fe200078ef8cd */
[----:B------:R-:W-:Y:S01]  /*0e00*/  IMAD.IADD R6, R0, 0x1, -R6 ;  /* 0x0000000100067824 */ /* 0x000fe200078e0a06 */
[----:B------:R-:W-:-:S02]  /*0e10*/  LOP3.LUT R2, R9, 0x1, RZ, 0xc0, !PT ;  /* 0x0000000109027812 */ /* 0x000fc400078ec0ff */
[----:B------:R-:W-:Y:S02]  /*0e20*/  LEA.HI R0, R10, R11, RZ, 0x5 ;  /* 0x0000000b0a007211 */ /* 0x000fe400078f28ff */
[----:B------:R-:W-:Y:S02]  /*0e30*/  LOP3.LUT R3, R8, 0xfffffffc, RZ, 0xc0, !PT ;  /* 0xfffffffc08037812 */ /* 0x000fe400078ec0ff */
[----:B------:R-:W-:Y:S02]  /*0e40*/  ISETP.NE.U32.AND P0, PT, R2, 0x1, PT ;  /* 0x000000010200780c */ /* 0x000fe40003f05070 */
[--C-:B------:R-:W-:Y:S01]  /*0e50*/  SHF.R.S32.HI R5, RZ, 0x5, R0.reuse ;  /* 0x00000005ff057819 */ /* 0x100fe20000011400 */
[----:B------:R-:W-:Y:S01]  /*0e60*/  IMAD.IADD R8, R11, 0x1, -R3 ;  /* 0x000000010b087824 */ /* 0x000fe200078e0a03 */
[----:B------:R-:W-:Y:S02]  /*0e70*/  SHF.R.S32.HI R2, RZ, 0x1f, R0 ;  /* 0x0000001fff027819 */ /* 0x000fe40000011400 */
[----:B------:R-:W-:-:S02]  /*0e80*/  LOP3.LUT R0, R0, 0xffffffe0, RZ, 0xc0, !PT ;  /* 0xffffffe000007812 */ /* 0x000fc400078ec0ff */
[----:B------:R-:W-:Y:S02]  /*0e90*/  LOP3.LUT R15, R4, R7, RZ, 0x3c, !PT ;  /* 0x00000007040f7212 */ /* 0x000fe400078e3cff */
[----:B------:R-:W-:Y:S01]  /*0ea0*/  LEA.HI R4, R10, R11, RZ, 0x6 ;  /* 0x0000000b0a047211 */ /* 0x000fe200078f30ff */
[----:B------:R-:W-:Y:S01]  /*0eb0*/  IMAD.IADD R18, R11, 0x1, -R0 ;  /* 0x000000010b127824 */ /* 0x000fe200078e0a00 */
[----:B------:R-:W-:Y:S01]  /*0ec0*/  LEA.HI R3, R2, R5, RZ, 0x2 ;  /* 0x0000000502037211 */ /* 0x000fe200078f10ff */
[----:B------:R-:W-:Y:S01]  /*0ed0*/  IMAD.SHL.U32 R2, R206, 0x40, RZ ;  /* 0x00000040ce027824 */ /* 0x000fe200078e00ff */
[----:B------:R-:W-:Y:S01]  /*0ee0*/  LEA.HI R0, R8, R8, RZ, 0x1 ;  /* 0x0000000808007211 */ /* 0x000fe200078f08ff */
[----:B------:R-:W-:Y:S01]  /*0ef0*/  IMAD.SHL.U32 R12, R4, 0x8, RZ ;  /* 0x00000008040c7824 */ /* 0x000fe200078e00ff */
[----:B------:R-:W-:Y:S02]  /*0f00*/  LOP3.LUT R4, R3, 0xffffffc, RZ, 0xc0, !PT ;  /* 0x0ffffffc03047812 */ /* 0x000fe400078ec0ff */
[C---:B------:R-:W-:Y:S01]  /*0f10*/  LOP3.LUT R3, R0.reuse, 0x1ffffffe, RZ, 0xc0, !PT ;  /* 0x1ffffffe00037812 */ /* 0x040fe200078ec0ff */
[----:B------:R-:W-:Y:S01]  /*0f20*/  IMAD.SHL.U32 R0, R0, 0x20, RZ ;  /* 0x0000002000007824 */ /* 0x000fe200078e00ff */
[----:B------:R-:W-:Y:S01]  /*0f30*/  SHF.R.S32.HI R11, RZ, 0x1f, R18 ;  /* 0x0000001fff0b7819 */ /* 0x000fe20000011412 */
[----:B------:R-:W-:Y:S01]  /*0f40*/  IMAD.IADD R7, R5, 0x1, -R4 ;  /* 0x0000000105077824 */ /* 0x000fe200078e0a04 */
[----:B------:R-:W-:Y:S01]  /*0f50*/  LOP3.LUT R2, R2, 0x1c0, RZ, 0xc0, !PT ;  /* 0x000001c002027812 */ /* 0x000fe200078ec0ff */
[----:B------:R-:W-:Y:S01]  /*0f60*/  IMAD.IADD R3, R8, 0x1, -R3 ;  /* 0x0000000108037824 */ /* 0x000fe200078e0a03 */
[----:B------:R-:W-:Y:S01]  /*0f70*/  LEA.HI R11, R11, R18, RZ, 0x2 ;  /* 0x000000120b0b7211 */ /* 0x000fe200078f10ff */
[----:B------:R-:W-:Y:S01]  /*0f80*/  IMAD.SHL.U32 R5, R5, 0x400, RZ ;  /* 0x0000040005057824 */ /* 0x000fe200078e00ff */
[----:B------:R-:W-:-:S02]  /*0f90*/  LOP3.LUT R0, R0, 0xffffffc0, RZ, 0xc0, !PT ;  /* 0xffffffc000007812 */ /* 0x000fc400078ec0ff */
[----:B------:R-:W-:Y:S02]  /*0fa0*/  LOP3.LUT R10, R2, 0x8, R16, 0xf8, !PT ;  /* 0x00000008020a7812 */ /* 0x000fe400078ef810 */
[----:B------:R-:W-:Y:S02]  /*0fb0*/  SHF.R.U32.HI R4, RZ, 0x3, R2 ;  /* 0x00000003ff047819 */ /* 0x000fe40000011602 */
[----:B------:R-:W-:Y:S02]  /*0fc0*/  SHF.R.S32.HI R2, RZ, 0x2, R11 ;  /* 0x00000002ff027819 */ /* 0x000fe4000001140b */
[----:B------:R-:W-:Y:S01]  /*0fd0*/  LOP3.LUT R15, R15, 0x7ffffe00, R12, 0xf8, !PT ;  /* 0x7ffffe000f0f7812 */ /* 0x000fe200078ef80c */
[----:B------:R-:W-:Y:S01]  /*0fe0*/  IMAD R12, R3, 0x8, R0 ;  /* 0x00000008030c7824 */ /* 0x000fe200078e0200 */
[----:B------:R-:W-:Y:S01]  /*0ff0*/  LOP3.LUT R10, R10, R4, RZ, 0x3c, !PT ;  /* 0x000000040a0a7212 */ /* 0x000fe200078e3cff */
[C---:B------:R-:W-:Y:S01]  /*1000*/  IMAD.SHL.U32 R0, R6.reuse, 0x40, RZ ;  /* 0x0000004006007824 */ /* 0x040fe200078e00ff */
[----:B------:R-:W-:Y:S01]  /*1010*/  R2P PR, R9, 0x6 ;  /* 0x0000000609007804 */ /* 0x000fe20000000000 */
[----:B------:R-:W-:Y:S01]  /*1020*/  IMAD R17, R7, 0x10, R2 ;  /* 0x0000001007117824 */ /* 0x000fe200078e0202 */
[----:B------:R-:W-:Y:S01]  /*1030*/  LOP3.LUT P4, RZ, R6, 0x2, RZ, 0xc0, !PT ;  /* 0x0000000206ff7812 */ /* 0x000fe2000788c0ff */
[----:B------:R-:W-:Y:S01]  /*1040*/  IMAD.SHL.U32 R2, R9, 0x40, RZ ;  /* 0x0000004009027824 */ /* 0x000fe200078e00ff */
[----:B------:R-:W-:Y:S01]  /*1050*/  LOP3.LUT R0, R0, 0x1c0, RZ, 0xc0, !PT ;  /* 0x000001c000007812 */ /* 0x000fe200078ec0ff */
[----:B------:R-:W-:Y:S01]  /*1060*/  IMAD.SHL.U32 R3, R14, 0x8, RZ ;  /* 0x000000080e037824 */ /* 0x000fe200078e00ff */
[----:B------:R-:W-:Y:S01]  /*1070*/  LOP3.LUT P3, RZ, R6, 0x4, RZ, 0xc0, !PT ;  /* 0x0000000406ff7812 */ /* 0x000fe2000786c0ff */
[----:B------:R-:W-:Y:S01]  /*1080*/  IMAD R7, R8, 0x2, R5 ;  /* 0x0000000208077824 */ /* 0x000fe200078e0205 */
[----:B------:R-:W-:Y:S01]  /*1090*/  LOP3.LUT R4, R2, 0x1c0, RZ, 0xc0, !PT ;  /* 0x000001c002047812 */ /* 0x000fe200078ec0ff */
[----:B------:R1:W-:Y:S01]  /*10a0*/  STL [R1+0x8c], R17 ;  /* 0x00008c1101007387 */ /* 0x0003e20000100800 */
[----:B------:R-:W-:Y:S01]  /*10b0*/  LOP3.LUT R2, R0, 0x8, R3, 0xf8, !PT ;  /* 0x0000000800027812 */ /* 0x000fe200078ef803 */
[----:B------:R-:W-:Y:S01]  /*10c0*/  IMAD.SHL.U32 R3, R13, 0x40, RZ ;  /* 0x000000400d037824 */ /* 0x000fe200078e00ff */
[----:B------:R-:W-:Y:S01]  /*10d0*/  SHF.R.U32.HI R0, RZ, 0x3, R0 ;  /* 0x00000003ff007819 */ /* 0x000fe20000011600 */
[----:B------:R-:W-:Y:S01]  /*10e0*/  IMAD.MOV.U32 R9, RZ, RZ, 0x40 ;  /* 0x00000040ff097424 */ /* 0x000fe200078e00ff */
[----:B------:R-:W-:Y:S01]  /*10f0*/  LEA.HI R6, R4, R4, RZ, 0x1d ;  /* 0x0000000404067211 */ /* 0x000fe200078fe8ff */
[----:B------:R-:W-:Y:S01]  /*1100*/  IMAD.SHL.U32 R200, R15, 0x2, RZ ;  /* 0x000000020fc87824 */ /* 0x000fe200078e00ff */
[----:B------:R-:W-:Y:S01]  /*1110*/  LOP3.LUT R2, R2, R0, RZ, 0x3c, !PT ;  /* 0x0000000002027212 */ /* 0x000fe200078e3cff */
[----:B------:R-:W-:Y:S01]  /*1120*/  IMAD R0, R14, 0x200, R10 ;  /* 0x000002000e007824 */ /* 0x000fe200078e020a */
[----:B------:R-:W-:Y:S01]  /*1130*/  LOP3.LUT R4, R3, 0xfffffe00, RZ, 0xc0, !PT ;  /* 0xfffffe0003047812 */ /* 0x000fe200078ec0ff */
[----:B------:R-:W-:Y:S01]  /*1140*/  IMAD.IADD R7, R7, 0x1, R6 ;  /* 0x0000000107077824 */ /* 0x000fe200078e0206 */
[----:B------:R-:W-:Y:S01]  /*1150*/  SHF.R.S32.HI R10, RZ, 0x1f, R205 ;  /* 0x0000001fff0a7819 */ /* 0x000fe200000114cd */
[----:B------:R-:W-:Y:S01]  /*1160*/  IMAD.MOV.U32 R8, RZ, RZ, 0x20 ;  /* 0x00000020ff087424 */ /* 0x000fe200078e00ff */
[CC--:B------:R-:W-:Y:S01]  /*1170*/  IADD3 R3, R2.reuse, R4.reuse, R5 ;  /* 0x0000000402037210 */ /* 0x0c0fe20007ffe005 */
[----:B------:R-:W-:Y:S01]  /*1180*/  IMAD.MOV.U32 R5, RZ, RZ, -0x10 ;  /* 0xfffffff0ff057424 */ /* 0x000fe200078e00ff */
[----:B------:R-:W-:-:S02]  /*1190*/  LOP3.LUT R4, R2, R4, RZ, 0xfc, !PT ;  /* 0x0000000402047212 */ /* 0x000fc400078efcff */
[----:B------:R-:W-:Y:S01]  /*11a0*/  LOP3.LUT R2, R11, 0x7ffffffc, RZ, 0xc0, !PT ;  /* 0x7ffffffc0b027812 */ /* 0x000fe200078ec0ff */
[----:B------:R-:W-:Y:S01]  /*11b0*/  IMAD.IADD R11, R17, 0x1, R12 ;  /* 0x00000001110b7824 */ /* 0x000fe200078e020c */
[----:B------:R-:W-:Y:S02]  /*11c0*/  LEA R188, R0, 0x2900, 0x1 ;  /* 0x0000290000bc7811 */ /* 0x000fe400078e08ff */
[----:B------:R-:W-:Y:S01]  /*11d0*/  SEL R0, R9, 0xffffffc0, !P3 ;  /* 0xffffffc009007807 */ /* 0x000fe20005800000 */
[----:B------:R-:W-:Y:S01]  /*11e0*/  IMAD.IADD R2, R18, 0x1, -R2 ;  /* 0x0000000112027824 */ /* 0x000fe200078e0a02 */
[----:B------:R2:W-:Y:S01]  /*11f0*/  STL [R1+0x90], R11 ;  /* 0x0000900b01007387 */ /* 0x0005e20000100800 */
[----:B------:R-:W-:Y:S02]  /*1200*/  LEA R9, R7, 0x80, 0x1 ;  /* 0x0000008007097811 */ /* 0x000fe400078e08ff */
[----:B------:R-:W-:Y:S01]  /*1210*/  IMAD.SHL.U32 R10, R2, 0x2, RZ ;  /* 0x00000002020a7824 */ /* 0x000fe200078e00ff */
[----:B------:R-:W-:-:S02]  /*1220*/  SEL R6, R8, 0xffffffe0, !P1 ;  /* 0xffffffe008067807 */ /* 0x000fc40004800000 */
[----:B------:R-:W-:Y:S02]  /*1230*/  SEL R2, R8, 0xffffffe0, !P4 ;  /* 0xffffffe008027807 */ /* 0x000fe40006000000 */
[C---:B-1----:R-:W-:Y:S01]  /*1240*/  IADD3 R17, R10.reuse, 0x8, RZ ;  /* 0x000000080a117810 */ /* 0x042fe20007ffe0ff */
[----:B------:R1:W-:Y:S01]  /*1250*/  STL [R1+0x38], R10 ;  /* 0x0000380a01007387 */ /* 0x0003e20000100800 */
[C---:B------:R-:W-:Y:S02]  /*1260*/  IADD3 R16, R10.reuse, 0x10, RZ ;  /* 0x000000100a107810 */ /* 0x040fe40007ffe0ff */
[C---:B------:R-:W-:Y:S01]  /*1270*/  IADD3 R15, R10.reuse, 0x18, RZ ;  /* 0x000000180a0f7810 */ /* 0x040fe20007ffe0ff */
[----:B------:R-:W-:Y:S01]  /*1280*/  STL [R1+0x2c], R17 ;  /* 0x00002c1101007387 */ /* 0x000fe20000100800 */
[C---:B------:R-:W-:Y:S02]  /*1290*/  IADD3 R14, R10.reuse, 0x20, RZ ;  /* 0x000000200a0e7810 */ /* 0x040fe40007ffe0ff */
[----:B------:R-:W-:Y:S01]  /*12a0*/  IADD3 R13, R10, 0x28, RZ ;  /* 0x000000280a0d7810 */ /* 0x000fe20007ffe0ff */
[----:B------:R-:W-:Y:S01]  /*12b0*/  STL [R1+0x28], R16 ;  /* 0x0000281001007387 */ /* 0x000fe20000100800 */
[----:B------:R-:W-:-:S02]  /*12c0*/  SHF.R.S32.HI R7, RZ, 0x1f, R17 ;  /* 0x0000001fff077819 */ /* 0x000fc40000011411 */
[----:B------:R-:W-:Y:S01]  /*12d0*/  SHF.R.S32.HI R8, RZ, 0x1f, R16 ;  /* 0x0000001fff087819 */ /* 0x000fe20000011410 */
[----:B------:R-:W-:Y:S01]  /*12e0*/  STL [R1+0x24], R15 ;  /* 0x0000240f01007387 */ /* 0x000fe20000100800 */
[----:B------:R-:W-:Y:S02]  /*12f0*/  SEL R5, R5, 0x10, !P0 ;  /* 0x0000001005057807 */ /* 0x000fe40004000000 */
[----:B------:R-:W-:Y:S01]  /*1300*/  LEA R194, R3, 0x5100, 0x1 ;  /* 0x0000510003c27811 */ /* 0x000fe200078e08ff */
[----:B------:R-:W-:Y:S01]  /*1310*/  STL [R1+0x20], R14 ;  /* 0x0000200e01007387 */ /* 0x000fe20000100800 */
[----:B--2---:R-:W-:Y:S02]  /*1320*/  IADD3 R11, R10, 0x30, RZ ;  /* 0x000000300a0b7810 */ /* 0x004fe40007ffe0ff */
[----:B------:R-:W-:Y:S01]  /*1330*/  LEA R190, R4, 0x100, 0x1 ;  /* 0x0000010004be7811 */ /* 0x000fe200078e08ff */
[----:B------:R-:W-:Y:S01]  /*1340*/  STL [R1+0x1c], R13 ;  /* 0x00001c0d01007387 */ /* 0x000fe20000100800 */
[----:B------:R-:W-:-:S02]  /*1350*/  IMAD.IADD R195, R194, 0x1, R0 ;  /* 0x00000001c2c37824 */ /* 0x000fc400078e0200 */
[----:B------:R-:W-:Y:S01]  /*1360*/  IMAD.IADD R197, R194, 0x1, R2 ;  /* 0x00000001c2c57824 */ /* 0x000fe200078e0202 */
[----:B------:R2:W-:Y:S01]  /*1370*/  STL [R1+0x18], R11 ;  /* 0x0000180b01007387 */ /* 0x0005e20000100800 */
[----:B-1----:R-:W-:Y:S01]  /*1380*/  IADD3 R10, R10, 0x38, RZ ;  /* 0x000000380a0a7810 */ /* 0x002fe20007ffe0ff */
[--C-:B------:R-:W-:Y:S02]  /*1390*/  IMAD.IADD R191, R0, 0x1, R190.reuse ;  /* 0x0000000100bf7824 */ /* 0x100fe400078e02be */
[----:B------:R1:W-:Y:S01]  /*13a0*/  STL [R1+0x74], R7 ;  /* 0x0000740701007387 */ /* 0x0003e20000100800 */
[C---:B------:R-:W-:Y:S02]  /*13b0*/  IMAD.IADD R193, R2.reuse, 0x1, R190 ;  /* 0x0000000102c17824 */ /* 0x040fe400078e02be */
[C---:B------:R-:W-:Y:S01]  /*13c0*/  IMAD.IADD R196, R2.reuse, 0x1, R195 ;  /* 0x0000000102c47824 */ /* 0x040fe200078e02c3 */
[----:B------:R-:W-:Y:S01]  /*13d0*/  STL [R1+0x14], R10 ;  /* 0x0000140a01007387 */ /* 0x000fe20000100800 */
[----:B------:R-:W-:-:S03]  /*13e0*/  IMAD.IADD R192, R2, 0x1, R191 ;  /* 0x0000000102c07824 */ /* 0x000fc600078e02bf */
[----:B------:R3:W-:Y:S04]  /*13f0*/  STL [R1+0x70], R8 ;  /* 0x0000700801007387 */ /* 0x0007e80000100800 */
[----:B------:R-:W-:Y:S01]  /*1400*/  STL [R1+0x48], R9 ;  /* 0x0000480901007387 */ /* 0x000fe20000100800 */
[----:B--2---:R-:W-:Y:S02]  /*1410*/  SHF.R.S32.HI R11, RZ, 0x1f, R11 ;  /* 0x0000001fff0b7819 */ /* 0x004fe4000001140b */
[----:B-1----:R-:W-:-:S05]  /*1420*/  SHF.R.S32.HI R7, RZ, 0x1f, R15 ;  /* 0x0000001fff077819 */ /* 0x002fca000001140f */
[----:B------:R1:W-:Y:S01]  /*1430*/  STL [R1+0x6c], R7 ;  /* 0x00006c0701007387 */ /* 0x0003e20000100800 */
[----:B---3--:R-:W-:-:S05]  /*1440*/  SHF.R.S32.HI R8, RZ, 0x1f, R14 ;  /* 0x0000001fff087819 */ /* 0x008fca000001140e */
[----:B------:R2:W-:Y:S01]  /*1450*/  STL [R1+0x68], R8 ;  /* 0x0000680801007387 */ /* 0x0005e20000100800 */
[----:B-1----:R-:W-:-:S05]  /*1460*/  SHF.R.S32.HI R7, RZ, 0x1f, R13 ;  /* 0x0000001fff077819 */ /* 0x002fca000001140d */
[----:B------:R1:W-:Y:S01]  /*1470*/  STL [R1+0x64], R7 ;  /* 0x0000640701007387 */ /* 0x0003e20000100800 */
[----:B--2---:R-:W-:-:S03]  /*1480*/  IADD3 R8, R9, 0x40, RZ ;  /* 0x0000004009087810 */ /* 0x004fc60007ffe0ff */
[----:B------:R2:W-:Y:S01]  /*1490*/  STL [R1+0x60], R11 ;  /* 0x0000600b01007387 */ /* 0x0005e20000100800 */
[----:B------:R-:W-:-:S05]  /*14a0*/  @P2 IADD3 R8, R9, -0x40, RZ ;  /* 0xffffffc009082810 */ /* 0x000fca0007ffe0ff */
[----:B------:R-:W-:-:S04]  /*14b0*/  IMAD.IADD R3, R5, 0x1, R8 ;  /* 0x0000000105037824 */ /* 0x000fc800078e0208 */
[----:B------:R-:W-:Y:S02]  /*14c0*/  IMAD.IADD R0, R6, 0x1, R3 ;  /* 0x0000000106007824 */ /* 0x000fe400078e0203 */
[C---:B-1----:R-:W-:Y:S01]  /*14d0*/  IMAD.IADD R7, R9.reuse, 0x1, R5 ;  /* 0x0000000109077824 */ /* 0x042fe200078e0205 */
[----:B--2---:R-:W-:Y:S01]  /*14e0*/  SHF.R.S32.HI R11, RZ, 0x1f, R10 ;  /* 0x0000001fff0b7819 */ /* 0x004fe2000001140a */
[----:B------:R-:W-:-:S04]  /*14f0*/  IMAD.IADD R10, R9, 0x1, R6 ;  /* 0x00000001090a7824 */ /* 0x000fc800078e0206 */
[----:B------:R-:W-:Y:S04]  /*1500*/  STL [R1+0x5c], R11 ;  /* 0x00005c0b01007387 */ /* 0x000fe80000100800 */
[----:B------:R1:W-:Y:S04]  /*1510*/  STL [R1+0x58], R7 ;  /* 0x0000580701007387 */ /* 0x0003e80000100800 */
[----:B------:R-:W-:Y:S01]  /*1520*/  STL [R1+0x7c], R10 ;  /* 0x00007c0a01007387 */ /* 0x000fe20000100800 */
[----:B-1----:R-:W-:-:S05]  /*1530*/  IMAD.IADD R7, R7, 0x1, R6 ;  /* 0x0000000107077824 */ /* 0x002fca00078e0206 */
[----:B------:R1:W-:Y:S04]  /*1540*/  STL [R1+0x78], R7 ;  /* 0x0000780701007387 */ /* 0x0003e80000100800 */
[----:B------:R2:W-:Y:S01]  /*1550*/  STL [R1+0x4c], R8 ;  /* 0x00004c0801007387 */ /* 0x0005e20000100800 */
[----:B-1----:R-:W-:-:S04]  /*1560*/  IMAD.IADD R7, R6, 0x1, R8 ;  /* 0x0000000106077824 */ /* 0x002fc800078e0208 */
[----:B------:R-:W-:Y:S01]  /*1570*/  IMAD.IADD R4, R5, 0x1, R7 ;  /* 0x0000000105047824 */ /* 0x000fe200078e0207 */
[----:B------:R2:W-:Y:S04]  /*1580*/  STL [R1+0x50], R7 ;  /* 0x0000500701007387 */ /* 0x0005e80000100800 */
[----:B------:R2:W-:Y:S04]  /*1590*/  STL [R1+0x54], R3 ;  /* 0x0000540301007387 */ /* 0x0005e80000100800 */
[----:B------:R2:W-:Y:S04]  /*15a0*/  STL [R1+0x84], R4 ;  /* 0x0000840401007387 */ /* 0x0005e80000100800 */
[----:B------:R2:W-:Y:S02]  /*15b0*/  STL [R1+0x80], R0 ;  /* 0x0000800001007387 */ /* 0x0005e40000100800 */
.L_x_154:
[----:B--2---:R-:W2:Y:S01]  /*15c0*/  LDL R0, [R1+0xc] ;  /* 0x00000c0001007983 */ /* 0x004ea20000100800 */
[----:B------:R-:W-:Y:S01]  /*15d0*/  IMAD.MOV.U32 R8, RZ, RZ, 0x4 ;  /* 0x00000004ff087424 */ /* 0x000fe200078e00ff */
[----:B------:R-:W-:-:S02]  /*15e0*/  ISETP.NE.U32.AND P4, PT, RZ, c[0x0][0x370], PT ;  /* 0x0000dc00ff007a0c */ /* 0x000fc40003f85070 */
[----:B------:R-:W-:Y:S02]  /*15f0*/  ISETP.NE.U32.AND P2, PT, RZ, c[0x0][0x360], PT ;  /* 0x0000d800ff007a0c */ /* 0x000fe40003f45070 */
[----:B------:R-:W-:Y:S01]  /*1600*/  ISETP.NE.AND.EX P4, PT, RZ, c[0x0][0x374], PT, P4 ;  /* 0x0000dd00ff007a0c */ /* 0x000fe20003f85340 */
[----:B--2---:R-:W-:-:S05]  /*1610*/  IMAD.WIDE R2, R0, R8, c[0x0][0x588] ;  /* 0x0001620000027625 */ /* 0x004fca00078e0208 */
[----:B------:R-:W2:Y:S01]  /*1620*/  LDG.E R14, [R2.64] ;  /* 0x00000006020e7981 */ /* 0x000ea2000c1e1900 */
[----:B------:R-:W-:Y:S01]  /*1630*/  ISETP.NE.AND.EX P2, PT, RZ, c[0x0][0x364], PT, P2 ;  /* 0x0000d900ff007a0c */ /* 0x000fe20003f45320 */
[----:B------:R-:W-:Y:S01]  /*1640*/  IMAD.MOV.U32 R243, RZ, RZ, RZ ;  /* 0x000000fffff37224 */ /* 0x000fe200078e00ff */
[----:B------:R-:W-:Y:S01]  /*1650*/  ISETP.NE.U32.AND P3, PT, RZ, c[0x0][0x348], PT ;  /* 0x0000d200ff007a0c */ /* 0x000fe20003f65070 */
[----:B------:R-:W-:-:S03]  /*1660*/  IMAD.MOV.U32 R11, RZ, RZ, RZ ;  /* 0x000000ffff0b7224 */ /* 0x000fc600078e00ff */
[----:B------:R-:W-:Y:S02]  /*1670*/  ISETP.NE.AND.EX P3, PT, RZ, c[0x0][0x34c], PT, P3 ;  /* 0x0000d300ff007a0c */ /* 0x000fe40003f65330 */
[----:B--2---:R-:W-:Y:S01]  /*1680*/  SHF.R.S32.HI R15, RZ, 0x1f, R14 ;  /* 0x0000001fff0f7819 */ /* 0x004fe2000001140e */
[C---:B------:R-:W-:Y:S01]  /*1690*/  IMAD.SHL.U32 R18, R14.reuse, 0x4, RZ ;  /* 0x000000040e127824 */ /* 0x040fe200078e00ff */
[C---:B------:R-:W-:Y:S01]  /*16a0*/  @P4 LEA R6, P1, R14.reuse, c[0x0][0x370], 0x2 ;  /* 0x0000dc000e064a11 */ /* 0x040fe200078210ff */
[----:B------:R1:W-:Y:S01]  /*16b0*/  STL [R1+0x10], R14 ;  /* 0x0000100e01007387 */ /* 0x0003e20000100800 */
[C-C-:B------:R-:W-:Y:S02]  /*16c0*/  SHF.L.U64.HI R17, R14.reuse, 0x2, R15.reuse ;  /* 0x000000020e117819 */ /* 0x140fe4000001020f */
[----:B------:R-:W-:Y:S01]  /*16d0*/  @P4 LEA.HI.X R7, R14, c[0x0][0x374], R15, 0x2, P1 ;  /* 0x0000dd000e074a11 */ /* 0x000fe200008f140f */
[----:B------:R1:W-:Y:S01]  /*16e0*/  STL [R1+0x40], R15 ;  /* 0x0000400f01007387 */ /* 0x0003e20000100800 */
[----:B------:R-:W-:-:S02]  /*16f0*/  @P2 IADD3 R4, P0, R18, c[0x0][0x360], RZ ;  /* 0x0000d80012042a10 */ /* 0x000fc40007f1e0ff */
[----:B------:R-:W-:Y:S01]  /*1700*/  IADD3 R2, P1, R18, c[0x0][0x348], RZ ;  /* 0x0000d20012027a10 */ /* 0x000fe20007f3e0ff */
[----:B------:R1:W5:Y:S01]  /*1710*/  @P4 LDG.E R243, [R6.64] ;  /* 0x0000000606f34981 */ /* 0x000362000c1e1900 */
[C---:B------:R-:W-:Y:S02]  /*1720*/  @P2 IADD3.X R5, R17.reuse, c[0x0][0x364], RZ, P0, !PT ;  /* 0x0000d90011052a10 */ /* 0x040fe400007fe4ff */
[----:B------:R-:W-:Y:S01]  /*1730*/  IADD3.X R3, R17, c[0x0][0x34c], RZ, P1, !PT ;  /* 0x0000d30011037a10 */ /* 0x000fe20000ffe4ff */
[----:B------:R1:W-:Y:S04]  /*1740*/  STL [R1+0x30], R18 ;  /* 0x0000301201007387 */ /* 0x0003e80000100800 */
[----:B------:R1:W5:Y:S04]  /*1750*/  @P2 LDG.E R12, [R4.64] ;  /* 0x00000006040c2981 */ /* 0x000368000c1e1900 */
[----:B------:R1:W5:Y:S04]  /*1760*/  @P3 LDG.E R11, [R2.64] ;  /* 0x00000006020b3981 */ /* 0x000368000c1e1900 */
[----:B------:R1:W-:Y:S01]  /*1770*/  STL [R1+0x34], R17 ;  /* 0x0000341101007387 */ /* 0x0003e20000100800 */
[----:B------:R-:W-:Y:S01]  /*1780*/  YIELD ;  /* 0x0000000000007946 */ /* 0x000fe20003800000 */
[----:B------:R-:W-:Y:S05]  /*1790*/  @P2 BRA `(.L_x_43) ;  /* 0x0000005000002947 */ /* 0x000fea0003800000 */
[----:B-----5:R-:W-:Y:S01]  /*17a0*/  MOV R12, c[0x0][0x168] ;  /* 0x00005a00000c7a02 */ /* 0x020fe20000000f00 */
[----:B------:R-:W-:Y:S05]  /*17b0*/  @!P3 BRA `(.L_x_43) ;  /* 0x000000300000b947 */ /* 0x000fea0003800000 */
[----:B------:R2:W3:Y:S04]  /*17c0*/  LDG.E R0, [R2.64] ;  /* 0x0000000602007981 */ /* 0x0004e8000c1e1900 */
[----:B-12---:R-:W3:Y:S02]  /*17d0*/  LDG.E R2, [R2.64+0x4] ;  /* 0x0000040602027981 */ /* 0x006ee4000c1e1900 */
[----:B---3--:R-:W-:-:S02]  /*17e0*/  IADD3 R12, -R0, R2, RZ ;  /* 0x00000002000c7210 */ /* 0x008fc40007ffe1ff */
.L_x_43:
[----:B------:R-:W-:-:S04]  /*17f0*/  ISETP.NE.U32.AND P0, PT, RZ, c[0x0][0x368], PT ;  /* 0x0000da00ff007a0c */ /* 0x000fc80003f05070 */
[----:B------:R-:W-:-:S13]  /*1800*/  ISETP.NE.AND.EX P0, PT, RZ, c[0x0][0x36c], PT, P0 ;  /* 0x0000db00ff007a0c */ /* 0x000fda0003f05300 */
[----:B------:R-:W-:Y:S05]  /*1810*/  @!P0 BRA `(.L_x_44) ;  /* 0x0000004000008947 */ /* 0x000fea0003800000 */
[----:B-1----:R-:W-:-:S04]  /*1820*/  IADD3 R2, P0, R18, c[0x0][0x368], RZ ;  /* 0x0000da0012027a10 */ /* 0x002fc80007f1e0ff */
[----:B------:R-:W-:-:S05]  /*1830*/  IADD3.X R3, R17, c[0x0][0x36c], RZ, P0, !PT ;  /* 0x0000db0011037a10 */ /* 0x000fca00007fe4ff */
[----:B------:R1:W5:Y:S01]  /*1840*/  LDG.E R0, [R2.64] ;  /* 0x0000000602007981 */ /* 0x000362000c1e1900 */
[----:B------:R-:W-:Y:S05]  /*1850*/  BRA `(.L_x_45) ;  /* 0x0000008000007947 */ /* 0x000fea0003800000 */
.L_x_44:
[----:B------:R-:W-:Y:S01]  /*1860*/  ISETP.NE.U32.AND P0, PT, RZ, c[0x0][0x350], PT ;  /* 0x0000d400ff007a0c */ /* 0x000fe20003f05070 */
[----:B------:R-:W-:-:S03]  /*1870*/  IMAD.U32 R0, RZ, RZ, UR5 ;  /* 0x00000005ff007e24 */ /* 0x000fc6000f8e00ff */
[----:B------:R-:W-:-:S13]  /*1880*/  ISETP.NE.AND.EX P0, PT, RZ, c[0x0][0x354], PT, P0 ;  /* 0x0000d500ff007a0c */ /* 0x000fda0003f05300 */
[----:B------:R-:W-:Y:S05]  /*1890*/  @!P0 BRA `(.L_x_45) ;  /* 0x0000004000008947 */ /* 0x000fea0003800000 */
[----:B-1----:R-:W-:-:S05]  /*18a0*/  IMAD.WIDE R2, R14, R8, c[0x0][0x350] ;  /* 0x0000d4000e027625 */ /* 0x002fca00078e0208 */
[----:B------:R-:W2:Y:S04]  /*18b0*/  LDG.E R4, [R2.64] ;  /* 0x0000000602047981 */ /* 0x000ea8000c1e1900 */
[----:B------:R-:W2:Y:S02]  /*18c0*/  LDG.E R0, [R2.64+0x4] ;  /* 0x0000040602007981 */ /* 0x000ea4000c1e1900 */
[----:B--2---:R-:W-:-:S04]  /*18d0*/  IADD3 R0, -R4, R0, RZ ;  /* 0x0000000004007210 */ /* 0x004fc80007ffe1ff */
.L_x_45:
[----:B------:R-:W2:Y:S01]  /*18e0*/  LDL R16, [R1+0x8] ;  /* 0x0000080001107983 */ /* 0x000ea20000100800 */
[----:B-----5:R-:W-:Y:S01]  /*18f0*/  IMAD.IADD R13, R0, 0x1, -R243 ;  /* 0x00000001000d7824 */ /* 0x020fe200078e0af3 */
[----:B------:R-:W-:Y:S04]  /*1900*/  BSSY B0, `(.L_x_46) ;  /* 0x000002e000007945 */ /* 0x000fe80003800000 */
[----:B------:R-:W-:-:S02]  /*1910*/  IADD3 R0, R13, 0x4f, RZ ;  /* 0x0000004f0d007810 */ /* 0x000fc40007ffe0ff */
[----:B------:R-:W-:-:S03]  /*1920*/  ISETP.GE.AND P0, PT, R13, 0x1, PT ;  /* 0x000000010d00780c */ /* 0x000fc60003f06270 */
[----:B------:R-:W-:-:S05]  /*1930*/  IMAD.HI R0, R0, 0x66666667, RZ ;  /* 0x6666666700007827 */ /* 0x000fca00078e02ff */
[----:B-1----:R-:W-:-:S04]  /*1940*/  SHF.R.U32.HI R2, RZ, 0x1f, R0 ;  /* 0x0000001fff027819 */ /* 0x002fc80000011600 */
[----:B------:R-:W-:Y:S01]  /*1950*/  LEA.HI.SX32 R10, R0, R2, 0x1b ;  /* 0x00000002000a7211 */ /* 0x000fe200078fdaff */
[----:B------:R-:W-:Y:S01]  /*1960*/  IMAD.MOV.U32 R2, RZ, RZ, RZ ;  /* 0x000000ffff027224 */ /* 0x000fe200078e00ff */
[C---:B--2---:R-:W-:Y:S02]  /*1970*/  LOP3.LUT R3, R16.reuse, 0xff000000, RZ, 0xc0, !PT ;  /* 0xff00000010037812 */ /* 0x044fe400078ec0ff */
[----:B------:R-:W-:Y:S02]  /*1980*/  LOP3.LUT R4, R16, 0xff0000, RZ, 0xc0, !PT ;  /* 0x00ff000010047812 */ /* 0x000fe400078ec0ff */
[----:B------:R-:W-:-:S04]  /*1990*/  SHF.R.U32.HI R3, RZ, 0x8, R3 ;  /* 0x00000008ff037819 */ /* 0x000fc80000011603 */
[----:B------:R-:W-:-:S04]  /*19a0*/  LEA.HI R3, R4, R3, RZ, 0x10 ;  /* 0x0000000304037211 */ /* 0x000fc800078f80ff */
[----:B------:R-:W-:Y:S02]  /*19b0*/  LOP3.LUT R19, R3, 0xff, RZ, 0xc0, !PT ;  /* 0x000000ff03137812 */ /* 0x000fe400078ec0ff */
[----:B------:R-:W-:-:S03]  /*19c0*/  SHF.R.U32.HI R5, RZ, 0x10, R3 ;  /* 0x00000010ff057819 */ /* 0x000fc60000011603 */
[----:B------:R1:W-:Y:S04]  /*19d0*/  STL [R1+0x44], R19 ;  /* 0x0000441301007387 */ /* 0x0003e80000100800 */
[----:B------:R1:W-:Y:S01]  /*19e0*/  STL [R1+0x3c], R5 ;  /* 0x00003c0501007387 */ /* 0x0003e20000100800 */
[----:B------:R-:W-:Y:S05]  /*19f0*/  @!P0 BRA `(.L_x_47) ;  /* 0x000001e000008947 */ /* 0x000fea0003800000 */
[----:B------:R-:W-:Y:S01]  /*1a00*/  ISETP.NE.AND P0, PT, R5, RZ, PT ;  /* 0x000000ff0500720c */ /* 0x000fe20003f05270 */
[----:B------:R-:W-:-:S03]  /*1a10*/  IMAD.MOV.U32 R4, RZ, RZ, RZ ;  /* 0x000000ffff047224 */ /* 0x000fc600078e00ff */
[----:B------:R-:W-:-:S04]  /*1a20*/  SEL R0, R5, c[0x0][0x338], P0 ;  /* 0x0000ce0005007a07 */ /* 0x000fc80000000000 */
[----:B------:R-:W-:Y:S02]  /*1a30*/  IABS R3, R0 ;  /* 0x0000000000037213 */ /* 0x000fe40000000000 */
[----:B------:R-:W-:Y:S02]  /*1a40*/  IADD3 R6, R10, -0x1, R0 ;  /* 0xffffffff0a067810 */ /* 0x000fe40007ffe000 */
[----:B------:R-:W2:Y:S02]  /*1a50*/  I2F.RP R2, R3 ;  /* 0x0000000300027306 */ /* 0x000ea40000209400 */
[----:B------:R-:W-:-:S06]  /*1a60*/  IABS R9, R6 ;  /* 0x0000000600097213 */ /* 0x000fcc0000000000 */
[----:B--2---:R-:W2:Y:S02]  /*1a70*/  MUFU.RCP R2, R2 ;  /* 0x0000000200027308 */ /* 0x004ea40000001000 */
[----:B--2---:R-:W-:-:S06]  /*1a80*/  IADD3 R2, R2, 0xffffffe, RZ ;  /* 0x0ffffffe02027810 */ /* 0x004fcc0007ffe0ff */
[----:B-1----:R-:W1:Y:S02]  /*1a90*/  F2I.FTZ.U32.TRUNC.NTZ R5, R2 ;  /* 0x0000000200057305 */ /* 0x002e64000021f000 */
[----:B-1----:R-:W-:-:S04]  /*1aa0*/  IMAD.MOV R2, RZ, RZ, -R5 ;  /* 0x000000ffff027224 */ /* 0x002fc800078e0a05 */
[----:B------:R-:W-:Y:S01]  /*1ab0*/  IMAD.MOV.U32 R7, RZ, RZ, R2 ;  /* 0x000000ffff077224 */ /* 0x000fe200078e0002 */
[----:B------:R-:W-:-:S03]  /*1ac0*/  IABS R2, R0 ;  /* 0x0000000000027213 */ /* 0x000fc60000000000 */
[----:B------:R-:W-:Y:S02]  /*1ad0*/  IMAD R7, R7, R3, RZ ;  /* 0x0000000307077224 */ /* 0x000fe400078e02ff */
[----:B------:R-:W-:Y:S02]  /*1ae0*/  IMAD.MOV R8, RZ, RZ, -R2 ;  /* 0x000000ffff087224 */ /* 0x000fe400078e0a02 */
[----:B------:R-:W-:-:S04]  /*1af0*/  IMAD.HI.U32 R2, R5, R7, R4 ;  /* 0x0000000705027227 */ /* 0x000fc800078e0004 */
[----:B------:R-:W-:Y:S02]  /*1b00*/  IMAD.MOV.U32 R4, RZ, RZ, R9 ;  /* 0x000000ffff047224 */ /* 0x000fe400078e0009 */
[----:B------:R-:W-:Y:S02]  /*1b10*/  IMAD.MOV.U32 R5, RZ, RZ, R8 ;  /* 0x000000ffff057224 */ /* 0x000fe400078e0008 */
[----:B------:R-:W-:-:S04]  /*1b20*/  IMAD.HI.U32 R2, R2, R4, RZ ;  /* 0x0000000402027227 */ /* 0x000fc800078e00ff */
[----:B------:R-:W-:-:S05]  /*1b30*/  IMAD R4, R2, R5, R4 ;  /* 0x0000000502047224 */ /* 0x000fca00078e0204 */
[----:B------:R-:W-:-:S13]  /*1b40*/  ISETP.GT.U32.AND P1, PT, R3, R4, PT ;  /* 0x000000040300720c */ /* 0x000fda0003f24070 */
[----:B------:R-:W-:Y:S01]  /*1b50*/  @!P1 IMAD.IADD R4, R4, 0x1, -R3 ;  /* 0x0000000104049824 */ /* 0x000fe200078e0a03 */
[----:B------:R-:W-:Y:S02]  /*1b60*/  @!P1 IADD3 R2, R2, 0x1, RZ ;  /* 0x0000000102029810 */ /* 0x000fe40007ffe0ff */
[----:B------:R-:W-:Y:S02]  /*1b70*/  ISETP.NE.AND P1, PT, R0, RZ, PT ;  /* 0x000000ff0000720c */ /* 0x000fe40003f25270 */
[----:B------:R-:W-:Y:S02]  /*1b80*/  ISETP.GE.U32.AND P2, PT, R4, R3, PT ;  /* 0x000000030400720c */ /* 0x000fe40003f46070 */
[----:B------:R-:W-:-:S04]  /*1b90*/  LOP3.LUT R3, R6, R0, RZ, 0x3c, !PT ;  /* 0x0000000006037212 */ /* 0x000fc800078e3cff */
[----:B------:R-:W-:-:S07]  /*1ba0*/  ISETP.GE.AND P0, PT, R3, RZ, PT ;  /* 0x000000ff0300720c */ /* 0x000fce0003f06270 */
[----:B------:R-:W-:-:S06]  /*1bb0*/  @P2 IADD3 R2, R2, 0x1, RZ ;  /* 0x0000000102022810 */ /* 0x000fcc0007ffe0ff */
[----:B------:R-:W-:Y:S01]  /*1bc0*/  @!P0 IMAD.MOV R2, RZ, RZ, -R2 ;  /* 0x000000ffff028224 */ /* 0x000fe200078e0a02 */
[----:B------:R-:W-:Y:S02]  /*1bd0*/  @!P1 LOP3.LUT R2, RZ, R0, RZ, 0x33, !PT ;  /* 0x00000000ff029212 */ /* 0x000fe400078e33ff */
.L_x_47:
[----:B------:R-:W-:Y:S05]  /*1be0*/  BSYNC B0 ;  /* 0x0000000000007941 */ /* 0x000fea0003800000 */
.L_x_46:
[----:B------:R-:W-:Y:S01]  /*1bf0*/  IMAD R241, R19, R2, RZ ;  /* 0x0000000213f17224 */ /* 0x000fe200078e02ff */
[----:B------:R-:W-:Y:S01]  /*1c00*/  PRMT R0, RZ, 0x7610, R0 ;  /* 0x00007610ff007816 */ /* 0x000fe20000000000 */
[----:B------:R-:W-:Y:S01]  /*1c10*/  IMAD.MOV.U32 R24, RZ, RZ, RZ ;  /* 0x000000ffff187224 */ /* 0x000fe200078e00ff */
[----:B-1----:R-:W-:Y:S01]  /*1c20*/  MOV R19, RZ ;  /* 0x000000ff00137202 */ /* 0x002fe20000000f00 */
[----:B------:R-:W-:Y:S01]  /*1c30*/  IMAD.IADD R2, R241, 0x1, R2 ;  /* 0x00000001f1027824 */ /* 0x000fe200078e0202 */
[----:B------:R-:W-:Y:S01]  /*1c40*/  CS2R R22, SRZ ;  /* 0x0000000000167805 */ /* 0x000fe2000001ff00 */
[----:B------:R-:W-:Y:S01]  /*1c50*/  CS2R R28, SRZ ;  /* 0x00000000001c7805 */ /* 0x000fe2000001ff00 */
[----:B------:R-:W-:Y:S01]  /*1c60*/  CS2R R26, SRZ ;  /* 0x00000000001a7805 */ /* 0x000fe2000001ff00 */
[----:B------:R-:W-:Y:S01]  /*1c70*/  CS2R R62, SRZ ;  /* 0x00000000003e7805 */ /* 0x000fe2000001ff00 */
[----:B------:R-:W-:Y:S01]  /*1c80*/  IMNMX R176, R10, R2, PT ;  /* 0x000000020ab07217 */ /* 0x000fe20003800200 */
[----:B------:R-:W-:Y:S01]  /*1c90*/  CS2R R58, SRZ ;  /* 0x00000000003a7805 */ /* 0x000fe2000001ff00 */
[----:B------:R-:W-:Y:S01]  /*1ca0*/  CS2R R40, SRZ ;  /* 0x0000000000287805 */ /* 0x000fe2000001ff00 */
[----:B------:R-:W-:Y:S01]  /*1cb0*/  CS2R R38, SRZ ;  /* 0x0000000000267805 */ /* 0x000fe2000001ff00 */
[----:B------:R-:W-:Y:S01]  /*1cc0*/  ISETP.GT.AND P0, PT, R176, R241, PT ;  /* 0x000000f1b000720c */ /* 0x000fe20003f04270 */
        /* <DEDUP_REMOVED lines=27> */
[----:B------:R-:W2:Y:S01]  /*1e80*/  LDL R6, [R1+0x4] ;  /* 0x0000040001067983 */ /* 0x000ea20000100800 */
[----:B------:R-:W-:-:S04]  /*1e90*/  ISETP.NE.U32.AND P1, PT, RZ, c[0x0][0x340], PT ;  /* 0x0000d000ff007a0c */ /* 0x000fc80003f25070 */
[----:B------:R-:W-:-:S13]  /*1ea0*/  ISETP.NE.AND.EX P1, PT, RZ, c[0x0][0x344], PT, P1 ;  /* 0x0000d100ff007a0c */ /* 0x000fda0003f25310 */
[----:B------:R-:W-:-:S04]  /*1eb0*/  @P1 IADD3 R2, P0, R18, c[0x0][0x340], RZ ;  /* 0x0000d00012021a10 */ /* 0x000fc80007f1e0ff */
[----:B------:R-:W-:-:S05]  /*1ec0*/  @P1 IADD3.X R3, R17, c[0x0][0x344], RZ, P0, !PT ;  /* 0x0000d10011031a10 */ /* 0x000fca00007fe4ff */
[----:B------:R1:W5:Y:S01]  /*1ed0*/  @P1 LDG.E R8, [R2.64] ;  /* 0x0000000602081981 */ /* 0x000362000c1e1900 */
[----:B------:R-:W-:Y:S01]  /*1ee0*/  SHF.R.S32.HI R0, RZ, 0x1f, R11 ;  /* 0x0000001fff007819 */ /* 0x000fe2000001140b */
[----:B------:R-:W-:Y:S01]  /*1ef0*/  IMAD.MOV.U32 R4, RZ, RZ, c[0x0][0x2c4] ;  /* 0x0000b100ff047624 */ /* 0x000fe200078e00ff */
[----:B------:R-:W-:Y:S01]  /*1f00*/  LOP3.LUT R26, R16, 0xffff, RZ, 0xc0, !PT ;  /* 0x0000ffff101a7812 */ /* 0x000fe200078ec0ff */
[----:B------:R-:W-:Y:S01]  /*1f10*/  IMAD R5, R206, 0x10, R242 ;  /* 0x00000010ce057824 */ /* 0x000fe200078e02f2 */
[----:B------:R-:W-:Y:S01]  /*1f20*/  ISETP.GE.AND P2, PT, R205, c[0x0][0x198], PT ;  /* 0x00006600cd007a0c */ /* 0x000fe20003f46270 */
[----:B------:R-:W-:Y:S01]  /*1f30*/  IMAD R0, R0, c[0x0][0x178], RZ ;  /* 0x00005e0000007a24 */ /* 0x000fe200078e02ff */
[----:B------:R-:W-:Y:S02]  /*1f40*/  ISETP.NE.AND P0, PT, R4, 0x1, PT ;  /* 0x000000010400780c */ /* 0x000fe40003f05270 */
[----:B------:R-:W-:Y:S01]  /*1f50*/  SEL R4, R14, RZ, !P3 ;  /* 0x000000ff0e047207 */ /* 0x000fe20005800000 */
[C---:B------:R-:W-:Y:S01]  /*1f60*/  IMAD R0, R11.reuse, c[0x0][0x17c], R0 ;  /* 0x00005f000b007a24 */ /* 0x040fe200078e0200 */
[----:B------:R-:W-:Y:S01]  /*1f70*/  IADD3 R175, R176, -0x1, RZ ;  /* 0xffffffffb0af7810 */ /* 0x000fe20007ffe0ff */
[----:B-1----:R-:W-:-:S05]  /*1f80*/  IMAD.WIDE.U32 R2, R11, c[0x0][0x178], RZ ;  /* 0x00005e000b027a25 */ /* 0x002fca00078e00ff */
[----:B------:R-:W-:-:S05]  /*1f90*/  IADD3 R3, R3, R0, RZ ;  /* 0x0000000003037210 */ /* 0x000fca0007ffe0ff */
[----:B------:R-:W-:-:S04]  /*1fa0*/  IMAD.WIDE.U32 R2, R26, c[0x0][0x1b8], R2 ;  /* 0x00006e001a027a25 */ /* 0x000fc800078e0002 */
[----:B------:R-:W-:-:S04]  /*1fb0*/  IMAD R3, R26, c[0x0][0x1bc], R3 ;  /* 0x00006f001a037a24 */ /* 0x000fc800078e0203 */
[----:B------:R-:W-:-:S04]  /*1fc0*/  IMAD.WIDE.U32 R2, R4, c[0x0][0x1c0], R2 ;  /* 0x0000700004027a25 */ /* 0x000fc800078e0002 */
[----:B--2---:R-:W-:Y:S01]  /*1fd0*/  IMAD R5, R6, 0x80, R5 ;  /* 0x0000008006057824 */ /* 0x004fe200078e0205 */
[----:B------:R-:W-:-:S03]  /*1fe0*/  SEL R6, R15, RZ, !P3 ;  /* 0x000000ff0f067207 */ /* 0x000fc60005800000 */
[----:B------:R-:W-:Y:S01]  /*1ff0*/  @P0 IMAD.HI.U32 R7, R5, c[0x0][0x2c8], RZ ;  /* 0x0000b20005070a27 */ /* 0x000fe200078e00ff */
[----:B------:R-:W-:-:S03]  /*2000*/  MOV R0, R5 ;  /* 0x0000000500007202 */ /* 0x000fc60000000f00 */
[----:B------:R-:W-:Y:S01]  /*2010*/  IMAD R6, R6, c[0x0][0x1c0], RZ ;  /* 0x0000700006067a24 */ /* 0x000fe200078e02ff */
[----:B------:R-:W-:-:S03]  /*2020*/  @P0 SHF.R.U32.HI R0, RZ, c[0x0][0x2cc], R7 ;  /* 0x0000b300ff000a19 */ /* 0x000fc60000011607 */
[----:B------:R-:W-:Y:S01]  /*2030*/  IMAD R6, R4, c[0x0][0x1c4], R6 ;  /* 0x0000710004067a24 */ /* 0x000fe200078e0206 */
[--C-:B------:R-:W-:Y:S01]  /*2040*/  SHF.R.S32.HI R7, RZ, 0x1f, R0.reuse ;  /* 0x0000001fff077819 */ /* 0x100fe20000011400 */
[----:B------:R-:W-:-:S03]  /*2050*/  IMAD.MOV R4, RZ, RZ, -R0 ;  /* 0x000000ffff047224 */ /* 0x000fc600078e0a00 */
[----:B------:R-:W-:Y:S01]  /*2060*/  IADD3 R3, R3, R6, RZ ;  /* 0x0000000603037210 */ /* 0x000fe20007ffe0ff */
[----:B------:R-:W-:Y:S02]  /*2070*/  IMAD R4, R4, c[0x0][0x2c4], R5 ;  /* 0x0000b10004047a24 */ /* 0x000fe400078e0205 */
[----:B------:R-:W-:Y:S02]  /*2080*/  IMAD R5, R7, c[0x0][0x1b0], RZ ;  /* 0x00006c0007057a24 */ /* 0x000fe400078e02ff */
[----:B------:R-:W-:-:S04]  /*2090*/  IMAD.WIDE.U32 R2, R0, c[0x0][0x1b0], R2 ;  /* 0x00006c0000027a25 */ /* 0x000fc800078e0002 */
[----:B------:R-:W-:Y:S01]  /*20a0*/  IMAD R6, R0, c[0x0][0x1b4], R5 ;  /* 0x00006d0000067a24 */ /* 0x000fe200078e0205 */
[----:B------:R-:W-:Y:S02]  /*20b0*/  SHF.R.S32.HI R5, RZ, 0x1f, R4 ;  /* 0x0000001fff057819 */ /* 0x000fe40000011404 */
[----:B------:R-:W-:Y:S01]  /*20c0*/  @!P1 MOV R8, R14 ;  /* 0x0000000e00089202 */ /* 0x000fe20000000f00 */
[----:B------:R-:W-:Y:S02]  /*20d0*/  IMAD.IADD R3, R3, 0x1, R6 ;  /* 0x0000000103037824 */ /* 0x000fe400078e0206 */
[----:B------:R-:W-:Y:S02]  /*20e0*/  IMAD R0, R5, c[0x0][0x1a8], RZ ;  /* 0x00006a0005007a24 */ /* 0x000fe400078e02ff */
[----:B------:R-:W-:-:S04]  /*20f0*/  IMAD.WIDE.U32 R2, R4, c[0x0][0x1a8], R2 ;  /* 0x00006a0004027a25 */ /* 0x000fc800078e0002 */
[----:B------:R-:W-:Y:S01]  /*2100*/  IMAD R0, R4, c[0x0][0x1ac], R0 ;  /* 0x00006b0004007a24 */ /* 0x000fe200078e0200 */
[----:B------:R-:W-:-:S04]  /*2110*/  LEA R6, P0, R2, c[0x0][0x160], 0x1 ;  /* 0x0000580002067a11 */ /* 0x000fc800078008ff */
[----:B------:R-:W-:-:S04]  /*2120*/  IADD3 R0, R3, R0, RZ ;  /* 0x0000000003007210 */ /* 0x000fc80007ffe0ff */
[----:B------:R-:W-:Y:S01]  /*2130*/  LEA.HI.X R5, R2, c[0x0][0x164], R0, 0x1, P0 ;  /* 0x0000590002057a11 */ /* 0x000fe200000f0c00 */
[----:B------:R-:W-:Y:S05]  /*2140*/  BRA.DIV ~URZ, `(.L_x_49) ;  /* 0x0000bb427f007947 */ /* 0x000fea000b800000 */
[----:B------:R1:W2:Y:S02]  /*2150*/  SHFL.IDX PT, R7, R5, RZ, 0x181f ;  /* 0x00181fff05077589 */ /* 0x0002a400000e0000 */
.L_x_159:
[----:B------:R-:W-:Y:S05]  /*2160*/  BRA.DIV ~URZ, `(.L_x_50) ;  /* 0x0000bb927f007947 */ /* 0x000fea000b800000 */
[----:B------:R3:W4:Y:S02]  /*2170*/  SHFL.IDX PT, R2, R6, RZ, 0x181f ;  /* 0x00181fff06027589 */ /* 0x00072400000e0000 */
.L_x_160:
[----:B---3--:R-:W3:Y:S01]  /*2180*/  LDL R0, [R1+0x4] ;  /* 0x0000040001007983 */ /* 0x008ee20000100800 */
[----:B------:R-:W-:Y:S01]  /*2190*/  IMAD R4, R12, c[0x0][0x2c4], RZ ;  /* 0x0000b1000c047a24 */ /* 0x000fe200078e02ff */
[----:B------:R-:W-:Y:S01]  /*21a0*/  BSSY B0, `(.L_x_51) ;  /* 0x000000b000007945 */ /* 0x000fe20003800000 */
[----:B---3--:R-:W-:-:S04]  /*21b0*/  LEA R0, R0, R242, 0x7 ;  /* 0x000000f200007211 */ /* 0x008fc800078e38ff */
[----:B------:R-:W-:-:S13]  /*21c0*/  ISETP.GE.AND P0, PT, R0, R4, PT ;  /* 0x000000040000720c */ /* 0x000fda0003f06270 */
[----:B------:R-:W-:Y:S05]  /*21d0*/  @P0 BRA `(.L_x_52) ;  /* 0x0000007000000947 */ /* 0x000fea0003800000 */
[----:B------:R-:W-:Y:S02]  /*21e0*/  SHF.R.S32.HI R9, RZ, 0x1f, R205 ;  /* 0x0000001fff097819 */ /* 0x000fe400000114cd */
[----:B----4-:R-:W-:-:S04]  /*21f0*/  LEA R2, P0, R205, R2, 0x1 ;  /* 0x00000002cd027211 */ /* 0x010fc800078008ff */
[----:B--2---:R-:W-:-:S05]  /*2200*/  LEA.HI.X R3, R205, R7, R9, 0x1, P0 ;  /* 0x00000007cd037211 */ /* 0x004fca00000f0c09 */
[----:B------:R-:W-:Y:S01]  /*2210*/  @!PT LDS RZ, [RZ] ;  /* 0x00000000fffff984 */ /* 0x000fe20000000800 */
[----:B------:R-:W-:Y:S01]  /*2220*/  @!PT LDS RZ, [RZ] ;  /* 0x00000000fffff984 */ /* 0x000fe20000000800 */
[----:B------:R-:W-:Y:S01]  /*2230*/  @!PT LDS RZ, [RZ] ;  /* 0x00000000fffff984 */ /* 0x000fe20000000800 */
[----:B------:R2:W-:Y:S04]  /*2240*/  LDGSTS.E.BYPASS.LTC128B.128 [R200+0x5100], [R2.64], !P2 ;  /* 0x0510000002c87fae */ /* 0x0005e8000d101d46 */
.L_x_52:
[----:B------:R-:W-:Y:S05]  /*2250*/  BSYNC B0 ;  /* 0x0000000000007941 */ /* 0x000fea0003800000 */
.L_x_51:
[----:B------:R-:W-:Y:S05]  /*2260*/  BRA.DIV ~URZ, `(.L_x_53) ;  /* 0x0000bb027f007947 */ /* 0x000fea000b800000 */
[----:B--2---:R2:W3:Y:S04]  /*2270*/  SHFL.IDX PT, R7, R5, 0x1, 0x181f ;  /* 0x00381f0005077f89 */ /* 0x0044e800000e0000 */
[----:B----4-:R2:W4:Y:S02]  /*2280*/  SHFL.IDX PT, R2, R6, 0x1, 0x181f ;  /* 0x00381f0006027f89 */ /* 0x01052400000e0000 */
.L_x_161:
[----:B------:R-:W-:Y:S01]  /*2290*/  IADD3 R3, R0, 0x10, RZ ;  /* 0x0000001000037810 */ /* 0x000fe20007ffe0ff */
[----:B------:R-:W-:Y:S03]  /*22a0*/  BSSY B0, `(.L_x_54) ;  /* 0x000000a000007945 */ /* 0x000fe60003800000 */
[----:B------:R-:W-:-:S13]  /*22b0*/  ISETP.GE.AND P0, PT, R3, R4, PT ;  /* 0x000000040300720c */ /* 0x000fda0003f06270 */
[----:B------:R-:W-:Y:S05]  /*22c0*/  @P0 BRA `(.L_x_55) ;  /* 0x0000007000000947 */ /* 0x000fea0003800000 */
[----:B------:R-:W-:Y:S02]  /*22d0*/  SHF.R.S32.HI R9, RZ, 0x1f, R205 ;  /* 0x0000001fff097819 */ /* 0x000fe400000114cd */
[----:B----4-:R-:W-:-:S04]  /*22e0*/  LEA R2, P0, R205, R2, 0x1 ;  /* 0x00000002cd027211 */ /* 0x010fc800078008ff */
[----:B---3--:R-:W-:-:S05]  /*22f0*/  LEA.HI.X R3, R205, R7, R9, 0x1, P0 ;  /* 0x00000007cd037211 */ /* 0x008fca00000f0c09 */
[----:B------:R-:W-:Y:S01]  /*2300*/  @!PT LDS RZ, [RZ] ;  /* 0x00000000fffff984 */ /* 0x000fe20000000800 */
[----:B------:R-:W-:Y:S01]  /*2310*/  @!PT LDS RZ, [RZ] ;  /* 0x00000000fffff984 */ /* 0x000fe20000000800 */
[----:B------:R-:W-:Y:S01]  /*2320*/  @!PT LDS RZ, [RZ] ;  /* 0x00000000fffff984 */ /* 0x000fe20000000800 */
[----:B------:R3:W-:Y:S04]  /*2330*/  LDGSTS.E.BYPASS.LTC128B.128 [R200+0x5900], [R2.64], !P2 ;  /* 0x0590000002c87fae */ /* 0x0007e8000d101d46 */
.L_x_55:
[----:B------:R-:W-:Y:S05]  /*2340*/  BSYNC B0 ;  /* 0x0000000000007941 */ /* 0x000fea0003800000 */
.L_x_54:
[----:B------:R-:W-:Y:S05]  /*2350*/  BRA.DIV ~URZ, `(.L_x_56) ;  /* 0x0000bae27f007947 */ /* 0x000fea000b800000 */
[----:B---3--:R3:W1:Y:S02]  /*2360*/  SHFL.IDX PT, R7, R5, 0x2, 0x181f ;  /* 0x00581f0005077f89 */ /* 0x00866400000e0000 */
.L_x_162:
[----:B------:R-:W-:Y:S05]  /*2370*/  BRA.DIV ~URZ, `(.L_x_57) ;  /* 0x0000bb327f007947 */ /* 0x000fea000b800000 */
[----:B----4-:R4:W2:Y:S02]  /*2380*/  SHFL.IDX PT, R2, R6, 0x2, 0x181f ;  /* 0x00581f0006027f89 */ /* 0x0108a400000e0000 */
.L_x_163:
[----:B------:R-:W-:Y:S01]  /*2390*/  IADD3 R3, R0, 0x20, RZ ;  /* 0x0000002000037810 */ /* 0x000fe20007ffe0ff */
[----:B------:R-:W-:Y:S03]  /*23a0*/  BSSY B0, `(.L_x_58) ;  /* 0x000000a000007945 */ /* 0x000fe60003800000 */
[----:B------:R-:W-:-:S13]  /*23b0*/  ISETP.GE.AND P0, PT, R3, R4, PT ;  /* 0x000000040300720c */ /* 0x000fda0003f06270 */
[----:B------:R-:W-:Y:S05]  /*23c0*/  @P0 BRA `(.L_x_59) ;  /* 0x0000007000000947 */ /* 0x000fea0003800000 */
[----:B------:R-:W-:Y:S02]  /*23d0*/  SHF.R.S32.HI R9, RZ, 0x1f, R205 ;  /* 0x0000001fff097819 */ /* 0x000fe400000114cd */
[----:B--2---:R-:W-:-:S04]  /*23e0*/  LEA R2, P0, R205, R2, 0x1 ;  /* 0x00000002cd027211 */ /* 0x004fc800078008ff */
[----:B-1----:R-:W-:-:S05]  /*23f0*/  LEA.HI.X R3, R205, R7, R9, 0x1, P0 ;  /* 0x00000007cd037211 */ /* 0x002fca00000f0c09 */
[----:B------:R-:W-:Y:S01]  /*2400*/  @!PT LDS RZ, [RZ] ;  /* 0x00000000fffff984 */ /* 0x000fe20000000800 */
[----:B------:R-:W-:Y:S01]  /*2410*/  @!PT LDS RZ, [RZ] ;  /* 0x00000000fffff984 */ /* 0x000fe20000000800 */
[----:B------:R-:W-:Y:S01]  /*2420*/  @!PT LDS RZ, [RZ] ;  /* 0x00000000fffff984 */ /* 0x000fe20000000800 */
[----:B------:R1:W-:Y:S04]  /*2430*/  LDGSTS.E.BYPASS.LTC128B.128 [R200+0x6100], [R2.64], !P2 ;  /* 0x0610000002c87fae */ /* 0x0003e8000d101d46 */
.L_x_59:
[----:B------:R-:W-:Y:S05]  /*2440*/  BSYNC B0 ;  /* 0x0000000000007941 */ /* 0x000fea0003800000 */
.L_x_58:
[----:B------:R-:W-:Y:S05]  /*2450*/  BRA.DIV ~URZ, `(.L_x_60) ;  /* 0x0000bac27f007947 */ /* 0x000fea000b800000 */
[----:B-1----:R1:W3:Y:S04]  /*2460*/  SHFL.IDX PT, R7, R5, 0x3, 0x181f ;  /* 0x00781f0005077f89 */ /* 0x0022e800000e0000 */
[----:B--2---:R1:W2:Y:S02]  /*2470*/  SHFL.IDX PT, R2, R6, 0x3, 0x181f ;  /* 0x00781f0006027f89 */ /* 0x0042a400000e0000 */
.L_x_164:
[----:B------:R-:W-:Y:S01]  /*2480*/  IADD3 R3, R0, 0x30, RZ ;  /* 0x0000003000037810 */ /* 0x000fe20007ffe0ff */
[----:B------:R-:W-:Y:S03]  /*2490*/  BSSY B0, `(.L_x_61) ;  /* 0x000000a000007945 */ /* 0x000fe60003800000 */
[----:B------:R-:W-:-:S13]  /*24a0*/  ISETP.GE.AND P0, PT, R3, R4, PT ;  /* 0x000000040300720c */ /* 0x000fda0003f06270 */
[----:B------:R-:W-:Y:S05]  /*24b0*/  @P0 BRA `(.L_x_62) ;  /* 0x0000007000000947 */ /* 0x000fea0003800000 */
[----:B------:R-:W-:Y:S02]  /*24c0*/  SHF.R.S32.HI R9, RZ, 0x1f, R205 ;  /* 0x0000001fff097819 */ /* 0x000fe400000114cd */
[----:B--2---:R-:W-:-:S04]  /*24d0*/  LEA R2, P0, R205, R2, 0x1 ;  /* 0x00000002cd027211 */ /* 0x004fc800078008ff */
[----:B---3--:R-:W-:-:S05]  /*24e0*/  LEA.HI.X R3, R205, R7, R9, 0x1, P0 ;  /* 0x00000007cd037211 */ /* 0x008fca00000f0c09 */
[----:B------:R-:W-:Y:S01]  /*24f0*/  @!PT LDS RZ, [RZ] ;  /* 0x00000000fffff984 */ /* 0x000fe20000000800 */
[----:B------:R-:W-:Y:S01]  /*2500*/  @!PT LDS RZ, [RZ] ;  /* 0x00000000fffff984 */ /* 0x000fe20000000800 */
[----:B------:R-:W-:Y:S01]  /*2510*/  @!PT LDS RZ, [RZ] ;  /* 0x00000000fffff984 */ /* 0x000fe20000000800 */
[----:B------:R2:W-:Y:S04]  /*2520*/  LDGSTS.E.BYPASS.LTC128B.128 [R200+0x6900], [R2.64], !P2 ;  /* 0x0690000002c87fae */ /* 0x0005e8000d101d46 */
.L_x_62:
[----:B------:R-:W-:Y:S05]  /*2530*/  BSYNC B0 ;  /* 0x0000000000007941 */ /* 0x000fea0003800000 */
.L_x_61:
[----:B------:R-:W-:Y:S05]  /*2540*/  BRA.DIV ~URZ, `(.L_x_63) ;  /* 0x0000baa27f007947 */ /* 0x000fea000b800000 */
[----:B---3--:R3:W1:Y:S02]  /*2550*/  SHFL.IDX PT, R7, R5, 0x4, 0x181f ;  /* 0x00981f0005077f89 */ /* 0x00866400000e0000 */
.L_x_165:
[----:B------:R-:W-:Y:S05]  /*2560*/  BRA.DIV ~URZ, `(.L_x_64) ;  /* 0x0000baf27f007947 */ /* 0x000fea000b800000 */
[----:B--2---:R2:W3:Y:S02]  /*2570*/  SHFL.IDX PT, R2, R6, 0x4, 0x181f ;  /* 0x00981f0006027f89 */ /* 0x0044e400000e0000 */
.L_x_166:
[----:B------:R-:W-:Y:S01]  /*2580*/  IADD3 R3, R0, 0x40, RZ ;  /* 0x0000004000037810 */ /* 0x000fe20007ffe0ff */
[----:B------:R-:W-:Y:S03]  /*2590*/  BSSY B0, `(.L_x_65) ;  /* 0x000000a000007945 */ /* 0x000fe60003800000 */
[----:B------:R-:W-:-:S13]  /*25a0*/  ISETP.GE.AND P0, PT, R3, R4, PT ;  /* 0x000000040300720c */ /* 0x000fda0003f06270 */
[----:B------:R-:W-:Y:S05]  /*25b0*/  @P0 BRA `(.L_x_66) ;  /* 0x0000007000000947 */ /* 0x000fea0003800000 */
[----:B------:R-:W-:Y:S02]  /*25c0*/  SHF.R.S32.HI R9, RZ, 0x1f, R205 ;  /* 0x0000001fff097819 */ /* 0x000fe400000114cd */
[----:B---3--:R-:W-:-:S04]  /*25d0*/  LEA R2, P0, R205, R2, 0x1 ;  /* 0x00000002cd027211 */ /* 0x008fc800078008ff */
[----:B-1----:R-:W-:-:S05]  /*25e0*/  LEA.HI.X R3, R205, R7, R9, 0x1, P0 ;  /* 0x00000007cd037211 */ /* 0x002fca00000f0c09 */
[----:B------:R-:W-:Y:S01]  /*25f0*/  @!PT LDS RZ, [RZ] ;  /* 0x00000000fffff984 */ /* 0x000fe20000000800 */
[----:B------:R-:W-:Y:S01]  /*2600*/  @!PT LDS RZ, [RZ] ;  /* 0x00000000fffff984 */ /* 0x000fe20000000800 */
[----:B------:R-:W-:Y:S01]  /*2610*/  @!PT LDS RZ, [RZ] ;  /* 0x00000000fffff984 */ /* 0x000fe20000000800 */
[----:B------:R1:W-:Y:S04]  /*2620*/  LDGSTS.E.BYPASS.LTC128B.128 [R200+0x7100], [R2.64], !P2 ;  /* 0x0710000002c87fae */ /* 0x0003e8000d101d46 */
.L_x_66:
[----:B------:R-:W-:Y:S05]  /*2630*/  BSYNC B0 ;  /* 0x0000000000007941 */ /* 0x000fea0003800000 */
.L_x_65:
[----:B------:R-:W-:Y:S05]  /*2640*/  BRA.DIV ~URZ, `(.L_x_67) ;  /* 0x0000ba827f007947 */ /* 0x000fea000b800000 */
[----:B-1----:R1:W2:Y:S04]  /*2650*/  SHFL.IDX PT, R7, R5, 0x5, 0x181f ;  /* 0x00b81f0005077f89 */ /* 0x0022a800000e0000 */
[----:B---3--:R1:W3:Y:S02]  /*2660*/  SHFL.IDX PT, R2, R6, 0x5, 0x181f ;  /* 0x00b81f0006027f89 */ /* 0x0082e400000e0000 */
.L_x_167:
[----:B------:R-:W-:Y:S01]  /*2670*/  IADD3 R3, R0, 0x50, RZ ;  /* 0x0000005000037810 */ /* 0x000fe20007ffe0ff */
[----:B------:R-:W-:Y:S03]  /*2680*/  BSSY B0, `(.L_x_68) ;  /* 0x000000a000007945 */ /* 0x000fe60003800000 */
[----:B------:R-:W-:-:S13]  /*2690*/  ISETP.GE.AND P0, PT, R3, R4, PT ;  /* 0x000000040300720c */ /* 0x000fda0003f06270 */
[----:B------:R-:W-:Y:S05]  /*26a0*/  @P0 BRA `(.L_x_69) ;  /* 0x0000007000000947 */ /* 0x000fea0003800000 */
[----:B------:R-:W-:Y:S02]  /*26b0*/  SHF.R.S32.HI R9, RZ, 0x1f, R205 ;  /* 0x0000001fff097819 */ /* 0x000fe400000114cd */
[----:B---3--:R-:W-:-:S04]  /*26c0*/  LEA R2, P0, R205, R2, 0x1 ;  /* 0x00000002cd027211 */ /* 0x008fc800078008ff */
[----:B--2---:R-:W-:-:S05]  /*26d0*/  LEA.HI.X R3, R205, R7, R9, 0x1, P0 ;  /* 0x00000007cd037211 */ /* 0x004fca00000f0c09 */
[----:B------:R-:W-:Y:S01]  /*26e0*/  @!PT LDS RZ, [RZ] ;  /* 0x00000000fffff984 */ /* 0x000fe20000000800 */
[----:B------:R-:W-:Y:S01]  /*26f0*/  @!PT LDS RZ, [RZ] ;  /* 0x00000000fffff984 */ /* 0x000fe20000000800 */
[----:B------:R-:W-:Y:S01]  /*2700*/  @!PT LDS RZ, [RZ] ;  /* 0x00000000fffff984 */ /* 0x000fe20000000800 */
[----:B------:R2:W-:Y:S04]  /*2710*/  LDGSTS.E.BYPASS.LTC128B.128 [R200+0x7900], [R2.64], !P2 ;  /* 0x0790000002c87fae */ /* 0x0005e8000d101d46 */
.L_x_69:
[----:B------:R-:W-:Y:S05]  /*2720*/  BSYNC B0 ;  /* 0x0000000000007941 */ /* 0x000fea0003800000 */
.L_x_68:
[----:B------:R-:W-:Y:S05]  /*2730*/  BRA.DIV ~URZ, `(.L_x_70) ;  /* 0x0000ba627f007947 */ /* 0x000fea000b800000 */
[----:B--2---:R2:W1:Y:S02]  /*2740*/  SHFL.IDX PT, R7, R5, 0x6, 0x181f ;  /* 0x00d81f0005077f89 */ /* 0x00446400000e0000 */
.L_x_168:
[----:B------:R-:W-:Y:S05]  /*2750*/  BRA.DIV ~URZ, `(.L_x_71) ;  /* 0x0000bab27f007947 */ /* 0x000fea000b800000 */
[----:B---3--:R3:W2:Y:S02]  /*2760*/  SHFL.IDX PT, R2, R6, 0x6, 0x181f ;  /* 0x00d81f0006027f89 */ /* 0x0086a400000e0000 */
.L_x_169:
        /* <DEDUP_REMOVED lines=11> */
.L_x_73:
[----:B------:R-:W-:Y:S05]  /*2820*/  BSYNC B0 ;  /* 0x0000000000007941 */ /* 0x000fea0003800000 */
.L_x_72:
[----:B------:R-:W-:Y:S05]  /*2830*/  BRA.DIV ~URZ, `(.L_x_74) ;  /* 0x0000ba427f007947 */ /* 0x000fea000b800000 */
[----:B-12---:R-:W1:Y:S04]  /*2840*/  SHFL.IDX PT, R5, R5, 0x7, 0x181f ;  /* 0x00f81f0005057f89 */ /* 0x006e6800000e0000 */
[----:B------:R2:W3:Y:S02]  /*2850*/  SHFL.IDX PT, R2, R6, 0x7, 0x181f ;  /* 0x00f81f0006027f89 */ /* 0x0004e400000e0000 */
.L_x_170:
[----:B------:R-:W-:Y:S01]  /*2860*/  IADD3 R0, R0, 0x70, RZ ;  /* 0x0000007000007810 */ /* 0x000fe20007ffe0ff */
[----:B-----5:R-:W-:Y:S01]  /*2870*/  IMAD.WIDE.U32 R246, R8, c[0x0][0x2b0], RZ ;  /* 0x0000ac0008f67a25 */ /* 0x020fe200078e00ff */
[----:B------:R-:W-:Y:S02]  /*2880*/  SHF.R.S32.HI R132, RZ, 0x1f, R205 ;  /* 0x0000001fff847819 */ /* 0x000fe400000114cd */
[----:B------:R-:W-:Y:S01]  /*2890*/  ISETP.GE.AND P1, PT, R0, R4, PT ;  /* 0x000000040000720c */ /* 0x000fe20003f26270 */
[----:B------:R-:W-:Y:S01]  /*28a0*/  IMAD R172, R206, 0x10, R242 ;  /* 0x00000010ceac7824 */ /* 0x000fe200078e02f2 */
[----:B------:R-:W-:-:S05]  /*28b0*/  SHF.R.S32.HI R0, RZ, 0x1f, R8 ;  /* 0x0000001fff007819 */ /* 0x000fca0000011408 */
[----:B------:R-:W-:-:S04]  /*28c0*/  IMAD R0, R0, c[0x0][0x2b0], RZ ;  /* 0x0000ac0000007a24 */ /* 0x000fc800078e02ff */
[----:B------:R-:W-:Y:S02]  /*28d0*/  IMAD R0, R8, c[0x0][0x2b4], R0 ;  /* 0x0000ad0008007a24 */ /* 0x000fe400078e0200 */
[----:B---3--:R-:W-:Y:S02]  /*28e0*/  @!P1 LEA R2, P0, R205, R2, 0x1 ;  /* 0x00000002cd029211 */ /* 0x008fe400078008ff */
[----:B------:R-:W-:Y:S02]  /*28f0*/  IMAD.IADD R251, R247, 0x1, R0 ;  /* 0x00000001f7fb7824 */ /* 0x000fe400078e0200 */
[----:B-1----:R-:W-:-:S05]  /*2900*/  @!P1 LEA.HI.X R3, R205, R5, R132, 0x1, P0 ;  /* 0x00000005cd039211 */ /* 0x002fca00000f0c84 */
[----:B------:R-:W-:Y:S01]  /*2910*/  @!PT LDS RZ, [RZ] ;  /* 0x00000000fffff984 */ /* 0x000fe20000000800 */
[----:B------:R-:W-:Y:S01]  /*2920*/  @!PT LDS RZ, [RZ] ;  /* 0x00000000fffff984 */ /* 0x000fe20000000800 */
[----:B------:R-:W-:Y:S01]  /*2930*/  @!PT LDS RZ, [RZ] ;  /* 0x00000000fffff984 */ /* 0x000fe20000000800 */
[----:B------:R1:W-:Y:S04]  /*2940*/  @!P1 LDGSTS.E.BYPASS.LTC128B.128 [R200+0x8900], [R2.64], !P2 ;  /* 0x0890000002c89fae */ /* 0x0003e8000d101d46 */
[----:B------:R-:W0:Y:S01]  /*2950*/  LDGDEPBAR ;  /* 0x00000000000079af */ /* 0x000e220000000000 */
[----:B------:R-:W-:Y:S02]  /*2960*/  WARPSYNC 0xffffffff ;  /* 0xffffffff00007948 */ /* 0x000fe40003800000 */
[----:B------:R-:W-:Y:S01]  /*2970*/  IMAD.MOV.U32 R174, RZ, RZ, 0x50 ;  /* 0x00000050ffae7424 */ /* 0x000fe200078e00ff */
[----:B------:R-:W-:Y:S01]  /*2980*/  BAR.SYNC.DEFER_BLOCKING 0x0 ;  /* 0x0000000000007b1d */ /* 0x000fe20000010000 */
[----:B------:R-:W-:Y:S02]  /*2990*/  IMAD.MOV.U32 R0, RZ, RZ, c[0x0][0x2b8] ;  /* 0x0000ae00ff007624 */ /* 0x000fe400078e00ff */
[----:B------:R-:W-:Y:S02]  /*29a0*/  IMAD R174, R176, R174, -0x50 ;  /* 0xffffffb0b0ae7424 */ /* 0x000fe400078e02ae */
[----:B------:R-:W-:Y:S01]  /*29b0*/  IMAD.MOV.U32 R199, RZ, RZ, RZ ;  /* 0x000000ffffc77224 */ /* 0x000fe200078e00ff */
[----:B------:R-:W-:Y:S01]  /*29c0*/  ISETP.NE.AND P3, PT, R0, 0x1, PT ;  /* 0x000000010000780c */ /* 0x000fe20003f65270 */
[----:B-1----:R-:W-:-:S05]  /*29d0*/  IMAD.IADD R2, R172, 0x1, R174 ;  /* 0x00000001ac027824 */ /* 0x002fca00078e02ae */
[C---:B------:R-:W-:Y:S01]  /*29e0*/  ISETP.GE.AND P1, PT, R2.reuse, R13, PT ;  /* 0x0000000d0200720c */ /* 0x040fe20003f26270 */
[----:B------:R-:W-:-:S03]  /*29f0*/  IMAD.IADD R2, R2, 0x1, R243 ;  /* 0x0000000102027824 */ /* 0x000fc600078e02f3 */
[----:B------:R-:W-:Y:S01]  /*2a00*/  ISETP.GT.OR P1, PT, R172, 0x4f, P1 ;  /* 0x0000004fac00780c */ /* 0x000fe20000f24670 */
[----:B------:R-:W-:Y:S02]  /*2a10*/  IMAD.MOV.U32 R0, RZ, RZ, R2 ;  /* 0x000000ffff007224 */ /* 0x000fe400078e0002 */
[----:B------:R-:W-:-:S05]  /*2a20*/  @P3 IMAD.HI.U32 R3, R2, c[0x0][0x2bc], RZ ;  /* 0x0000af0002033a27 */ /* 0x000fca00078e00ff */
[----:B------:R-:W-:-:S05]  /*2a30*/  @P3 SHF.R.U32.HI R0, RZ, c[0x0][0x2c0], R3 ;  /* 0x0000b000ff003a19 */ /* 0x000fca0000011603 */
[----:B------:R-:W-:-:S04]  /*2a40*/  @!P1 IADD3 R3, P0, R0, R246, RZ ;  /* 0x000000f600039210 */ /* 0x000fc80007f1e0ff */
[----:B------:R-:W-:Y:S02]  /*2a50*/  @!P1 LEA.HI.X.SX32 R5, R0, R251, 0x1, P0 ;  /* 0x000000fb00059211 */ /* 0x000fe400000f0eff */
[----:B------:R-:W-:-:S04]  /*2a60*/  @!P1 LEA R4, P0, R3, c[0x0][0x2a0], 0x2 ;  /* 0x0000a80003049a11 */ /* 0x000fc800078010ff */
[----:B------:R-:W-:-:S05]  /*2a70*/  @!P1 LEA.HI.X R5, R3, c[0x0][0x2a4], R5, 0x2, P0 ;  /* 0x0000a90003059a11 */ /* 0x000fca00000f1405 */
[----:B------:R-:W3:Y:S01]  /*2a80*/  @!P1 LDG.E R199, [R4.64] ;  /* 0x0000000604c79981 */ /* 0x000ee2000c1e1900 */
[----:B------:R-:W-:Y:S01]  /*2a90*/  IMAD.MOV R0, RZ, RZ, -R0 ;  /* 0x000000ffff007224 */ /* 0x000fe200078e0a00 */
[----:B------:R-:W-:Y:S01]  /*2aa0*/  BSSY B0, `(.L_x_75) ;  /* 0x0000122000007945 */ /* 0x000fe20003800000 */
[----:B------:R-:W-:-:S04]  /*2ab0*/  IMAD.WIDE.U32 R244, R26, c[0x0][0x1e8], RZ ;  /* 0x00007a001af47a25 */ /* 0x000fc800078e00ff */
[----:B------:R-:W-:Y:S02]  /*2ac0*/  IMAD R201, R0, c[0x0][0x2b8], R2 ;  /* 0x0000ae0000c97a24 */ /* 0x000fe400078e0202 */
[----:B------:R-:W-:Y:S02]  /*2ad0*/  IMAD R250, R26, c[0x0][0x1ec], R245 ;  /* 0x00007b001afa7a24 */ /* 0x000fe400078e02f5 */
[----:B------:R-:W-:Y:S01]  /*2ae0*/  IMAD.WIDE.U32 R2, R201, c[0x0][0x1e0], RZ ;  /* 0x00007800c9027a25 */ /* 0x000fe200078e00ff */
[----:B------:R-:W-:-:S03]  /*2af0*/  SHF.R.S32.HI R25, RZ, 0x1f, R201 ;  /* 0x0000001fff197819 */ /* 0x000fc600000114c9 */
[----:B------:R-:W-:Y:S02]  /*2b00*/  IMAD R173, R175, -0x50, R13 ;  /* 0xffffffb0afad7824 */ /* 0x000fe400078e020d */
[----:B------:R-:W-:Y:S02]  /*2b10*/  IMAD R0, R25, c[0x0][0x1e0], RZ ;  /* 0x0000780019007a24 */ /* 0x000fe400078e02ff */
[----:B------:R-:W-:Y:S02]  /*2b20*/  IMAD.IADD R24, R173, 0x1, -R242 ;  /* 0x00000001ad187824 */ /* 0x000fe400078e0af2 */
[----:B------:R-:W-:Y:S02]  /*2b30*/  IMAD R0, R201, c[0x0][0x1e4], R0 ;  /* 0x00007900c9007a24 */ /* 0x000fe400078e0200 */
[----:B------:R-:W-:Y:S01]  /*2b40*/  IMAD.WIDE.U32 R248, R26, c[0x0][0x210], RZ ;  /* 0x000084001af87a25 */ /* 0x000fe200078e00ff */
[C---:B------:R-:W-:Y:S02]  /*2b50*/  ISETP.GE.AND P2, PT, R24.reuse, 0x1, PT ;  /* 0x000000011800780c */ /* 0x040fe40003f46270 */
[C---:B------:R-:W-:Y:S01]  /*2b60*/  ISETP.GE.AND P1, PT, R24.reuse, 0x11, PT ;  /* 0x000000111800780c */ /* 0x040fe20003f26270 */
[----:B------:R-:W-:Y:S01]  /*2b70*/  IMAD.IADD R3, R3, 0x1, R0 ;  /* 0x0000000103037824 */ /* 0x000fe200078e0200 */
[----:B------:R-:W-:Y:S01]  /*2b80*/  ISETP.GE.AND P6, PT, R24, 0x21, PT ;  /* 0x000000211800780c */ /* 0x000fe20003fc6270 */
[----:B------:R-:W-:Y:S01]  /*2b90*/  IMAD R252, R26, c[0x0][0x214], R249 ;  /* 0x000085001afc7a24 */ /* 0x000fe200078e02f9 */
[----:B------:R-:W-:-:S02]  /*2ba0*/  ISETP.GE.AND P5, PT, R24, 0x31, PT ;  /* 0x000000311800780c */ /* 0x000fc40003fa6270 */
[----:B---3--:R-:W-:Y:S01]  /*2bb0*/  SHF.R.S32.HI R27, RZ, 0x1f, R199 ;  /* 0x0000001fff1b7819 */ /* 0x008fe200000114c7 */
[----:B------:R-:W-:-:S04]  /*2bc0*/  IMAD.WIDE.U32 R2, R199, c[0x0][0x1f0], R2 ;  /* 0x00007c00c7027a25 */ /* 0x000fc800078e0002 */
[----:B------:R-:W-:Y:S01]  /*2bd0*/  IMAD R0, R27, c[0x0][0x1f0], RZ ;  /* 0x00007c001b007a24 */ /* 0x000fe200078e02ff */
[----:B------:R-:W-:-:S03]  /*2be0*/  IADD3 R2, P0, R2, R244, RZ ;  /* 0x000000f402027210 */ /* 0x000fc60007f1e0ff */
[----:B------:R-:W-:-:S05]  /*2bf0*/  IMAD R0, R199, c[0x0][0x1f4], R0 ;  /* 0x00007d00c7007a24 */ /* 0x000fca00078e0200 */
[----:B------:R-:W-:Y:S02]  /*2c00*/  IADD3.X R3, R250, R3, R0, P0, !PT ;  /* 0x00000003fa037210 */ /* 0x000fe400007fe400 */
[----:B------:R-:W-:-:S04]  /*2c10*/  LEA R0, P0, R2, c[0x0][0x1c8], 0x1 ;  /* 0x0000720002007a11 */ /* 0x000fc800078008ff */
[----:B------:R-:W-:Y:S01]  /*2c20*/  LEA.HI.X R4, R2, c[0x0][0x1cc], R3, 0x1, P0 ;  /* 0x0000730002047a11 */ /* 0x000fe200000f0c03 */
[----:B------:R-:W-:Y:S01]  /*2c30*/  SHFL.IDX PT, R5, R0, 0x1, 0x181f ;  /* 0x00381f0000057f89 */ /* 0x000fe200000e0000 */
[----:B------:R-:W-:-:S03]  /*2c40*/  @P2 ISETP.GE.AND P0, PT, R205, c[0x0][0x1d4], PT ;  /* 0x00007500cd002a0c */ /* 0x000fc60003f06270 */
[----:B------:R-:W1:Y:S04]  /*2c50*/  SHFL.IDX PT, R2, R0, RZ, 0x181f ;  /* 0x00181fff00027589 */ /* 0x000e6800000e0000 */
[----:B------:R-:W3:Y:S04]  /*2c60*/  SHFL.IDX PT, R3, R4, RZ, 0x181f ;  /* 0x00181fff04037589 */ /* 0x000ee800000e0000 */
[----:B------:R-:W5:Y:S04]  /*2c70*/  SHFL.IDX PT, R7, R4, 0x1, 0x181f ;  /* 0x00381f0004077f89 */ /* 0x000f6800000e0000 */
[----:B--2-4-:R-:W2:Y:S04]  /*2c80*/  SHFL.IDX PT, R6, R0, 0x2, 0x181f ;  /* 0x00581f0000067f89 */ /* 0x014ea800000e0000 */
[----:B------:R-:W4:Y:S04]  /*2c90*/  SHFL.IDX PT, R8, R0, 0x3, 0x181f ;  /* 0x00781f0000087f89 */ /* 0x000f2800000e0000 */
[----:B------:R-:W-:Y:S01]  /*2ca0*/  SHFL.IDX PT, R0, R0, 0x4, 0x181f ;  /* 0x00981f0000007f89 */ /* 0x000fe200000e0000 */
[----:B-1----:R-:W-:-:S03]  /*2cb0*/  @P2 LEA R2, P4, R205, R2, 0x1 ;  /* 0x00000002cd022211 */ /* 0x002fc600078808ff */
[----:B------:R-:W1:Y:S01]  /*2cc0*/  SHFL.IDX PT, R11, R4, 0x2, 0x181f ;  /* 0x00581f00040b7f89 */ /* 0x000e6200000e0000 */
[----:B---3--:R-:W-:-:S03]  /*2cd0*/  @P2 LEA.HI.X R3, R205, R3, R132, 0x1, P4 ;  /* 0x00000003cd032211 */ /* 0x008fc600020f0c84 */
[----:B------:R-:W3:Y:S01]  /*2ce0*/  SHFL.IDX PT, R10, R4, 0x3, 0x181f ;  /* 0x00781f00040a7f89 */ /* 0x000ee200000e0000 */
[----:B------:R-:W-:-:S03]  /*2cf0*/  ISETP.GE.AND P4, PT, R24, 0x41, PT ;  /* 0x000000411800780c */ /* 0x000fc60003f86270 */
[----:B------:R4:W1:Y:S04]  /*2d00*/  SHFL.IDX PT, R9, R4, 0x4, 0x181f ;  /* 0x00981f0004097f89 */ /* 0x00086800000e0000 */
[----:B------:R1:W-:Y:S01]  /*2d10*/  @P2 LDGSTS.E.BYPASS.LTC128B.128 [R200+0x2900], [R2.64], !P0 ;  /* 0x0290000002c82fae */ /* 0x0003e2000c101d46 */
[C---:B------:R-:W-:Y:S02]  /*2d20*/  @P1 ISETP.GE.AND P0, PT, R205.reuse, c[0x0][0x1d4], PT ;  /* 0x00007500cd001a0c */ /* 0x040fe40003f06270 */
[----:B-1----:R-:W-:-:S04]  /*2d30*/  @P1 LEA R2, P2, R205, R5, 0x1 ;  /* 0x00000005cd021211 */ /* 0x002fc800078408ff */
[C---:B-----5:R-:W-:Y:S02]  /*2d40*/  @P1 LEA.HI.X R3, R205.reuse, R7, R132, 0x1, P2 ;  /* 0x00000007cd031211 */ /* 0x060fe400010f0c84 */
[----:B--2---:R-:W-:-:S05]  /*2d50*/  @P6 LEA R6, P2, R205, R6, 0x1 ;  /* 0x00000006cd066211 */ /* 0x004fca00078408ff */
[----:B------:R1:W-:Y:S01]  /*2d60*/  @P1 LDGSTS.E.BYPASS.LTC128B.128 [R200+0x3100], [R2.64], !P0 ;  /* 0x0310000002c81fae */ /* 0x0003e2000c101d46 */
[C---:B----4-:R-:W-:Y:S02]  /*2d70*/  @P5 LEA R4, P1, R205.reuse, R8, 0x1 ;  /* 0x00000008cd045211 */ /* 0x050fe400078208ff */
[C-C-:B------:R-:W-:Y:S02]  /*2d80*/  @P6 LEA.HI.X R7, R205.reuse, R11, R132.reuse, 0x1, P2 ;  /* 0x0000000bcd076211 */ /* 0x140fe400010f0c84 */
[C---:B------:R-:W-:Y:S02]  /*2d90*/  @P6 ISETP.GE.AND P2, PT, R205.reuse, c[0x0][0x1d4], PT ;  /* 0x00007500cd006a0c */ /* 0x040fe40003f46270 */
[C---:B---3--:R-:W-:Y:S02]  /*2da0*/  @P5 LEA.HI.X R5, R205.reuse, R10, R132, 0x1, P1 ;  /* 0x0000000acd055211 */ /* 0x048fe400008f0c84 */
[----:B------:R-:W-:-:S09]  /*2db0*/  @P5 ISETP.GE.AND P1, PT, R205, c[0x0][0x1d4], PT ;  /* 0x00007500cd005a0c */ /* 0x000fd20003f26270 */
[----:B------:R2:W-:Y:S04]  /*2dc0*/  @P6 LDGSTS.E.BYPASS.LTC128B.128 [R200+0x3900], [R6.64], !P2 ;  /* 0x0390000006c86fae */ /* 0x0005e8000d101d46 */
[----:B------:R2:W-:Y:S01]  /*2dd0*/  @P5 LDGSTS.E.BYPASS.LTC128B.128 [R200+0x4100], [R4.64], !P1 ;  /* 0x0410000004c85fae */ /* 0x0005e2000c901d46 */
[C---:B-1----:R-:W-:Y:S02]  /*2de0*/  @P4 LEA R2, P0, R205.reuse, R0, 0x1 ;  /* 0x00000000cd024211 */ /* 0x042fe400078008ff */
[----:B------:R-:W-:Y:S02]  /*2df0*/  IADD3 R0, R188, 0x20, RZ ;  /* 0x00000020bc007810 */ /* 0x000fe40007ffe0ff */
[C---:B------:R-:W-:Y:S02]  /*2e00*/  @P4 LEA.HI.X R3, R205.reuse, R9, R132, 0x1, P0 ;  /* 0x00000009cd034211 */ /* 0x040fe400000f0c84 */
[----:B------:R-:W-:-:S13]  /*2e10*/  @P4 ISETP.GE.AND P0, PT, R205, c[0x0][0x1d4], PT ;  /* 0x00007500cd004a0c */ /* 0x000fda0003f06270 */
[----:B------:R1:W-:Y:S01]  /*2e20*/  @P4 LDGSTS.E.BYPASS.LTC128B.128 [R200+0x4900], [R2.64], !P0 ;  /* 0x0490000002c84fae */ /* 0x0003e2000c101d46 */
[----:B------:R-:W-:-:S03]  /*2e30*/  R2P PR, R206, 0x6 ;  /* 0x00000006ce007804 */ /* 0x000fc60000000000 */
[----:B------:R-:W0:Y:S10]  /*2e40*/  LDGDEPBAR ;  /* 0x00000000000079af */ /* 0x000e340000000000 */
[----:B------:R-:W-:-:S02]  /*2e50*/  @P1 IADD3 R0, R188, -0x20, RZ ;  /* 0xffffffe0bc001810 */ /* 0x000fc40007ffe0ff */
[----:B------:R-:W-:-:S04]  /*2e60*/  ISETP.GE.AND P1, PT, R205, c[0x0][0x1d4], PT ;  /* 0x00007500cd007a0c */ /* 0x000fc80003f26270 */
[----:B------:R-:W-:Y:S01]  /*2e70*/  ISETP.LT.OR P6, PT, R24, 0x11, P1 ;  /* 0x000000111800780c */ /* 0x000fe20000fc1670 */
[----:B-1----:R-:W-:Y:S01]  /*2e80*/  IMAD.WIDE.U32 R2, R201, c[0x0][0x208], RZ ;  /* 0x00008200c9027a25 */ /* 0x002fe200078e00ff */
[----:B------:R-:W-:-:S04]  /*2e90*/  DEPBAR.LE SB0, 0x1 ;  /* 0x000080400000791a */ /* 0x000fc80000000000 */
[----:B------:R-:W-:-:S04]  /*2ea0*/  DEPBAR.LE SB0, 0x0 ;  /* 0x000080000000791a */ /* 0x000fc80000000000 */
[----:B------:R-:W-:Y:S06]  /*2eb0*/  BAR.SYNC.DEFER_BLOCKING 0x0 ;  /* 0x0000000000007b1d */ /* 0x000fec0000010000 */
[----:B--2---:R-:W-:Y:S04]  /*2ec0*/  LDSM.16.M88.4 R4, [R194+0x2000] ;  /* 0x00200000c204783b */ /* 0x004fe80000000200 */
[----:B------:R-:W1:Y:S04]  /*2ed0*/  LDSM.16.M88.4 R16, [R188] ;  /* 0x00000000bc10783b */ /* 0x000e680000000200 */
[----:B------:R-:W2:Y:S04]  /*2ee0*/  LDSM.16.M88.4 R12, [R188+0x800] ;  /* 0x00080000bc0c783b */ /* 0x000ea80000000200 */
[----:B------:R-:W3:Y:S04]  /*2ef0*/  LDSM.16.M88.4 R20, [R188+0x1000] ;  /* 0x00100000bc14783b */ /* 0x000ee80000000200 */
[----:B------:R-:W4:Y:S04]  /*2f00*/  LDSM.16.M88.4 R28, [R188+0x1800] ;  /* 0x00180000bc1c783b */ /* 0x000f280000000200 */
[----:B------:R-:W5:Y:S04]  /*2f10*/  LDSM.16.M88.4 R32, [R188+0x2000] ;  /* 0x00200000bc20783b */ /* 0x000f680000000200 */
[----:B------:R-:W4:Y:S04]  /*2f20*/  LDSM.16.M88.4 R8, [R194] ;  /* 0x00000000c208783b */ /* 0x000f280000000200 */
[----:B------:R-:W-:Y:S04]  /*2f30*/  LDSM.16.M88.4 R40, [R0+0x1000] ;  /* 0x001000000028783b */ /* 0x000fe80000000200 */
[----:B------:R-:W-:Y:S04]  /*2f40*/  LDSM.16.M88.4 R36, [R0+0x1800] ;  /* 0x001800000024783b */ /* 0x000fe80000000200 */
[----:B------:R-:W-:Y:S04]  /*2f50*/  LDSM.16.M88.4 R68, [R0] ;  /* 0x000000000044783b */ /* 0x000fe80000000200 */
[----:B------:R-:W-:Y:S01]  /*2f60*/  LDSM.16.M88.4 R64, [R0+0x800] ;  /* 0x000800000040783b */ /* 0x000fe20000000200 */
[C---:B-1----:R-:W-:Y:S08]  /*2f70*/  HMMA.16816.F32 R44, R4.reuse, R16, RZ ;  /* 0x00000010042c723c */ /* 0x042ff000000018ff */
[C---:B--2---:R-:W-:Y:S08]  /*2f80*/  HMMA.16816.F32 R48, R4.reuse, R12, RZ ;  /* 0x0000000c0430723c */ /* 0x044ff000000018ff */
[C---:B---3--:R-:W-:Y:S08]  /*2f90*/  HMMA.16816.F32 R52, R4.reuse, R20, RZ ;  /* 0x000000140434723c */ /* 0x048ff000000018ff */
[C---:B----4-:R-:W-:Y:S08]  /*2fa0*/  HMMA.16816.F32 R56, R4.reuse, R28, RZ ;  /* 0x0000001c0438723c */ /* 0x050ff000000018ff */
[C---:B-----5:R-:W-:Y:S08]  /*2fb0*/  HMMA.16816.F32 R60, R4.reuse, R32, RZ ;  /* 0x00000020043c723c */ /* 0x060ff000000018ff */
[C---:B------:R-:W-:Y:S08]  /*2fc0*/  HMMA.16816.F32 R72, R4.reuse, R18, RZ ;  /* 0x000000120448723c */ /* 0x040ff000000018ff */
[C---:B------:R-:W-:Y:S08]  /*2fd0*/  HMMA.16816.F32 R92, R4.reuse, R14, RZ ;  /* 0x0000000e045c723c */ /* 0x040ff000000018ff */
[C---:B------:R-:W-:Y:S08]  /*2fe0*/  HMMA.16816.F32 R96, R4.reuse, R22, RZ ;  /* 0x000000160460723c */ /* 0x040ff000000018ff */
[C---:B------:R-:W-:Y:S08]  /*2ff0*/  HMMA.16816.F32 R104, R4.reuse, R30, RZ ;  /* 0x0000001e0468723c */ /* 0x040ff000000018ff */
[----:B------:R-:W-:Y:S07]  /*3000*/  HMMA.16816.F32 R112, R4, R34, RZ ;  /* 0x000000220470723c */ /* 0x000fee00000018ff */
[----:B------:R-:W-:Y:S01]  /*3010*/  IMAD R4, R25, c[0x0][0x208], RZ ;  /* 0x0000820019047a24 */ /* 0x000fe200078e02ff */
[----:B------:R-:W-:Y:S01]  /*3020*/  HMMA.16816.F32 R116, R8, R16, RZ ;  /* 0x000000100874723c */ /* 0x000fe200000018ff */
[----:B------:R-:W-:-:S02]  /*3030*/  IMAD R5, R27, c[0x0][0x218], RZ ;  /* 0x000086001b057a24 */ /* 0x000fc400078e02ff */
[----:B------:R-:W-:Y:S02]  /*3040*/  IMAD R4, R201, c[0x0][0x20c], R4 ;  /* 0x00008300c9047a24 */ /* 0x000fe400078e0204 */
[----:B------:R-:W-:Y:S02]  /*3050*/  IMAD R5, R199, c[0x0][0x21c], R5 ;  /* 0x00008700c7057a24 */ /* 0x000fe400078e0205 */
[----:B------:R-:W-:Y:S01]  /*3060*/  IMAD.IADD R3, R3, 0x1, R4 ;  /* 0x0000000103037824 */ /* 0x000fe200078e0204 */
[----:B------:R-:W-:Y:S03]  /*3070*/  HMMA.16816.F32 R128, R8, R18, RZ ;  /* 0x000000120880723c */ /* 0x000fe600000018ff */
[----:B------:R-:W-:-:S05]  /*3080*/  IMAD.WIDE.U32 R2, R199, c[0x0][0x218], R2 ;  /* 0x00008600c7027a25 */ /* 0x000fca00078e0002 */
[----:B------:R-:W-:Y:S01]  /*3090*/  IADD3 R4, P0, R2, R248, RZ ;  /* 0x000000f802047210 */ /* 0x000fe20007f1e0ff */
[----:B------:R-:W-:Y:S03]  /*30a0*/  HMMA.16816.F32 R140, R8, R12, RZ ;  /* 0x0000000c088c723c */ /* 0x000fe600000018ff */
[----:B------:R-:W-:Y:S02]  /*30b0*/  IADD3.X R3, R252, R3, R5, P0, !PT ;  /* 0x00000003fc037210 */ /* 0x000fe400007fe405 */
[----:B------:R-:W-:-:S03]  /*30c0*/  LEA R2, P0, R4, c[0x0][0x1f8], 0x1 ;  /* 0x00007e0004027a11 */ /* 0x000fc600078008ff */
[----:B------:R-:W-:Y:S01]  /*30d0*/  HMMA.16816.F32 R120, R8, R14, RZ ;  /* 0x0000000e0878723c */ /* 0x000fe200000018ff */
[----:B------:R-:W-:Y:S01]  /*30e0*/  LEA.HI.X R5, R4, c[0x0][0x1fc], R3, 0x1, P0 ;  /* 0x00007f0004057a11 */ /* 0x000fe200000f0c03 */
[----:B------:R-:W-:Y:S01]  /*30f0*/  SHFL.IDX PT, R6, R2, 0x2, 0x181f ;  /* 0x00581f0002067f89 */ /* 0x000fe200000e0000 */
[----:B------:R-:W-:-:S03]  /*3100*/  ISETP.LT.OR P0, PT, R24, 0x1, P1 ;  /* 0x000000011800780c */ /* 0x000fc60000f01670 */
[----:B------:R-:W-:Y:S02]  /*3110*/  SHFL.IDX PT, R3, R2, RZ, 0x181f ;  /* 0x00181fff02037589 */ /* 0x000fe400000e0000 */
[C---:B------:R-:W-:Y:S02]  /*3120*/  HMMA.16816.F32 R108, R8.reuse, R20, RZ ;  /* 0x00000014086c723c */ /* 0x040fe400000018ff */
[----:B------:R-:W1:Y:S04]  /*3130*/  SHFL.IDX PT, R4, R2, 0x1, 0x181f ;  /* 0x00381f0002047f89 */ /* 0x000e6800000e0000 */
[----:B------:R-:W-:Y:S01]  /*3140*/  SHFL.IDX PT, R7, R5, RZ, 0x181f ;  /* 0x00181fff05077589 */ /* 0x000fe200000e0000 */
[C---:B------:R-:W-:Y:S01]  /*3150*/  SHF.L.U64.HI R20, R205.reuse, 0x1, R132 ;  /* 0x00000001cd147819 */ /* 0x040fe20000010284 */
[C---:B------:R-:W-:Y:S02]  /*3160*/  HMMA.16816.F32 R124, R8.reuse, R22, RZ ;  /* 0x00000016087c723c */ /* 0x040fe400000018ff */
[----:B------:R-:W2:Y:S04]  /*3170*/  LDSM.16.M88.4 R12, [R197+0x2000] ;  /* 0x00200000c50c783b */ /* 0x000ea80000000200 */
[----:B------:R-:W-:Y:S01]  /*3180*/  SHFL.IDX PT, R18, R2, 0x3, 0x181f ;  /* 0x00781f0002127f89 */ /* 0x000fe200000e0000 */
[----:B------:R-:W-:Y:S01]  /*3190*/  IMAD.SHL.U32 R23, R205, 0x2, RZ ;  /* 0x00000002cd177824 */ /* 0x000fe200078e00ff */
[C---:B------:R-:W-:Y:S02]  /*31a0*/  HMMA.16816.F32 R100, R8.reuse, R28, RZ ;  /* 0x0000001c0864723c */ /* 0x040fe400000018ff */
[----:B------:R-:W-:Y:S04]  /*31b0*/  SHFL.IDX PT, R22, R5, 0x3, 0x181f ;  /* 0x00781f0005167f89 */ /* 0x000fe800000e0000 */
[----:B------:R1:W-:Y:S02]  /*31c0*/  SHFL.IDX PT, R19, R2, 0x4, 0x181f ;  /* 0x00981f0002137f89 */ /* 0x0003e400000e0000 */
[C---:B------:R-:W-:Y:S02]  /*31d0*/  HMMA.16816.F32 R136, R8.reuse, R30, RZ ;  /* 0x0000001e0888723c */ /* 0x040fe400000018ff */
[----:B------:R-:W-:Y:S04]  /*31e0*/  LDSM.16.M88.4 R28, [R0+0x2000] ;  /* 0x00200000001c783b */ /* 0x000fe80000000200 */
[----:B------:R-:W-:Y:S02]  /*31f0*/  SHFL.IDX PT, R21, R5, 0x4, 0x181f ;  /* 0x00981f0005157f89 */ /* 0x000fe400000e0000 */
[C---:B------:R-:W-:Y:S08]  /*3200*/  HMMA.16816.F32 R88, R8.reuse, R32, RZ ;  /* 0x000000200858723c */ /* 0x040ff000000018ff */
[----:B------:R-:W-:Y:S01]  /*3210*/  HMMA.16816.F32 R84, R8, R34, RZ ;  /* 0x000000220854723c */ /* 0x000fe200000018ff */
[----:B------:R-:W3:Y:S04]  /*3220*/  SHFL.IDX PT, R11, R5, 0x1, 0x181f ;  /* 0x00381f00050b7f89 */ /* 0x000ee800000e0000 */
[----:B------:R-:W4:Y:S01]  /*3230*/  SHFL.IDX PT, R10, R5, 0x2, 0x181f ;  /* 0x00581f00050a7f89 */ /* 0x000f2200000e0000 */
[----:B-1----:R-:W-:-:S02]  /*3240*/  IADD3 R2, P5, R4, R23, RZ ;  /* 0x0000001704027210 */ /* 0x002fc40007fbe0ff */
[-C--:B------:R-:W-:Y:S01]  /*3250*/  IADD3 R8, P4, R3, R23.reuse, RZ ;  /* 0x0000001703087210 */ /* 0x080fe20007f9e0ff */
[C---:B--2---:R-:W-:Y:S04]  /*3260*/  HMMA.16816.F32 R32, R12.reuse, R40, R52 ;  /* 0x000000280c20723c */ /* 0x044fe80000001834 */
[--C-:B------:R-:W-:Y:S01]  /*3270*/  IMAD.X R9, R7, 0x1, R20.reuse, P4 ;  /* 0x0000000107097824 */ /* 0x100fe200020e0614 */
[----:B------:R-:W-:Y:S02]  /*3280*/  IADD3 R16, P4, R6, R23, RZ ;  /* 0x0000001706107210 */ /* 0x000fe40007f9e0ff */
[----:B------:R-:W1:Y:S01]  /*3290*/  LDSM.16.M88.4 R4, [R197] ;  /* 0x00000000c504783b */ /* 0x000e620000000200 */
[----:B------:R-:W-:Y:S03]  /*32a0*/  HMMA.16816.F32 R164, R12, R36, R56 ;  /* 0x000000240ca4723c */ /* 0x000fe60000001838 */
[----:B------:R-:W-:Y:S01]  /*32b0*/  @!PT LDS RZ, [RZ] ;  /* 0x00000000fffff984 */ /* 0x000fe20000000800 */
[----:B------:R-:W-:Y:S01]  /*32c0*/  @!PT LDS RZ, [RZ] ;  /* 0x00000000fffff984 */ /* 0x000fe20000000800 */
[----:B------:R-:W-:Y:S01]  /*32d0*/  @!PT LDS RZ, [RZ] ;  /* 0x00000000fffff984 */ /* 0x000fe20000000800 */
[----:B------:R2:W-:Y:S01]  /*32e0*/  LDGSTS.E.BYPASS.LTC128B.128 [R200+0x100], [R8.64], !P0 ;  /* 0x0010000008c87fae */ /* 0x0005e2000c101d46 */
[----:B---3--:R-:W-:Y:S01]  /*32f0*/  IMAD.X R3, R11, 0x1, R20, P5 ;  /* 0x000000010b037824 */ /* 0x008fe200028e0614 */
[----:B------:R-:W-:-:S03]  /*3300*/  ISETP.LT.OR P5, PT, R24, 0x21, P1 ;  /* 0x000000211800780c */ /* 0x000fc60000fa1670 */
[C---:B------:R-:W-:Y:S01]  /*3310*/  HMMA.16816.F32 R168, R12.reuse, R28, R60 ;  /* 0x0000001c0ca8723c */ /* 0x040fe2000000183c */
[--C-:B----4-:R-:W-:Y:S01]  /*3320*/  IMAD.X R17, R10, 0x1, R20.reuse, P4 ;  /* 0x000000010a117824 */ /* 0x110fe200020e0614 */
[-C--:B------:R-:W-:Y:S01]  /*3330*/  IADD3 R10, P0, R18, R23.reuse, RZ ;  /* 0x00000017120a7210 */ /* 0x080fe20007f1e0ff */
[----:B------:R3:W-:Y:S01]  /*3340*/  LDGSTS.E.BYPASS.LTC128B.128 [R200+0x900], [R2.64], !P6 ;  /* 0x0090000002c87fae */ /* 0x0007e2000f101d46 */
[C---:B------:R-:W-:Y:S02]  /*3350*/  ISETP.LT.OR P4, PT, R24.reuse, 0x31, P1 ;  /* 0x000000311800780c */ /* 0x040fe40000f81670 */
[----:B------:R-:W-:Y:S01]  /*3360*/  ISETP.LT.OR P1, PT, R24, 0x41, P1 ;  /* 0x000000411800780c */ /* 0x000fe20000f21670 */
[----:B------:R-:W-:Y:S01]  /*3370*/  IMAD.X R11, R22, 0x1, R20, P0 ;  /* 0x00000001160b7824 */ /* 0x000fe200000e0614 */
[C---:B------:R-:W-:Y:S02]  /*3380*/  HMMA.16816.F32 R80, R12.reuse, R68, R44 ;  /* 0x000000440c50723c */ /* 0x040fe4000000182c */
[----:B------:R4:W-:Y:S06]  /*3390*/  LDGSTS.E.BYPASS.LTC128B.128 [R200+0x1100], [R16.64], !P5 ;  /* 0x0110000010c87fae */ /* 0x0009ec000e901d46 */
[----:B------:R-:W-:Y:S01]  /*33a0*/  HMMA.16816.F32 R76, R12, R64, R48 ;  /* 0x000000400c4c723c */ /* 0x000fe20000001830 */
[----:B------:R5:W-:Y:S01]  /*33b0*/  LDGSTS.E.BYPASS.LTC128B.128 [R200+0x1900], [R10.64], !P4 ;  /* 0x019000000ac87fae */ /* 0x000be2000e101d46 */
[----:B--2---:R-:W-:-:S05]  /*33c0*/  IADD3 R8, P0, R19, R23, RZ ;  /* 0x0000001713087210 */ /* 0x004fca0007f1e0ff */
[----:B------:R-:W-:Y:S01]  /*33d0*/  IMAD.X R9, R21, 0x1, R20, P0 ;  /* 0x0000000115097824 */ /* 0x000fe200000e0614 */
[----:B------:R-:W-:Y:S01]  /*33e0*/  HMMA.16816.F32 R72, R12, R70, R72 ;  /* 0x000000460c48723c */ /* 0x000fe20000001848 */
[----:B------:R-:W-:-:S03]  /*33f0*/  ISETP.GT.AND P0, PT, R172, 0x4f, PT ;  /* 0x0000004fac00780c */ /* 0x000fc60003f04270 */
[----:B------:R5:W-:Y:S01]  /*3400*/  LDGSTS.E.BYPASS.LTC128B.128 [R200+0x2100], [R8.64], !P1 ;  /* 0x0210000008c87fae */ /* 0x000be2000c901d46 */
[----:B---3--:R-:W-:Y:S01]  /*3410*/  IMAD.MOV.U32 R2, RZ, RZ, 0x40 ;  /* 0x00000040ff027424 */ /* 0x008fe200078e00ff */
[----:B------:R-:W-:Y:S02]  /*3420*/  ISETP.GT.AND P1, PT, R175, R241, PT ;  /* 0x000000f1af00720c */ /* 0x000fe40003f24270 */
[----:B------:R-:W-:Y:S01]  /*3430*/  HMMA.16816.F32 R24, R12, R66, R92 ;  /* 0x000000420c18723c */ /* 0x000fe2000000185c */
[----:B------:R-:W0:Y:S01]  /*3440*/  LDGDEPBAR ;  /* 0x00000000000079af */ /* 0x000e220000000000 */
[----:B------:R-:W-:-:S03]  /*3450*/  SEL R2, R2, 0xffffffc0, !P2 ;  /* 0xffffffc002027807 */ /* 0x000fc60005000000 */
[----:B----4-:R-:W-:Y:S02]  /*3460*/  LDSM.16.M88.4 R16, [R195+0x2000] ;  /* 0x00200000c310783b */ /* 0x010fe40000000200 */
[----:B------:R-:W-:Y:S01]  /*3470*/  IMAD.IADD R3, R188, 0x1, R2 ;  /* 0x00000001bc037824 */ /* 0x000fe200078e0202 */
[----:B------:R-:W-:Y:S01]  /*3480*/  HMMA.16816.F32 R156, R12, R42, R96 ;  /* 0x0000002a0c9c723c */ /* 0x000fe20000001860 */
[----:B------:R-:W-:-:S03]  /*3490*/  IMAD.IADD R189, R2, 0x1, R0 ;  /* 0x0000000102bd7824 */ /* 0x000fc600078e0200 */
[----:B------:R-:W-:Y:S04]  /*34a0*/  LDSM.16.M88.4 R56, [R3+0x800] ;  /* 0x000800000338783b */ /* 0x000fe80000000200 */
[----:B------:R-:W2:Y:S01]  /*34b0*/  LDSM.16.M88.4 R52, [R3+0x1000] ;  /* 0x001000000334783b */ /* 0x000ea20000000200 */
[C---:B------:R-:W-:Y:S03]  /*34c0*/  HMMA.16816.F32 R152, R12.reuse, R38, R104 ;  /* 0x000000260c98723c */ /* 0x040fe60000001868 */
[----:B------:R-:W3:Y:S04]  /*34d0*/  LDSM.16.M88.4 R60, [R3] ;  /* 0x00000000033c783b */ /* 0x000ee80000000200 */
[----:B------:R-:W-:Y:S01]  /*34e0*/  LDSM.16.M88.4 R48, [R3+0x1800] ;  /* 0x001800000330783b */ /* 0x000fe20000000200 */
[----:B------:R-:W-:Y:S03]  /*34f0*/  HMMA.16816.F32 R112, R12, R30, R112 ;  /* 0x0000001e0c70723c */ /* 0x000fe60000001870 */
[----:B------:R-:W4:Y:S04]  /*3500*/  LDSM.16.M88.4 R12, [R195] ;  /* 0x00000000c30c783b */ /* 0x000f280000000200 */
[----:B------:R-:W2:Y:S01]  /*3510*/  LDSM.16.M88.4 R44, [R3+0x2000] ;  /* 0x00200000032c783b */ /* 0x000ea20000000200 */
[C---:B-1----:R-:W-:Y:S03]  /*3520*/  HMMA.16816.F32 R116, R4.reuse, R68, R116 ;  /* 0x000000440474723c */ /* 0x042fe60000001874 */
[----:B-----5:R-:W-:Y:S05]  /*3530*/  LDSM.16.M88.4 R8, [R196] ;  /* 0x00000000c408783b */ /* 0x020fea0000000200 */
[C---:B------:R-:W-:Y:S08]  /*3540*/  HMMA.16816.F32 R140, R4.reuse, R64, R140 ;  /* 0x00000040048c723c */ /* 0x040ff0000000188c */
[C---:B------:R-:W-:Y:S08]  /*3550*/  HMMA.16816.F32 R68, R4.reuse, R70, R128 ;  /* 0x000000460444723c */ /* 0x040ff00000001880 */
[C---:B------:R-:W-:Y:S08]  /*3560*/  HMMA.16816.F32 R64, R4.reuse, R66, R120 ;  /* 0x000000420440723c */ /* 0x040ff00000001878 */
[C---:B------:R-:W-:Y:S08]  /*3570*/  HMMA.16816.F32 R144, R4.reuse, R40, R108 ;  /* 0x000000280490723c */ /* 0x040ff0000000186c */
[C---:B------:R-:W-:Y:S01]  /*3580*/  HMMA.16816.F32 R124, R4.reuse, R42, R124 ;  /* 0x0000002a047c723c */ /* 0x040fe2000000187c */
[----:B------:R-:W-:Y:S07]  /*3590*/  LDSM.16.M88.4 R40, [R189] ;  /* 0x00000000bd28783b */ /* 0x000fee0000000200 */
[C---:B------:R-:W-:Y:S08]  /*35a0*/  HMMA.16816.F32 R148, R4.reuse, R36, R100 ;  /* 0x000000240494723c */ /* 0x040ff00000001864 */
[C---:B------:R-:W-:Y:S01]  /*35b0*/  HMMA.16816.F32 R136, R4.reuse, R38, R136 ;  /* 0x000000260488723c */ /* 0x040fe20000001888 */
[----:B------:R-:W-:Y:S07]  /*35c0*/  LDSM.16.M88.4 R36, [R189+0x800] ;  /* 0x00080000bd24783b */ /* 0x000fee0000000200 */
[C---:B------:R-:W-:Y:S08]  /*35d0*/  HMMA.16816.F32 R160, R4.reuse, R28, R88 ;  /* 0x0000001c04a0723c */ /* 0x040ff00000001858 */
[----:B------:R-:W-:Y:S01]  /*35e0*/  HMMA.16816.F32 R132, R4, R30, R84 ;  /* 0x0000001e0484723c */ /* 0x000fe20000001854 */
[----:B------:R-:W1:Y:S04]  /*35f0*/  LDSM.16.M88.4 R4, [R196+0x2000] ;  /* 0x00200000c404783b */ /* 0x000e680000000200 */
[----:B------:R-:W5:Y:S03]  /*3600*/  LDSM.16.M88.4 R28, [R189+0x1800] ;  /* 0x00180000bd1c783b */ /* 0x000f660000000200 */
[C---:B--2---:R-:W-:Y:S01]  /*3610*/  HMMA.16816.F32 R108, R16.reuse, R52, R32 ;  /* 0x00000034106c723c */ /* 0x044fe20000001820 */
[----:B------:R-:W2:Y:S07]  /*3620*/  LDSM.16.M88.4 R32, [R189+0x1000] ;  /* 0x00100000bd20783b */ /* 0x000eae0000000200 */
[----:B------:R-:W-:Y:S01]  /*3630*/  HMMA.16816.F32 R92, R16, R58, R24 ;  /* 0x0000003a105c723c */ /* 0x000fe20000001818 */
[----:B------:R-:W1:Y:S01]  /*3640*/  LDSM.16.M88.4 R24, [R189+0x2000] ;  /* 0x00200000bd18783b */ /* 0x000e620000000200 */
[----:B------:R-:W-:-:S06]  /*3650*/  DEPBAR.LE SB0, 0x0 ;  /* 0x000080000000791a */ /* 0x000fcc0000000000 */
[C---:B---3--:R-:W-:Y:S08]  /*3660*/  HMMA.16816.F32 R96, R16.reuse, R62, R72 ;  /* 0x0000003e1060723c */ /* 0x048ff00000001848 */
[----:B------:R-:W-:Y:S08]  /*3670*/  HMMA.16816.F32 R120, R16, R56, R76 ;  /* 0x000000381078723c */ /* 0x000ff0000000184c */
[----:B----4-:R-:W-:Y:S08]  /*3680*/  HMMA.16816.F32 R72, R12, R62, R68 ;  /* 0x0000003e0c48723c */ /* 0x010ff00000001844 */
[-C--:B------:R-:W-:Y:S08]  /*3690*/  HMMA.16816.F32 R128, R16, R60.reuse, R80 ;  /* 0x0000003c1080723c */ /* 0x080ff00000001850 */
[C---:B------:R-:W-:Y:S08]  /*36a0*/  HMMA.16816.F32 R76, R12.reuse, R60, R116 ;  /* 0x0000003c0c4c723c */ /* 0x040ff00000001874 */
[C---:B------:R-:W-:Y:S08]  /*36b0*/  HMMA.16816.F32 R68, R12.reuse, R56, R140 ;  /* 0x000000380c44723c */ /* 0x040ff0000000188c */
[----:B------:R-:W-:Y:S08]  /*36c0*/  HMMA.16816.F32 R64, R12, R58, R64 ;  /* 0x0000003a0c40723c */ /* 0x000ff00000001840 */
[----:B------:R-:W-:Y:S08]  /*36d0*/  HMMA.16816.F32 R88, R16, R54, R156 ;  /* 0x000000361058723c */ /* 0x000ff0000000189c */
[C---:B------:R-:W-:Y:S08]  /*36e0*/  HMMA.16816.F32 R60, R12.reuse, R52, R144 ;  /* 0x000000340c3c723c */ /* 0x040ff00000001890 */
[----:B------:R-:W-:Y:S08]  /*36f0*/  HMMA.16816.F32 R56, R12, R54, R124 ;  /* 0x000000360c38723c */ /* 0x000ff0000000187c */
[C---:B------:R-:W-:Y:S08]  /*3700*/  HMMA.16816.F32 R104, R16.reuse, R48, R164 ;  /* 0x000000301068723c */ /* 0x040ff000000018a4 */
[----:B------:R-:W-:Y:S08]  /*3710*/  HMMA.16816.F32 R84, R16, R50, R152 ;  /* 0x000000321054723c */ /* 0x000ff00000001898 */
[----:B------:R-:W-:Y:S08]  /*3720*/  HMMA.16816.F32 R52, R12, R48, R148 ;  /* 0x000000300c34723c */ /* 0x000ff00000001894 */
[C---:B------:R-:W-:Y:S08]  /*3730*/  HMMA.16816.F32 R100, R16.reuse, R44, R168 ;  /* 0x0000002c1064723c */ /* 0x040ff000000018a8 */
[----:B------:R-:W-:Y:S08]  /*3740*/  HMMA.16816.F32 R80, R16, R46, R112 ;  /* 0x0000002e1050723c */ /* 0x000ff00000001870 */
[C---:B------:R-:W-:Y:S08]  /*3750*/  HMMA.16816.F32 R48, R12.reuse, R50, R136 ;  /* 0x000000320c30723c */ /* 0x040ff00000001888 */
[C---:B------:R-:W-:Y:S08]  /*3760*/  HMMA.16816.F32 R16, R12.reuse, R44, R160 ;  /* 0x0000002c0c10723c */ /* 0x040ff000000018a0 */
[----:B------:R-:W-:Y:S08]  /*3770*/  HMMA.16816.F32 R12, R12, R46, R132 ;  /* 0x0000002e0c0c723c */ /* 0x000ff00000001884 */
[C---:B-1----:R-:W-:Y:S08]  /*3780*/  HMMA.16816.F32 R112, R4.reuse, R42, R96 ;  /* 0x0000002a0470723c */ /* 0x042ff00000001860 */
[C---:B-----5:R-:W-:Y:S08]  /*3790*/  HMMA.16816.F32 R132, R4.reuse, R28, R104 ;  /* 0x0000001c0484723c */ /* 0x060ff00000001868 */
[----:B------:R-:W-:Y:S08]  /*37a0*/  HMMA.16816.F32 R96, R4, R30, R84 ;  /* 0x0000001e0460723c */ /* 0x000ff00000001854 */
[C---:B------:R-:W-:Y:S08]  /*37b0*/  HMMA.16816.F32 R52, R8.reuse, R28, R52 ;  /* 0x0000001c0834723c */ /* 0x040ff00000001834 */
[----:B------:R-:W-:Y:S08]  /*37c0*/  HMMA.16816.F32 R48, R8, R30, R48 ;  /* 0x0000001e0830723c */ /* 0x000ff00000001830 */
[C---:B--2---:R-:W-:Y:S08]  /*37d0*/  HMMA.16816.F32 R124, R4.reuse, R32, R108 ;  /* 0x00000020047c723c */ /* 0x044ff0000000186c */
[C---:B------:R-:W-:Y:S08]  /*37e0*/  HMMA.16816.F32 R100, R4.reuse, R24, R100 ;  /* 0x000000180464723c */ /* 0x040ff00000001864 */
[----:B------:R-:W-:Y:S08]  /*37f0*/  HMMA.16816.F32 R44, R4, R26, R80 ;  /* 0x0000001a042c723c */ /* 0x000ff00000001850 */
[----:B------:R-:W-:Y:S08]  /*3800*/  HMMA.16816.F32 R28, R8, R24, R16 ;  /* 0x00000018081c723c */ /* 0x000ff00000001810 */
        /* <DEDUP_REMOVED lines=12> */
[----:B------:R-:W-:Y:S01]  /*38d0*/  @!UPT UIADD3 URZ, URZ, URZ, URZ ;  /* 0x0000003f3f3ff290 */ /* 0x000fe2000fffe03f */
[----:B------:R-:W-:Y:S11]  /*38e0*/  @!P1 BRA `(.L_x_76) ;  /* 0x000003d000009947 */ /* 0x000ff60003800000 */
[----:B------:R-:W-:Y:S01]  /*38f0*/  IADD3 R2, R172, R174, R243 ;  /* 0x000000aeac027210 */ /* 0x000fe20007ffe0f3 */
[----:B------:R-:W-:-:S03]  /*3900*/  IMAD.MOV.U32 R199, RZ, RZ, RZ ;  /* 0x000000ffffc77224 */ /* 0x000fc600078e00ff */
[----:B------:R-:W-:-:S05]  /*3910*/  IADD3 R2, R2, -0x50, RZ ;  /* 0xffffffb002027810 */ /* 0x000fca0007ffe0ff */
[----:B------:R-:W-:-:S04]  /*3920*/  @P3 IMAD.HI.U32 R3, R2, c[0x0][0x2bc], RZ ;  /* 0x0000af0002033a27 */ /* 0x000fc800078e00ff */
[----:B------:R-:W-:Y:S01]  /*3930*/  IMAD.MOV.U32 R0, RZ, RZ, R2 ;  /* 0x000000ffff007224 */ /* 0x000fe200078e0002 */
[----:B------:R-:W-:-:S04]  /*3940*/  @P3 SHF.R.U32.HI R0, RZ, c[0x0][0x2c0], R3 ;  /* 0x0000b000ff003a19 */ /* 0x000fc80000011603 */
[----:B------:R-:W-:-:S04]  /*3950*/  @!P0 IADD3 R3, P1, R0, R246, RZ ;  /* 0x000000f600038210 */ /* 0x000fc80007f3e0ff */
[----:B------:R-:W-:Y:S02]  /*3960*/  @!P0 LEA.HI.X.SX32 R5, R0, R251, 0x1, P1 ;  /* 0x000000fb00058211 */ /* 0x000fe400008f0eff */
[----:B------:R-:W-:-:S04]  /*3970*/  @!P0 LEA R4, P1, R3, c[0x0][0x2a0], 0x2 ;  /* 0x0000a80003048a11 */ /* 0x000fc800078210ff */
[----:B------:R-:W-:-:S05]  /*3980*/  @!P0 LEA.HI.X R5, R3, c[0x0][0x2a4], R5, 0x2, P1 ;  /* 0x0000a90003058a11 */ /* 0x000fca00008f1405 */
[----:B------:R-:W2:Y:S01]  /*3990*/  @!P0 LDG.E R199, [R4.64] ;  /* 0x0000000604c78981 */ /* 0x000ea2000c1e1900 */
[----:B------:R-:W-:-:S04]  /*39a0*/  IMAD.MOV R0, RZ, RZ, -R0 ;  /* 0x000000ffff007224 */ /* 0x000fc800078e0a00 */
[----:B------:R-:W-:-:S04]  /*39b0*/  IMAD R201, R0, c[0x0][0x2b8], R2 ;  /* 0x0000ae0000c97a24 */ /* 0x000fc800078e0202 */
[----:B------:R-:W-:Y:S01]  /*39c0*/  IMAD.WIDE.U32 R2, R201, c[0x0][0x1e0], RZ ;  /* 0x00007800c9027a25 */ /* 0x000fe200078e00ff */
[----:B------:R-:W-:-:S05]  /*39d0*/  SHF.R.S32.HI R0, RZ, 0x1f, R201 ;  /* 0x0000001fff007819 */ /* 0x000fca00000114c9 */
[----:B------:R-:W-:-:S04]  /*39e0*/  IMAD R0, R0, c[0x0][0x1e0], RZ ;  /* 0x0000780000007a24 */ /* 0x000fc800078e02ff */
[----:B------:R-:W-:-:S04]  /*39f0*/  IMAD R0, R201, c[0x0][0x1e4], R0 ;  /* 0x00007900c9007a24 */ /* 0x000fc800078e0200 */
[----:B------:R-:W-:Y:S01]  /*3a00*/  IMAD.IADD R3, R3, 0x1, R0 ;  /* 0x0000000103037824 */ /* 0x000fe200078e0200 */
[----:B--2---:R-:W-:-:S03]  /*3a10*/  SHF.R.S32.HI R0, RZ, 0x1f, R199 ;  /* 0x0000001fff007819 */ /* 0x004fc600000114c7 */
[----:B------:R-:W-:-:S04]  /*3a20*/  IMAD.WIDE.U32 R2, R199, c[0x0][0x1f0], R2 ;  /* 0x00007c00c7027a25 */ /* 0x000fc800078e0002 */
[----:B------:R-:W-:Y:S01]  /*3a30*/  IMAD R0, R0, c[0x0][0x1f0], RZ ;  /* 0x00007c0000007a24 */ /* 0x000fe200078e02ff */
[----:B------:R-:W-:-:S03]  /*3a40*/  IADD3 R2, P2, R244, R2, RZ ;  /* 0x00000002f4027210 */ /* 0x000fc60007f5e0ff */
[----:B------:R-:W-:Y:S01]  /*3a50*/  IMAD R4, R199, c[0x0][0x1f4], R0 ;  /* 0x00007d00c7047a24 */ /* 0x000fe200078e0200 */
[----:B------:R-:W-:-:S04]  /*3a60*/  LEA R0, P1, R2, c[0x0][0x1c8], 0x1 ;  /* 0x0000720002007a11 */ /* 0x000fc800078208ff */
[----:B------:R-:W-:-:S04]  /*3a70*/  IADD3.X R3, R250, R3, R4, P2, !PT ;  /* 0x00000003fa037210 */ /* 0x000fc800017fe404 */
[----:B------:R-:W-:Y:S01]  /*3a80*/  LEA.HI.X R4, R2, c[0x0][0x1cc], R3, 0x1, P1 ;  /* 0x0000730002047a11 */ /* 0x000fe200008f0c03 */
[----:B------:R-:W-:Y:S05]  /*3a90*/  BRA.DIV ~URZ, `(.L_x_77) ;  /* 0x0000a8b27f007947 */ /* 0x000fea000b800000 */
[----:B------:R1:W2:Y:S02]  /*3aa0*/  SHFL.IDX PT, R7, R4, RZ, 0x181f ;  /* 0x00181fff04077589 */ /* 0x0002a400000e0000 */
.L_x_171:
[----:B------:R-:W-:Y:S05]  /*3ab0*/  BRA.DIV ~URZ, `(.L_x_78) ;  /* 0x0000a9027f007947 */ /* 0x000fea000b800000 */
[----:B------:R-:W3:Y:S01]  /*3ac0*/  SHFL.IDX PT, R2, R0, RZ, 0x181f ;  /* 0x00181fff00027589 */ /* 0x000ee200000e0000 */
[----:B------:R-:W-:-:S03]  /*3ad0*/  ISETP.GE.AND P1, PT, R205, c[0x0][0x1d4], PT ;  /* 0x00007500cd007a0c */ /* 0x000fc60003f26270 */
[----:B------:R-:W4:Y:S04]  /*3ae0*/  SHFL.IDX PT, R3, R0, 0x1, 0x181f ;  /* 0x00381f0000037f89 */ /* 0x000f2800000e0000 */
[----:B------:R-:W5:Y:S04]  /*3af0*/  SHFL.IDX PT, R6, R0, 0x2, 0x181f ;  /* 0x00581f0000067f89 */ /* 0x000f6800000e0000 */
[----:B------:R-:W1:Y:S04]  /*3b00*/  SHFL.IDX PT, R5, R0, 0x3, 0x181f ;  /* 0x00781f0000057f89 */ /* 0x000e6800000e0000 */
[----:B------:R-:W2:Y:S04]  /*3b10*/  SHFL.IDX PT, R9, R4, 0x1, 0x181f ;  /* 0x00381f0004097f89 */ /* 0x000ea800000e0000 */
[----:B------:R-:W2:Y:S04]  /*3b20*/  SHFL.IDX PT, R13, R4, 0x2, 0x181f ;  /* 0x00581f00040d7f89 */ /* 0x000ea800000e0000 */
[----:B------:R-:W2:Y:S01]  /*3b30*/  SHFL.IDX PT, R12, R4, 0x3, 0x181f ;  /* 0x00781f00040c7f89 */ /* 0x000ea200000e0000 */
[----:B---3--:R-:W-:-:S02]  /*3b40*/  IADD3 R10, P2, R2, R23, RZ ;  /* 0x00000017020a7210 */ /* 0x008fc40007f5e0ff */
[-C--:B----4-:R-:W-:Y:S01]  /*3b50*/  IADD3 R8, P4, R3, R23.reuse, RZ ;  /* 0x0000001703087210 */ /* 0x090fe20007f9e0ff */
[----:B------:R-:W3:Y:S02]  /*3b60*/  SHFL.IDX PT, R0, R0, 0x4, 0x181f ;  /* 0x00981f0000007f89 */ /* 0x000ee400000e0000 */
[----:B--2---:R-:W-:Y:S01]  /*3b70*/  IMAD.X R11, R7, 0x1, R20, P2 ;  /* 0x00000001070b7824 */ /* 0x004fe200010e0614 */
[-C--:B-----5:R-:W-:Y:S01]  /*3b80*/  IADD3 R6, P3, R6, R23.reuse, RZ ;  /* 0x0000001706067210 */ /* 0x0a0fe20007f7e0ff */
[----:B-1----:R-:W1:Y:S01]  /*3b90*/  SHFL.IDX PT, R4, R4, 0x4, 0x181f ;  /* 0x00981f0004047f89 */ /* 0x002e6200000e0000 */
[----:B------:R-:W-:-:S03]  /*3ba0*/  IADD3 R2, P2, R5, R23, RZ ;  /* 0x0000001705027210 */ /* 0x000fc60007f5e0ff */
[----:B------:R2:W-:Y:S01]  /*3bb0*/  LDGSTS.E.BYPASS.LTC128B.128 [R200+0x2900], [R10.64], !P1 ;  /* 0x029000000ac87fae */ /* 0x0005e2000c901d46 */
[----:B------:R-:W-:Y:S01]  /*3bc0*/  SEL R5, RZ, 0x10, P1 ;  /* 0x00000010ff057807 */ /* 0x000fe20000800000 */
[--C-:B------:R-:W-:Y:S02]  /*3bd0*/  IMAD.X R9, R9, 0x1, R20.reuse, P4 ;  /* 0x0000000109097824 */ /* 0x100fe400020e0614 */
[----:B------:R-:W-:-:S03]  /*3be0*/  IMAD.X R7, R13, 0x1, R20, P3 ;  /* 0x000000010d077824 */ /* 0x000fc600018e0614 */
[----:B------:R2:W-:Y:S01]  /*3bf0*/  LDGSTS.E.BYPASS.LTC128B.128 [R200+0x3100], [R8.64], !P1 ;  /* 0x0310000008c87fae */ /* 0x0005e2000c901d46 */
[----:B------:R-:W-:-:S03]  /*3c00*/  IMAD.X R3, R12, 0x1, R20, P2 ;  /* 0x000000010c037824 */ /* 0x000fc600010e0614 */
[----:B------:R2:W-:Y:S04]  /*3c10*/  LDGSTS.E.BYPASS.LTC128B.128 [R200+0x3900], [R6.64], !P1 ;  /* 0x0390000006c87fae */ /* 0x0005e8000c901d46 */
[----:B------:R2:W-:Y:S02]  /*3c20*/  LDGSTS.E.BYPASS.LTC128B.128 [R200+0x4100], [R2.64], !P1 ;  /* 0x0410000002c87fae */ /* 0x0005e4000c901d46 */
.L_x_172:
[C---:B--23--:R-:W-:Y:S02]  /*3c30*/  IADD3 R2, -R5.reuse, 0x10, RZ ;  /* 0x0000001005027810 */ /* 0x04cfe40007ffe1ff */
[----:B------:R-:W-:Y:S02]  /*3c40*/  ISETP.NE.U32.AND P3, PT, R5, RZ, PT ;  /* 0x000000ff0500720c */ /* 0x000fe40003f65070 */
[----:B------:R-:W-:-:S04]  /*3c50*/  LOP3.LUT R2, R2, 0xf, RZ, 0xc0, !PT ;  /* 0x0000000f02027812 */ /* 0x000fc800078ec0ff */
[----:B------:R-:W-:-:S04]  /*3c60*/  IADD3 R2, P2, P1, R2, R0, R23 ;  /* 0x0000000002027210 */ /* 0x000fc8000795e017 */
[----:B-1----:R-:W-:-:S05]  /*3c70*/  IADD3.X R3, RZ, R4, R20, P2, P1 ;  /* 0x00000004ff037210 */ /* 0x002fca00017e2414 */
[----:B------:R-:W-:Y:S01]  /*3c80*/  @!PT LDS RZ, [RZ] ;  /* 0x00000000fffff984 */ /* 0x000fe20000000800 */
[----:B------:R-:W-:Y:S01]  /*3c90*/  @!PT LDS RZ, [RZ] ;  /* 0x00000000fffff984 */ /* 0x000fe20000000800 */
[----:B------:R-:W-:Y:S01]  /*3ca0*/  @!PT LDS RZ, [RZ] ;  /* 0x00000000fffff984 */ /* 0x000fe20000000800 */
[----:B------:R1:W-:Y:S04]  /*3cb0*/  LDGSTS.E.BYPASS.LTC128B.128.ZFILL [R200+0x4900], [R2.64], P3 ;  /* 0x0490000002c87fae */ /* 0x0003e80009941d46 */
.L_x_76:
[----:B------:R-:W-:Y:S05]  /*3cc0*/  BSYNC B0 ;  /* 0x0000000000007941 */ /* 0x000fea0003800000 */
.L_x_75:
[----:B------:R-:W2:Y:S04]  /*3cd0*/  LDL R0, [R1+0x38] ;  /* 0x0000380001007983 */ /* 0x000ea80000100800 */
[----:B------:R-:W0:Y:S01]  /*3ce0*/  LDGDEPBAR ;  /* 0x00000000000079af */ /* 0x000e220000000000 */
[----:B--2---:R-:W-:-:S05]  /*3cf0*/  IMAD.IADD R0, R173, 0x1, -R0 ;  /* 0x00000001ad007824 */ /* 0x004fca00078e0a00 */
[C---:B------:R-:W-:Y:S02]  /*3d00*/  ISETP.GT.AND P2, PT, R0.reuse, RZ, PT ;  /* 0x000000ff0000720c */ /* 0x040fe40003f44270 */
[----:B------:R-:W-:Y:S02]  /*3d10*/  ISETP.GT.AND P1, PT, R0, 0x1, PT ;  /* 0x000000010000780c */ /* 0x000fe40003f24270 */
[----:B------:R-:W-:Y:S02]  /*3d20*/  FSEL R88, R130, -INF , P2 ;  /* 0xff80000082587808 */ /* 0x000fe40001000000 */
[----:B------:R-:W-:Y:S02]  /*3d30*/  FSEL R38, R128, -INF , P2 ;  /* 0xff80000080267808 */ /* 0x000fe40001000000 */
[----:B------:R-:W-:Y:S02]  /*3d40*/  FSEL R89, R131, -INF , P1 ;  /* 0xff80000083597808 */ /* 0x000fe40000800000 */
[----:B------:R-:W-:-:S02]  /*3d50*/  FSEL R81, R129, -INF , P1 ;  /* 0xff80000081517808 */ /* 0x000fc40000800000 */
[C---:B------:R-:W-:Y:S02]  /*3d60*/  ISETP.GT.AND P4, PT, R0.reuse, 0x8, PT ;  /* 0x000000080000780c */ /* 0x040fe40003f84270 */
        /* <DEDUP_REMOVED lines=39> */
[C---:B------:R-:W-:Y:S02]  /*3fe0*/  ISETP.GT.AND P4, PT, R0.reuse, 0x28, PT ;  /* 0x000000280000780c */ /* 0x040fe40003f84270 */
[----:B------:R-:W-:-:S02]  /*3ff0*/  ISETP.GT.AND P3, PT, R0, 0x29, PT ;  /* 0x000000290000780c */ /* 0x000fc40003f64270 */
        /* <DEDUP_REMOVED lines=24> */
[C---:B------:R-:W-:Y:S02]  /*4180*/  ISETP.GT.AND P4, PT, R0.reuse, 0x40, PT ;  /* 0x000000400000780c */ /* 0x040fe40003f84270 */
[C---:B------:R-:W-:Y:S02]  /*4190*/  ISETP.GT.AND P3, PT, R0.reuse, 0x41, PT ;  /* 0x000000410000780c */ /* 0x040fe40003f64270 */
[C---:B------:R-:W-:Y:S02]  /*41a0*/  ISETP.GT.AND P2, PT, R0.reuse, 0x48, PT ;  /* 0x000000480000780c */ /* 0x040fe40003f44270 */
[----:B------:R-:W-:Y:S02]  /*41b0*/  ISETP.GT.AND P1, PT, R0, 0x49, PT ;  /* 0x000000490000780c */ /* 0x000fe40003f24270 */
[----:B------:R-:W-:Y:S02]  /*41c0*/  FMNMX.FTZ R0, R10, R11, !PT ;  /* 0x0000000b0a007209 */ /* 0x000fe40007810000 */
[----:B-1----:R-:W-:-:S02]  /*41d0*/  FMNMX.FTZ R2, R14, R16, !PT ;  /* 0x000000100e027209 */ /* 0x002fc40007810000 */
        /* <DEDUP_REMOVED lines=46> */
[----:B------:R-:W-:Y:S02]  /*44c0*/  FSEL R153, R98, -INF , P6 ;  /* 0xff80000062997808 */ /* 0x000fe40003000000 */
[----:B------:R-:W-:-:S02]  /*44d0*/  FSEL R151, R96, -INF , P6 ;  /* 0xff80000060977808 */ /* 0x000fc40003000000 */
[----:B------:R-:W-:Y:S02]  /*44e0*/  FSEL R139, R50, -INF , P6 ;  /* 0xff800000328b7808 */ /* 0x000fe40003000000 */
[----:B------:R-:W-:Y:S02]  /*44f0*/  FSEL R137, R48, -INF , P6 ;  /* 0xff80000030897808 */ /* 0x000fe40003000000 */
[----:B------:R-:W-:Y:S02]  /*4500*/  FMNMX.FTZ R0, R140, R0, !PT ;  /* 0x000000008c007209 */ /* 0x000fe40007810000 */
[----:B------:R-:W-:Y:S02]  /*4510*/  FMNMX.FTZ R2, R142, R2, !PT ;  /* 0x000000028e027209 */ /* 0x000fe40007810000 */
[----:B------:R-:W-:Y:S02]  /*4520*/  FMNMX.FTZ R3, R149, R3, !PT ;  /* 0x0000000395037209 */ /* 0x000fe40007810000 */
[----:B------:R-:W-:-:S02]  /*4530*/  FMNMX.FTZ R4, R154, R4, !PT ;  /* 0x000000049a047209 */ /* 0x000fc40007810000 */
[----:B------:R-:W-:Y:S02]  /*4540*/  FSEL R155, R99, -INF , P5 ;  /* 0xff800000639b7808 */ /* 0x000fe40002800000 */
[----:B------:R-:W-:Y:S02]  /*4550*/  FSEL R150, R97, -INF , P5 ;  /* 0xff80000061967808 */ /* 0x000fe40002800000 */
        /* <DEDUP_REMOVED lines=8> */
[----:B------:R-:W-:Y:S02]  /*45e0*/  FSEL R162, R30, -INF , P4 ;  /* 0xff8000001ea27808 */ /* 0x000fe40002000000 */
[----:B------:R-:W-:-:S02]  /*45f0*/  FSEL R160, R28, -INF , P4 ;  /* 0xff8000001ca07808 */ /* 0x000fc40002000000 */
        /* <DEDUP_REMOVED lines=28> */
[----:B------:R-:W-:Y:S02]  /*47c0*/  FMNMX.FTZ R0, R156, R0, !PT ;  /* 0x000000009c007209 */ /* 0x000fe40007810000 */
[----:B------:R-:W-:-:S02]  /*47d0*/  FMNMX.FTZ R5, R164, R2, !PT ;  /* 0x00000002a4057209 */ /* 0x000fc40007810000 */
[----:B------:R-:W-:Y:S02]  /*47e0*/  FMNMX.FTZ R6, R165, R3, !PT ;  /* 0x00000003a5067209 */ /* 0x000fe40007810000 */
[----:B------:R-:W-:Y:S01]  /*47f0*/  FMNMX.FTZ R8, R169, R4, !PT ;  /* 0x00000004a9087209 */ /* 0x000fe20007810000 */
[----:B------:R-:W-:Y:S05]  /*4800*/  BRA.DIV ~URZ, `(.L_x_79) ;  /* 0x0000a1127f007947 */ /* 0x000fea000b800000 */
[----:B------:R1:W2:Y:S02]  /*4810*/  SHFL.BFLY PT, R2, R0, 0x2, 0x1f ;  /* 0x0c401f0000027f89 */ /* 0x0002a400000e0000 */
.L_x_173:
[----:B--2---:R-:W-:Y:S01]  /*4820*/  FMNMX.FTZ R4, R0, R2, !PT ;  /* 0x0000000200047209 */ /* 0x004fe20007810000 */
[----:B------:R-:W-:Y:S05]  /*4830*/  BRA.DIV ~URZ, `(.L_x_80) ;  /* 0x0000a1427f007947 */ /* 0x000fea000b800000 */
[----:B-1----:R-:W1:Y:S04]  /*4840*/  SHFL.BFLY PT, R0, R5, 0x2, 0x1f ;  /* 0x0c401f0005007f89 */ /* 0x002e6800000e0000 */
[----:B------:R-:W2:Y:S04]  /*4850*/  SHFL.BFLY PT, R2, R6, 0x2, 0x1f ;  /* 0x0c401f0006027f89 */ /* 0x000ea800000e0000 */
[----:B------:R-:W3:Y:S04]  /*4860*/  SHFL.BFLY PT, R7, R8, 0x2, 0x1f ;  /* 0x0c401f0008077f89 */ /* 0x000ee800000e0000 */
[----:B------:R-:W4:Y:S01]  /*4870*/  SHFL.BFLY PT, R3, R4, 0x1, 0x1f ;  /* 0x0c201f0004037f89 */ /* 0x000f2200000e0000 */
[----:B-1----:R-:W-:-:S02]  /*4880*/  FMNMX.FTZ R0, R5, R0, !PT ;  /* 0x0000000005007209 */ /* 0x002fc40007810000 */
[----:B--2---:R-:W-:-:S03]  /*4890*/  FMNMX.FTZ R2, R6, R2, !PT ;  /* 0x0000000206027209 */ /* 0x004fc60007810000 */
[----:B------:R-:W1:Y:S01]  /*48a0*/  SHFL.BFLY PT, R5, R0, 0x1, 0x1f ;  /* 0x0c201f0000057f89 */ /* 0x000e6200000e0000 */
[----:B---3--:R-:W-:-:S03]  /*48b0*/  FMNMX.FTZ R9, R8, R7, !PT ;  /* 0x0000000708097209 */ /* 0x008fc60007810000 */
[----:B------:R-:W2:Y:S01]  /*48c0*/  SHFL.BFLY PT, R6, R2, 0x1, 0x1f ;  /* 0x0c201f0002067f89 */ /* 0x000ea200000e0000 */
[----:B----4-:R-:W-:-:S03]  /*48d0*/  FMNMX.FTZ R113, R4, R3, !PT ;  /* 0x0000000304717209 */ /* 0x010fc60007810000 */
[----:B------:R3:W4:Y:S01]  /*48e0*/  SHFL.BFLY PT, R80, R9, 0x1, 0x1f ;  /* 0x0c201f0009507f89 */ /* 0x00072200000e0000 */
[----:B-1----:R-:W-:Y:S02]  /*48f0*/  FMNMX.FTZ R112, R0, R5, !PT ;  /* 0x0000000500707209 */ /* 0x002fe40007810000 */
[----:B--2---:R-:W-:Y:S02]  /*4900*/  FMNMX.FTZ R111, R2, R6, !PT ;  /* 0x00000006026f7209 */ /* 0x004fe40007810000 */
.L_x_174:
[C---:B------:R-:W-:Y:S01]  /*4910*/  FMUL.FTZ R0, R113.reuse, c[0x0][0x2d0] ;  /* 0x0000b40071007a20 */ /* 0x040fe20000410000 */
[----:B------:R-:W-:Y:S01]  /*4920*/  FSETP.NEU.FTZ.AND P1, PT, R113, -INF , PT ;  /* 0xff8000007100780b */ /* 0x000fe20003f3d000 */
[----:B------:R-:W-:Y:S01]  /*4930*/  FMUL.FTZ R3, R112, c[0x0][0x2d0] ;  /* 0x0000b40070037a20 */ /* 0x000fe20000410000 */
[----:B------:R-:W-:Y:S01]  /*4940*/  WARPSYNC 0xffffffff ;  /* 0xffffffff00007948 */ /* 0x000fe20003800000 */
[----:B------:R-:W1:Y:S01]  /*4950*/  LDSM.16.MT88.4 R20, [R190] ;  /* 0x00000000be14783b */ /* 0x000e620000004200 */
[----:B------:R-:W-:Y:S01]  /*4960*/  FSEL R8, R0, RZ, P1 ;  /* 0x000000ff00087208 */ /* 0x000fe20000800000 */
[----:B------:R-:W-:Y:S01]  /*4970*/  FMUL.FTZ R2, R111, c[0x0][0x2d0] ;  /* 0x0000b4006f027a20 */ /* 0x000fe20000410000 */
[----:B------:R-:W-:Y:S01]  /*4980*/  FSETP.NEU.FTZ.AND P1, PT, R112, -INF , PT ;  /* 0xff8000007000780b */ /* 0x000fe20003f3d000 */
[----:B------:R-:W2:Y:S01]  /*4990*/  LDSM.16.MT88.4 R24, [R193] ;  /* 0x00000000c118783b */ /* 0x000ea20000004200 */
[----:B---34-:R-:W-:Y:S01]  /*49a0*/  FMNMX.FTZ R9, R80, R9, !PT ;  /* 0x0000000950097209 */ /* 0x018fe20007810000 */
[----:B------:R-:W-:Y:S01]  /*49b0*/  FFMA.FTZ R0, R10, c[0x0][0x2d0], -R8 ;  /* 0x0000b4000a007a23 */ /* 0x000fe20000010808 */
[----:B------:R-:W-:Y:S01]  /*49c0*/  FSEL R3, R3, RZ, P1 ;  /* 0x000000ff03037208 */ /* 0x000fe20000800000 */
[----:B------:R-:W3:Y:S01]  /*49d0*/  LDSM.16.MT88.4 R28, [R191] ;  /* 0x00000000bf1c783b */ /* 0x000ee20000004200 */
[----:B------:R-:W-:Y:S01]  /*49e0*/  FSETP.NEU.FTZ.AND P1, PT, R111, -INF , PT ;  /* 0xff8000006f00780b */ /* 0x000fe20003f3d000 */
[----:B------:R4:W-:Y:S02]  /*49f0*/  MUFU.EX2 R186, R0 ;  /* 0x0000000000ba7308 */ /* 0x0009e40000000800 */
[----:B------:R-:W5:Y:S01]  /*4a00*/  LDSM.16.MT88.4 R44, [R192] ;  /* 0x00000000c02c783b */ /* 0x000f620000004200 */
[----:B------:R-:W-:-:S02]  /*4a10*/  FSEL R2, R2, RZ, P1 ;  /* 0x000000ff02027208 */ /* 0x000fc40000800000 */
[----:B------:R-:W-:Y:S01]  /*4a20*/  FSETP.NEU.FTZ.AND P1, PT, R9, -INF , PT ;  /* 0xff8000000900780b */ /* 0x000fe20003f3d000 */
[----:B------:R-:W-:Y:S02]  /*4a30*/  LDSM.16.MT88.4 R64, [R190+0x800] ;  /* 0x00080000be40783b */ /* 0x000fe40000004200 */
[----:B------:R-:W-:Y:S02]  /*4a40*/  FFMA.FTZ R10, R83, c[0x0][0x2d0], -R2 ;  /* 0x0000b400530a7a23 */ /* 0x000fe40000010802 */
[----:B------:R-:W1:Y:S02]  /*4a50*/  LDSM.16.MT88.4 R60, [R193+0x800] ;  /* 0x00080000c13c783b */ /* 0x000e640000004200 */
[----:B------:R-:W-:Y:S02]  /*4a60*/  MUFU.EX2 R219, R10 ;  /* 0x0000000a00db7308 */ /* 0x000fe40000000800 */
[----:B------:R-:W1:Y:S01]  /*4a70*/  LDSM.16.MT88.4 R72, [R191+0x800] ;  /* 0x00080000bf48783b */ /* 0x000e620000004200 */
[----:B----4-:R-:W-:-:S03]  /*4a80*/  FFMA.FTZ R0, R11, c[0x0][0x2d0], -R8 ;  /* 0x0000b4000b007a23 */ /* 0x010fc60000010808 */
[----:B------:R-:W4:Y:S02]  /*4a90*/  LDSM.16.MT88.4 R76, [R192+0x800] ;  /* 0x00080000c04c783b */ /* 0x000f240000004200 */
[----:B------:R2:W2:Y:S02]  /*4aa0*/  MUFU.EX2 R185, R0 ;  /* 0x0000000000b97308 */ /* 0x0004a40000000800 */
[----:B--2---:R-:W-:Y:S01]  /*4ab0*/  FFMA.FTZ R0, R12, c[0x0][0x2d0], -R8 ;  /* 0x0000b4000c007a23 */ /* 0x004fe20000010808 */
[----:B------:R-:W-:-:S05]  /*4ac0*/  F2FP.PACK_AB R4, R185, R186 ;  /* 0x000000bab904723e */ /* 0x000fca00000000ff */
[----:B------:R2:W-:Y:S02]  /*4ad0*/  MUFU.EX2 R220, R0 ;  /* 0x0000000000dc7308 */ /* 0x0005e40000000800 */
[----:B--2---:R-:W-:-:S06]  /*4ae0*/  FFMA.FTZ R0, R13, c[0x0][0x2d0], -R8 ;  /* 0x0000b4000d007a23 */ /* 0x004fcc0000010808 */
[----:B------:R2:W1:Y:S02]  /*4af0*/  MUFU.EX2 R221, R0 ;  /* 0x0000000000dd7308 */ /* 0x0004640000000800 */
[----:B--2---:R-:W-:Y:S01]  /*4b00*/  FFMA.FTZ R0, R15, c[0x0][0x2d0], -R8 ;  /* 0x0000b4000f007a23 */ /* 0x004fe20000010808 */
[----:B-1----:R-:W-:-:S05]  /*4b10*/  F2FP.PACK_AB R6, R221, R220 ;  /* 0x000000dcdd06723e */ /* 0x002fca00000000ff */
[----:B------:R1:W-:Y:S02]  /*4b20*/  MUFU.EX2 R228, R0 ;  /* 0x0000000000e47308 */ /* 0x0003e40000000800 */
[----:B-1----:R-:W-:-:S06]  /*4b30*/  FFMA.FTZ R0, R14, c[0x0][0x2d0], -R3 ;  /* 0x0000b4000e007a23 */ /* 0x002fcc0000010803 */
[----:B------:R1:W-:Y:S02]  /*4b40*/  MUFU.EX2 R214, R0 ;  /* 0x0000000000d67308 */ /* 0x0003e40000000800 */
[----:B-1----:R-:W-:-:S06]  /*4b50*/  FFMA.FTZ R0, R16, c[0x0][0x2d0], -R3 ;  /* 0x0000b40010007a23 */ /* 0x002fcc0000010803 */
[----:B------:R1:W2:Y:S02]  /*4b60*/  MUFU.EX2 R213, R0 ;  /* 0x0000000000d57308 */ /* 0x0002a40000000800 */
[----:B-1----:R-:W-:Y:S01]  /*4b70*/  FFMA.FTZ R0, R17, c[0x0][0x2d0], -R3 ;  /* 0x0000b40011007a23 */ /* 0x002fe20000010803 */
[----:B--2---:R-:W-:-:S05]  /*4b80*/  F2FP.PACK_AB R5, R213, R214 ;  /* 0x000000d6d505723e */ /* 0x004fca00000000ff */
[----:B------:R1:W-:Y:S02]  /*4b90*/  MUFU.EX2 R215, R0 ;  /* 0x0000000000d77308 */ /* 0x0003e40000000800 */
[----:B-1----:R-:W-:-:S06]  /*4ba0*/  FFMA.FTZ R0, R18, c[0x0][0x2d0], -R3 ;  /* 0x0000b40012007a23 */ /* 0x002fcc0000010803 */
[----:B------:R1:W2:Y:S02]  /*4bb0*/  MUFU.EX2 R216, R0 ;  /* 0x0000000000d87308 */ /* 0x0002a40000000800 */
[----:B-1----:R-:W-:Y:S01]  /*4bc0*/  FFMA.FTZ R0, R19, c[0x0][0x2d0], -R8 ;  /* 0x0000b40013007a23 */ /* 0x002fe20000010808 */
[----:B--2---:R-:W-:-:S05]  /*4bd0*/  F2FP.PACK_AB R7, R216, R215 ;  /* 0x000000d7d807723e */ /* 0x004fca00000000ff */
[----:B------:R1:W2:Y:S02]  /*4be0*/  MUFU.EX2 R225, R0 ;  /* 0x0000000000e17308 */ /* 0x0002a40000000800 */
[C---:B------:R-:W-:Y:S08]  /*4bf0*/  HMMA.16816.F32 R48, R4.reuse, R20, RZ ;  /* 0x000000140430723c */ /* 0x040ff000000018ff */
[----:B------:R-:W-:Y:S01]  /*4c00*/  HMMA.16816.F32 R68, R4, R24, RZ ;  /* 0x000000180444723c */ /* 0x000fe200000018ff */
[----:B-1----:R-:W-:Y:S01]  /*4c10*/  FFMA.FTZ R0, R32, c[0x0][0x2d0], -R8 ;  /* 0x0000b40020007a23 */ /* 0x002fe20000010808 */
[----:B--2---:R-:W-:-:S03]  /*4c20*/  F2FP.PACK_AB R12, R225, R228 ;  /* 0x000000e4e10c723e */ /* 0x004fc600000000ff */
[----:B------:R1:W-:Y:S03]  /*4c30*/  MUFU.EX2 R227, R0 ;  /* 0x0000000000e37308 */ /* 0x0003e60000000800 */
[C---:B---3--:R-:W-:Y:S08]  /*4c40*/  HMMA.16816.F32 R56, R4.reuse, R28, RZ ;  /* 0x0000001c0438723c */ /* 0x048ff000000018ff */
[----:B-----5:R-:W-:Y:S01]  /*4c50*/  HMMA.16816.F32 R52, R4, R44, RZ ;  /* 0x0000002c0434723c */ /* 0x020fe200000018ff */
[----:B-1----:R-:W-:-:S07]  /*4c60*/  FFMA.FTZ R0, R33, c[0x0][0x2d0], -R8 ;  /* 0x0000b40021007a23 */ /* 0x002fce0000010808 */
[C---:B------:R-:W-:Y:S01]  /*4c70*/  HMMA.16816.F32 R40, R4.reuse, R22, RZ ;  /* 0x000000160428723c */ /* 0x040fe200000018ff */
[----:B------:R1:W2:Y:S07]  /*4c80*/  MUFU.EX2 R229, R0 ;  /* 0x0000000000e57308 */ /* 0x0002ae0000000800 */
[----:B------:R-:W-:Y:S01]  /*4c90*/  HMMA.16816.F32 R16, R4, R46, RZ ;  /* 0x0000002e0410723c */ /* 0x000fe200000018ff */
[----:B-1----:R-:W-:Y:S01]  /*4ca0*/  FFMA.FTZ R0, R34, c[0x0][0x2d0], -R3 ;  /* 0x0000b40022007a23 */ /* 0x002fe20000010803 */
[----:B--2---:R-:W-:-:S03]  /*4cb0*/  F2FP.PACK_AB R14, R229, R227 ;  /* 0x000000e3e50e723e */ /* 0x004fc600000000ff */
[----:B------:R1:W-:Y:S02]  /*4cc0*/  MUFU.EX2 R222, R0 ;  /* 0x0000000000de7308 */ /* 0x0003e40000000800 */
[--C-:B-1----:R-:W-:Y:S02]  /*4cd0*/  FFMA.FTZ R0, R35, c[0x0][0x2d0], -R3.reuse ;  /* 0x0000b40023007a23 */ /* 0x102fe40000010803 */
[----:B------:R-:W-:Y:S04]  /*4ce0*/  HMMA.16816.F32 R32, R4, R30, RZ ;  /* 0x0000001e0420723c */ /* 0x000fe800000018ff */
[----:B------:R1:W2:Y:S02]  /*4cf0*/  MUFU.EX2 R223, R0 ;  /* 0x0000000000df7308 */ /* 0x0002a40000000800 */
[----:B-1----:R-:W-:Y:S01]  /*4d00*/  FFMA.FTZ R0, R36, c[0x0][0x2d0], -R3 ;  /* 0x0000b40024007a23 */ /* 0x002fe20000010803 */
[----:B--2---:R-:W-:-:S05]  /*4d10*/  F2FP.PACK_AB R13, R223, R222 ;  /* 0x000000dedf0d723e */ /* 0x004fca00000000ff */
[----:B------:R1:W-:Y:S02]  /*4d20*/  MUFU.EX2 R224, R0 ;  /* 0x0000000000e07308 */ /* 0x0003e40000000800 */
[----:B-1----:R-:W-:-:S06]  /*4d30*/  FFMA.FTZ R0, R37, c[0x0][0x2d0], -R3 ;  /* 0x0000b40025007a23 */ /* 0x002fcc0000010803 */
[----:B------:R1:W2:Y:S02]  /*4d40*/  MUFU.EX2 R226, R0 ;  /* 0x0000000000e27308 */ /* 0x0002a40000000800 */
[--C-:B-1----:R-:W-:Y:S01]  /*4d50*/  FFMA.FTZ R0, R38, c[0x0][0x2d0], -R2.reuse ;  /* 0x0000b40026007a23 */ /* 0x102fe20000010802 */
[----:B--2---:R-:W-:Y:S01]  /*4d60*/  F2FP.PACK_AB R15, R226, R224 ;  /* 0x000000e0e20f723e */ /* 0x004fe200000000ff */
[----:B------:R-:W-:Y:S04]  /*4d70*/  HMMA.16816.F32 R36, R4, R26, RZ ;  /* 0x0000001a0424723c */ /* 0x000fe800000018ff */
[----:B------:R1:W-:Y:S03]  /*4d80*/  MUFU.EX2 R203, R0 ;  /* 0x0000000000cb7308 */ /* 0x0003e60000000800 */
[--C-:B------:R-:W-:Y:S01]  /*4d90*/  FFMA.FTZ R4, R84, c[0x0][0x2d0], -R2.reuse ;  /* 0x0000b40054047a23 */ /* 0x100fe20000010802 */
[C---:B------:R-:W-:Y:S04]  /*4da0*/  HMMA.16816.F32 R132, R12.reuse, R60, R68 ;  /* 0x0000003c0c84723c */ /* 0x040fe80000001844 */
[----:B------:R2:W-:Y:S04]  /*4db0*/  MUFU.EX2 R217, R4 ;  /* 0x0000000400d97308 */ /* 0x0005e80000000800 */
[----:B------:R-:W-:Y:S01]  /*4dc0*/  HMMA.16816.F32 R128, R12, R66, R40 ;  /* 0x000000420c80723c */ /* 0x000fe20000001828 */
[----:B-1----:R-:W-:-:S04]  /*4dd0*/  FFMA.FTZ R0, R81, c[0x0][0x2d0], -R2 ;  /* 0x0000b40051007a23 */ /* 0x002fc80000010802 */
[----:B------:R1:W-:Y:S03]  /*4de0*/  MUFU.EX2 R187, R0 ;  /* 0x0000000000bb7308 */ /* 0x0003e60000000800 */
[----:B------:R-:W-:Y:S01]  /*4df0*/  HMMA.16816.F32 R144, R12, R62, R36 ;  /* 0x0000003e0c90723c */ /* 0x000fe20000001824 */
[----:B--2---:R-:W-:-:S04]  /*4e00*/  FFMA.FTZ R4, R85, c[0x0][0x2d0], -R2 ;  /* 0x0000b40055047a23 */ /* 0x004fc80000010802 */
[----:B------:R-:W-:Y:S03]  /*4e10*/  MUFU.EX2 R218, R4 ;  /* 0x0000000400da7308 */ /* 0x000fe60000000800 */
[----:B------:R-:W-:Y:S01]  /*4e20*/  HMMA.16816.F32 R68, R12, R72, R56 ;  /* 0x000000480c44723c */ /* 0x000fe20000001838 */
[----:B-1----:R-:W-:-:S07]  /*4e30*/  FFMA.FTZ R0, R82, c[0x0][0x2d0], -R2 ;  /* 0x0000b40052007a23 */ /* 0x002fce0000010802 */
[C---:B------:R-:W-:Y:S01]  /*4e40*/  HMMA.16816.F32 R96, R12.reuse, R74, R32 ;  /* 0x0000004a0c60723c */ /* 0x040fe20000001820 */
[----:B------:R1:W2:Y:S07]  /*4e50*/  MUFU.EX2 R202, R0 ;  /* 0x0000000000ca7308 */ /* 0x0002ae0000000800 */
[C---:B------:R-:W-:Y:S08]  /*4e60*/  HMMA.16816.F32 R120, R12.reuse, R64, R48 ;  /* 0x000000400c78723c */ /* 0x040ff00000001830 */
[----:B----4-:R-:W-:Y:S01]  /*4e70*/  HMMA.16816.F32 R100, R12, R76, R52 ;  /* 0x0000004c0c64723c */ /* 0x010fe20000001834 */
[----:B-1----:R-:W-:Y:S01]  /*4e80*/  FMUL.FTZ R0, R9, c[0x0][0x2d0] ;  /* 0x0000b40009007a20 */ /* 0x002fe20000410000 */
[----:B--2---:R-:W-:-:S04]  /*4e90*/  F2FP.PACK_AB R6, R219, R202 ;  /* 0x000000cadb06723e */ /* 0x004fc800000000ff */
[----:B------:R-:W-:Y:S02]  /*4ea0*/  FSEL R0, R0, RZ, P1 ;  /* 0x000000ff00007208 */ /* 0x000fe40000800000 */
[----:B------:R-:W-:Y:S03]  /*4eb0*/  HMMA.16816.F32 R56, R12, R78, R16 ;  /* 0x0000004e0c38723c */ /* 0x000fe60000001810 */
[--C-:B------:R-:W-:Y:S02]  /*4ec0*/  FFMA.FTZ R4, R88, c[0x0][0x2d0], -R0.reuse ;  /* 0x0000b40058047a23 */ /* 0x100fe40000010800 */
[--C-:B------:R-:W-:Y:S02]  /*4ed0*/  FFMA.FTZ R10, R92, c[0x0][0x2d0], -R0.reuse ;  /* 0x0000b4005c0a7a23 */ /* 0x100fe40000010800 */
[----:B------:R1:W-:Y:S08]  /*4ee0*/  MUFU.EX2 R180, R4 ;  /* 0x0000000400b47308 */ /* 0x0003f00000000800 */
[----:B------:R2:W-:Y:S01]  /*4ef0*/  MUFU.EX2 R182, R10 ;  /* 0x0000000a00b67308 */ /* 0x0005e20000000800 */
[----:B-1----:R-:W-:-:S07]  /*4f00*/  FFMA.FTZ R4, R89, c[0x0][0x2d0], -R0 ;  /* 0x0000b40059047a23 */ /* 0x002fce0000010800 */
[----:B------:R1:W3:Y:S01]  /*4f10*/  MUFU.EX2 R88, R4 ;  /* 0x0000000400587308 */ /* 0x0002e20000000800 */
[----:B--2---:R-:W-:-:S07]  /*4f20*/  FFMA.FTZ R10, R93, c[0x0][0x2d0], -R0 ;  /* 0x0000b4005d0a7a23 */ /* 0x004fce0000010800 */
[----:B------:R2:W-:Y:S01]  /*4f30*/  MUFU.EX2 R181, R10 ;  /* 0x0000000a00b57308 */ /* 0x0005e20000000800 */
[----:B-1----:R-:W-:Y:S01]  /*4f40*/  FFMA.FTZ R4, R90, c[0x0][0x2d0], -R0 ;  /* 0x0000b4005a047a23 */ /* 0x002fe20000010800 */
[----:B---3--:R-:W-:-:S06]  /*4f50*/  F2FP.PACK_AB R5, R88, R180 ;  /* 0x000000b45805723e */ /* 0x008fcc00000000ff */
[----:B------:R1:W-:Y:S01]  /*4f60*/  MUFU.EX2 R204, R4 ;  /* 0x0000000400cc7308 */ /* 0x0003e20000000800 */
[----:B--2---:R-:W-:-:S07]  /*4f70*/  FFMA.FTZ R10, R94, c[0x0][0x2d0], -R0 ;  /* 0x0000b4005e0a7a23 */ /* 0x004fce0000010800 */
[----:B------:R2:W-:Y:S01]  /*4f80*/  MUFU.EX2 R184, R10 ;  /* 0x0000000a00b87308 */ /* 0x0005e20000000800 */
[----:B-1----:R-:W-:-:S07]  /*4f90*/  FFMA.FTZ R4, R91, c[0x0][0x2d0], -R0 ;  /* 0x0000b4005b047a23 */ /* 0x002fce0000010800 */
[----:B------:R1:W3:Y:S01]  /*4fa0*/  MUFU.EX2 R198, R4 ;  /* 0x0000000400c67308 */ /* 0x0002e20000000800 */
[----:B--2---:R-:W-:Y:S02]  /*4fb0*/  FFMA.FTZ R10, R95, c[0x0][0x2d0], -R0 ;  /* 0x0000b4005f0a7a23 */ /* 0x004fe40000010800 */
[----:B------:R-:W-:Y:S05]  /*4fc0*/  LDSM.16.MT88.4 R92, [R191+0x2000] ;  /* 0x00200000bf5c783b */ /* 0x000fea0000004200 */
        /* <DEDUP_REMOVED lines=8> */
[----:B--2---:R-:W-:-:S07]  /*5050*/  FFMA.FTZ R10, R106, c[0x0][0x2d0], -R8 ;  /* 0x0000b4006a0a7a23 */ /* 0x004fce0000010808 */
[----:B------:R2:W-:Y:S01]  /*5060*/  MUFU.EX2 R177, R10 ;  /* 0x0000000a00b17308 */ /* 0x0005e20000000800 */
[----:B-1----:R-:W-:-:S07]  /*5070*/  F2FP.PACK_AB R4, R187, R203 ;  /* 0x000000cbbb04723e */ /* 0x002fce00000000ff */
[----:B------:R-:W-:Y:S01]  /*5080*/  HMMA.16816.F32 R40, R4, R20, RZ ;  /* 0x000000140428723c */ /* 0x000fe200000018ff */
[----:B--2---:R-:W-:-:S04]  /*5090*/  FFMA.FTZ R10, R105, c[0x0][0x2d0], -R8 ;  /* 0x0000b400690a7a23 */ /* 0x004fc80000010808 */
[----:B------:R1:W-:Y:S03]  /*50a0*/  MUFU.EX2 R178, R10 ;  /* 0x0000000a00b27308 */ /* 0x0003e60000000800 */
[C---:B------:R-:W-:Y:S08]  /*50b0*/  HMMA.16816.F32 R36, R4.reuse, R22, RZ ;  /* 0x000000160424723c */ /* 0x040ff000000018ff */
[----:B------:R-:W-:Y:S01]  /*50c0*/  HMMA.16816.F32 R32, R4, R24, RZ ;  /* 0x000000180420723c */ /* 0x000fe200000018ff */
[----:B-1----:R-:W-:-:S07]  /*50d0*/  FFMA.FTZ R10, R104, c[0x0][0x2d0], -R8 ;  /* 0x0000b400680a7a23 */ /* 0x002fce0000010808 */
[C---:B------:R-:W-:Y:S01]  /*50e0*/  HMMA.16816.F32 R20, R4.reuse, R28, RZ ;  /* 0x0000001c0414723c */ /* 0x040fe200000018ff */
[----:B------:R1:W-:Y:S07]  /*50f0*/  MUFU.EX2 R179, R10 ;  /* 0x0000000a00b37308 */ /* 0x0003ee0000000800 */
[C---:B------:R-:W-:Y:S08]  /*5100*/  HMMA.16816.F32 R12, R4.reuse, R26, RZ ;  /* 0x0000001a040c723c */ /* 0x040ff000000018ff */
[----:B------:R-:W-:Y:S01]  /*5110*/  HMMA.16816.F32 R28, R4, R30, RZ ;  /* 0x0000001e041c723c */ /* 0x000fe200000018ff */
[----:B-1----:R-:W-:-:S04]  /*5120*/  FFMA.FTZ R10, R115, c[0x0][0x2d0], -R3 ;  /* 0x0000b400730a7a23 */ /* 0x002fc80000010803 */
[----:B------:R1:W-:Y:S03]  /*5130*/  MUFU.EX2 R115, R10 ;  /* 0x0000000a00737308 */ /* 0x0003e60000000800 */
[C---:B------:R-:W-:Y:S08]  /*5140*/  HMMA.16816.F32 R16, R4.reuse, R44, RZ ;  /* 0x0000002c0410723c */ /* 0x040ff000000018ff */
[----:B------:R-:W-:Y:S01]  /*5150*/  HMMA.16816.F32 R24, R4, R46, RZ ;  /* 0x0000002e0418723c */ /* 0x000fe200000018ff */
[----:B-1----:R-:W-:-:S06]  /*5160*/  FFMA.FTZ R10, R114, c[0x0][0x2d0], -R3 ;  /* 0x0000b400720a7a23 */ /* 0x002fcc0000010803 */
[----:B------:R-:W-:Y:S01]  /*5170*/  F2FP.PACK_AB R4, R218, R217 ;  /* 0x000000d9da04723e */ /* 0x000fe200000000ff */
[----:B------:R1:W2:Y:S01]  /*5180*/  MUFU.EX2 R157, R10 ;  /* 0x0000000a009d7308 */ /* 0x0002a20000000800 */
[----:B---3--:R-:W-:Y:S02]  /*5190*/  F2FP.PACK_AB R6, R210, R212 ;  /* 0x000000d4d206723e */ /* 0x008fe400000000ff */
[----:B------:R-:W-:Y:S02]  /*51a0*/  F2FP.PACK_AB R5, R181, R182 ;  /* 0x000000b6b505723e */ /* 0x000fe400000000ff */
[----:B------:R-:W-:-:S07]  /*51b0*/  F2FP.PACK_AB R7, R183, R184 ;  /* 0x000000b8b707723e */ /* 0x000fce00000000ff */
[----:B------:R-:W-:Y:S01]  /*51c0*/  HMMA.16816.F32 R48, R4, R64, R40 ;  /* 0x000000400430723c */ /* 0x000fe20000001828 */
[----:B-1----:R-:W-:-:S04]  /*51d0*/  FFMA.FTZ R10, R110, c[0x0][0x2d0], -R3 ;  /* 0x0000b4006e0a7a23 */ /* 0x002fc80000010803 */
[----:B------:R1:W-:Y:S03]  /*51e0*/  MUFU.EX2 R173, R10 ;  /* 0x0000000a00ad7308 */ /* 0x0003e60000000800 */
[C---:B------:R-:W-:Y:S08]  /*51f0*/  HMMA.16816.F32 R44, R4.reuse, R60, R32 ;  /* 0x0000003c042c723c */ /* 0x040ff00000001820 */
[----:B------:R-:W-:Y:S01]  /*5200*/  HMMA.16816.F32 R64, R4, R66, R36 ;  /* 0x000000420440723c */ /* 0x000fe20000001824 */
[----:B-1----:R-:W-:-:S07]  /*5210*/  FFMA.FTZ R10, R109, c[0x0][0x2d0], -R3 ;  /* 0x0000b4006d0a7a23 */ /* 0x002fce0000010803 */
[C---:B------:R-:W-:Y:S01]  /*5220*/  HMMA.16816.F32 R32, R4.reuse, R74, R28 ;  /* 0x0000004a0420723c */ /* 0x040fe2000000181c */
[----:B------:R1:W3:Y:S07]  /*5230*/  MUFU.EX2 R174, R10 ;  /* 0x0000000a00ae7308 */ /* 0x0002ee0000000800 */
[C---:B------:R-:W-:Y:S01]  /*5240*/  HMMA.16816.F32 R40, R4.reuse, R72, R20 ;  /* 0x000000480428723c */ /* 0x040fe20000001814 */
[----:B------:R-:W4:Y:S07]  /*5250*/  LDSM.16.MT88.4 R20, [R190+0x1000] ;  /* 0x00100000be14783b */ /* 0x000f2e0000004200 */
[----:B------:R-:W-:Y:S01]  /*5260*/  HMMA.16816.F32 R52, R4, R76, R16 ;  /* 0x0000004c0434723c */ /* 0x000fe20000001810 */
[----:B------:R-:W5:Y:S01]  /*5270*/  LDSM.16.MT88.4 R16, [R193+0x1000] ;  /* 0x00100000c110783b */ /* 0x000f620000004200 */
[----:B-1----:R-:W-:-:S04]  /*5280*/  FFMA.FTZ R10, R118, c[0x0][0x2d0], -R2 ;  /* 0x0000b400760a7a23 */ /* 0x002fc80000010802 */
[----:B------:R1:W-:Y:S02]  /*5290*/  MUFU.EX2 R114, R10 ;  /* 0x0000000a00727308 */ /* 0x0003e40000000800 */
[C---:B------:R-:W-:Y:S01]  /*52a0*/  HMMA.16816.F32 R36, R4.reuse, R62, R12 ;  /* 0x0000003e0424723c */ /* 0x040fe2000000180c */
[----:B------:R-:W4:Y:S07]  /*52b0*/  LDSM.16.MT88.4 R12, [R191+0x1000] ;  /* 0x00100000bf0c783b */ /* 0x000f2e0000004200 */
[----:B------:R-:W-:Y:S01]  /*52c0*/  HMMA.16816.F32 R28, R4, R78, R24 ;  /* 0x0000004e041c723c */ /* 0x000fe20000001818 */
[----:B------:R-:W4:Y:S01]  /*52d0*/  LDSM.16.MT88.4 R24, [R192+0x1000] ;  /* 0x00100000c018783b */ /* 0x000f220000004200 */
[----:B-1----:R-:W-:-:S05]  /*52e0*/  FFMA.FTZ R10, R117, c[0x0][0x2d0], -R2 ;  /* 0x0000b400750a7a23 */ /* 0x002fca0000010802 */
[----:B--2---:R-:W-:Y:S01]  /*52f0*/  F2FP.PACK_AB R5, R157, R115 ;  /* 0x000000739d05723e */ /* 0x004fe200000000ff */
[----:B------:R-:W-:Y:S01]  /*5300*/  FFMA.FTZ R4, R119, c[0x0][0x2d0], -R2 ;  /* 0x0000b40077047a23 */ /* 0x000fe20000010802 */
[----:B------:R-:W-:Y:S01]  /*5310*/  F2FP.PACK_AB R6, R179, R178 ;  /* 0x000000b2b306723e */ /* 0x000fe200000000ff */
[----:B------:R1:W2:Y:S01]  /*5320*/  MUFU.EX2 R109, R10 ;  /* 0x0000000a006d7308 */ /* 0x0002a20000000800 */
[----:B---3--:R-:W-:-:S07]  /*5330*/  F2FP.PACK_AB R7, R174, R173 ;  /* 0x000000adae07723e */ /* 0x008fce00000000ff */
[----:B------:R3:W-:Y:S01]  /*5340*/  MUFU.EX2 R108, R4 ;  /* 0x00000004006c7308 */ /* 0x0007e20000000800 */
[----:B-1----:R-:W-:-:S07]  /*5350*/  FFMA.FTZ R10, R116, c[0x0][0x2d0], -R2 ;  /* 0x0000b400740a7a23 */ /* 0x002fce0000010802 */
[----:B------:R1:W1:Y:S01]  /*5360*/  MUFU.EX2 R110, R10 ;  /* 0x0000000a006e7308 */ /* 0x0002620000000800 */
[----:B---3--:R-:W-:-:S07]  /*5370*/  FFMA.FTZ R4, R126, c[0x0][0x2d0], -R0 ;  /* 0x0000b4007e047a23 */ /* 0x008fce0000010800 */
[----:B------:R3:W-:Y:S01]  /*5380*/  MUFU.EX2 R82, R4 ;  /* 0x0000000400527308 */ /* 0x0007e20000000800 */
[----:B-1----:R-:W-:-:S07]  /*5390*/  FFMA.FTZ R10, R124, c[0x0][0x2d0], -R0 ;  /* 0x0000b4007c0a7a23 */ /* 0x002fce0000010800 */
[----:B------:R1:W-:Y:S01]  /*53a0*/  MUFU.EX2 R81, R10 ;  /* 0x0000000a00517308 */ /* 0x0003e20000000800 */
[----:B---3--:R-:W-:-:S07]  /*53b0*/  FFMA.FTZ R4, R127, c[0x0][0x2d0], -R0 ;  /* 0x0000b4007f047a23 */ /* 0x008fce0000010800 */
[----:B------:R3:W2:Y:S01]  /*53c0*/  MUFU.EX2 R83, R4 ;  /* 0x0000000400537308 */ /* 0x0006a20000000800 */
[----:B-1----:R-:W-:Y:S02]  /*53d0*/  FFMA.FTZ R10, R125, c[0x0][0x2d0], -R0 ;  /* 0x0000b4007d0a7a23 */ /* 0x002fe40000010800 */
[----:B------:R-:W-:Y:S05]  /*53e0*/  LDSM.16.MT88.4 R124, [R190+0x2000] ;  /* 0x00200000be7c783b */ /* 0x000fea0000004200 */
[----:B------:R1:W1:Y:S01]  /*53f0*/  MUFU.EX2 R80, R10 ;  /* 0x0000000a00507308 */ /* 0x0002620000000800 */
[----:B---3--:R-:W-:-:S07]  /*5400*/  F2FP.PACK_AB R4, R177, R175 ;  /* 0x000000afb104723e */ /* 0x008fce00000000ff */
[----:B----4-:R-:W-:Y:S01]  /*5410*/  HMMA.16816.F32 R120, R4, R20, R120 ;  /* 0x000000140478723c */ /* 0x010fe20000001878 */
[----:B-1----:R-:W-:-:S07]  /*5420*/  FFMA.FTZ R10, R141, c[0x0][0x2d0], -R8 ;  /* 0x0000b4008d0a7a23 */ /* 0x002fce0000010808 */
[C---:B-----5:R-:W-:Y:S01]  /*5430*/  HMMA.16816.F32 R132, R4.reuse, R16, R132 ;  /* 0x000000100484723c */ /* 0x060fe20000001884 */
[----:B------:R1:W-:Y:S07]  /*5440*/  MUFU.EX2 R76, R10 ;  /* 0x0000000a004c7308 */ /* 0x0003ee0000000800 */
[C---:B------:R-:W-:Y:S08]  /*5450*/  HMMA.16816.F32 R84, R4.reuse, R12, R68 ;  /* 0x0000000c0454723c */ /* 0x040ff00000001844 */
[----:B------:R-:W-:Y:S01]  /*5460*/  HMMA.16816.F32 R100, R4, R24, R100 ;  /* 0x000000180464723c */ /* 0x000fe20000001864 */
[----:B-1----:R-:W-:-:S04]  /*5470*/  FFMA.FTZ R10, R140, c[0x0][0x2d0], -R8 ;  /* 0x0000b4008c0a7a23 */ /* 0x002fc80000010808 */
[----:B------:R1:W-:Y:S03]  /*5480*/  MUFU.EX2 R77, R10 ;  /* 0x0000000a004d7308 */ /* 0x0003e60000000800 */
[C---:B------:R-:W-:Y:S08]  /*5490*/  HMMA.16816.F32 R128, R4.reuse, R22, R128 ;  /* 0x000000160480723c */ /* 0x040ff00000001880 */
[----:B------:R-:W-:Y:S01]  /*54a0*/  HMMA.16816.F32 R144, R4, R18, R144 ;  /* 0x000000120490723c */ /* 0x000fe20000001890 */
[----:B-1----:R-:W-:-:S07]  /*54b0*/  FFMA.FTZ R10, R137, c[0x0][0x2d0], -R8 ;  /* 0x0000b400890a7a23 */ /* 0x002fce0000010808 */
[C---:B------:R-:W-:Y:S01]  /*54c0*/  HMMA.16816.F32 R96, R4.reuse, R14, R96 ;  /* 0x0000000e0460723c */ /* 0x040fe20000001860 */
[----:B------:R1:W-:Y:S07]  /*54d0*/  MUFU.EX2 R78, R10 ;  /* 0x0000000a004e7308 */ /* 0x0003ee0000000800 */
[----:B------:R-:W-:Y:S07]  /*54e0*/  HMMA.16816.F32 R60, R4, R26, R56 ;  /* 0x0000001a043c723c */ /* 0x000fee0000001838 */
[----:B--2---:R-:W-:Y:S01]  /*54f0*/  F2FP.PACK_AB R4, R109, R114 ;  /* 0x000000726d04723e */ /* 0x004fe200000000ff */
[----:B-1----:R-:W-:Y:S01]  /*5500*/  FFMA.FTZ R10, R136, c[0x0][0x2d0], -R8 ;  /* 0x0000b400880a7a23 */ /* 0x002fe20000010808 */
[----:B------:R-:W-:-:S02]  /*5510*/  F2FP.PACK_AB R6, R108, R110 ;  /* 0x0000006e6c06723e */ /* 0x000fc400000000ff */
[----:B------:R-:W-:Y:S01]  /*5520*/  F2FP.PACK_AB R5, R83, R82 ;  /* 0x000000525305723e */ /* 0x000fe200000000ff */
[----:B------:R1:W-:Y:S01]  /*5530*/  MUFU.EX2 R79, R10 ;  /* 0x0000000a004f7308 */ /* 0x0003e20000000800 */
[----:B------:R-:W-:-:S07]  /*5540*/  F2FP.PACK_AB R7, R80, R81 ;  /* 0x000000515007723e */ /* 0x000fce00000000ff */
[----:B------:R-:W-:Y:S01]  /*5550*/  HMMA.16816.F32 R56, R4, R20, R48 ;  /* 0x000000140438723c */ /* 0x000fe20000001830 */
[----:B-1----:R-:W-:-:S07]  /*5560*/  FFMA.FTZ R10, R143, c[0x0][0x2d0], -R3 ;  /* 0x0000b4008f0a7a23 */ /* 0x002fce0000010803 */
[C---:B------:R-:W-:Y:S01]  /*5570*/  HMMA.16816.F32 R48, R4.reuse, R16, R44 ;  /* 0x000000100430723c */ /* 0x040fe2000000182c */
[----:B------:R1:W-:Y:S07]  /*5580*/  MUFU.EX2 R72, R10 ;  /* 0x0000000a00487308 */ /* 0x0003ee0000000800 */
[C---:B------:R-:W-:Y:S01]  /*5590*/  HMMA.16816.F32 R44, R4.reuse, R18, R36 ;  /* 0x00000012042c723c */ /* 0x040fe20000001824 */
[----:B------:R-:W-:Y:S07]  /*55a0*/  LDSM.16.MT88.4 R16, [R193+0x1800] ;  /* 0x00180000c110783b */ /* 0x000fee0000004200 */
[----:B------:R-:W-:Y:S01]  /*55b0*/  HMMA.16816.F32 R36, R4, R14, R32 ;  /* 0x0000000e0424723c */ /* 0x000fe20000001820 */
[----:B-1----:R-:W-:-:S02]  /*55c0*/  FFMA.FTZ R10, R142, c[0x0][0x2d0], -R3 ;  /* 0x0000b4008e0a7a23 */ /* 0x002fc40000010803 */
[----:B------:R-:W-:Y:S02]  /*55d0*/  LDSM.16.MT88.4 R140, [R193+0x2000] ;  /* 0x00200000c18c783b */ /* 0x000fe40000004200 */
[----:B------:R1:W2:Y:S03]  /*55e0*/  MUFU.EX2 R73, R10 ;  /* 0x0000000a00497308 */ /* 0x0002a60000000800 */
[C---:B------:R-:W-:Y:S01]  /*55f0*/  HMMA.16816.F32 R64, R4.reuse, R22, R64 ;  /* 0x000000160440723c */ /* 0x040fe20000001840 */
[----:B------:R-:W3:Y:S07]  /*5600*/  LDSM.16.MT88.4 R20, [R190+0x1800] ;  /* 0x00180000be14783b */ /* 0x000eee0000004200 */
[----:B------:R-:W-:Y:S01]  /*5610*/  HMMA.16816.F32 R40, R4, R12, R40 ;  /* 0x0000000c0428723c */ /* 0x000fe20000001828 */
[----:B------:R-:W4:Y:S01]  /*5620*/  LDSM.16.MT88.4 R12, [R191+0x1800] ;  /* 0x00180000bf0c783b */ /* 0x000f220000004200 */
[----:B-1----:R-:W-:-:S06]  /*5630*/  FFMA.FTZ R10, R139, c[0x0][0x2d0], -R3 ;  /* 0x0000b4008b0a7a23 */ /* 0x002fcc0000010803 */
[C---:B------:R-:W-:Y:S01]  /*5640*/  HMMA.16816.F32 R32, R4.reuse, R24, R52 ;  /* 0x000000180420723c */ /* 0x040fe20000001834 */
[----:B------:R1:W-:Y:S07]  /*5650*/  MUFU.EX2 R74, R10 ;  /* 0x0000000a004a7308 */ /* 0x0003ee0000000800 */
[----:B------:R-:W-:Y:S01]  /*5660*/  HMMA.16816.F32 R28, R4, R26, R28 ;  /* 0x0000001a041c723c */ /* 0x000fe2000000181c */
[----:B------:R-:W5:Y:S06]  /*5670*/  LDSM.16.MT88.4 R24, [R192+0x1800] ;  /* 0x00180000c018783b */ /* 0x000f6c0000004200 */
[----:B------:R-:W-:Y:S01]  /*5680*/  FFMA.FTZ R4, R151, c[0x0][0x2d0], -R2 ;  /* 0x0000b40097047a23 */ /* 0x000fe20000010802 */
[----:B--2---:R-:W-:-:S02]  /*5690*/  F2FP.PACK_AB R5, R73, R72 ;  /* 0x000000484905723e */ /* 0x004fc400000000ff */
[----:B------:R-:W-:Y:S01]  /*56a0*/  F2FP.PACK_AB R6, R79, R78 ;  /* 0x0000004e4f06723e */ /* 0x000fe200000000ff */
[----:B-1----:R-:W-:Y:S01]  /*56b0*/  FFMA.FTZ R10, R138, c[0x0][0x2d0], -R3 ;  /* 0x0000b4008a0a7a23 */ /* 0x002fe20000010803 */
[----:B------:R1:W-:Y:S08]  /*56c0*/  MUFU.EX2 R68, R4 ;  /* 0x0000000400447308 */ /* 0x0003f00000000800 */
[----:B------:R2:W2:Y:S01]  /*56d0*/  MUFU.EX2 R75, R10 ;  /* 0x0000000a004b7308 */ /* 0x0004a20000000800 */
[----:B-1----:R-:W-:-:S07]  /*56e0*/  FFMA.FTZ R4, R150, c[0x0][0x2d0], -R2 ;  /* 0x0000b40096047a23 */ /* 0x002fce0000010802 */
[----:B------:R1:W-:Y:S01]  /*56f0*/  MUFU.EX2 R69, R4 ;  /* 0x0000000400457308 */ /* 0x0003e20000000800 */
[----:B--2---:R-:W-:Y:S01]  /*5700*/  FFMA.FTZ R10, R148, c[0x0][0x2d0], -R2 ;  /* 0x0000b400940a7a23 */ /* 0x004fe20000010802 */
[----:B------:R-:W-:-:S06]  /*5710*/  F2FP.PACK_AB R7, R75, R74 ;  /* 0x0000004a4b07723e */ /* 0x000fcc00000000ff */
[----:B------:R2:W-:Y:S01]  /*5720*/  MUFU.EX2 R70, R10 ;  /* 0x0000000a00467308 */ /* 0x0005e20000000800 */
[----:B-1----:R-:W-:-:S07]  /*5730*/  FFMA.FTZ R4, R152, c[0x0][0x2d0], -R0 ;  /* 0x0000b40098047a23 */ /* 0x002fce0000010800 */
[----:B------:R1:W-:Y:S01]  /*5740*/  MUFU.EX2 R54, R4 ;  /* 0x0000000400367308 */ /* 0x0003e20000000800 */
[----:B--2---:R-:W-:-:S07]  /*5750*/  FFMA.FTZ R10, R149, c[0x0][0x2d0], -R2 ;  /* 0x0000b400950a7a23 */ /* 0x004fce0000010802 */
[----:B------:R2:W2:Y:S01]  /*5760*/  MUFU.EX2 R71, R10 ;  /* 0x0000000a00477308 */ /* 0x0004a20000000800 */
[----:B-1----:R-:W-:-:S07]  /*5770*/  FFMA.FTZ R4, R154, c[0x0][0x2d0], -R0 ;  /* 0x0000b4009a047a23 */ /* 0x002fce0000010800 */
[----:B------:R1:W1:Y:S01]  /*5780*/  MUFU.EX2 R55, R4 ;  /* 0x0000000400377308 */ /* 0x0002620000000800 */
[----:B--2---:R-:W-:-:S07]  /*5790*/  FFMA.FTZ R10, R153, c[0x0][0x2d0], -R0 ;  /* 0x0000b400990a7a23 */ /* 0x004fce0000010800 */
[----:B------:R2:W-:Y:S01]  /*57a0*/  MUFU.EX2 R53, R10 ;  /* 0x0000000a00357308 */ /* 0x0005e20000000800 */
[----:B-1----:R-:W-:-:S07]  /*57b0*/  F2FP.PACK_AB R4, R77, R76 ;  /* 0x0000004c4d04723e */ /* 0x002fce00000000ff */
[----:B---3--:R-:W-:Y:S01]  /*57c0*/  HMMA.16816.F32 R120, R4, R20, R120 ;  /* 0x000000140478723c */ /* 0x008fe20000001878 */
[----:B--2---:R-:W-:-:S04]  /*57d0*/  FFMA.FTZ R10, R155, c[0x0][0x2d0], -R0 ;  /* 0x0000b4009b0a7a23 */ /* 0x004fc80000010800 */
[----:B------:R1:W2:Y:S03]  /*57e0*/  MUFU.EX2 R52, R10 ;  /* 0x0000000a00347308 */ /* 0x0002a60000000800 */
[C---:B------:R-:W-:Y:S08]  /*57f0*/  HMMA.16816.F32 R128, R4.reuse, R22, R128 ;  /* 0x000000160480723c */ /* 0x040ff00000001880 */
[----:B------:R-:W-:Y:S01]  /*5800*/  HMMA.16816.F32 R132, R4, R16, R132 ;  /* 0x000000100484723c */ /* 0x000fe20000001884 */
[----:B-1----:R-:W-:-:S07]  /*5810*/  FFMA.FTZ R10, R160, c[0x0][0x2d0], -R8 ;  /* 0x0000b400a00a7a23 */ /* 0x002fce0000010808 */
[C---:B------:R-:W-:Y:S08]  /*5820*/  HMMA.16816.F32 R144, R4.reuse, R18, R144 ;  /* 0x000000120490723c */ /* 0x040ff00000001890 */
[C---:B----4-:R-:W-:Y:S08]  /*5830*/  HMMA.16816.F32 R84, R4.reuse, R12, R84 ;  /* 0x0000000c0454723c */ /* 0x050ff00000001854 */
[C---:B------:R-:W-:Y:S08]  /*5840*/  HMMA.16816.F32 R96, R4.reuse, R14, R96 ;  /* 0x0000000e0460723c */ /* 0x040ff00000001860 */
[C---:B-----5:R-:W-:Y:S08]  /*5850*/  HMMA.16816.F32 R100, R4.reuse, R24, R100 ;  /* 0x000000180464723c */ /* 0x060ff00000001864 */
[----:B------:R-:W-:Y:S07]  /*5860*/  HMMA.16816.F32 R60, R4, R26, R60 ;  /* 0x0000001a043c723c */ /* 0x000fee000000183c */
[----:B------:R-:W-:-:S02]  /*5870*/  F2FP.PACK_AB R4, R71, R70 ;  /* 0x000000464704723e */ /* 0x000fc400000000ff */
[----:B------:R-:W-:Y:S02]  /*5880*/  F2FP.PACK_AB R6, R69, R68 ;  /* 0x000000444506723e */ /* 0x000fe400000000ff */
[----:B------:R-:W-:Y:S02]  /*5890*/  F2FP.PACK_AB R5, R55, R54 ;  /* 0x000000363705723e */ /* 0x000fe400000000ff */
[----:B--2---:R-:W-:-:S07]  /*58a0*/  F2FP.PACK_AB R7, R52, R53 ;  /* 0x000000353407723e */ /* 0x004fce00000000ff */
[C---:B------:R-:W-:Y:S01]  /*58b0*/  HMMA.16816.F32 R56, R4.reuse, R20, R56 ;  /* 0x000000140438723c */ /* 0x040fe20000001838 */
[----:B------:R1:W-:Y:S07]  /*58c0*/  MUFU.EX2 R21, R10 ;  /* 0x0000000a00157308 */ /* 0x0003ee0000000800 */
[C---:B------:R-:W-:Y:S08]  /*58d0*/  HMMA.16816.F32 R64, R4.reuse, R22, R64 ;  /* 0x000000160440723c */ /* 0x040ff00000001840 */
[----:B------:R-:W-:Y:S01]  /*58e0*/  HMMA.16816.F32 R44, R4, R18, R44 ;  /* 0x00000012042c723c */ /* 0x000fe2000000182c */
[----:B-1----:R-:W-:-:S04]  /*58f0*/  FFMA.FTZ R10, R159, c[0x0][0x2d0], -R8 ;  /* 0x0000b4009f0a7a23 */ /* 0x002fc80000010808 */
[----:B------:R1:W2:Y:S03]  /*5900*/  MUFU.EX2 R22, R10 ;  /* 0x0000000a00167308 */ /* 0x0002a60000000800 */
[C---:B------:R-:W-:Y:S08]  /*5910*/  HMMA.16816.F32 R48, R4.reuse, R16, R48 ;  /* 0x000000100430723c */ /* 0x040ff00000001830 */
[----:B------:R-:W-:Y:S01]  /*5920*/  HMMA.16816.F32 R40, R4, R12, R40 ;  /* 0x0000000c0428723c */ /* 0x000fe20000001828 */
[--C-:B-1----:R-:W-:Y:S01]  /*5930*/  FFMA.FTZ R10, R158, c[0x0][0x2d0], -R8.reuse ;  /* 0x0000b4009e0a7a23 */ /* 0x102fe20000010808 */
[----:B--2---:R-:W-:Y:S01]  /*5940*/  F2FP.PACK_AB R152, R22, R21 ;  /* 0x000000151698723e */ /* 0x004fe200000000ff */
[----:B------:R-:W-:-:S05]  /*5950*/  FFMA.FTZ R8, R156, c[0x0][0x2d0], -R8 ;  /* 0x0000b4009c087a23 */ /* 0x000fca0000010808 */
[C---:B------:R-:W-:Y:S01]  /*5960*/  HMMA.16816.F32 R36, R4.reuse, R14, R36 ;  /* 0x0000000e0424723c */ /* 0x040fe20000001824 */
[----:B------:R-:W-:Y:S01]  /*5970*/  MUFU.EX2 R23, R10 ;  /* 0x0000000a00177308 */ /* 0x000fe20000000800 */
[----:B------:R-:W1:Y:S06]  /*5980*/  LDSM.16.MT88.4 R12, [R192+0x2000] ;  /* 0x00200000c00c783b */ /* 0x000e6c0000004200 */
[C---:B------:R-:W-:Y:S01]  /*5990*/  HMMA.16816.F32 R32, R4.reuse, R24, R32 ;  /* 0x000000180420723c */ /* 0x040fe20000001820 */
[----:B------:R2:W3:Y:S07]  /*59a0*/  MUFU.EX2 R207, R8 ;  /* 0x0000000800cf7308 */ /* 0x0004ee0000000800 */
[----:B------:R-:W-:Y:S07]  /*59b0*/  HMMA.16816.F32 R28, R4, R26, R28 ;  /* 0x0000001a041c723c */ /* 0x000fee000000181c */
[----:B------:R-:W-:-:S02]  /*59c0*/  FFMA.FTZ R5, R164, c[0x0][0x2d0], -R3 ;  /* 0x0000b400a4057a23 */ /* 0x000fc40000010803 */
[----:B--2---:R-:W-:Y:S01]  /*59d0*/  FFMA.FTZ R8, R162, c[0x0][0x2d0], -R3 ;  /* 0x0000b400a2087a23 */ /* 0x004fe20000010803 */
[----:B---3--:R-:W-:Y:S01]  /*59e0*/  F2FP.PACK_AB R154, R207, R23 ;  /* 0x00000017cf9a723e */ /* 0x008fe200000000ff */
[----:B------:R2:W-:Y:S01]  /*59f0*/  MUFU.EX2 R208, R5 ;  /* 0x0000000500d07308 */ /* 0x0005e20000000800 */
[----:B------:R-:W-:Y:S02]  /*5a00*/  FFMA.FTZ R4, R168, c[0x0][0x2d0], -R2 ;  /* 0x0000b400a8047a23 */ /* 0x000fe40000010802 */
[----:B------:R-:W-:Y:S02]  /*5a10*/  FFMA.FTZ R7, R171, c[0x0][0x2d0], -R0 ;  /* 0x0000b400ab077a23 */ /* 0x000fe40000010800 */
[----:B------:R-:W-:-:S03]  /*5a20*/  FFMA.FTZ R6, R166, c[0x0][0x2d0], -R2 ;  /* 0x0000b400a6067a23 */ /* 0x000fc60000010802 */
[----:B------:R3:W-:Y:S01]  /*5a30*/  MUFU.EX2 R20, R8 ;  /* 0x0000000800147308 */ /* 0x0007e20000000800 */
[----:B--2---:R-:W-:-:S07]  /*5a40*/  FFMA.FTZ R5, R172, c[0x0][0x2d0], -R0 ;  /* 0x0000b400ac057a23 */ /* 0x004fce0000010800 */
[----:B------:R2:W-:Y:S01]  /*5a50*/  MUFU.EX2 R11, R4 ;  /* 0x00000004000b7308 */ /* 0x0005e20000000800 */
[----:B---3--:R-:W-:-:S07]  /*5a60*/  FFMA.FTZ R8, R163, c[0x0][0x2d0], -R3 ;  /* 0x0000b400a3087a23 */ /* 0x008fce0000010803 */
[----:B------:R3:W-:Y:S08]  /*5a70*/  MUFU.EX2 R10, R5 ;  /* 0x00000005000a7308 */ /* 0x0007f00000000800 */
[----:B------:R4:W5:Y:S01]  /*5a80*/  MUFU.EX2 R19, R8 ;  /* 0x0000000800137308 */ /* 0x0009620000000800 */
[----:B--2---:R-:W-:Y:S02]  /*5a90*/  FADD.FTZ R4, R186, R185 ;  /* 0x000000b9ba047221 */ /* 0x004fe40000010000 */
[----:B---3--:R-:W-:-:S05]  /*5aa0*/  FADD.FTZ R5, R180, R88 ;  /* 0x00000058b4057221 */ /* 0x008fca0000010000 */
[----:B------:R-:W-:Y:S01]  /*5ab0*/  MUFU.EX2 R16, R6 ;  /* 0x0000000600107308 */ /* 0x000fe20000000800 */
[----:B------:R-:W-:Y:S02]  /*5ac0*/  FADD.FTZ R5, R204, R5 ;  /* 0x00000005cc057221 */ /* 0x000fe40000010000 */
[----:B----4-:R-:W-:-:S05]  /*5ad0*/  FFMA.FTZ R8, R161, c[0x0][0x2d0], -R3 ;  /* 0x0000b400a1087a23 */ /* 0x010fca0000010803 */
[----:B------:R-:W2:Y:S01]  /*5ae0*/  MUFU.EX2 R7, R7 ;  /* 0x0000000700077308 */ /* 0x000ea20000000800 */
[--C-:B------:R-:W-:Y:S01]  /*5af0*/  FFMA.FTZ R3, R167, c[0x0][0x2d0], -R2.reuse ;  /* 0x0000b400a7037a23 */ /* 0x100fe20000010802 */
[----:B-----5:R-:W-:Y:S01]  /*5b00*/  F2FP.PACK_AB R153, R19, R20 ;  /* 0x000000141399723e */ /* 0x020fe200000000ff */
[----:B------:R-:W-:Y:S02]  /*5b10*/  FFMA.FTZ R2, R165, c[0x0][0x2d0], -R2 ;  /* 0x0000b400a5027a23 */ /* 0x000fe40000010802 */
[----:B------:R-:W-:-:S03]  /*5b20*/  FADD.FTZ R5, R198, R5 ;  /* 0x00000005c6057221 */ /* 0x000fc60000010000 */
[----:B------:R3:W4:Y:S08]  /*5b30*/  MUFU.EX2 R18, R8 ;  /* 0x0000000800127308 */ /* 0x0007300000000800 */
[----:B------:R5:W1:Y:S01]  /*5b40*/  MUFU.EX2 R17, R3 ;  /* 0x0000000300117308 */ /* 0x000a620000000800 */
[----:B--2---:R-:W-:Y:S01]  /*5b50*/  F2FP.PACK_AB R149, R7, R10 ;  /* 0x0000000a0795723e */ /* 0x004fe200000000ff */
[----:B---3--:R-:W-:-:S06]  /*5b60*/  FFMA.FTZ R8, R170, c[0x0][0x2d0], -R0 ;  /* 0x0000b400aa087a23 */ /* 0x008fcc0000010800 */
[----:B------:R2:W3:Y:S01]  /*5b70*/  MUFU.EX2 R209, R2 ;  /* 0x0000000200d17308 */ /* 0x0004e20000000800 */
[----:B------:R-:W-:Y:S01]  /*5b80*/  FFMA.FTZ R0, R169, c[0x0][0x2d0], -R0 ;  /* 0x0000b400a9007a23 */ /* 0x000fe20000010800 */
[----:B----4-:R-:W-:Y:S01]  /*5b90*/  F2FP.PACK_AB R155, R208, R18 ;  /* 0x00000012d09b723e */ /* 0x010fe200000000ff */
[----:B-----5:R-:W-:-:S05]  /*5ba0*/  FADD.FTZ R3, R203, R187 ;  /* 0x000000bbcb037221 */ /* 0x020fca0000010000 */
[----:B------:R4:W-:Y:S01]  /*5bb0*/  MUFU.EX2 R211, R0 ;  /* 0x0000000000d37308 */ /* 0x0009e20000000800 */
[----:B-1----:R-:W-:Y:S01]  /*5bc0*/  F2FP.PACK_AB R148, R17, R11 ;  /* 0x0000000b1194723e */ /* 0x002fe200000000ff */
[----:B------:R-:W-:Y:S01]  /*5bd0*/  HMMA.16816.F32 R120, R152, R124, R120 ;  /* 0x0000007c9878723c */ /* 0x000fe20000001878 */
[----:B------:R-:W-:-:S04]  /*5be0*/  FADD.FTZ R3, R202, R3 ;  /* 0x00000003ca037221 */ /* 0x000fc80000010000 */
[----:B------:R-:W-:Y:S01]  /*5bf0*/  FADD.FTZ R3, R219, R3 ;  /* 0x00000003db037221 */ /* 0x000fe20000010000 */
[----:B------:R-:W1:Y:S01]  /*5c00*/  MUFU.EX2 R8, R8 ;  /* 0x0000000800087308 */ /* 0x000e620000000800 */
[----:B--2---:R-:W-:Y:S01]  /*5c10*/  FADD.FTZ R2, R220, R4 ;  /* 0x00000004dc027221 */ /* 0x004fe20000010000 */
[----:B---3--:R-:W-:Y:S01]  /*5c20*/  F2FP.PACK_AB R150, R209, R16 ;  /* 0x00000010d196723e */ /* 0x008fe200000000ff */
[----:B------:R-:W-:Y:S02]  /*5c30*/  HMMA.16816.F32 R128, R152, R126, R128 ;  /* 0x0000007e9880723c */ /* 0x000fe40000001880 */
[----:B------:R-:W-:Y:S02]  /*5c40*/  FADD.FTZ R4, R221, R2 ;  /* 0x00000002dd047221 */ /* 0x000fe40000010000 */
[----:B----4-:R-:W-:-:S04]  /*5c50*/  FADD.FTZ R0, R214, R213 ;  /* 0x000000d5d6007221 */ /* 0x010fc80000010000 */
[----:B------:R-:W-:Y:S01]  /*5c60*/  HMMA.16816.F32 R132, R152, R140, R132 ;  /* 0x0000008c9884723c */ /* 0x000fe20000001884 */
[----:B------:R-:W-:-:S04]  /*5c70*/  FADD.FTZ R0, R215, R0 ;  /* 0x00000000d7007221 */ /* 0x000fc80000010000 */
[----:B------:R-:W-:Y:S01]  /*5c80*/  FADD.FTZ R2, R216, R0 ;  /* 0x00000000d8027221 */ /* 0x000fe20000010000 */
[----:B-1----:R-:W-:Y:S01]  /*5c90*/  F2FP.PACK_AB R151, R211, R8 ;  /* 0x00000008d397723e */ /* 0x002fe200000000ff */
        /* <DEDUP_REMOVED lines=56> */
[-C--:B------:R-:W-:Y:S01]  /*6020*/  HMMA.16816.F32 R152, R152, R14.reuse, R60 ;  /* 0x0000000e9898723c */ /* 0x080fe2000000183c */
[----:B------:R-:W-:Y:S02]  /*6030*/  FADD.FTZ R5, R68, R5 ;  /* 0x0000000544057221 */ /* 0x000fe40000010000 */
[----:B------:R-:W-:Y:S02]  /*6040*/  FADD.FTZ R3, R53, R4 ;  /* 0x0000000435037221 */ /* 0x000fe40000010000 */
[----:B------:R-:W-:Y:S01]  /*6050*/  FADD.FTZ R6, R19, R0 ;  /* 0x0000000013067221 */ /* 0x000fe20000010000 */
[----:B------:R-:W-:Y:S01]  /*6060*/  IADD3 R0, R176, -0x2, RZ ;  /* 0xfffffffeb0007810 */ /* 0x000fe20007ffe0ff */
[----:B------:R-:W-:Y:S01]  /*6070*/  FADD.FTZ R4, R21, R2 ;  /* 0x0000000215047221 */ /* 0x000fe20000010000 */
[----:B------:R-:W-:Y:S01]  /*6080*/  HMMA.16816.F32 R148, R148, R14, R28 ;  /* 0x0000000e9494723c */ /* 0x000fe2000000181c */
[----:B------:R-:W-:Y:S01]  /*6090*/  FADD.FTZ R5, R69, R5 ;  /* 0x0000000545057221 */ /* 0x000fe20000010000 */
[----:B------:R-:W-:Y:S01]  /*60a0*/  ISETP.GE.AND P1, PT, R0, R241, PT ;  /* 0x000000f10000720c */ /* 0x000fe20003f26270 */
        /* <DEDUP_REMOVED lines=13> */
[----:B------:R-:W-:Y:S01]  /*6180*/  FADD.FTZ R211, R211, R2 ;  /* 0x00000002d3d37221 */ /* 0x000fe20000010000 */
[----:B------:R-:W-:Y:S05]  /*6190*/  @!P1 BRA `(.L_x_81) ;  /* 0x0000330000009947 */ /* 0x000fea0003800000 */
[----:B------:R-:W-:Y:S01]  /*61a0*/  MOV R202, R0 ;  /* 0x0000000000ca7202 */ /* 0x000fe20000000f00 */
[----:B------:R-:W-:Y:S01]  /*61b0*/  IMAD.MOV.U32 R0, RZ, RZ, R113 ;  /* 0x000000ffff007224 */ /* 0x000fe200078e0071 */
[----:B------:R-:W-:Y:S01]  /*61c0*/  MOV R109, R112 ;  /* 0x00000070006d7202 */ /* 0x000fe20000000f00 */
[----:B------:R-:W-:Y:S01]  /*61d0*/  IMAD.MOV.U32 R114, RZ, RZ, R111 ;  /* 0x000000ffff727224 */ /* 0x000fe200078e006f */
[----:B------:R-:W-:Y:S02]  /*61e0*/  MOV R115, R9 ;  /* 0x0000000900737202 */ /* 0x000fe40000000f00 */
.L_x_88:
[----:B------:R-:W-:Y:S04]  /*61f0*/  DEPBAR.LE SB0, 0x0 ;  /* 0x000080000000791a */ /* 0x000fe80000000000 */
[----:B------:R-:W-:Y:S01]  /*6200*/  BAR.SYNC.DEFER_BLOCKING 0x0 ;  /* 0x0000000000007b1d */ /* 0x000fe20000010000 */
[----:B------:R-:W-:Y:S01]  /*6210*/  R2P PR, R206, 0x6 ;  /* 0x00000006ce007804 */ /* 0x000fe20000000000 */
[----:B------:R-:W-:Y:S01]  /*6220*/  IMAD.WIDE.U32 R4, R201, c[0x0][0x208], RZ ;  /* 0x00008200c9047a25 */ /* 0x000fe200078e00ff */
[C---:B------:R-:W-:Y:S02]  /*6230*/  IADD3 R2, R188.reuse, 0x20, RZ ;  /* 0x00000020bc027810 */ /* 0x040fe40007ffe0ff */
[----:B------:R-:W-:Y:S01]  /*6240*/  SHF.R.S32.HI R3, RZ, 0x1f, R201 ;  /* 0x0000001fff037819 */ /* 0x000fe200000114c9 */
[----:B------:R-:W-:Y:S01]  /*6250*/  IMAD.SHL.U32 R59, R205, 0x2, RZ ;  /* 0x00000002cd3b7824 */ /* 0x000fe200078e00ff */
[C---:B------:R-:W-:Y:S02]  /*6260*/  IADD3 R108, R188.reuse, 0x40, RZ ;  /* 0x00000040bc6c7810 */ /* 0x040fe40007ffe0ff */
[----:B------:R-:W-:Y:S01]  /*6270*/  SHF.R.S32.HI R6, RZ, 0x1f, R205 ;  /* 0x0000001fff067819 */ /* 0x000fe200000114cd */
[----:B------:R-:W-:Y:S03]  /*6280*/  IMAD R3, R3, c[0x0][0x208], RZ ;  /* 0x0000820003037a24 */ /* 0x000fe600078e02ff */
[----:B------:R-:W-:Y:S01]  /*6290*/  SHF.L.U64.HI R68, R205, 0x1, R6 ;  /* 0x00000001cd447819 */ /* 0x000fe20000010206 */
[----:B------:R-:W-:Y:S01]  /*62a0*/  IMAD R3, R201, c[0x0][0x20c], R3 ;  /* 0x00008300c9037a24 */ /* 0x000fe200078e0203 */
[C---:B------:R-:W-:Y:S02]  /*62b0*/  @P1 IADD3 R2, R188.reuse, -0x20, RZ ;  /* 0xffffffe0bc021810 */ /* 0x040fe40007ffe0ff */
[----:B------:R-:W-:Y:S01]  /*62c0*/  @P2 IADD3 R108, R188, -0x40, RZ ;  /* 0xffffffc0bc6c2810 */ /* 0x000fe20007ffe0ff */
[----:B------:R-:W-:Y:S01]  /*62d0*/  IMAD.IADD R3, R5, 0x1, R3 ;  /* 0x0000000105037824 */ /* 0x000fe200078e0203 */
[----:B------:R-:W-:Y:S02]  /*62e0*/  SHF.R.S32.HI R5, RZ, 0x1f, R199 ;  /* 0x0000001fff057819 */ /* 0x000fe400000114c7 */
[C---:B------:R-:W-:Y:S02]  /*62f0*/  IADD3 R113, R108.reuse, 0x2000, RZ ;  /* 0x000020006c717810 */ /* 0x040fe40007ffe0ff */
[C---:B------:R-:W-:Y:S01]  /*6300*/  IADD3 R112, R108.reuse, 0x1800, RZ ;  /* 0x000018006c707810 */ /* 0x040fe20007ffe0ff */
[----:B------:R-:W1:Y:S01]  /*6310*/  LDSM.16.M88.4 R164, [R2] ;  /* 0x0000000002a4783b */ /* 0x000e620000000200 */
[C---:B------:R-:W-:Y:S02]  /*6320*/  IADD3 R111, R108.reuse, 0x1000, RZ ;  /* 0x000010006c6f7810 */ /* 0x040fe40007ffe0ff */
[----:B------:R-:W-:Y:S01]  /*6330*/  IADD3 R110, R108, 0x800, RZ ;  /* 0x000008006c6e7810 */ /* 0x000fe20007ffe0ff */
[----:B------:R-:W2:Y:S04]  /*6340*/  LDSM.16.M88.4 R172, [R2+0x800] ;  /* 0x0008000002ac783b */ /* 0x000ea80000000200 */
[----:B------:R-:W3:Y:S04]  /*6350*/  LDSM.16.M88.4 R176, [R2+0x1000] ;  /* 0x0010000002b0783b */ /* 0x000ee80000000200 */
[----:B------:R-:W4:Y:S04]  /*6360*/  LDSM.16.M88.4 R180, [R2+0x1800] ;  /* 0x0018000002b4783b */ /* 0x000f280000000200 */
[----:B------:R5:W1:Y:S04]  /*6370*/  LDSM.16.M88.4 R184, [R2+0x2000] ;  /* 0x0020000002b8783b */ /* 0x000a680000000200 */
[----:B------:R1:W1:Y:S04]  /*6380*/  LDSM.16.M88.4 R80, [R194] ;  /* 0x00000000c250783b */ /* 0x0002680000000200 */
[----:B------:R1:W1:Y:S04]  /*6390*/  LDSM.16.M88.4 R76, [R194+0x2000] ;  /* 0x00200000c24c783b */ /* 0x0002680000000200 */
[----:B------:R1:W1:Y:S04]  /*63a0*/  LDSM.16.M88.4 R16, [R188] ;  /* 0x00000000bc10783b */ /* 0x0002680000000200 */
[----:B------:R1:W1:Y:S04]  /*63b0*/  LDSM.16.M88.4 R32, [R188+0x800] ;  /* 0x00080000bc20783b */ /* 0x0002680000000200 */
[----:B------:R1:W1:Y:S01]  /*63c0*/  LDSM.16.M88.4 R48, [R188+0x1000] ;  /* 0x00100000bc30783b */ /* 0x0002620000000200 */
[----:B-----5:R-:W-:Y:S03]  /*63d0*/  IMAD.MOV.U32 R2, RZ, RZ, R4 ;  /* 0x000000ffff027224 */ /* 0x020fe600078e0004 */
[----:B------:R1:W1:Y:S01]  /*63e0*/  LDSM.16.M88.4 R64, [R188+0x1800] ;  /* 0x00180000bc40783b */ /* 0x0002620000000200 */
[----:B------:R-:W-:Y:S02]  /*63f0*/  IMAD R4, R5, c[0x0][0x218], RZ ;  /* 0x0000860005047a24 */ /* 0x000fe400078e02ff */
[C---:B------:R-:W-:Y:S01]  /*6400*/  IMAD.WIDE.U32 R2, R199.reuse, c[0x0][0x218], R2 ;  /* 0x00008600c7027a25 */ /* 0x040fe200078e0002 */
[----:B------:R1:W1:Y:S03]  /*6410*/  LDSM.16.M88.4 R156, [R188+0x2000] ;  /* 0x00200000bc9c783b */ /* 0x0002660000000200 */
[----:B------:R-:W-:Y:S01]  /*6420*/  IMAD R4, R199, c[0x0][0x21c], R4 ;  /* 0x00008700c7047a24 */ /* 0x000fe200078e0204 */
[----:B------:R1:W1:Y:S01]  /*6430*/  LDSM.16.M88.4 R160, [R197] ;  /* 0x00000000c5a0783b */ /* 0x0002620000000200 */
[----:B------:R-:W-:Y:S03]  /*6440*/  IADD3 R2, P1, R248, R2, RZ ;  /* 0x00000002f8027210 */ /* 0x000fe60007f3e0ff */
[----:B------:R1:W1:Y:S01]  /*6450*/  LDSM.16.M88.4 R168, [R197+0x2000] ;  /* 0x00200000c5a8783b */ /* 0x0002620000000200 */
[----:B------:R-:W-:Y:S02]  /*6460*/  IADD3.X R3, R252, R3, R4, P1, !PT ;  /* 0x00000003fc037210 */ /* 0x000fe40000ffe404 */
[C---:B------:R-:W-:Y:S04]  /*6470*/  LEA R40, P1, R2.reuse, c[0x0][0x1f8], 0x1 ;  /* 0x00007e0002287a11 */ /* 0x040fe800078208ff */
[----:B------:R-:W-:Y:S01]  /*6480*/  LEA.HI.X R56, R2, c[0x0][0x1fc], R3, 0x1, P1 ;  /* 0x00007f0002387a11 */ /* 0x000fe200008f0c03 */
[----:B------:R-:W-:-:S06]  /*6490*/  BRA.DIV ~URZ, `(.L_x_82) ;  /* 0x000087227f007947 */ /* 0x000fcc000b800000 */
[----:B--234-:R2:W3:Y:S02]  /*64a0*/  SHFL.IDX PT, R58, R56, RZ, 0x181f ;  /* 0x00181fff383a7589 */ /* 0x01c4e400000e0000 */
.L_x_175:
[-C--:B-1----:R-:W-:Y:S01]  /*64b0*/  HMMA.16816.F32 R4, R80, R16.reuse, RZ ;  /* 0x000000105004723c */ /* 0x082fe200000018ff */
[----:B------:R-:W1:Y:S01]  /*64c0*/  SHFL.IDX PT, R2, R40, RZ, 0x181f ;  /* 0x00181fff28027589 */ /* 0x000e6200000e0000 */
[----:B------:R-:W-:Y:S01]  /*64d0*/  BSSY B0, `(.L_x_83) ;  /* 0x00000c4000007945 */ /* 0x000fe20003800000 */
[----:B------:R-:W-:Y:S04]  /*64e0*/  ISETP.GE.AND P1, PT, R205, c[0x0][0x1d4], PT ;  /* 0x00007500cd007a0c */ /* 0x000fe80003f26270 */
[----:B------:R-:W-:Y:S01]  /*64f0*/  SEL R198, RZ, 0x10, P1 ;  /* 0x00000010ffc67807 */ /* 0x000fe20000800000 */
[C---:B------:R-:W-:Y:S01]  /*6500*/  HMMA.16816.F32 R8, R76.reuse, R16, RZ ;  /* 0x000000104c08723c */ /* 0x040fe200000018ff */
[----:B------:R-:W4:Y:S03]  /*6510*/  SHFL.IDX PT, R3, R40, 0x1, 0x181f ;  /* 0x00381f0028037f89 */ /* 0x000f2600000e0000 */
[----:B------:R-:W-:Y:S04]  /*6520*/  IADD3 R52, -R198, 0x10, RZ ;  /* 0x00000010c6347810 */ /* 0x000fe80007ffe1ff */
[-C--:B------:R-:W-:Y:S01]  /*6530*/  HMMA.16816.F32 R12, R76, R18.reuse, RZ ;  /* 0x000000124c0c723c */ /* 0x080fe200000018ff */
[----:B------:R-:W-:Y:S03]  /*6540*/  SHFL.IDX PT, R57, R56, 0x1, 0x181f ;  /* 0x00381f0038397f89 */ /* 0x000fe600000e0000 */
[----:B------:R-:W-:Y:S04]  /*6550*/  LOP3.LUT R52, R52, 0xf, RZ, 0xc0, !PT ;  /* 0x0000000f34347812 */ /* 0x000fe800078ec0ff */
[C---:B------:R-:W-:Y:S01]  /*6560*/  HMMA.16816.F32 R16, R80.reuse, R18, RZ ;  /* 0x000000125010723c */ /* 0x040fe200000018ff */
[----:B------:R-:W5:Y:S07]  /*6570*/  SHFL.IDX PT, R53, R40, 0x2, 0x181f ;  /* 0x00581f0028357f89 */ /* 0x000f6e00000e0000 */
[-C--:B------:R-:W-:Y:S01]  /*6580*/  HMMA.16816.F32 R20, R80, R32.reuse, RZ ;  /* 0x000000205014723c */ /* 0x080fe200000018ff */
[----:B------:R-:W2:Y:S07]  /*6590*/  SHFL.IDX PT, R54, R40, 0x3, 0x181f ;  /* 0x00781f0028367f89 */ /* 0x000eae00000e0000 */
[C---:B------:R-:W-:Y:S01]  /*65a0*/  HMMA.16816.F32 R24, R76.reuse, R32, RZ ;  /* 0x000000204c18723c */ /* 0x040fe200000018ff */
[----:B------:R3:W-:Y:S07]  /*65b0*/  SHFL.IDX PT, R55, R40, 0x4, 0x181f ;  /* 0x00981f0028377f89 */ /* 0x0007ee00000e0000 */
[-C--:B------:R-:W-:Y:S01]  /*65c0*/  HMMA.16816.F32 R28, R76, R34.reuse, RZ ;  /* 0x000000224c1c723c */ /* 0x080fe200000018ff */
[----:B------:R-:W1:Y:S07]  /*65d0*/  SHFL.IDX PT, R61, R56, 0x2, 0x181f ;  /* 0x00581f00383d7f89 */ /* 0x000e6e00000e0000 */
[C---:B------:R-:W-:Y:S01]  /*65e0*/  HMMA.16816.F32 R32, R80.reuse, R34, RZ ;  /* 0x000000225020723c */ /* 0x040fe200000018ff */
[----:B------:R-:W1:Y:S07]  /*65f0*/  SHFL.IDX PT, R71, R56, 0x3, 0x181f ;  /* 0x00781f0038477f89 */ /* 0x000e6e00000e0000 */
[-C--:B------:R-:W-:Y:S01]  /*6600*/  HMMA.16816.F32 R36, R80, R48.reuse, RZ ;  /* 0x000000305024723c */ /* 0x080fe200000018ff */
[----:B------:R-:W1:Y:S07]  /*6610*/  SHFL.IDX PT, R69, R56, 0x4, 0x181f ;  /* 0x00981f0038457f89 */ /* 0x000e6e00000e0000 */
[C---:B---3--:R-:W-:Y:S08]  /*6620*/  HMMA.16816.F32 R40, R76.reuse, R48, RZ ;  /* 0x000000304c28723c */ /* 0x048ff000000018ff */
[-C--:B------:R-:W-:Y:S08]  /*6630*/  HMMA.16816.F32 R44, R76, R50.reuse, RZ ;  /* 0x000000324c2c723c */ /* 0x080ff000000018ff */
[C---:B------:R-:W-:Y:S04]  /*6640*/  HMMA.16816.F32 R48, R80.reuse, R50, RZ ;  /* 0x000000325030723c */ /* 0x040fe800000018ff */
[-C--:B-1----:R-:W-:Y:S02]  /*6650*/  IADD3 R2, P2, R2, R59.reuse, RZ ;  /* 0x0000003b02027210 */ /* 0x082fe40007f5e0ff */
[-C--:B----4-:R-:W-:Y:S02]  /*6660*/  IADD3 R62, P6, R3, R59.reuse, RZ ;  /* 0x0000003b033e7210 */ /* 0x090fe40007fde0ff */
[-C--:B-----5:R-:W-:Y:S01]  /*6670*/  IADD3 R60, P5, R53, R59.reuse, RZ ;  /* 0x0000003b353c7210 */ /* 0x0a0fe20007fbe0ff */
[--C-:B------:R-:W-:Y:S03]  /*6680*/  IMAD.X R3, R58, 0x1, R68.reuse, P2 ;  /* 0x000000013a037824 */ /* 0x100fe600010e0644 */
[--C-:B------:R-:W-:Y:S01]  /*6690*/  IMAD.X R63, R57, 0x1, R68.reuse, P6 ;  /* 0x00000001393f7824 */ /* 0x100fe200030e0644 */
[----:B--2---:R-:W-:Y:S01]  /*66a0*/  IADD3 R70, P4, R54, R59, RZ ;  /* 0x0000003b36467210 */ /* 0x004fe20007f9e0ff */
[----:B------:R1:W-:Y:S01]  /*66b0*/  LDGSTS.E.BYPASS.LTC128B.128 [R200+0x100], [R2.64], !P1 ;  /* 0x0010000002c87fae */ /* 0x0003e2000c901d46 */
[--C-:B------:R-:W-:Y:S01]  /*66c0*/  IMAD.X R61, R61, 0x1, R68.reuse, P5 ;  /* 0x000000013d3d7824 */ /* 0x100fe200028e0644 */
[----:B------:R-:W-:Y:S02]  /*66d0*/  IADD3 R72, P3, P2, R52, R55, R59 ;  /* 0x0000003734487210 */ /* 0x000fe40007a7e03b */
[-C--:B------:R-:W-:Y:S01]  /*66e0*/  HMMA.16816.F32 R52, R80, R64.reuse, RZ ;  /* 0x000000405034723c */ /* 0x080fe200000018ff */
[--C-:B------:R-:W-:Y:S01]  /*66f0*/  IMAD.X R71, R71, 0x1, R68.reuse, P4 ;  /* 0x0000000147477824 */ /* 0x100fe200020e0644 */
[----:B------:R-:W-:Y:S02]  /*6700*/  ISETP.NE.U32.AND P4, PT, R198, RZ, PT ;  /* 0x000000ffc600720c */ /* 0x000fe40003f85070 */
[----:B------:R2:W-:Y:S01]  /*6710*/  LDGSTS.E.BYPASS.LTC128B.128 [R200+0x900], [R62.64], !P1 ;  /* 0x009000003ec87fae */ /* 0x0005e2000c901d46 */
[----:B------:R-:W-:Y:S03]  /*6720*/  IADD3.X R73, RZ, R69, R68, P3, P2 ;  /* 0x00000045ff497210 */ /* 0x000fe60001fe4444 */
[C---:B------:R-:W-:Y:S04]  /*6730*/  HMMA.16816.F32 R56, R76.reuse, R64, RZ ;  /* 0x000000404c38723c */ /* 0x040fe800000018ff */
[----:B------:R2:W-:Y:S08]  /*6740*/  LDGSTS.E.BYPASS.LTC128B.128 [R200+0x1100], [R60.64], !P1 ;  /* 0x011000003cc87fae */ /* 0x0005f0000c901d46 */
[----:B------:R3:W-:Y:S01]  /*6750*/  LDGSTS.E.BYPASS.LTC128B.128 [R200+0x1900], [R70.64], !P1 ;  /* 0x0190000046c87fae */ /* 0x0007e2000c901d46 */
[----:B------:R-:W-:Y:S07]  /*6760*/  ISETP.GT.AND P1, PT, R202, R241, PT ;  /* 0x000000f1ca00720c */ /* 0x000fee0003f24270 */
[----:B------:R4:W-:Y:S08]  /*6770*/  LDGSTS.E.BYPASS.LTC128B.128.ZFILL [R200+0x2100], [R72.64], P4 ;  /* 0x0210000048c87fae */ /* 0x0009f0000a141d46 */
[----:B------:R-:W0:Y:S01]  /*6780*/  LDGDEPBAR ;  /* 0x00000000000079af */ /* 0x000e220000000000 */
[-C--:B--2---:R-:W-:Y:S08]  /*6790*/  HMMA.16816.F32 R60, R76, R66.reuse, RZ ;  /* 0x000000424c3c723c */ /* 0x084ff000000018ff */
[C---:B------:R-:W-:Y:S08]  /*67a0*/  HMMA.16816.F32 R64, R80.reuse, R66, RZ ;  /* 0x000000425040723c */ /* 0x040ff000000018ff */
[-C--:B---3--:R-:W-:Y:S08]  /*67b0*/  HMMA.16816.F32 R68, R80, R156.reuse, RZ ;  /* 0x0000009c5044723c */ /* 0x088ff000000018ff */
[C---:B----4-:R-:W-:Y:S08]  /*67c0*/  HMMA.16816.F32 R72, R76.reuse, R156, RZ ;  /* 0x0000009c4c48723c */ /* 0x050ff000000018ff */
[-C--:B------:R-:W-:Y:S08]  /*67d0*/  HMMA.16816.F32 R76, R76, R158.reuse, RZ ;  /* 0x0000009e4c4c723c */ /* 0x080ff000000018ff */
[----:B------:R-:W-:Y:S01]  /*67e0*/  HMMA.16816.F32 R80, R80, R158, RZ ;  /* 0x0000009e5050723c */ /* 0x000fe200000018ff */
[----:B------:R-:W-:Y:S07]  /*67f0*/  LDSM.16.M88.4 R156, [R195] ;  /* 0x00000000c39c783b */ /* 0x000fee0000000200 */
[-C--:B------:R-:W-:Y:S08]  /*6800*/  HMMA.16816.F32 R4, R160, R164.reuse, R4 ;  /* 0x000000a4a004723c */ /* 0x080ff00000001804 */
[C---:B------:R-:W-:Y:S08]  /*6810*/  HMMA.16816.F32 R8, R168.reuse, R164, R8 ;  /* 0x000000a4a808723c */ /* 0x040ff00000001808 */
[-C--:B------:R-:W-:Y:S08]  /*6820*/  HMMA.16816.F32 R12, R168, R166.reuse, R12 ;  /* 0x000000a6a80c723c */ /* 0x080ff0000000180c */
[C---:B------:R-:W-:Y:S01]  /*6830*/  HMMA.16816.F32 R16, R160.reuse, R166, R16 ;  /* 0x000000a6a010723c */ /* 0x040fe20000001810 */
[----:B------:R-:W2:Y:S07]  /*6840*/  LDSM.16.M88.4 R164, [R108] ;  /* 0x000000006ca4783b */ /* 0x000eae0000000200 */
        /* <DEDUP_REMOVED lines=9> */
[----:B------:R-:W4:Y:S07]  /*68e0*/  LDSM.16.M88.4 R176, [R110] ;  /* 0x000000006eb0783b */ /* 0x000f2e0000000200 */
[-C--:B------:R-:W-:Y:S08]  /*68f0*/  HMMA.16816.F32 R52, R160, R180.reuse, R52 ;  /* 0x000000b4a034723c */ /* 0x080ff00000001834 */
[C---:B------:R-:W-:Y:S08]  /*6900*/  HMMA.16816.F32 R56, R168.reuse, R180, R56 ;  /* 0x000000b4a838723c */ /* 0x040ff00000001838 */
[-C--:B------:R-:W-:Y:S08]  /*6910*/  HMMA.16816.F32 R60, R168, R182.reuse, R60 ;  /* 0x000000b6a83c723c */ /* 0x080ff0000000183c */
[C---:B------:R-:W-:Y:S01]  /*6920*/  HMMA.16816.F32 R64, R160.reuse, R182, R64 ;  /* 0x000000b6a040723c */ /* 0x040fe20000001840 */
[----:B------:R-:W5:Y:S07]  /*6930*/  LDSM.16.M88.4 R180, [R111] ;  /* 0x000000006fb4783b */ /* 0x000f6e0000000200 */
[-C--:B------:R-:W-:Y:S08]  /*6940*/  HMMA.16816.F32 R68, R160, R184.reuse, R68 ;  /* 0x000000b8a044723c */ /* 0x080ff00000001844 */
[C---:B------:R-:W-:Y:S08]  /*6950*/  HMMA.16816.F32 R72, R168.reuse, R184, R72 ;  /* 0x000000b8a848723c */ /* 0x040ff00000001848 */
[-C--:B------:R-:W-:Y:S01]  /*6960*/  HMMA.16816.F32 R76, R168, R186.reuse, R76 ;  /* 0x000000baa84c723c */ /* 0x080fe2000000184c */
[----:B------:R-:W1:Y:S07]  /*6970*/  LDSM.16.M88.4 R168, [R112] ;  /* 0x0000000070a8783b */ /* 0x000e6e0000000200 */
[----:B------:R-:W-:Y:S01]  /*6980*/  HMMA.16816.F32 R80, R160, R186, R80 ;  /* 0x000000baa050723c */ /* 0x000fe20000001850 */
[----:B------:R-:W1:Y:S07]  /*6990*/  LDSM.16.M88.4 R160, [R113] ;  /* 0x0000000071a0783b */ /* 0x000e6e0000000200 */
[-C--:B--2---:R-:W-:Y:S01]  /*69a0*/  HMMA.16816.F32 R4, R156, R164.reuse, R4 ;  /* 0x000000a49c04723c */ /* 0x084fe20000001804 */
[----:B------:R-:W-:Y:S07]  /*69b0*/  LDSM.16.M88.4 R184, [R189+0x800] ;  /* 0x00080000bdb8783b */ /* 0x000fee0000000200 */
[C---:B---3--:R-:W-:Y:S08]  /*69c0*/  HMMA.16816.F32 R8, R172.reuse, R164, R8 ;  /* 0x000000a4ac08723c */ /* 0x048ff00000001808 */
[-C--:B------:R-:W-:Y:S08]  /*69d0*/  HMMA.16816.F32 R12, R172, R166.reuse, R12 ;  /* 0x000000a6ac0c723c */ /* 0x080ff0000000180c */
[C---:B------:R-:W-:Y:S01]  /*69e0*/  HMMA.16816.F32 R16, R156.reuse, R166, R16 ;  /* 0x000000a69c10723c */ /* 0x040fe20000001810 */
[----:B------:R-:W-:Y:S07]  /*69f0*/  LDSM.16.M88.4 R164, [R196] ;  /* 0x00000000c4a4783b */ /* 0x000fee0000000200 */
[-C--:B----4-:R-:W-:Y:S08]  /*6a00*/  HMMA.16816.F32 R20, R156, R176.reuse, R20 ;  /* 0x000000b09c14723c */ /* 0x090ff00000001814 */
[C---:B------:R-:W-:Y:S08]  /*6a10*/  HMMA.16816.F32 R24, R172.reuse, R176, R24 ;  /* 0x000000b0ac18723c */ /* 0x040ff00000001818 */
[-C--:B------:R-:W-:Y:S08]  /*6a20*/  HMMA.16816.F32 R28, R172, R178.reuse, R28 ;  /* 0x000000b2ac1c723c */ /* 0x080ff0000000181c */
[C---:B------:R-:W-:Y:S01]  /*6a30*/  HMMA.16816.F32 R32, R156.reuse, R178, R32 ;  /* 0x000000b29c20723c */ /* 0x040fe20000001820 */
[----:B------:R-:W2:Y:S07]  /*6a40*/  LDSM.16.M88.4 R176, [R189] ;  /* 0x00000000bdb0783b */ /* 0x000eae0000000200 */
[-C--:B-----5:R-:W-:Y:S08]  /*6a50*/  HMMA.16816.F32 R36, R156, R180.reuse, R36 ;  /* 0x000000b49c24723c */ /* 0x0a0ff00000001824 */
[C---:B------:R-:W-:Y:S08]  /*6a60*/  HMMA.16816.F32 R40, R172.reuse, R180, R40 ;  /* 0x000000b4ac28723c */ /* 0x040ff00000001828 */
[-C--:B------:R-:W-:Y:S08]  /*6a70*/  HMMA.16816.F32 R44, R172, R182.reuse, R44 ;  /* 0x000000b6ac2c723c */ /* 0x080ff0000000182c */
[C---:B------:R-:W-:Y:S01]  /*6a80*/  HMMA.16816.F32 R48, R156.reuse, R182, R48 ;  /* 0x000000b69c30723c */ /* 0x040fe20000001830 */
[----:B------:R-:W3:Y:S07]  /*6a90*/  LDSM.16.M88.4 R180, [R196+0x2000] ;  /* 0x00200000c4b4783b */ /* 0x000eee0000000200 */
[-C--:B-1----:R-:W-:Y:S08]  /*6aa0*/  HMMA.16816.F32 R52, R156, R168.reuse, R52 ;  /* 0x000000a89c34723c */ /* 0x082ff00000001834 */
[C---:B------:R-:W-:Y:S08]  /*6ab0*/  HMMA.16816.F32 R56, R172.reuse, R168, R56 ;  /* 0x000000a8ac38723c */ /* 0x040ff00000001838 */
[-C--:B------:R-:W-:Y:S08]  /*6ac0*/  HMMA.16816.F32 R60, R172, R170.reuse, R60 ;  /* 0x000000aaac3c723c */ /* 0x080ff0000000183c */
[C---:B------:R-:W-:Y:S01]  /*6ad0*/  HMMA.16816.F32 R64, R156.reuse, R170, R64 ;  /* 0x000000aa9c40723c */ /* 0x040fe20000001840 */
[----:B------:R-:W1:Y:S07]  /*6ae0*/  LDSM.16.M88.4 R168, [R189+0x1000] ;  /* 0x00100000bda8783b */ /* 0x000e6e0000000200 */
[-C--:B------:R-:W-:Y:S08]  /*6af0*/  HMMA.16816.F32 R68, R156, R160.reuse, R68 ;  /* 0x000000a09c44723c */ /* 0x080ff00000001844 */
[C---:B------:R-:W-:Y:S08]  /*6b00*/  HMMA.16816.F32 R72, R172.reuse, R160, R72 ;  /* 0x000000a0ac48723c */ /* 0x040ff00000001848 */
[-C--:B------:R-:W-:Y:S01]  /*6b10*/  HMMA.16816.F32 R76, R172, R162.reuse, R76 ;  /* 0x000000a2ac4c723c */ /* 0x080fe2000000184c */
[----:B------:R-:W4:Y:S07]  /*6b20*/  LDSM.16.M88.4 R172, [R189+0x1800] ;  /* 0x00180000bdac783b */ /* 0x000f2e0000000200 */
[----:B------:R-:W-:Y:S01]  /*6b30*/  HMMA.16816.F32 R80, R156, R162, R80 ;  /* 0x000000a29c50723c */ /* 0x000fe20000001850 */
[----:B------:R-:W5:Y:S01]  /*6b40*/  LDSM.16.M88.4 R156, [R189+0x2000] ;  /* 0x00200000bd9c783b */ /* 0x000f620000000200 */
[----:B------:R-:W-:Y:S06]  /*6b50*/  DEPBAR.LE SB0, 0x0 ;  /* 0x000080000000791a */ /* 0x000fec0000000000 */
[-C--:B--2---:R-:W-:Y:S01]  /*6b60*/  HMMA.16816.F32 R4, R164, R176.reuse, R4 ;  /* 0x000000b0a404723c */ /* 0x084fe20000001804 */
[----:B------:R-:W-:Y:S07]  /*6b70*/  BAR.SYNC.DEFER_BLOCKING 0x0 ;  /* 0x0000000000007b1d */ /* 0x000fee0000010000 */
[C---:B---3--:R-:W-:Y:S08]  /*6b80*/  HMMA.16816.F32 R8, R180.reuse, R176, R8 ;  /* 0x000000b0b408723c */ /* 0x048ff00000001808 */
[-C--:B------:R-:W-:Y:S08]  /*6b90*/  HMMA.16816.F32 R12, R180, R178.reuse, R12 ;  /* 0x000000b2b40c723c */ /* 0x080ff0000000180c */
[C---:B------:R-:W-:Y:S08]  /*6ba0*/  HMMA.16816.F32 R16, R164.reuse, R178, R16 ;  /* 0x000000b2a410723c */ /* 0x040ff00000001810 */
[-C--:B------:R-:W-:Y:S08]  /*6bb0*/  HMMA.16816.F32 R20, R164, R184.reuse, R20 ;  /* 0x000000b8a414723c */ /* 0x080ff00000001814 */
[C---:B------:R-:W-:Y:S08]  /*6bc0*/  HMMA.16816.F32 R24, R180.reuse, R184, R24 ;  /* 0x000000b8b418723c */ /* 0x040ff00000001818 */
[-C--:B------:R-:W-:Y:S08]  /*6bd0*/  HMMA.16816.F32 R28, R180, R186.reuse, R28 ;  /* 0x000000bab41c723c */ /* 0x080ff0000000181c */
[C---:B------:R-:W-:Y:S08]  /*6be0*/  HMMA.16816.F32 R32, R164.reuse, R186, R32 ;  /* 0x000000baa420723c */ /* 0x040ff00000001820 */
[-C--:B-1----:R-:W-:Y:S08]  /*6bf0*/  HMMA.16816.F32 R36, R164, R168.reuse, R36 ;  /* 0x000000a8a424723c */ /* 0x082ff00000001824 */
[C---:B------:R-:W-:Y:S08]  /*6c00*/  HMMA.16816.F32 R40, R180.reuse, R168, R40 ;  /* 0x000000a8b428723c */ /* 0x040ff00000001828 */
[-C--:B------:R-:W-:Y:S08]  /*6c10*/  HMMA.16816.F32 R44, R180, R170.reuse, R44 ;  /* 0x000000aab42c723c */ /* 0x080ff0000000182c */
[C---:B------:R-:W-:Y:S08]  /*6c20*/  HMMA.16816.F32 R48, R164.reuse, R170, R48 ;  /* 0x000000aaa430723c */ /* 0x040ff00000001830 */
[-C--:B----4-:R-:W-:Y:S08]  /*6c30*/  HMMA.16816.F32 R52, R164, R172.reuse, R52 ;  /* 0x000000aca434723c */ /* 0x090ff00000001834 */
[C---:B------:R-:W-:Y:S08]  /*6c40*/  HMMA.16816.F32 R56, R180.reuse, R172, R56 ;  /* 0x000000acb438723c */ /* 0x040ff00000001838 */
[-C--:B------:R-:W-:Y:S08]  /*6c50*/  HMMA.16816.F32 R60, R180, R174.reuse, R60 ;  /* 0x000000aeb43c723c */ /* 0x080ff0000000183c */
[C---:B------:R-:W-:Y:S08]  /*6c60*/  HMMA.16816.F32 R64, R164.reuse, R174, R64 ;  /* 0x000000aea440723c */ /* 0x040ff00000001840 */
[-C--:B-----5:R-:W-:Y:S08]  /*6c70*/  HMMA.16816.F32 R68, R164, R156.reuse, R68 ;  /* 0x0000009ca444723c */ /* 0x0a0ff00000001844 */
[C---:B------:R-:W-:Y:S08]  /*6c80*/  HMMA.16816.F32 R72, R180.reuse, R156, R72 ;  /* 0x0000009cb448723c */ /* 0x040ff00000001848 */
[-C--:B------:R-:W-:Y:S08]  /*6c90*/  HMMA.16816.F32 R76, R180, R158.reuse, R76 ;  /* 0x0000009eb44c723c */ /* 0x080ff0000000184c */
[----:B------:R-:W-:Y:S01]  /*6ca0*/  HMMA.16816.F32 R80, R164, R158, R80 ;  /* 0x0000009ea450723c */ /* 0x000fe20000001850 */
[----:B------:R-:W-:Y:S07]  /*6cb0*/  @!UPT UIADD3 URZ, URZ, URZ, URZ ;  /* 0x0000003f3f3ff290 */ /* 0x000fee000fffe03f */
[----:B------:R-:W-:-:S11]  /*6cc0*/  @!P1 BRA `(.L_x_84) ;  /* 0x0000044000009947 */ /* 0x000fd60003800000 */
[----:B------:R-:W-:Y:S01]  /*6cd0*/  MOV R199, RZ ;  /* 0x000000ff00c77202 */ /* 0x000fe20000000f00 */
[----:B------:R-:W-:Y:S01]  /*6ce0*/  IMAD.MOV.U32 R2, RZ, RZ, 0x1 ;  /* 0x00000001ff027424 */ /* 0x000fe200078e00ff */
[----:B------:R-:W-:Y:S01]  /*6cf0*/  SHF.R.S32.HI R203, RZ, 0x1f, R205 ;  /* 0x0000001fffcb7819 */ /* 0x000fe200000114cd */
[----:B------:R-:W-:Y:S01]  /*6d00*/  IMAD R3, R202, 0x50, R243 ;  /* 0x00000050ca037824 */ /* 0x000fe200078e02f3 */
[----:B------:R-:W-:Y:S02]  /*6d10*/  SHF.L.U32 R164, R205, 0x1, RZ ;  /* 0x00000001cda47819 */ /* 0x000fe400000006ff */
[----:B------:R-:W-:Y:S01]  /*6d20*/  ISETP.NE.AND P1, PT, R2, c[0x0][0x2b8], PT ;  /* 0x0000ae0002007a0c */ /* 0x000fe20003f25270 */
[----:B------:R-:W-:Y:S05]  /*6d30*/  IMAD R2, R206, 0x10, R242 ;  /* 0x00000010ce027824 */ /* 0x000fea00078e02f2 */
[----:B------:R-:W-:Y:S05]  /*6d40*/  IADD3 R3, R3, -0x50, R2 ;  /* 0xffffffb003037810 */ /* 0x000fea0007ffe002 */
[--C-:B------:R-:W-:Y:S02]  /*6d50*/  IMAD.MOV.U32 R2, RZ, RZ, R3.reuse ;  /* 0x000000ffff027224 */ /* 0x100fe400078e0003 */
[----:B------:R-:W-:Y:S05]  /*6d60*/  @P1 IMAD.HI.U32 R108, R3, c[0x0][0x2bc], RZ ;  /* 0x0000af00036c1a27 */ /* 0x000fea00078e00ff */
[----:B------:R-:W-:Y:S04]  /*6d70*/  @P1 SHF.R.U32.HI R2, RZ, c[0x0][0x2c0], R108 ;  /* 0x0000b000ff021a19 */ /* 0x000fe8000001166c */
[C---:B------:R-:W-:Y:S04]  /*6d80*/  @!P0 IADD3 R108, P1, R2.reuse, R246, RZ ;  /* 0x000000f6026c8210 */ /* 0x040fe80007f3e0ff */
[----:B------:R-:W-:Y:S01]  /*6d90*/  @!P0 LEA.HI.X.SX32 R111, R2, R251, 0x1, P1 ;  /* 0x000000fb026f8211 */ /* 0x000fe200008f0eff */
[----:B------:R-:W-:Y:S01]  /*6da0*/  IMAD.MOV R2, RZ, RZ, -R2 ;  /* 0x000000ffff027224 */ /* 0x000fe200078e0a02 */
[----:B------:R-:W-:Y:S03]  /*6db0*/  @!P0 LEA R110, P1, R108, c[0x0][0x2a0], 0x2 ;  /* 0x0000a8006c6e8a11 */ /* 0x000fe600078210ff */
[----:B------:R-:W-:Y:S01]  /*6dc0*/  IMAD R201, R2, c[0x0][0x2b8], R3 ;  /* 0x0000ae0002c97a24 */ /* 0x000fe200078e0203 */
[----:B------:R-:W-:Y:S04]  /*6dd0*/  @!P0 LEA.HI.X R111, R108, c[0x0][0x2a4], R111, 0x2, P1 ;  /* 0x0000a9006c6f8a11 */ /* 0x000fe800008f146f */
[----:B------:R-:W-:Y:S01]  /*6de0*/  SHF.R.S32.HI R2, RZ, 0x1f, R201 ;  /* 0x0000001fff027819 */ /* 0x000fe200000114c9 */
[----:B------:R1:W2:Y:S04]  /*6df0*/  @!P0 LDG.E R199, [R110.64] ;  /* 0x000000066ec78981 */ /* 0x0002a8000c1e1900 */
[----:B------:R-:W-:Y:S02]  /*6e00*/  IMAD R108, R2, c[0x0][0x1e0], RZ ;  /* 0x00007800026c7a24 */ /* 0x000fe400078e02ff */
[C---:B------:R-:W-:Y:S04]  /*6e10*/  IMAD.WIDE.U32 R2, R201.reuse, c[0x0][0x1e0], RZ ;  /* 0x00007800c9027a25 */ /* 0x040fe800078e00ff */
[----:B------:R-:W-:Y:S04]  /*6e20*/  IMAD R108, R201, c[0x0][0x1e4], R108 ;  /* 0x00007900c96c7a24 */ /* 0x000fe800078e026c */
[----:B------:R-:W-:Y:S01]  /*6e30*/  IMAD.IADD R3, R3, 0x1, R108 ;  /* 0x0000000103037824 */ /* 0x000fe200078e026c */
[----:B-1----:R-:W-:Y:S02]  /*6e40*/  SHF.L.U64.HI R111, R205, 0x1, R203 ;  /* 0x00000001cd6f7819 */ /* 0x002fe400000102cb */
[----:B--2---:R-:W-:Y:S01]  /*6e50*/  SHF.R.S32.HI R108, RZ, 0x1f, R199 ;  /* 0x0000001fff6c7819 */ /* 0x004fe200000114c7 */
[C---:B------:R-:W-:Y:S04]  /*6e60*/  IMAD.WIDE.U32 R2, R199.reuse, c[0x0][0x1f0], R2 ;  /* 0x00007c00c7027a25 */ /* 0x040fe800078e0002 */
[----:B------:R-:W-:Y:S01]  /*6e70*/  IMAD R108, R108, c[0x0][0x1f0], RZ ;  /* 0x00007c006c6c7a24 */ /* 0x000fe200078e02ff */
[----:B------:R-:W-:Y:S03]  /*6e80*/  IADD3 R2, P2, R244, R2, RZ ;  /* 0x00000002f4027210 */ /* 0x000fe60007f5e0ff */
[----:B------:R-:W-:Y:S01]  /*6e90*/  IMAD R110, R199, c[0x0][0x1f4], R108 ;  /* 0x00007d00c76e7a24 */ /* 0x000fe200078e026c */
[----:B------:R-:W-:Y:S04]  /*6ea0*/  LEA R108, P1, R2, c[0x0][0x1c8], 0x1 ;  /* 0x00007200026c7a11 */ /* 0x000fe800078208ff */
[----:B------:R-:W-:Y:S04]  /*6eb0*/  IADD3.X R3, R250, R3, R110, P2, !PT ;  /* 0x00000003fa037210 */ /* 0x000fe800017fe46e */
[----:B------:R-:W-:Y:S01]  /*6ec0*/  LEA.HI.X R110, R2, c[0x0][0x1cc], R3, 0x1, P1 ;  /* 0x00007300026e7a11 */ /* 0x000fe200008f0c03 */
[----:B------:R-:W-:-:S05]  /*6ed0*/  BRA.DIV ~URZ, `(.L_x_85) ;  /* 0x00007d527f007947 */ /* 0x000fca000b800000 */
[----:B------:R1:W2:Y:S02]  /*6ee0*/  SHFL.IDX PT, R157, R110, RZ, 0x181f ;  /* 0x00181fff6e9d7589 */ /* 0x0002a400000e0000 */
.L_x_176:
[----:B------:R-:W-:-:S05]  /*6ef0*/  BRA.DIV ~URZ, `(.L_x_86) ;  /* 0x00007da27f007947 */ /* 0x000fca000b800000 */
[----:B------:R-:W3:Y:S01]  /*6f00*/  SHFL.IDX PT, R3, R108, RZ, 0x181f ;  /* 0x00181fff6c037589 */ /* 0x000ee200000e0000 */
[C---:B------:R-:W-:Y:S02]  /*6f10*/  ISETP.NE.U32.AND P1, PT, R198.reuse, RZ, PT ;  /* 0x000000ffc600720c */ /* 0x040fe40003f25070 */
[----:B------:R-:W-:Y:S01]  /*6f20*/  IADD3 R2, -R198, 0x10, RZ ;  /* 0x00000010c6027810 */ /* 0x000fe20007ffe1ff */
[----:B------:R-:W4:Y:S03]  /*6f30*/  SHFL.IDX PT, R112, R108, 0x1, 0x181f ;  /* 0x00381f006c707f89 */ /* 0x000f2600000e0000 */
[----:B------:R-:W-:Y:S01]  /*6f40*/  LOP3.LUT R2, R2, 0xf, RZ, 0xc0, !PT ;  /* 0x0000000f02027812 */ /* 0x000fe200078ec0ff */
[----:B------:R-:W5:Y:S04]  /*6f50*/  SHFL.IDX PT, R113, R108, 0x2, 0x181f ;  /* 0x00581f006c717f89 */ /* 0x000f6800000e0000 */
[----:B------:R-:W1:Y:S04]  /*6f60*/  SHFL.IDX PT, R161, R110, 0x1, 0x181f ;  /* 0x00381f006ea17f89 */ /* 0x000e6800000e0000 */
[----:B------:R-:W2:Y:S04]  /*6f70*/  SHFL.IDX PT, R160, R108, 0x3, 0x181f ;  /* 0x00781f006ca07f89 */ /* 0x000ea800000e0000 */
[----:B------:R-:W2:Y:S04]  /*6f80*/  SHFL.IDX PT, R163, R110, 0x2, 0x181f ;  /* 0x00581f006ea37f89 */ /* 0x000ea800000e0000 */
[----:B------:R-:W2:Y:S04]  /*6f90*/  SHFL.IDX PT, R162, R110, 0x3, 0x181f ;  /* 0x00781f006ea27f89 */ /* 0x000ea800000e0000 */
[----:B-1----:R-:W1:Y:S04]  /*6fa0*/  SHFL.IDX PT, R110, R110, 0x4, 0x181f ;  /* 0x00981f006e6e7f89 */ /* 0x002e6800000e0000 */
[----:B------:R-:W1:Y:S01]  /*6fb0*/  SHFL.IDX PT, R108, R108, 0x4, 0x181f ;  /* 0x00981f006c6c7f89 */ /* 0x000e6200000e0000 */
[C-C-:B---3--:R-:W-:Y:S02]  /*6fc0*/  IADD3 R158, P5, P4, R2.reuse, R3, R164.reuse ;  /* 0x00000003029e7210 */ /* 0x148fe40007cbe0a4 */
[C-C-:B----4-:R-:W-:Y:S02]  /*6fd0*/  IADD3 R156, P3, P2, R2.reuse, R112, R164.reuse ;  /* 0x00000070029c7210 */ /* 0x150fe40007a7e0a4 */
[--C-:B--2---:R-:W-:Y:S02]  /*6fe0*/  IADD3.X R159, RZ, R157, R111.reuse, P5, P4 ;  /* 0x0000009dff9f7210 */ /* 0x104fe40002fe846f */
[C-C-:B-----5:R-:W-:Y:S02]  /*6ff0*/  IADD3 R112, P5, P4, R2.reuse, R113, R164.reuse ;  /* 0x0000007102707210 */ /* 0x160fe40007cbe0a4 */
[--C-:B------:R-:W-:Y:S01]  /*7000*/  IADD3.X R157, RZ, R161, R111.reuse, P3, P2 ;  /* 0x000000a1ff9d7210 */ /* 0x100fe20001fe446f */
[----:B------:R2:W-:Y:S01]  /*7010*/  LDGSTS.E.BYPASS.LTC128B.128.ZFILL [R200+0x2900], [R158.64], P1 ;  /* 0x029000009ec87fae */ /* 0x0005e20008941d46 */
[----:B------:R-:W-:Y:S02]  /*7020*/  IADD3 R2, P3, P2, R2, R160, R164 ;  /* 0x000000a002027210 */ /* 0x000fe40007a7e0a4 */
[--C-:B------:R-:W-:Y:S01]  /*7030*/  IADD3.X R113, RZ, R163, R111.reuse, P5, P4 ;  /* 0x000000a3ff717210 */ /* 0x100fe20002fe846f */
[----:B------:R2:W-:Y:S01]  /*7040*/  LDGSTS.E.BYPASS.LTC128B.128.ZFILL [R200+0x3100], [R156.64], P1 ;  /* 0x031000009cc87fae */ /* 0x0005e20008941d46 */
[----:B------:R-:W-:Y:S03]  /*7050*/  IADD3.X R3, RZ, R162, R111, P3, P2 ;  /* 0x000000a2ff037210 */ /* 0x000fe60001fe446f */
[----:B------:R2:W-:Y:S04]  /*7060*/  LDGSTS.E.BYPASS.LTC128B.128.ZFILL [R200+0x3900], [R112.64], P1 ;  /* 0x0390000070c87fae */ /* 0x0005e80008941d46 */
[----:B------:R2:W-:Y:S02]  /*7070*/  LDGSTS.E.BYPASS.LTC128B.128.ZFILL [R200+0x4100], [R2.64], P1 ;  /* 0x0410000002c87fae */ /* 0x0005e40008941d46 */
.L_x_177:
[C---:B--2---:R-:W-:Y:S02]  /*7080*/  IADD3 R2, -R198.reuse, 0x10, RZ ;  /* 0x00000010c6027810 */ /* 0x044fe40007ffe1ff */
[----:B------:R-:W-:Y:S02]  /*7090*/  ISETP.NE.U32.AND P1, PT, R198, RZ, PT ;  /* 0x000000ffc600720c */ /* 0x000fe40003f25070 */
[----:B------:R-:W-:Y:S04]  /*70a0*/  LOP3.LUT R2, R2, 0xf, RZ, 0xc0, !PT ;  /* 0x0000000f02027812 */ /* 0x000fe800078ec0ff */
[----:B-1----:R-:W-:Y:S04]  /*70b0*/  IADD3 R2, P3, P2, R2, R108, R164 ;  /* 0x0000006c02027210 */ /* 0x002fe80007a7e0a4 */
[----:B------:R-:W-:Y:S05]  /*70c0*/  IADD3.X R3, RZ, R110, R111, P3, P2 ;  /* 0x0000006eff037210 */ /* 0x000fea0001fe446f */
[----:B------:R-:W-:Y:S01]  /*70d0*/  @!PT LDS RZ, [RZ] ;  /* 0x00000000fffff984 */ /* 0x000fe20000000800 */
[----:B------:R-:W-:Y:S01]  /*70e0*/  @!PT LDS RZ, [RZ] ;  /* 0x00000000fffff984 */ /* 0x000fe20000000800 */
[----:B------:R-:W-:Y:S01]  /*70f0*/  @!PT LDS RZ, [RZ] ;  /* 0x00000000fffff984 */ /* 0x000fe20000000800 */
[----:B------:R1:W-:Y:S04]  /*7100*/  LDGSTS.E.BYPASS.LTC128B.128.ZFILL [R200+0x4900], [R2.64], P1 ;  /* 0x0490000002c87fae */ /* 0x0003e80008941d46 */
.L_x_84:
[----:B------:R-:W-:Y:S05]  /*7110*/  BSYNC B0 ;  /* 0x0000000000007941 */ /* 0x000fea0003800000 */
.L_x_83:
[----:B-1----:R-:W-:Y:S01]  /*7120*/  FMNMX.FTZ R3, R4, R0, !PT ;  /* 0x0000000004037209 */ /* 0x002fe20007810000 */
[----:B------:R-:W0:Y:S01]  /*7130*/  LDGDEPBAR ;  /* 0x00000000000079af */ /* 0x000e220000000000 */
        /* <DEDUP_REMOVED lines=79> */
[----:B------:R-:W-:-:S05]  /*7630*/  BRA.DIV ~URZ, `(.L_x_87) ;  /* 0x00007bd27f007947 */ /* 0x000fca000b800000 */
[----:B------:R-:W1:Y:S04]  /*7640*/  SHFL.BFLY PT, R3, R108, 0x2, 0x1f ;  /* 0x0c401f006c037f89 */ /* 0x000e6800000e0000 */
[----:B------:R-:W2:Y:S04]  /*7650*/  SHFL.BFLY PT, R2, R110, 0x2, 0x1f ;  /* 0x0c401f006e027f89 */ /* 0x000ea800000e0000 */
[----:B------:R-:W3:Y:S04]  /*7660*/  SHFL.BFLY PT, R112, R111, 0x2, 0x1f ;  /* 0x0c401f006f707f89 */ /* 0x000ee800000e0000 */
[----:B------:R-:W4:Y:S01]  /*7670*/  SHFL.BFLY PT, R158, R156, 0x2, 0x1f ;  /* 0x0c401f009c9e7f89 */ /* 0x000f2200000e0000 */
[----:B-1----:R-:W-:Y:S02]  /*7680*/  FMNMX.FTZ R3, R108, R3, !PT ;  /* 0x000000036c037209 */ /* 0x002fe40007810000 */
[----:B--2---:R-:W-:Y:S03]  /*7690*/  FMNMX.FTZ R110, R110, R2, !PT ;  /* 0x000000026e6e7209 */ /* 0x004fe60007810000 */
[----:B------:R-:W1:Y:S01]  /*76a0*/  SHFL.BFLY PT, R113, R3, 0x1, 0x1f ;  /* 0x0c201f0003717f89 */ /* 0x000e6200000e0000 */
[----:B---3--:R-:W-:Y:S03]  /*76b0*/  FMNMX.FTZ R111, R111, R112, !PT ;  /* 0x000000706f6f7209 */ /* 0x008fe60007810000 */
[----:B------:R-:W2:Y:S01]  /*76c0*/  SHFL.BFLY PT, R112, R110, 0x1, 0x1f ;  /* 0x0c201f006e707f89 */ /* 0x000ea200000e0000 */
[----:B----4-:R-:W-:Y:S03]  /*76d0*/  FMNMX.FTZ R108, R156, R158, !PT ;  /* 0x0000009e9c6c7209 */ /* 0x010fe60007810000 */
[----:B------:R-:W3:Y:S04]  /*76e0*/  SHFL.BFLY PT, R157, R111, 0x1, 0x1f ;  /* 0x0c201f006f9d7f89 */ /* 0x000ee800000e0000 */
[----:B------:R4:W4:Y:S01]  /*76f0*/  SHFL.BFLY PT, R2, R108, 0x1, 0x1f ;  /* 0x0c201f006c027f89 */ /* 0x00092200000e0000 */
[----:B-1----:R-:W-:Y:S02]  /*7700*/  FMNMX.FTZ R113, R3, R113, !PT ;  /* 0x0000007103717209 */ /* 0x002fe40007810000 */
[----:B--2---:R-:W-:Y:S02]  /*7710*/  FMNMX.FTZ R112, R110, R112, !PT ;  /* 0x000000706e707209 */ /* 0x004fe40007810000 */
[----:B---3--:R-:W-:Y:S02]  /*7720*/  FMNMX.FTZ R111, R111, R157, !PT ;  /* 0x0000009d6f6f7209 */ /* 0x008fe40007810000 */
.L_x_178:
[C---:B------:R-:W-:Y:S01]  /*7730*/  FADD.FTZ R0, -R113.reuse, R0 ;  /* 0x0000000071007221 */ /* 0x040fe20000010100 */
[----:B------:R-:W-:Y:S01]  /*7740*/  WARPSYNC 0xffffffff ;  /* 0xffffffff00007948 */ /* 0x000fe20003800000 */
[----:B------:R-:W-:Y:S01]  /*7750*/  FMUL.FTZ R160, R113, c[0x0][0x2d0] ;  /* 0x0000b40071a07a20 */ /* 0x000fe20000410000 */
[----:B----4-:R-:W-:Y:S01]  /*7760*/  FMNMX.FTZ R2, R2, R108, !PT ;  /* 0x0000006c02027209 */ /* 0x010fe20007810000 */
[----:B------:R-:W-:Y:S01]  /*7770*/  FMUL.FTZ R0, R0, c[0x0][0x2d0] ;  /* 0x0000b40000007a20 */ /* 0x000fe20000410000 */
[----:B------:R-:W-:Y:S01]  /*7780*/  ISETP.GT.AND P1, PT, R202, R241, PT ;  /* 0x000000f1ca00720c */ /* 0x000fe20003f24270 */
[--C-:B------:R-:W-:Y:S02]  /*7790*/  FFMA.FTZ R69, R69, c[0x0][0x2d0], -R160.reuse ;  /* 0x0000b40045457a23 */ /* 0x100fe400000108a0 */
[----:B------:R1:W-:Y:S01]  /*77a0*/  MUFU.EX2 R110, R0 ;  /* 0x00000000006e7308 */ /* 0x0003e20000000800 */
[----:B------:R-:W-:Y:S02]  /*77b0*/  FMUL.FTZ R161, R112, c[0x0][0x2d0] ;  /* 0x0000b40070a17a20 */ /* 0x000fe40000410000 */
[----:B------:R-:W-:Y:S02]  /*77c0*/  FMUL.FTZ R108, R2, c[0x0][0x2d0] ;  /* 0x0000b400026c7a20 */ /* 0x000fe40000410000 */
[--C-:B------:R-:W-:Y:S02]  /*77d0*/  FFMA.FTZ R3, R7, c[0x0][0x2d0], -R161.reuse ;  /* 0x0000b40007037a23 */ /* 0x100fe400000108a1 */
[----:B------:R-:W-:Y:S02]  /*77e0*/  FFMA.FTZ R5, R5, c[0x0][0x2d0], -R160 ;  /* 0x0000b40005057a23 */ /* 0x000fe400000108a0 */
[----:B------:R-:W-:Y:S01]  /*77f0*/  FFMA.FTZ R6, R6, c[0x0][0x2d0], -R161 ;  /* 0x0000b40006067a23 */ /* 0x000fe200000108a1 */
[----:B------:R-:W-:Y:S01]  /*7800*/  MUFU.EX2 R203, R3 ;  /* 0x0000000300cb7308 */ /* 0x000fe20000000800 */
[--C-:B------:R-:W-:Y:S02]  /*7810*/  FFMA.FTZ R26, R26, c[0x0][0x2d0], -R108.reuse ;  /* 0x0000b4001a1a7a23 */ /* 0x100fe4000001086c */
[--C-:B------:R-:W-:Y:S02]  /*7820*/  FFMA.FTZ R27, R27, c[0x0][0x2d0], -R108.reuse ;  /* 0x0000b4001b1b7a23 */ /* 0x100fe4000001086c */
[--C-:B------:R-:W-:Y:S02]  /*7830*/  FFMA.FTZ R30, R30, c[0x0][0x2d0], -R108.reuse ;  /* 0x0000b4001e1e7a23 */ /* 0x100fe4000001086c */
[--C-:B------:R-:W-:Y:S02]  /*7840*/  FFMA.FTZ R31, R31, c[0x0][0x2d0], -R108.reuse ;  /* 0x0000b4001f1f7a23 */ /* 0x100fe4000001086c */
[--C-:B------:R-:W-:Y:S01]  /*7850*/  FFMA.FTZ R42, R42, c[0x0][0x2d0], -R108.reuse ;  /* 0x0000b4002a2a7a23 */ /* 0x100fe2000001086c */
[----:B------:R-:W-:Y:S01]  /*7860*/  MUFU.EX2 R173, R5 ;  /* 0x0000000500ad7308 */ /* 0x000fe20000000800 */
[--C-:B------:R-:W-:Y:S02]  /*7870*/  FFMA.FTZ R43, R43, c[0x0][0x2d0], -R108.reuse ;  /* 0x0000b4002b2b7a23 */ /* 0x100fe4000001086c */
[--C-:B------:R-:W-:Y:S02]  /*7880*/  FFMA.FTZ R75, R75, c[0x0][0x2d0], -R108.reuse ;  /* 0x0000b4004b4b7a23 */ /* 0x100fe4000001086c */
[----:B-1----:R-:W-:Y:S02]  /*7890*/  FADD.FTZ R0, -R112, R109 ;  /* 0x0000006d70007221 */ /* 0x002fe40000010100 */
[----:B------:R-:W-:Y:S02]  /*78a0*/  FFMA.FTZ R78, R78, c[0x0][0x2d0], -R108 ;  /* 0x0000b4004e4e7a23 */ /* 0x000fe4000001086c */
[----:B------:R-:W-:Y:S01]  /*78b0*/  FMUL.FTZ R0, R0, c[0x0][0x2d0] ;  /* 0x0000b40000007a20 */ /* 0x000fe20000410000 */
[----:B------:R-:W-:Y:S01]  /*78c0*/  MUFU.EX2 R162, R6 ;  /* 0x0000000600a27308 */ /* 0x000fe20000000800 */
[--C-:B------:R-:W-:Y:S09]  /*78d0*/  FFMA.FTZ R83, R83, c[0x0][0x2d0], -R161.reuse ;  /* 0x0000b40053537a23 */ /* 0x100ff200000108a1 */
[----:B------:R1:W-:Y:S10]  /*78e0*/  MUFU.EX2 R109, R0 ;  /* 0x00000000006d7308 */ /* 0x0003f40000000800 */
[----:B------:R-:W-:Y:S10]  /*78f0*/  MUFU.EX2 R182, R27 ;  /* 0x0000001b00b67308 */ /* 0x000ff40000000800 */
[----:B------:R-:W-:Y:S01]  /*7900*/  MUFU.EX2 R180, R30 ;  /* 0x0000001e00b47308 */ /* 0x000fe20000000800 */
[--C-:B-1----:R-:W-:Y:S02]  /*7910*/  FFMA.FTZ R0, R4, c[0x0][0x2d0], -R160.reuse ;  /* 0x0000b40004007a23 */ /* 0x102fe400000108a0 */
[--C-:B------:R-:W-:Y:S07]  /*7920*/  FFMA.FTZ R4, R20, c[0x0][0x2d0], -R160.reuse ;  /* 0x0000b40014047a23 */ /* 0x100fee00000108a0 */
[----:B------:R1:W-:Y:S10]  /*7930*/  MUFU.EX2 R167, R0 ;  /* 0x0000000000a77308 */ /* 0x0003f40000000800 */
[----:B------:R2:W-:Y:S10]  /*7940*/  MUFU.EX2 R231, R4 ;  /* 0x0000000400e77308 */ /* 0x0005f40000000800 */
[----:B------:R-:W-:Y:S01]  /*7950*/  MUFU.EX2 R178, R31 ;  /* 0x0000001f00b27308 */ /* 0x000fe20000000800 */
[----:B-1----:R-:W-:Y:S02]  /*7960*/  FFMA.FTZ R0, R16, c[0x0][0x2d0], -R160 ;  /* 0x0000b40010007a23 */ /* 0x002fe400000108a0 */
[--C-:B------:R-:W-:Y:S07]  /*7970*/  FFMA.FTZ R16, R38, c[0x0][0x2d0], -R161.reuse ;  /* 0x0000b40026107a23 */ /* 0x100fee00000108a1 */
[----:B------:R1:W-:Y:S01]  /*7980*/  MUFU.EX2 R204, R0 ;  /* 0x0000000000cc7308 */ /* 0x0003e20000000800 */
[----:B--2---:R-:W-:Y:S09]  /*7990*/  FFMA.FTZ R4, R10, c[0x0][0x2d0], -R108 ;  /* 0x0000b4000a047a23 */ /* 0x004ff2000001086c */
[----:B------:R2:W-:Y:S10]  /*79a0*/  MUFU.EX2 R165, R4 ;  /* 0x0000000400a57308 */ /* 0x0005f40000000800 */
[----:B------:R-:W-:Y:S01]  /*79b0*/  MUFU.EX2 R224, R16 ;  /* 0x0000001000e07308 */ /* 0x000fe20000000800 */
[----:B-1----:R-:W-:Y:S09]  /*79c0*/  FFMA.FTZ R0, R17, c[0x0][0x2d0], -R160 ;  /* 0x0000b40011007a23 */ /* 0x002ff200000108a0 */
[----:B------:R1:W-:Y:S01]  /*79d0*/  MUFU.EX2 R210, R0 ;  /* 0x0000000000d27308 */ /* 0x0003e20000000800 */
[--C-:B--2---:R-:W-:Y:S09]  /*79e0*/  FFMA.FTZ R4, R11, c[0x0][0x2d0], -R108.reuse ;  /* 0x0000b4000b047a23 */ /* 0x104ff2000001086c */
[----:B------:R2:W-:Y:S10]  /*79f0*/  MUFU.EX2 R181, R4 ;  /* 0x0000000400b57308 */ /* 0x0005f40000000800 */
[----:B------:R-:W-:Y:S01]  /*7a00*/  MUFU.EX2 R171, R69 ;  /* 0x0000004500ab7308 */ /* 0x000fe20000000800 */
[--C-:B-1----:R-:W-:Y:S09]  /*7a10*/  FFMA.FTZ R0, R18, c[0x0][0x2d0], -R161.reuse ;  /* 0x0000b40012007a23 */ /* 0x102ff200000108a1 */
[----:B------:R1:W-:Y:S01]  /*7a20*/  MUFU.EX2 R198, R0 ;  /* 0x0000000000c67308 */ /* 0x0003e20000000800 */
[--C-:B--2---:R-:W-:Y:S09]  /*7a30*/  FFMA.FTZ R4, R14, c[0x0][0x2d0], -R108.reuse ;  /* 0x0000b4000e047a23 */ /* 0x104ff2000001086c */
[----:B------:R2:W-:Y:S10]  /*7a40*/  MUFU.EX2 R185, R4 ;  /* 0x0000000400b97308 */ /* 0x0005f40000000800 */
[----:B------:R-:W-:Y:S01]  /*7a50*/  MUFU.EX2 R164, R42 ;  /* 0x0000002a00a47308 */ /* 0x000fe20000000800 */
[--C-:B-1----:R-:W-:Y:S09]  /*7a60*/  FFMA.FTZ R0, R19, c[0x0][0x2d0], -R161.reuse ;  /* 0x0000b40013007a23 */ /* 0x102ff200000108a1 */
[----:B------:R1:W-:Y:S01]  /*7a70*/  MUFU.EX2 R234, R0 ;  /* 0x0000000000ea7308 */ /* 0x0003e20000000800 */
[----:B--2---:R-:W-:Y:S09]  /*7a80*/  FFMA.FTZ R4, R15, c[0x0][0x2d0], -R108 ;  /* 0x0000b4000f047a23 */ /* 0x004ff2000001086c */
[----:B------:R2:W-:Y:S10]  /*7a90*/  MUFU.EX2 R220, R4 ;  /* 0x0000000400dc7308 */ /* 0x0005f40000000800 */
[----:B------:R-:W-:Y:S01]  /*7aa0*/  MUFU.EX2 R163, R43 ;  /* 0x0000002b00a37308 */ /* 0x000fe20000000800 */
[C---:B-1----:R-:W-:Y:S02]  /*7ab0*/  FADD.FTZ R0, -R111.reuse, R114 ;  /* 0x000000726f007221 */ /* 0x042fe40000010100 */
[----:B------:R-:W-:Y:S02]  /*7ac0*/  FMUL.FTZ R114, R111, c[0x0][0x2d0] ;  /* 0x0000b4006f727a20 */ /* 0x000fe40000410000 */
[----:B------:R-:W-:Y:S02]  /*7ad0*/  FMUL.FTZ R0, R0, c[0x0][0x2d0] ;  /* 0x0000b40000007a20 */ /* 0x000fe40000410000 */
[----:B------:R-:W-:Y:S03]  /*7ae0*/  FFMA.FTZ R5, R12, c[0x0][0x2d0], -R114 ;  /* 0x0000b4000c057a23 */ /* 0x000fe60000010872 */
[----:B------:R1:W-:Y:S01]  /*7af0*/  MUFU.EX2 R3, R0 ;  /* 0x0000000000037308 */ /* 0x0003e20000000800 */
[----:B------:R-:W-:Y:S02]  /*7b00*/  FFMA.FTZ R12, R36, c[0x0][0x2d0], -R160 ;  /* 0x0000b400240c7a23 */ /* 0x000fe400000108a0 */
[--C-:B--2---:R-:W-:Y:S07]  /*7b10*/  FFMA.FTZ R4, R29, c[0x0][0x2d0], -R114.reuse ;  /* 0x0000b4001d047a23 */ /* 0x104fee0000010872 */
[----:B------:R-:W-:Y:S10]  /*7b20*/  MUFU.EX2 R187, R5 ;  /* 0x0000000500bb7308 */ /* 0x000ff40000000800 */
[----:B------:R-:W-:Y:S01]  /*7b30*/  MUFU.EX2 R228, R4 ;  /* 0x0000000400e47308 */ /* 0x000fe20000000800 */
[--C-:B-1----:R-:W-:Y:S09]  /*7b40*/  FFMA.FTZ R0, R8, c[0x0][0x2d0], -R114.reuse ;  /* 0x0000b40008007a23 */ /* 0x102ff20000010872 */
[----:B------:R1:W-:Y:S10]  /*7b50*/  MUFU.EX2 R166, R0 ;  /* 0x0000000000a67308 */ /* 0x0003f40000000800 */
[----:B------:R2:W-:Y:S01]  /*7b60*/  MUFU.EX2 R226, R12 ;  /* 0x0000000c00e27308 */ /* 0x0005e20000000800 */
[----:B-1----:R-:W-:Y:S09]  /*7b70*/  FFMA.FTZ R0, R9, c[0x0][0x2d0], -R114 ;  /* 0x0000b40009007a23 */ /* 0x002ff20000010872 */
[----:B------:R1:W3:Y:S01]  /*7b80*/  MUFU.EX2 R186, R0 ;  /* 0x0000000000ba7308 */ /* 0x0002e20000000800 */
[----:B--2---:R-:W-:Y:S09]  /*7b90*/  FFMA.FTZ R12, R37, c[0x0][0x2d0], -R160 ;  /* 0x0000b400250c7a23 */ /* 0x004ff200000108a0 */
[----:B------:R-:W-:Y:S01]  /*7ba0*/  MUFU.EX2 R225, R12 ;  /* 0x0000000c00e17308 */ /* 0x000fe20000000800 */
[----:B-1----:R-:W-:Y:S09]  /*7bb0*/  FFMA.FTZ R0, R13, c[0x0][0x2d0], -R114 ;  /* 0x0000b4000d007a23 */ /* 0x002ff20000010872 */
[----:B------:R1:W2:Y:S02]  /*7bc0*/  MUFU.EX2 R230, R0 ;  /* 0x0000000000e67308 */ /* 0x0002a40000000800 */
[--C-:B-1----:R-:W-:Y:S01]  /*7bd0*/  FFMA.FTZ R0, R21, c[0x0][0x2d0], -R160.reuse ;  /* 0x0000b40015007a23 */ /* 0x102fe200000108a0 */
[----:B---3--:R-:W-:Y:S01]  /*7be0*/  F2FP.PACK_AB R156, R186, R166 ;  /* 0x000000a6ba9c723e */ /* 0x008fe200000000ff */
[C---:B------:R-:W-:Y:S01]  /*7bf0*/  FMUL.FTZ R4, R110.reuse, R120 ;  /* 0x000000786e047220 */ /* 0x040fe20000410000 */
[----:B------:R-:W-:Y:S05]  /*7c00*/  F2FP.PACK_AB R120, R173, R167 ;  /* 0x000000a7ad78723e */ /* 0x000fea00000000ff */
[----:B------:R1:W-:Y:S01]  /*7c10*/  MUFU.EX2 R235, R0 ;  /* 0x0000000000eb7308 */ /* 0x0003e20000000800 */
[----:B------:R-:W-:Y:S01]  /*7c20*/  FMUL.FTZ R5, R110, R121 ;  /* 0x000000796e057220 */ /* 0x000fe20000410000 */
[----:B------:R-:W-:Y:S01]  /*7c30*/  F2FP.PACK_AB R121, R203, R162 ;  /* 0x000000a2cb79723e */ /* 0x000fe200000000ff */
[C---:B------:R-:W-:Y:S01]  /*7c40*/  FMUL.FTZ R6, R109.reuse, R122 ;  /* 0x0000007a6d067220 */ /* 0x040fe20000410000 */
[----:B------:R-:W-:Y:S01]  /*7c50*/  F2FP.PACK_AB R122, R210, R204 ;  /* 0x000000ccd27a723e */ /* 0x000fe200000000ff */
[----:B------:R-:W-:Y:S01]  /*7c60*/  FMUL.FTZ R7, R109, R123 ;  /* 0x0000007b6d077220 */ /* 0x000fe20000410000 */
[----:B------:R-:W-:Y:S01]  /*7c70*/  F2FP.PACK_AB R123, R234, R198 ;  /* 0x000000c6ea7b723e */ /* 0x000fe200000000ff */
[C---:B------:R-:W-:Y:S01]  /*7c80*/  FMUL.FTZ R8, R3.reuse, R116 ;  /* 0x0000007403087220 */ /* 0x040fe20000410000 */
[----:B--2---:R-:W-:Y:S01]  /*7c90*/  F2FP.PACK_AB R158, R230, R187 ;  /* 0x000000bbe69e723e */ /* 0x004fe200000000ff */
[----:B------:R-:W-:Y:S01]  /*7ca0*/  FMUL.FTZ R9, R3, R117 ;  /* 0x0000007503097220 */ /* 0x000fe20000410000 */
[----:B------:R-:W-:Y:S01]  /*7cb0*/  F2FP.PACK_AB R157, R181, R165 ;  /* 0x000000a5b59d723e */ /* 0x000fe200000000ff */
[C---:B------:R-:W-:Y:S01]  /*7cc0*/  FMUL.FTZ R12, R3.reuse, R124 ;  /* 0x0000007c030c7220 */ /* 0x040fe20000410000 */
[----:B------:R-:W-:Y:S01]  /*7cd0*/  F2FP.PACK_AB R159, R220, R185 ;  /* 0x000000b9dc9f723e */ /* 0x000fe200000000ff */
[----:B------:R-:W-:Y:S02]  /*7ce0*/  FMUL.FTZ R13, R3, R125 ;  /* 0x0000007d030d7220 */ /* 0x000fe40000410000 */
[C---:B------:R-:W-:Y:S02]  /*7cf0*/  FMUL.FTZ R16, R110.reuse, R128 ;  /* 0x000000806e107220 */ /* 0x040fe40000410000 */
[----:B------:R-:W-:Y:S02]  /*7d00*/  FMUL.FTZ R17, R110, R129 ;  /* 0x000000816e117220 */ /* 0x000fe40000410000 */
[C---:B------:R-:W-:Y:S02]  /*7d10*/  FMUL.FTZ R18, R109.reuse, R130 ;  /* 0x000000826d127220 */ /* 0x040fe40000410000 */
[----:B------:R-:W-:Y:S02]  /*7d20*/  FMUL.FTZ R19, R109, R131 ;  /* 0x000000836d137220 */ /* 0x000fe40000410000 */
[----:B------:R-:W-:Y:S01]  /*7d30*/  LDSM.16.MT88.4 R128, [R193+0x800] ;  /* 0x00080000c180783b */ /* 0x000fe20000004200 */
[--C-:B-1----:R-:W-:Y:S02]  /*7d40*/  FFMA.FTZ R0, R22, c[0x0][0x2d0], -R161.reuse ;  /* 0x0000b40016007a23 */ /* 0x102fe400000108a1 */
[C---:B------:R-:W-:Y:S02]  /*7d50*/  FMUL.FTZ R36, R3.reuse, R140 ;  /* 0x0000008c03247220 */ /* 0x040fe40000410000 */
[----:B------:R1:W-:Y:S01]  /*7d60*/  MUFU.EX2 R229, R0 ;  /* 0x0000000000e57308 */ /* 0x0003e20000000800 */
[----:B------:R-:W-:Y:S02]  /*7d70*/  FMUL.FTZ R37, R3, R141 ;  /* 0x0000008d03257220 */ /* 0x000fe40000410000 */
[C---:B------:R-:W-:Y:S02]  /*7d80*/  FMUL.FTZ R84, R110.reuse, R84 ;  /* 0x000000546e547220 */ /* 0x040fe40000410000 */
[C---:B------:R-:W-:Y:S02]  /*7d90*/  FMUL.FTZ R85, R110.reuse, R85 ;  /* 0x000000556e557220 */ /* 0x040fe40000410000 */
[C---:B------:R-:W-:Y:S02]  /*7da0*/  FMUL.FTZ R86, R109.reuse, R86 ;  /* 0x000000566d567220 */ /* 0x040fe40000410000 */
[----:B------:R-:W-:Y:S02]  /*7db0*/  FMUL.FTZ R87, R109, R87 ;  /* 0x000000576d577220 */ /* 0x000fe40000410000 */
[C---:B------:R-:W-:Y:S02]  /*7dc0*/  FMUL.FTZ R88, R3.reuse, R88 ;  /* 0x0000005803587220 */ /* 0x040fe40000410000 */
[C---:B------:R-:W-:Y:S02]  /*7dd0*/  FMUL.FTZ R89, R3.reuse, R89 ;  /* 0x0000005903597220 */ /* 0x040fe40000410000 */
[C---:B------:R-:W-:Y:S02]  /*7de0*/  FMUL.FTZ R92, R3.reuse, R92 ;  /* 0x0000005c035c7220 */ /* 0x040fe40000410000 */
[----:B------:R-:W-:Y:S02]  /*7df0*/  FMUL.FTZ R93, R3, R93 ;  /* 0x0000005d035d7220 */ /* 0x000fe40000410000 */
[C---:B------:R-:W-:Y:S02]  /*7e00*/  FMUL.FTZ R96, R110.reuse, R96 ;  /* 0x000000606e607220 */ /* 0x040fe40000410000 */
[C---:B------:R-:W-:Y:S02]  /*7e10*/  FMUL.FTZ R97, R110.reuse, R97 ;  /* 0x000000616e617220 */ /* 0x040fe40000410000 */
[----:B------:R-:W-:Y:S02]  /*7e20*/  FMUL.FTZ R98, R109, R98 ;  /* 0x000000626d627220 */ /* 0x000fe40000410000 */
[--C-:B-1----:R-:W-:Y:S02]  /*7e30*/  FFMA.FTZ R0, R23, c[0x0][0x2d0], -R161.reuse ;  /* 0x0000b40017007a23 */ /* 0x102fe400000108a1 */
[----:B------:R-:W1:Y:S01]  /*7e40*/  LDSM.16.MT88.4 R20, [R190] ;  /* 0x00000000be14783b */ /* 0x000e620000004200 */
[C---:B------:R-:W-:Y:S01]  /*7e50*/  FMUL.FTZ R99, R109.reuse, R99 ;  /* 0x000000636d637220 */ /* 0x040fe20000410000 */
[----:B------:R2:W-:Y:S01]  /*7e60*/  MUFU.EX2 R238, R0 ;  /* 0x0000000000ee7308 */ /* 0x0005e20000000800 */
[C---:B------:R-:W-:Y:S02]  /*7e70*/  FMUL.FTZ R100, R110.reuse, R100 ;  /* 0x000000646e647220 */ /* 0x040fe40000410000 */
[C---:B------:R-:W-:Y:S02]  /*7e80*/  FMUL.FTZ R101, R110.reuse, R101 ;  /* 0x000000656e657220 */ /* 0x040fe40000410000 */
[C---:B------:R-:W-:Y:S02]  /*7e90*/  FMUL.FTZ R102, R109.reuse, R102 ;  /* 0x000000666d667220 */ /* 0x040fe40000410000 */
[C---:B------:R-:W-:Y:S02]  /*7ea0*/  FMUL.FTZ R103, R109.reuse, R103 ;  /* 0x000000676d677220 */ /* 0x040fe40000410000 */
[----:B------:R-:W-:Y:S02]  /*7eb0*/  FMUL.FTZ R29, R110, R153 ;  /* 0x000000996e1d7220 */ /* 0x000fe40000410000 */
[C---:B------:R-:W-:Y:S02]  /*7ec0*/  FMUL.FTZ R30, R109.reuse, R154 ;  /* 0x0000009a6d1e7220 */ /* 0x040fe40000410000 */
[----:B------:R-:W-:Y:S02]  /*7ed0*/  FMUL.FTZ R31, R109, R155 ;  /* 0x0000009b6d1f7220 */ /* 0x000fe40000410000 */
[C---:B------:R-:W-:Y:S02]  /*7ee0*/  FMUL.FTZ R104, R3.reuse, R104 ;  /* 0x0000006803687220 */ /* 0x040fe40000410000 */
[C---:B------:R-:W-:Y:S02]  /*7ef0*/  FMUL.FTZ R105, R3.reuse, R105 ;  /* 0x0000006903697220 */ /* 0x040fe40000410000 */
[--C-:B--2---:R-:W-:Y:S02]  /*7f00*/  FFMA.FTZ R0, R32, c[0x0][0x2d0], -R160.reuse ;  /* 0x0000b40020007a23 */ /* 0x104fe400000108a0 */
[----:B------:R-:W-:Y:S02]  /*7f10*/  FMUL.FTZ R32, R3, R136 ;  /* 0x0000008803207220 */ /* 0x000fe40000410000 */
[----:B------:R2:W-:Y:S01]  /*7f20*/  MUFU.EX2 R239, R0 ;  /* 0x0000000000ef7308 */ /* 0x0005e20000000800 */
[-C--:B-1----:R-:W-:Y:S05]  /*7f30*/  HMMA.16816.F32 R4, R120, R20.reuse, R4 ;  /* 0x000000147804723c */ /* 0x082fea0000001804 */
[----:B--2---:R-:W-:Y:S02]  /*7f40*/  FFMA.FTZ R0, R33, c[0x0][0x2d0], -R160 ;  /* 0x0000b40021007a23 */ /* 0x004fe400000108a0 */
[----:B------:R-:W-:Y:S02]  /*7f50*/  FMUL.FTZ R33, R3, R137 ;  /* 0x0000008903217220 */ /* 0x000fe40000410000 */
[----:B------:R1:W-:Y:S03]  /*7f60*/  MUFU.EX2 R240, R0 ;  /* 0x0000000000f07308 */ /* 0x0003e60000000800 */
[--C-:B-1----:R-:W-:Y:S07]  /*7f70*/  FFMA.FTZ R0, R34, c[0x0][0x2d0], -R161.reuse ;  /* 0x0000b40022007a23 */ /* 0x102fee00000108a1 */
[----:B------:R1:W-:Y:S02]  /*7f80*/  MUFU.EX2 R236, R0 ;  /* 0x0000000000ec7308 */ /* 0x0003e40000000800 */
[--C-:B-1----:R-:W-:Y:S08]  /*7f90*/  FFMA.FTZ R0, R35, c[0x0][0x2d0], -R161.reuse ;  /* 0x0000b40023007a23 */ /* 0x102ff000000108a1 */
[----:B------:R1:W-:Y:S02]  /*7fa0*/  MUFU.EX2 R237, R0 ;  /* 0x0000000000ed7308 */ /* 0x0003e40000000800 */
[----:B-1----:R-:W-:Y:S02]  /*7fb0*/  FFMA.FTZ R0, R24, c[0x0][0x2d0], -R114 ;  /* 0x0000b40018007a23 */ /* 0x002fe40000010872 */
[----:B------:R-:W-:Y:S06]  /*7fc0*/  FFMA.FTZ R24, R48, c[0x0][0x2d0], -R160 ;  /* 0x0000b40030187a23 */ /* 0x000fec00000108a0 */
[----:B------:R1:W-:Y:S01]  /*7fd0*/  MUFU.EX2 R227, R0 ;  /* 0x0000000000e37308 */ /* 0x0003e20000000800 */
[C---:B------:R-:W-:Y:S09]  /*7fe0*/  FMUL.FTZ R48, R110.reuse, R144 ;  /* 0x000000906e307220 */ /* 0x040ff20000410000 */
[----:B------:R2:W-:Y:S01]  /*7ff0*/  MUFU.EX2 R222, R24 ;  /* 0x0000001800de7308 */ /* 0x0005e20000000800 */
[----:B-1----:R-:W-:Y:S02]  /*8000*/  FFMA.FTZ R0, R25, c[0x0][0x2d0], -R114 ;  /* 0x0000b40019007a23 */ /* 0x002fe40000010872 */
[----:B------:R-:W-:Y:S07]  /*8010*/  FMUL.FTZ R25, R3, R149 ;  /* 0x0000009503197220 */ /* 0x000fee0000410000 */
[----:B------:R1:W-:Y:S01]  /*8020*/  MUFU.EX2 R233, R0 ;  /* 0x0000000000e97308 */ /* 0x0003e20000000800 */
[----:B--2---:R-:W-:Y:S02]  /*8030*/  FFMA.FTZ R24, R49, c[0x0][0x2d0], -R160 ;  /* 0x0000b40031187a23 */ /* 0x004fe400000108a0 */
[----:B------:R-:W-:Y:S07]  /*8040*/  FMUL.FTZ R49, R110, R145 ;  /* 0x000000916e317220 */ /* 0x000fee0000410000 */
[----:B------:R2:W3:Y:S01]  /*8050*/  MUFU.EX2 R221, R24 ;  /* 0x0000001800dd7308 */ /* 0x0004e20000000800 */
[----:B-1----:R-:W-:Y:S02]  /*8060*/  FFMA.FTZ R0, R28, c[0x0][0x2d0], -R114 ;  /* 0x0000b4001c007a23 */ /* 0x002fe40000010872 */
[----:B------:R-:W-:Y:S07]  /*8070*/  FMUL.FTZ R28, R110, R152 ;  /* 0x000000986e1c7220 */ /* 0x000fee0000410000 */
[----:B------:R1:W-:Y:S01]  /*8080*/  MUFU.EX2 R232, R0 ;  /* 0x0000000000e87308 */ /* 0x0003e20000000800 */
[----:B--2---:R-:W-:Y:S01]  /*8090*/  FFMA.FTZ R24, R50, c[0x0][0x2d0], -R161 ;  /* 0x0000b40032187a23 */ /* 0x004fe200000108a1 */
[----:B---3--:R-:W-:Y:S01]  /*80a0*/  F2FP.PACK_AB R42, R221, R222 ;  /* 0x000000dedd2a723e */ /* 0x008fe200000000ff */
[----:B------:R-:W-:Y:S07]  /*80b0*/  FMUL.FTZ R50, R109, R146 ;  /* 0x000000926d327220 */ /* 0x000fee0000410000 */
[----:B------:R2:W-:Y:S01]  /*80c0*/  MUFU.EX2 R218, R24 ;  /* 0x0000001800da7308 */ /* 0x0005e20000000800 */
[----:B-1----:R-:W-:Y:S02]  /*80d0*/  FADD.FTZ R0, -R2, R115 ;  /* 0x0000007302007221 */ /* 0x002fe40000010100 */
[----:B------:R-:W-:Y:S02]  /*80e0*/  FFMA.FTZ R115, R80, c[0x0][0x2d0], -R160 ;  /* 0x0000b40050737a23 */ /* 0x000fe400000108a0 */
[----:B------:R-:W-:Y:S02]  /*80f0*/  FMUL.FTZ R0, R0, c[0x0][0x2d0] ;  /* 0x0000b40000007a20 */ /* 0x000fe40000410000 */
[----:B------:R-:W-:Y:S02]  /*8100*/  FFMA.FTZ R80, R72, c[0x0][0x2d0], -R114 ;  /* 0x0000b40048507a23 */ /* 0x000fe40000010872 */
[----:B------:R-:W-:Y:S02]  /*8110*/  FFMA.FTZ R72, R63, c[0x0][0x2d0], -R108 ;  /* 0x0000b4003f487a23 */ /* 0x000fe4000001086c */
[--C-:B--2---:R-:W-:Y:S01]  /*8120*/  FFMA.FTZ R24, R51, c[0x0][0x2d0], -R161.reuse ;  /* 0x0000b40033187a23 */ /* 0x104fe200000108a1 */
[----:B------:R-:W1:Y:S01]  /*8130*/  MUFU.EX2 R0, R0 ;  /* 0x0000000000007308 */ /* 0x000e620000000800 */
[----:B------:R-:W-:Y:S02]  /*8140*/  FMUL.FTZ R51, R109, R147 ;  /* 0x000000936d337220 */ /* 0x000fe40000410000 */
[----:B------:R-:W-:Y:S07]  /*8150*/  LDSM.16.MT88.4 R144, [R193+0x2000] ;  /* 0x00200000c190783b */ /* 0x000fee0000004200 */
[----:B------:R2:W3:Y:S01]  /*8160*/  MUFU.EX2 R219, R24 ;  /* 0x0000001800db7308 */ /* 0x0004e20000000800 */
[C---:B-1----:R-:W-:Y:S02]  /*8170*/  FMUL.FTZ R10, R0.reuse, R118 ;  /* 0x00000076000a7220 */ /* 0x042fe40000410000 */
[C---:B------:R-:W-:Y:S02]  /*8180*/  FMUL.FTZ R11, R0.reuse, R119 ;  /* 0x00000077000b7220 */ /* 0x040fe40000410000 */
[----:B------:R-:W1:Y:S01]  /*8190*/  LDSM.16.MT88.4 R116, [R193] ;  /* 0x00000000c174783b */ /* 0x000e620000004200 */
[C---:B------:R-:W-:Y:S02]  /*81a0*/  FMUL.FTZ R14, R0.reuse, R126 ;  /* 0x0000007e000e7220 */ /* 0x040fe40000410000 */
[----:B------:R-:W-:Y:S02]  /*81b0*/  FMUL.FTZ R15, R0, R127 ;  /* 0x0000007f000f7220 */ /* 0x000fe40000410000 */
[C---:B------:R-:W-:Y:S03]  /*81c0*/  HMMA.16816.F32 R8, R156.reuse, R20, R8 ;  /* 0x000000149c08723c */ /* 0x040fe60000001808 */
[----:B------:R-:W4:Y:S01]  /*81d0*/  LDSM.16.MT88.4 R124, [R191] ;  /* 0x00000000bf7c783b */ /* 0x000f220000004200 */
[--C-:B--2---:R-:W-:Y:S01]  /*81e0*/  FFMA.FTZ R24, R40, c[0x0][0x2d0], -R114.reuse ;  /* 0x0000b40028187a23 */ /* 0x104fe20000010872 */
[----:B---3--:R-:W-:Y:S01]  /*81f0*/  F2FP.PACK_AB R43, R219, R218 ;  /* 0x000000dadb2b723e */ /* 0x008fe200000000ff */
[--C-:B------:R-:W-:Y:S01]  /*8200*/  FFMA.FTZ R40, R54, c[0x0][0x2d0], -R161.reuse ;  /* 0x0000b40036287a23 */ /* 0x100fe200000108a1 */
[----:B------:R-:W-:Y:S01]  /*8210*/  F2FP.PACK_AB R54, R240, R239 ;  /* 0x000000eff036723e */ /* 0x000fe200000000ff */
[-C--:B------:R-:W-:Y:S01]  /*8220*/  HMMA.16816.F32 R12, R156, R22.reuse, R12 ;  /* 0x000000169c0c723c */ /* 0x080fe2000000180c */
[----:B------:R2:W-:Y:S03]  /*8230*/  MUFU.EX2 R217, R24 ;  /* 0x0000001800d97308 */ /* 0x0005e60000000800 */
[--C-:B------:R-:W-:Y:S02]  /*8240*/  FFMA.FTZ R20, R39, c[0x0][0x2d0], -R161.reuse ;  /* 0x0000b40027147a23 */ /* 0x100fe400000108a1 */
[----:B------:R-:W-:Y:S02]  /*8250*/  FMUL.FTZ R21, R110, R133 ;  /* 0x000000856e157220 */ /* 0x000fe40000410000 */
[C---:B------:R-:W-:Y:S03]  /*8260*/  HMMA.16816.F32 R16, R120.reuse, R22, R16 ;  /* 0x000000167810723c */ /* 0x040fe60000001810 */
[----:B------:R3:W-:Y:S01]  /*8270*/  MUFU.EX2 R183, R40 ;  /* 0x0000002800b77308 */ /* 0x0007e20000000800 */
[C---:B------:R-:W-:Y:S02]  /*8280*/  FMUL.FTZ R34, R0.reuse, R138 ;  /* 0x0000008a00227220 */ /* 0x040fe40000410000 */
[C---:B------:R-:W-:Y:S02]  /*8290*/  FMUL.FTZ R35, R0.reuse, R139 ;  /* 0x0000008b00237220 */ /* 0x040fe40000410000 */
[C---:B------:R-:W-:Y:S04]  /*82a0*/  FMUL.FTZ R22, R109.reuse, R134 ;  /* 0x000000866d167220 */ /* 0x040fe80000410000 */
[----:B------:R-:W-:Y:S01]  /*82b0*/  FMUL.FTZ R23, R109, R135 ;  /* 0x000000876d177220 */ /* 0x000fe20000410000 */
[----:B------:R5:W-:Y:S01]  /*82c0*/  MUFU.EX2 R223, R20 ;  /* 0x0000001400df7308 */ /* 0x000be20000000800 */
[C---:B------:R-:W-:Y:S02]  /*82d0*/  FMUL.FTZ R38, R0.reuse, R142 ;  /* 0x0000008e00267220 */ /* 0x040fe40000410000 */
[C---:B------:R-:W-:Y:S02]  /*82e0*/  FMUL.FTZ R39, R0.reuse, R143 ;  /* 0x0000008f00277220 */ /* 0x040fe40000410000 */
[----:B--2---:R-:W-:Y:S02]  /*82f0*/  FFMA.FTZ R24, R41, c[0x0][0x2d0], -R114 ;  /* 0x0000b40029187a23 */ /* 0x004fe40000010872 */
[C---:B------:R-:W-:Y:S02]  /*8300*/  FMUL.FTZ R90, R0.reuse, R90 ;  /* 0x0000005a005a7220 */ /* 0x040fe40000410000 */
[C---:B------:R-:W-:Y:S01]  /*8310*/  FMUL.FTZ R91, R0.reuse, R91 ;  /* 0x0000005b005b7220 */ /* 0x040fe20000410000 */
[----:B------:R2:W-:Y:S01]  /*8320*/  MUFU.EX2 R216, R24 ;  /* 0x0000001800d87308 */ /* 0x0005e20000000800 */
[C---:B------:R-:W-:Y:S02]  /*8330*/  FMUL.FTZ R94, R0.reuse, R94 ;  /* 0x0000005e005e7220 */ /* 0x040fe40000410000 */
[C---:B------:R-:W-:Y:S02]  /*8340*/  FMUL.FTZ R95, R0.reuse, R95 ;  /* 0x0000005f005f7220 */ /* 0x040fe40000410000 */
[----:B---3--:R-:W-:Y:S02]  /*8350*/  FFMA.FTZ R40, R65, c[0x0][0x2d0], -R160 ;  /* 0x0000b40041287a23 */ /* 0x008fe400000108a0 */
[--C-:B------:R-:W-:Y:S01]  /*8360*/  FFMA.FTZ R41, R55, c[0x0][0x2d0], -R161.reuse ;  /* 0x0000b40037297a23 */ /* 0x100fe200000108a1 */
[----:B------:R-:W-:Y:S01]  /*8370*/  F2FP.PACK_AB R55, R237, R236 ;  /* 0x000000eced37723e */ /* 0x000fe200000000ff */
[C---:B------:R-:W-:Y:S01]  /*8380*/  FMUL.FTZ R27, R0.reuse, R151 ;  /* 0x00000097001b7220 */ /* 0x040fe20000410000 */
[----:B------:R3:W-:Y:S01]  /*8390*/  MUFU.EX2 R177, R40 ;  /* 0x0000002800b17308 */ /* 0x0007e20000000800 */
[C---:B------:R-:W-:Y:S02]  /*83a0*/  FMUL.FTZ R106, R0.reuse, R106 ;  /* 0x0000006a006a7220 */ /* 0x040fe40000410000 */
[----:B------:R-:W-:Y:S02]  /*83b0*/  FMUL.FTZ R107, R0, R107 ;  /* 0x0000006b006b7220 */ /* 0x000fe40000410000 */
[----:B-----5:R-:W-:Y:S05]  /*83c0*/  FMUL.FTZ R20, R110, R132 ;  /* 0x000000846e147220 */ /* 0x020fea0000410000 */
[----:B------:R5:W-:Y:S02]  /*83d0*/  MUFU.EX2 R184, R41 ;  /* 0x0000002900b87308 */ /* 0x000be40000000800 */
[-C--:B-1----:R-:W-:Y:S03]  /*83e0*/  HMMA.16816.F32 R20, R120, R116.reuse, R20 ;  /* 0x000000747814723c */ /* 0x082fe60000001814 */
[----:B--2---:R-:W-:Y:S02]  /*83f0*/  FFMA.FTZ R24, R44, c[0x0][0x2d0], -R114 ;  /* 0x0000b4002c187a23 */ /* 0x004fe40000010872 */
[----:B------:R-:W-:Y:S03]  /*8400*/  FFMA.FTZ R44, R64, c[0x0][0x2d0], -R160 ;  /* 0x0000b400402c7a23 */ /* 0x000fe600000108a0 */
[C---:B------:R-:W-:Y:S01]  /*8410*/  HMMA.16816.F32 R32, R156.reuse, R116, R32 ;  /* 0x000000749c20723c */ /* 0x040fe20000001820 */
[----:B------:R1:W-:Y:S03]  /*8420*/  MUFU.EX2 R212, R24 ;  /* 0x0000001800d47308 */ /* 0x0003e60000000800 */
[--C-:B---3--:R-:W-:Y:S04]  /*8430*/  FFMA.FTZ R40, R66, c[0x0][0x2d0], -R161.reuse ;  /* 0x0000b40042287a23 */ /* 0x108fe800000108a1 */
[-C--:B------:R-:W-:Y:S03]  /*8440*/  HMMA.16816.F32 R36, R156, R118.reuse, R36 ;  /* 0x000000769c24723c */ /* 0x080fe60000001824 */
[----:B------:R2:W-:Y:S01]  /*8450*/  MUFU.EX2 R176, R40 ;  /* 0x0000002800b07308 */ /* 0x0005e20000000800 */
[--C-:B-----5:R-:W-:Y:S04]  /*8460*/  FFMA.FTZ R41, R70, c[0x0][0x2d0], -R161.reuse ;  /* 0x0000b40046297a23 */ /* 0x120fe800000108a1 */
[C---:B------:R-:W-:Y:S01]  /*8470*/  HMMA.16816.F32 R48, R120.reuse, R118, R48 ;  /* 0x000000767830723c */ /* 0x040fe20000001830 */
[----:B------:R-:W3:Y:S04]  /*8480*/  LDSM.16.MT88.4 R116, [R192] ;  /* 0x00000000c074783b */ /* 0x000ee80000004200 */
[----:B------:R5:W3:Y:S03]  /*8490*/  MUFU.EX2 R132, R26 ;  /* 0x0000001a00847308 */ /* 0x000ae60000000800 */
[-C--:B----4-:R-:W-:Y:S04]  /*84a0*/  HMMA.16816.F32 R84, R120, R124.reuse, R84 ;  /* 0x0000007c7854723c */ /* 0x090fe80000001854 */
[----:B-1----:R-:W-:Y:S02]  /*84b0*/  FFMA.FTZ R24, R45, c[0x0][0x2d0], -R114 ;  /* 0x0000b4002d187a23 */ /* 0x002fe40000010872 */
[--C-:B------:R-:W-:Y:S01]  /*84c0*/  FFMA.FTZ R45, R68, c[0x0][0x2d0], -R160.reuse ;  /* 0x0000b400442d7a23 */ /* 0x100fe200000108a0 */
[----:B------:R1:W-:Y:S01]  /*84d0*/  MUFU.EX2 R179, R44 ;  /* 0x0000002c00b37308 */ /* 0x0003e20000000800 */
[C---:B------:R-:W-:Y:S04]  /*84e0*/  HMMA.16816.F32 R88, R156.reuse, R124, R88 ;  /* 0x0000007c9c58723c */ /* 0x040fe80000001858 */
[----:B--2---:R-:W-:Y:S02]  /*84f0*/  FFMA.FTZ R40, R67, c[0x0][0x2d0], -R161 ;  /* 0x0000b40043287a23 */ /* 0x004fe400000108a1 */
[----:B------:R-:W-:Y:S02]  /*8500*/  LDSM.16.MT88.4 R64, [R192+0x800] ;  /* 0x00080000c040783b */ /* 0x000fe40000004200 */
[-C--:B------:R-:W-:Y:S01]  /*8510*/  HMMA.16816.F32 R92, R156, R126.reuse, R92 ;  /* 0x0000007e9c5c723c */ /* 0x080fe2000000185c */
[----:B------:R2:W-:Y:S03]  /*8520*/  MUFU.EX2 R214, R24 ;  /* 0x0000001800d67308 */ /* 0x0005e60000000800 */
[C---:B-----5:R-:W-:Y:S02]  /*8530*/  FMUL.FTZ R26, R0.reuse, R150 ;  /* 0x00000096001a7220 */ /* 0x060fe40000410000 */
[----:B------:R-:W-:Y:S02]  /*8540*/  FFMA.FTZ R0, R0, R211, R165 ;  /* 0x000000d300007223 */ /* 0x000fe400000100a5 */
[C---:B------:R-:W-:Y:S01]  /*8550*/  HMMA.16816.F32 R96, R120.reuse, R126, R96 ;  /* 0x0000007e7860723c */ /* 0x040fe20000001860 */
[----:B------:R-:W4:Y:S02]  /*8560*/  LDSM.16.MT88.4 R124, [R190+0x800] ;  /* 0x00080000be7c783b */ /* 0x000f240000004200 */
[----:B------:R5:W-:Y:S01]  /*8570*/  MUFU.EX2 R175, R40 ;  /* 0x0000002800af7308 */ /* 0x000be20000000800 */
[----:B-1----:R-:W-:Y:S04]  /*8580*/  FFMA.FTZ R44, R110, R207, R167 ;  /* 0x000000cf6e2c7223 */ /* 0x002fe800000100a7 */
[-C--:B---3--:R-:W-:Y:S05]  /*8590*/  HMMA.16816.F32 R100, R120, R116.reuse, R100 ;  /* 0x000000747864723c */ /* 0x088fea0000001864 */
[----:B------:R1:W3:Y:S03]  /*85a0*/  MUFU.EX2 R174, R45 ;  /* 0x0000002d00ae7308 */ /* 0x0002e60000000800 */
[C---:B------:R-:W-:Y:S04]  /*85b0*/  HMMA.16816.F32 R104, R156.reuse, R116, R104 ;  /* 0x000000749c68723c */ /* 0x040fe80000001868 */
[----:B--2---:R-:W-:Y:S01]  /*85c0*/  FFMA.FTZ R24, R52, c[0x0][0x2d0], -R160 ;  /* 0x0000b40034187a23 */ /* 0x004fe200000108a0 */
[----:B------:R-:W-:Y:S02]  /*85d0*/  F2FP.PACK_AB R52, R235, R231 ;  /* 0x000000e7eb34723e */ /* 0x000fe400000000ff */
[----:B------:R-:W-:Y:S01]  /*85e0*/  F2FP.PACK_AB R116, R233, R227 ;  /* 0x000000e3e974723e */ /* 0x000fe200000000ff */
[----:B------:R2:W-:Y:S01]  /*85f0*/  MUFU.EX2 R215, R24 ;  /* 0x0000001800d77308 */ /* 0x0005e20000000800 */
[----:B------:R-:W-:Y:S03]  /*8600*/  F2FP.PACK_AB R117, R182, R132 ;  /* 0x00000084b675723e */ /* 0x000fe600000000ff */
[----:B-----5:R-:W-:Y:S06]  /*8610*/  FFMA.FTZ R40, R56, c[0x0][0x2d0], -R114 ;  /* 0x0000b40038287a23 */ /* 0x020fec0000010872 */
[----:B------:R5:W-:Y:S01]  /*8620*/  MUFU.EX2 R168, R40 ;  /* 0x0000002800a87308 */ /* 0x000be20000000800 */
[----:B-1----:R-:W-:Y:S01]  /*8630*/  FFMA.FTZ R45, R71, c[0x0][0x2d0], -R161 ;  /* 0x0000b400472d7a23 */ /* 0x002fe200000108a1 */
[----:B---3--:R-:W-:Y:S01]  /*8640*/  F2FP.PACK_AB R152, R171, R174 ;  /* 0x000000aeab98723e */ /* 0x008fe200000000ff */
[----:B------:R-:W-:Y:S01]  /*8650*/  LDSM.16.MT88.4 R68, [R193+0x1000] ;  /* 0x00100000c144783b */ /* 0x000fe20000004200 */
[--C-:B--2---:R-:W-:Y:S01]  /*8660*/  FFMA.FTZ R24, R53, c[0x0][0x2d0], -R160.reuse ;  /* 0x0000b40035187a23 */ /* 0x104fe200000108a0 */
[----:B------:R-:W-:Y:S01]  /*8670*/  F2FP.PACK_AB R53, R238, R229 ;  /* 0x000000e5ee35723e */ /* 0x000fe200000000ff */
[----:B------:R-:W-:Y:S04]  /*8680*/  FFMA.FTZ R160, R81, c[0x0][0x2d0], -R160 ;  /* 0x0000b40051a07a23 */ /* 0x000fe800000108a0 */
[----:B------:R1:W-:Y:S01]  /*8690*/  MUFU.EX2 R213, R24 ;  /* 0x0000001800d57308 */ /* 0x0003e20000000800 */
[----:B------:R-:W-:Y:S02]  /*86a0*/  FFMA.FTZ R81, R73, c[0x0][0x2d0], -R114 ;  /* 0x0000b40049517a23 */ /* 0x000fe40000010872 */
[----:B------:R-:W-:Y:S02]  /*86b0*/  FFMA.FTZ R73, R109, R208, R162 ;  /* 0x000000d06d497223 */ /* 0x000fe400000100a2 */
[----:B-----5:R-:W-:Y:S05]  /*86c0*/  FFMA.FTZ R40, R57, c[0x0][0x2d0], -R114 ;  /* 0x0000b40039287a23 */ /* 0x020fea0000010872 */
[----:B------:R2:W-:Y:S10]  /*86d0*/  MUFU.EX2 R169, R40 ;  /* 0x0000002800a97308 */ /* 0x0005f40000000800 */
[----:B------:R3:W-:Y:S01]  /*86e0*/  MUFU.EX2 R162, R41 ;  /* 0x0000002900a27308 */ /* 0x0007e20000000800 */
[C---:B-1----:R-:W-:Y:S02]  /*86f0*/  FMUL.FTZ R24, R3.reuse, R148 ;  /* 0x0000009403187220 */ /* 0x042fe40000410000 */
[----:B------:R-:W-:Y:S04]  /*8700*/  FFMA.FTZ R3, R3, R209, R166 ;  /* 0x000000d103037223 */ /* 0x000fe800000100a6 */
[----:B------:R-:W-:Y:S01]  /*8710*/  FADD.FTZ R3, R186, R3 ;  /* 0x00000003ba037221 */ /* 0x000fe20000010000 */
[-C--:B------:R-:W-:Y:S02]  /*8720*/  HMMA.16816.F32 R24, R156, R118.reuse, R24 ;  /* 0x000000769c18723c */ /* 0x080fe40000001818 */
[----:B------:R-:W-:Y:S01]  /*8730*/  MUFU.EX2 R158, R115 ;  /* 0x00000073009e7308 */ /* 0x000fe20000000800 */
[----:B--2---:R-:W-:Y:S02]  /*8740*/  FFMA.FTZ R40, R60, c[0x0][0x2d0], -R114 ;  /* 0x0000b4003c287a23 */ /* 0x004fe40000010872 */
[----:B------:R-:W-:Y:S03]  /*8750*/  FFMA.FTZ R60, R58, c[0x0][0x2d0], -R108 ;  /* 0x0000b4003a3c7a23 */ /* 0x000fe6000001086c */
[----:B------:R-:W-:Y:S01]  /*8760*/  HMMA.16816.F32 R28, R120, R118, R28 ;  /* 0x00000076781c723c */ /* 0x000fe2000000181c */
[----:B------:R-:W1:Y:S03]  /*8770*/  LDSM.16.MT88.4 R120, [R191+0x800] ;  /* 0x00080000bf78783b */ /* 0x000e660000004200 */
[----:B------:R-:W-:Y:S01]  /*8780*/  MUFU.EX2 R110, R60 ;  /* 0x0000003c006e7308 */ /* 0x000fe20000000800 */
[----:B---3--:R-:W-:Y:S02]  /*8790*/  F2FP.PACK_AB R41, R223, R224 ;  /* 0x000000e0df29723e */ /* 0x008fe400000000ff */
[----:B------:R-:W-:Y:S01]  /*87a0*/  F2FP.PACK_AB R118, R228, R232 ;  /* 0x000000e8e476723e */ /* 0x000fe200000000ff */
[-C--:B----4-:R-:W-:Y:S05]  /*87b0*/  HMMA.16816.F32 R4, R52, R124.reuse, R4 ;  /* 0x0000007c3404723c */ /* 0x090fea0000001804 */
[----:B------:R-:W-:Y:S01]  /*87c0*/  F2FP.PACK_AB R119, R178, R180 ;  /* 0x000000b4b277723e */ /* 0x000fe200000000ff */
[----:B------:R2:W-:Y:S06]  /*87d0*/  MUFU.EX2 R170, R40 ;  /* 0x0000002800aa7308 */ /* 0x0005ec0000000800 */
[C---:B------:R-:W-:Y:S04]  /*87e0*/  HMMA.16816.F32 R8, R116.reuse, R124, R8 ;  /* 0x0000007c7408723c */ /* 0x040fe80000001808 */
[----:B------:R3:W4:Y:S04]  /*87f0*/  MUFU.EX2 R159, R45 ;  /* 0x0000002d009f7308 */ /* 0x0007280000000800 */
[-C--:B------:R-:W-:Y:S06]  /*8800*/  HMMA.16816.F32 R12, R116, R126.reuse, R12 ;  /* 0x0000007e740c723c */ /* 0x080fec000000180c */
[----:B------:R-:W5:Y:S02]  /*8810*/  MUFU.EX2 R156, R160 ;  /* 0x000000a0009c7308 */ /* 0x000f640000000800 */
[C---:B------:R-:W-:Y:S04]  /*8820*/  HMMA.16816.F32 R16, R52.reuse, R126, R16 ;  /* 0x0000007e3410723c */ /* 0x040fe80000001810 */
[--C-:B--2---:R-:W-:Y:S02]  /*8830*/  FFMA.FTZ R40, R61, c[0x0][0x2d0], -R114.reuse ;  /* 0x0000b4003d287a23 */ /* 0x104fe40000010872 */
[----:B------:R-:W-:Y:S02]  /*8840*/  FFMA.FTZ R61, R82, c[0x0][0x2d0], -R161 ;  /* 0x0000b400523d7a23 */ /* 0x000fe400000108a1 */
[-C--:B------:R-:W-:Y:S01]  /*8850*/  HMMA.16816.F32 R20, R52, R128.reuse, R20 ;  /* 0x000000803414723c */ /* 0x080fe20000001814 */
[----:B------:R2:W-:Y:S03]  /*8860*/  MUFU.EX2 R172, R40 ;  /* 0x0000002800ac7308 */ /* 0x0005e60000000800 */
[----:B---3--:R-:W-:Y:S01]  /*8870*/  F2FP.PACK_AB R45, R163, R164 ;  /* 0x000000a4a32d723e */ /* 0x008fe200000000ff */
[----:B------:R-:W-:Y:S01]  /*8880*/  FFMA.FTZ R82, R76, c[0x0][0x2d0], -R114 ;  /* 0x0000b4004c527a23 */ /* 0x000fe20000010872 */
[----:B----4-:R-:W-:Y:S01]  /*8890*/  F2FP.PACK_AB R153, R159, R162 ;  /* 0x000000a29f99723e */ /* 0x010fe200000000ff */
[----:B------:R-:W-:Y:S01]  /*88a0*/  FFMA.FTZ R76, R74, c[0x0][0x2d0], -R108 ;  /* 0x0000b4004a4c7a23 */ /* 0x000fe2000001086c */
[C---:B------:R-:W-:Y:S03]  /*88b0*/  HMMA.16816.F32 R32, R116.reuse, R128, R32 ;  /* 0x000000807420723c */ /* 0x040fe60000001820 */
[----:B------:R-:W-:Y:S01]  /*88c0*/  MUFU.EX2 R115, R61 ;  /* 0x0000003d00737308 */ /* 0x000fe20000000800 */
[----:B------:R-:W-:Y:S01]  /*88d0*/  FADD.FTZ R74, R173, R44 ;  /* 0x0000002cad4a7221 */ /* 0x000fe20000010000 */
[----:B------:R-:W-:Y:S01]  /*88e0*/  F2FP.PACK_AB R44, R216, R217 ;  /* 0x000000d9d82c723e */ /* 0x000fe200000000ff */
[----:B------:R-:W-:Y:S01]  /*88f0*/  FFMA.FTZ R114, R77, c[0x0][0x2d0], -R114 ;  /* 0x0000b4004d727a23 */ /* 0x000fe20000010872 */
[----:B-----5:R-:W-:Y:S01]  /*8900*/  F2FP.PACK_AB R154, R156, R158 ;  /* 0x0000009e9c9a723e */ /* 0x020fe200000000ff */
[-C--:B------:R-:W-:Y:S05]  /*8910*/  HMMA.16816.F32 R36, R116, R130.reuse, R36 ;  /* 0x000000827424723c */ /* 0x080fea0000001824 */
[----:B------:R-:W-:Y:S03]  /*8920*/  MUFU.EX2 R77, R72 ;  /* 0x00000048004d7308 */ /* 0x000fe60000000800 */
[C---:B------:R-:W-:Y:S01]  /*8930*/  HMMA.16816.F32 R48, R52.reuse, R130, R48 ;  /* 0x000000823430723c */ /* 0x040fe20000001830 */
[----:B------:R-:W-:Y:S03]  /*8940*/  LDSM.16.MT88.4 R128, [R190+0x2000] ;  /* 0x00200000be80783b */ /* 0x000fe60000004200 */
[--C-:B--2---:R-:W-:Y:S01]  /*8950*/  FFMA.FTZ R40, R46, c[0x0][0x2d0], -R108.reuse ;  /* 0x0000b4002e287a23 */ /* 0x104fe2000001086c */
[----:B------:R-:W-:Y:S02]  /*8960*/  F2FP.PACK_AB R46, R214, R212 ;  /* 0x000000d4d62e723e */ /* 0x000fe400000000ff */
[----:B------:R-:W-:Y:S01]  /*8970*/  MUFU.EX2 R72, R80 ;  /* 0x0000005000487308 */ /* 0x000fe20000000800 */
[-C--:B-1----:R-:W-:Y:S08]  /*8980*/  HMMA.16816.F32 R84, R52, R120.reuse, R84 ;  /* 0x000000783454723c */ /* 0x082ff00000001854 */
[C---:B------:R-:W-:Y:S01]  /*8990*/  HMMA.16816.F32 R88, R116.reuse, R120, R88 ;  /* 0x000000787458723c */ /* 0x040fe20000001858 */
[----:B------:R1:W-:Y:S07]  /*89a0*/  MUFU.EX2 R161, R40 ;  /* 0x0000002800a17308 */ /* 0x0003ee0000000800 */
[-C--:B------:R-:W-:Y:S08]  /*89b0*/  HMMA.16816.F32 R92, R116, R122.reuse, R92 ;  /* 0x0000007a745c723c */ /* 0x080ff0000000185c */
[C---:B------:R-:W-:Y:S01]  /*89c0*/  HMMA.16816.F32 R96, R52.reuse, R122, R96 ;  /* 0x0000007a3460723c */ /* 0x040fe20000001860 */
[----:B------:R-:W2:Y:S07]  /*89d0*/  LDSM.16.MT88.4 R120, [R190+0x1000] ;  /* 0x00100000be78783b */ /* 0x000eae0000004200 */
[-C--:B------:R-:W-:Y:S04]  /*89e0*/  HMMA.16816.F32 R100, R52, R64.reuse, R100 ;  /* 0x000000403464723c */ /* 0x080fe80000001864 */
[--C-:B-1----:R-:W-:Y:S04]  /*89f0*/  FFMA.FTZ R40, R47, c[0x0][0x2d0], -R108.reuse ;  /* 0x0000b4002f287a23 */ /* 0x102fe8000001086c */
[C---:B------:R-:W-:Y:S01]  /*8a00*/  HMMA.16816.F32 R104, R116.reuse, R64, R104 ;  /* 0x000000407468723c */ /* 0x040fe20000001868 */
[----:B------:R1:W3:Y:S06]  /*8a10*/  MUFU.EX2 R157, R40 ;  /* 0x00000028009d7308 */ /* 0x0002ec0000000800 */
[--C-:B------:R-:W-:Y:S01]  /*8a20*/  FFMA.FTZ R64, R59, c[0x0][0x2d0], -R108.reuse ;  /* 0x0000b4003b407a23 */ /* 0x100fe2000001086c */
[-C--:B------:R-:W-:Y:S01]  /*8a30*/  HMMA.16816.F32 R24, R116, R66.reuse, R24 ;  /* 0x000000427418723c */ /* 0x080fe20000001818 */
[----:B------:R-:W4:Y:S02]  /*8a40*/  LDSM.16.MT88.4 R56, [R191+0x1000] ;  /* 0x00100000bf38783b */ /* 0x000f240000004200 */
[----:B------:R-:W-:Y:S01]  /*8a50*/  MUFU.EX2 R109, R64 ;  /* 0x00000040006d7308 */ /* 0x000fe20000000800 */
[--C-:B------:R-:W-:Y:S02]  /*8a60*/  FFMA.FTZ R65, R62, c[0x0][0x2d0], -R108.reuse ;  /* 0x0000b4003e417a23 */ /* 0x100fe4000001086c */
[----:B------:R-:W-:Y:S02]  /*8a70*/  FFMA.FTZ R108, R79, c[0x0][0x2d0], -R108 ;  /* 0x0000b4004f6c7a23 */ /* 0x000fe4000001086c */
[----:B------:R-:W-:Y:S01]  /*8a80*/  HMMA.16816.F32 R28, R52, R66, R28 ;  /* 0x00000042341c723c */ /* 0x000fe2000000181c */
[----:B------:R-:W5:Y:S04]  /*8a90*/  LDSM.16.MT88.4 R52, [R192+0x1000] ;  /* 0x00100000c034783b */ /* 0x000f680000004200 */
[----:B------:R4:W-:Y:S01]  /*8aa0*/  MUFU.EX2 R79, R65 ;  /* 0x00000041004f7308 */ /* 0x0009e20000000800 */
[----:B-1----:R-:W-:Y:S03]  /*8ab0*/  F2FP.PACK_AB R40, R225, R226 ;  /* 0x000000e2e128723e */ /* 0x002fe600000000ff */
[----:B------:R-:W1:Y:S03]  /*8ac0*/  LDSM.16.MT88.4 R60, [R190+0x1800] ;  /* 0x00180000be3c783b */ /* 0x000e660000004200 */
[----:B---3--:R-:W-:Y:S01]  /*8ad0*/  F2FP.PACK_AB R47, R157, R161 ;  /* 0x000000a19d2f723e */ /* 0x008fe200000000ff */
[-C--:B--2---:R-:W-:Y:S08]  /*8ae0*/  HMMA.16816.F32 R4, R40, R120.reuse, R4 ;  /* 0x000000782804723c */ /* 0x084ff00000001804 */
[C---:B------:R-:W-:Y:S01]  /*8af0*/  HMMA.16816.F32 R8, R44.reuse, R120, R8 ;  /* 0x000000782c08723c */ /* 0x040fe20000001808 */
[----:B----4-:R-:W-:Y:S07]  /*8b00*/  LDSM.16.MT88.4 R64, [R191+0x1800] ;  /* 0x00180000bf40783b */ /* 0x010fee0000004200 */
[-C--:B------:R-:W-:Y:S08]  /*8b10*/  HMMA.16816.F32 R12, R44, R122.reuse, R12 ;  /* 0x0000007a2c0c723c */ /* 0x080ff0000000180c */
[C---:B------:R-:W-:Y:S08]  /*8b20*/  HMMA.16816.F32 R16, R40.reuse, R122, R16 ;  /* 0x0000007a2810723c */ /* 0x040ff00000001810 */
[-C--:B------:R-:W-:Y:S08]  /*8b30*/  HMMA.16816.F32 R20, R40, R68.reuse, R20 ;  /* 0x000000442814723c */ /* 0x080ff00000001814 */
[C---:B------:R-:W-:Y:S07]  /*8b40*/  HMMA.16816.F32 R32, R44.reuse, R68, R32 ;  /* 0x000000442c20723c */ /* 0x040fee0000001820 */
[----:B------:R-:W-:Y:S01]  /*8b50*/  FADD.FTZ R69, R187, R3 ;  /* 0x00000003bb457221 */ /* 0x000fe20000010000 */
[-C--:B------:R-:W-:Y:S08]  /*8b60*/  HMMA.16816.F32 R36, R44, R70.reuse, R36 ;  /* 0x000000462c24723c */ /* 0x080ff00000001824 */
[C---:B------:R-:W-:Y:S01]  /*8b70*/  HMMA.16816.F32 R48, R40.reuse, R70, R48 ;  /* 0x000000462830723c */ /* 0x040fe20000001830 */
[----:B------:R-:W2:Y:S07]  /*8b80*/  MUFU.EX2 R71, R81 ;  /* 0x0000005100477308 */ /* 0x000eae0000000800 */
[-C--:B------:R-:W-:Y:S08]  /*8b90*/  HMMA.16816.F32 R84, R40, R56.reuse, R84 ;  /* 0x000000382854723c */ /* 0x080ff00000001854 */
[C---:B------:R-:W-:Y:S08]  /*8ba0*/  HMMA.16816.F32 R88, R44.reuse, R56, R88 ;  /* 0x000000382c58723c */ /* 0x040ff00000001858 */
[-C--:B------:R-:W-:Y:S04]  /*8bb0*/  HMMA.16816.F32 R92, R44, R58.reuse, R92 ;  /* 0x0000003a2c5c723c */ /* 0x080fe8000000185c */
[----:B--2---:R-:W-:Y:S04]  /*8bc0*/  F2FP.PACK_AB R148, R71, R72 ;  /* 0x000000484794723e */ /* 0x004fe800000000ff */
[C---:B------:R-:W-:Y:S01]  /*8bd0*/  HMMA.16816.F32 R96, R40.reuse, R58, R96 ;  /* 0x0000003a2860723c */ /* 0x040fe20000001860 */
[----:B------:R-:W2:Y:S07]  /*8be0*/  LDSM.16.MT88.4 R56, [R193+0x1800] ;  /* 0x00180000c138783b */ /* 0x000eae0000004200 */
[-C--:B-----5:R-:W-:Y:S08]  /*8bf0*/  HMMA.16816.F32 R100, R40, R52.reuse, R100 ;  /* 0x000000342864723c */ /* 0x0a0ff00000001864 */
[C---:B------:R-:W-:Y:S08]  /*8c00*/  HMMA.16816.F32 R104, R44.reuse, R52, R104 ;  /* 0x000000342c68723c */ /* 0x040ff00000001868 */
[-C--:B------:R-:W-:Y:S07]  /*8c10*/  HMMA.16816.F32 R24, R44, R54.reuse, R24 ;  /* 0x000000362c18723c */ /* 0x080fee0000001818 */
[----:B------:R-:W-:Y:S01]  /*8c20*/  F2FP.PACK_AB R46, R172, R170 ;  /* 0x000000aaac2e723e */ /* 0x000fe200000000ff */
[----:B------:R-:W-:Y:S01]  /*8c30*/  HMMA.16816.F32 R28, R40, R54, R28 ;  /* 0x00000036281c723c */ /* 0x000fe2000000181c */
[----:B------:R-:W3:Y:S03]  /*8c40*/  LDSM.16.MT88.4 R52, [R192+0x1800] ;  /* 0x00180000c034783b */ /* 0x000ee60000004200 */
[----:B------:R-:W-:Y:S01]  /*8c50*/  FADD.FTZ R44, R203, R73 ;  /* 0x00000049cb2c7221 */ /* 0x000fe20000010000 */
[----:B------:R-:W-:Y:S01]  /*8c60*/  F2FP.PACK_AB R47, R77, R79 ;  /* 0x0000004f4d2f723e */ /* 0x000fe200000000ff */
[----:B------:R-:W-:Y:S01]  /*8c70*/  FADD.FTZ R45, R181, R0 ;  /* 0x00000000b52d7221 */ /* 0x000fe20000010000 */
[----:B------:R-:W-:Y:S01]  /*8c80*/  F2FP.PACK_AB R40, R213, R215 ;  /* 0x000000d7d528723e */ /* 0x000fe200000000ff */
[----:B------:R-:W-:Y:S01]  /*8c90*/  FADD.FTZ R70, R198, R44 ;  /* 0x0000002cc6467221 */ /* 0x000fe20000010000 */
[----:B------:R-:W-:Y:S01]  /*8ca0*/  F2FP.PACK_AB R41, R184, R183 ;  /* 0x000000b7b829723e */ /* 0x000fe200000000ff */
[----:B------:R-:W4:Y:S02]  /*8cb0*/  MUFU.EX2 R73, R83 ;  /* 0x0000005300497308 */ /* 0x000f240000000800 */
[----:B------:R-:W-:Y:S01]  /*8cc0*/  F2FP.PACK_AB R42, R177, R179 ;  /* 0x000000b3b12a723e */ /* 0x000fe200000000ff */
[----:B------:R-:W-:Y:S01]  /*8cd0*/  FADD.FTZ R68, R185, R45 ;  /* 0x0000002db9447221 */ /* 0x000fe20000010000 */
[----:B------:R-:W-:Y:S01]  /*8ce0*/  F2FP.PACK_AB R43, R175, R176 ;  /* 0x000000b0af2b723e */ /* 0x000fe200000000ff */
[----:B------:R-:W-:Y:S01]  /*8cf0*/  FADD.FTZ R0, R204, R74 ;  /* 0x0000004acc007221 */ /* 0x000fe20000010000 */
[----:B------:R-:W-:Y:S02]  /*8d00*/  F2FP.PACK_AB R44, R169, R168 ;  /* 0x000000a8a92c723e */ /* 0x000fe400000000ff */
[----:B------:R-:W-:Y:S01]  /*8d10*/  F2FP.PACK_AB R45, R109, R110 ;  /* 0x0000006e6d2d723e */ /* 0x000fe200000000ff */
[----:B------:R-:W-:Y:S02]  /*8d20*/  FADD.FTZ R3, R210, R0 ;  /* 0x00000000d2037221 */ /* 0x000fe40000010000 */
[-C--:B-1----:R-:W-:Y:S03]  /*8d30*/  HMMA.16816.F32 R4, R40, R60.reuse, R4 ;  /* 0x0000003c2804723c */ /* 0x082fe60000001804 */
[----:B------:R-:W-:Y:S02]  /*8d40*/  FADD.FTZ R0, R234, R70 ;  /* 0x00000046ea007221 */ /* 0x000fe40000010000 */
[----:B------:R-:W-:Y:S03]  /*8d50*/  FADD.FTZ R3, R231, R3 ;  /* 0x00000003e7037221 */ /* 0x000fe60000010000 */
[C---:B------:R-:W-:Y:S01]  /*8d60*/  HMMA.16816.F32 R8, R44.reuse, R60, R8 ;  /* 0x0000003c2c08723c */ /* 0x040fe20000001808 */
[----:B------:R1:W-:Y:S03]  /*8d70*/  MUFU.EX2 R61, R114 ;  /* 0x00000072003d7308 */ /* 0x0003e60000000800 */
[----:B----4-:R-:W-:Y:S04]  /*8d80*/  F2FP.PACK_AB R155, R73, R115 ;  /* 0x00000073499b723e */ /* 0x010fe800000000ff */
[-C--:B------:R-:W-:Y:S03]  /*8d90*/  HMMA.16816.F32 R12, R44, R62.reuse, R12 ;  /* 0x0000003e2c0c723c */ /* 0x080fe6000000180c */
[----:B------:R-:W-:Y:S05]  /*8da0*/  MUFU.EX2 R60, R76 ;  /* 0x0000004c003c7308 */ /* 0x000fea0000000800 */
[C---:B------:R-:W-:Y:S05]  /*8db0*/  HMMA.16816.F32 R16, R40.reuse, R62, R16 ;  /* 0x0000003e2810723c */ /* 0x040fea0000001810 */
[----:B------:R-:W4:Y:S03]  /*8dc0*/  MUFU.EX2 R62, R82 ;  /* 0x00000052003e7308 */ /* 0x000f260000000800 */
[-C--:B--2---:R-:W-:Y:S04]  /*8dd0*/  HMMA.16816.F32 R20, R40, R56.reuse, R20 ;  /* 0x000000382814723c */ /* 0x084fe80000001814 */
[----:B-1----:R-:W-:Y:S04]  /*8de0*/  MOV R114, R111 ;  /* 0x0000006f00727202 */ /* 0x002fe80000000f00 */
[C---:B------:R-:W-:Y:S01]  /*8df0*/  HMMA.16816.F32 R32, R44.reuse, R56, R32 ;  /* 0x000000382c20723c */ /* 0x040fe20000001820 */
[----:B------:R-:W-:Y:S06]  /*8e00*/  MUFU.EX2 R57, R108 ;  /* 0x0000006c00397308 */ /* 0x000fec0000000800 */
[----:B------:R-:W-:Y:S01]  /*8e10*/  FADD.FTZ R56, R229, R0 ;  /* 0x00000000e5387221 */ /* 0x000fe20000010000 */
[-C--:B------:R-:W-:Y:S04]  /*8e20*/  HMMA.16816.F32 R36, R44, R58.reuse, R36 ;  /* 0x0000003a2c24723c */ /* 0x080fe80000001824 */
[----:B------:R-:W-:Y:S01]  /*8e30*/  FADD.FTZ R0, R235, R3 ;  /* 0x00000003eb007221 */ /* 0x000fe20000010000 */
[----:B----4-:R-:W-:Y:S03]  /*8e40*/  F2FP.PACK_AB R150, R61, R62 ;  /* 0x0000003e3d96723e */ /* 0x010fe600000000ff */
[C---:B------:R-:W-:Y:S01]  /*8e50*/  HMMA.16816.F32 R48, R40.reuse, R58, R48 ;  /* 0x0000003a2830723c */ /* 0x040fe20000001830 */
[----:B------:R-:W1:Y:S03]  /*8e60*/  MUFU.EX2 R59, R75 ;  /* 0x0000004b003b7308 */ /* 0x000e660000000800 */
[----:B------:R-:W-:Y:S04]  /*8e70*/  FADD.FTZ R0, R239, R0 ;  /* 0x00000000ef007221 */ /* 0x000fe80000010000 */
[-C--:B------:R-:W-:Y:S03]  /*8e80*/  HMMA.16816.F32 R84, R40, R64.reuse, R84 ;  /* 0x000000402854723c */ /* 0x080fe60000001854 */
[----:B------:R-:W2:Y:S05]  /*8e90*/  MUFU.EX2 R58, R78 ;  /* 0x0000004e003a7308 */ /* 0x000eaa0000000800 */
[C---:B------:R-:W-:Y:S08]  /*8ea0*/  HMMA.16816.F32 R88, R44.reuse, R64, R88 ;  /* 0x000000402c58723c */ /* 0x040ff00000001858 */
[-C--:B------:R-:W-:Y:S04]  /*8eb0*/  HMMA.16816.F32 R92, R44, R66.reuse, R92 ;  /* 0x000000422c5c723c */ /* 0x080fe8000000185c */
[----:B-1----:R-:W-:Y:S04]  /*8ec0*/  F2FP.PACK_AB R149, R59, R60 ;  /* 0x0000003c3b95723e */ /* 0x002fe800000000ff */
[C---:B------:R-:W-:Y:S04]  /*8ed0*/  HMMA.16816.F32 R96, R40.reuse, R66, R96 ;  /* 0x000000422860723c */ /* 0x040fe80000001860 */
[----:B--2---:R-:W-:Y:S04]  /*8ee0*/  F2FP.PACK_AB R151, R57, R58 ;  /* 0x0000003a3997723e */ /* 0x004fe800000000ff */
[-C--:B---3--:R-:W-:Y:S08]  /*8ef0*/  HMMA.16816.F32 R100, R40, R52.reuse, R100 ;  /* 0x000000342864723c */ /* 0x088ff00000001864 */
[C---:B------:R-:W-:Y:S07]  /*8f00*/  HMMA.16816.F32 R104, R44.reuse, R52, R104 ;  /* 0x000000342c68723c */ /* 0x040fee0000001868 */
[----:B------:R-:W-:Y:S01]  /*8f10*/  FADD.FTZ R52, R220, R68 ;  /* 0x00000044dc347221 */ /* 0x000fe20000010000 */
[-C--:B------:R-:W-:Y:S01]  /*8f20*/  HMMA.16816.F32 R24, R44, R54.reuse, R24 ;  /* 0x000000362c18723c */ /* 0x080fe20000001818 */
[----:B------:R-:W1:Y:S03]  /*8f30*/  LDSM.16.MT88.4 R44, [R191+0x2000] ;  /* 0x00200000bf2c783b */ /* 0x000e660000004200 */
[----:B------:R-:W-:Y:S04]  /*8f40*/  FADD.FTZ R53, R230, R69 ;  /* 0x00000045e6357221 */ /* 0x000fe80000010000 */
[----:B------:R-:W-:Y:S07]  /*8f50*/  HMMA.16816.F32 R28, R40, R54, R28 ;  /* 0x00000036281c723c */ /* 0x000fee000000181c */
[----:B------:R-:W-:Y:S01]  /*8f60*/  FADD.FTZ R40, R132, R52 ;  /* 0x0000003484287221 */ /* 0x000fe20000010000 */
[-C--:B------:R-:W-:Y:S01]  /*8f70*/  HMMA.16816.F32 R120, R152, R128.reuse, R4 ;  /* 0x000000809878723c */ /* 0x080fe20000001804 */
[----:B------:R-:W2:Y:S04]  /*8f80*/  LDSM.16.MT88.4 R4, [R192+0x2000] ;  /* 0x00200000c004783b */ /* 0x000ea80000004200 */
[----:B------:R-:W-:Y:S02]  /*8f90*/  FADD.FTZ R41, R227, R53 ;  /* 0x00000035e3297221 */ /* 0x000fe40000010000 */
[----:B------:R-:W-:Y:S01]  /*8fa0*/  FADD.FTZ R3, R182, R40 ;  /* 0x00000028b6037221 */ /* 0x000fe20000010000 */
        /* <DEDUP_REMOVED lines=26> */
[-C--:B-1----:R-:W-:Y:S03]  /*9150*/  HMMA.16816.F32 R84, R152, R44.reuse, R84 ;  /* 0x0000002c9854723c */ /* 0x082fe60000001854 */
        /* <DEDUP_REMOVED lines=17> */
[----:B------:R-:W-:Y:S01]  /*9270*/  FADD.FTZ R9, R109, R3 ;  /* 0x000000036d097221 */ /* 0x000fe20000010000 */
[----:B------:R-:W-:Y:S01]  /*9280*/  MOV R109, R112 ;  /* 0x00000070006d7202 */ /* 0x000fe20000000f00 */
        /* <DEDUP_REMOVED lines=12> */
[----:B------:R-:W-:Y:S01]  /*9350*/  FADD.FTZ R3, R162, R9 ;  /* 0x00000009a2037221 */ /* 0x000fe20000010000 */
[-C--:B------:R-:W-:Y:S03]  /*9360*/  MOV R9, R2.reuse ;  /* 0x0000000200097202 */ /* 0x080fe60000000f00 */
        /* <DEDUP_REMOVED lines=11> */
[----:B------:R-:W-:Y:S01]  /*9420*/  IADD3 R0, R202, -0x1, RZ ;  /* 0xffffffffca007810 */ /* 0x000fe20007ffe0ff */
[----:B------:R-:W-:Y:S02]  /*9430*/  FADD.FTZ R207, R156, R4 ;  /* 0x000000049ccf7221 */ /* 0x000fe40000010000 */
[----:B------:R-:W-:Y:S01]  /*9440*/  FADD.FTZ R208, R73, R6 ;  /* 0x0000000649d07221 */ /* 0x000fe20000010000 */
[----:B------:R-:W-:Y:S01]  /*9450*/  MOV R202, R0 ;  /* 0x0000000000ca7202 */ /* 0x000fe20000000f00 */
[----:B------:R-:W-:Y:S01]  /*9460*/  FADD.FTZ R209, R61, R5 ;  /* 0x000000053dd17221 */ /* 0x000fe20000010000 */
[----:B------:R-:W-:Y:S01]  /*9470*/  MOV R0, R113 ;  /* 0x0000007100007202 */ /* 0x000fe20000000f00 */
[----:B------:R-:W-:Y:S01]  /*9480*/  FADD.FTZ R211, R57, R3 ;  /* 0x0000000339d37221 */ /* 0x000fe20000010000 */
[----:B------:R-:W-:-:S05]  /*9490*/  @P1 BRA `(.L_x_88) ;  /* 0xffffcd5000001947 */ /* 0x000fca000383ffff */
.L_x_81:
[----:B------:R-:W-:Y:S05]  /*94a0*/  BRA.DIV ~URZ, `(.L_x_89) ;  /* 0x00005fa27f007947 */ /* 0x000fea000b800000 */
[----:B------:R-:W1:Y:S04]  /*94b0*/  SHFL.BFLY PT, R0, R207, 0x2, 0x1f ;  /* 0x0c401f00cf007f89 */ /* 0x000e6800000e0000 */
[----:B------:R-:W2:Y:S04]  /*94c0*/  SHFL.BFLY PT, R2, R208, 0x2, 0x1f ;  /* 0x0c401f00d0027f89 */ /* 0x000ea800000e0000 */
[----:B------:R-:W3:Y:S04]  /*94d0*/  SHFL.BFLY PT, R3, R209, 0x2, 0x1f ;  /* 0x0c401f00d1037f89 */ /* 0x000ee800000e0000 */
[----:B------:R-:W4:Y:S01]  /*94e0*/  SHFL.BFLY PT, R7, R211, 0x2, 0x1f ;  /* 0x0c401f00d3077f89 */ /* 0x000f2200000e0000 */
[----:B-1----:R-:W-:-:S02]  /*94f0*/  FADD.FTZ R0, R0, R207 ;  /* 0x000000cf00007221 */ /* 0x002fc40000010000 */
[----:B--2---:R-:W-:-:S03]  /*9500*/  FADD.FTZ R2, R2, R208 ;  /* 0x000000d002027221 */ /* 0x004fc60000010000 */
[----:B------:R-:W1:Y:S01]  /*9510*/  SHFL.BFLY PT, R4, R0, 0x1, 0x1f ;  /* 0x0c201f0000047f89 */ /* 0x000e6200000e0000 */
[----:B---3--:R-:W-:-:S03]  /*9520*/  FADD.FTZ R3, R3, R209 ;  /* 0x000000d103037221 */ /* 0x008fc60000010000 */
[----:B------:R-:W2:Y:S01]  /*9530*/  SHFL.BFLY PT, R5, R2, 0x1, 0x1f ;  /* 0x0c201f0002057f89 */ /* 0x000ea200000e0000 */
[----:B----4-:R-:W-:-:S03]  /*9540*/  FADD.FTZ R7, R7, R211 ;  /* 0x000000d307077221 */ /* 0x010fc60000010000 */
[----:B------:R-:W3:Y:S04]  /*9550*/  SHFL.BFLY PT, R6, R3, 0x1, 0x1f ;  /* 0x0c201f0003067f89 */ /* 0x000ee800000e0000 */
[----:B------:R4:W4:Y:S01]  /*9560*/  SHFL.BFLY PT, R8, R7, 0x1, 0x1f ;  /* 0x0c201f0007087f89 */ /* 0x00092200000e0000 */
[----:B-1----:R-:W-:Y:S02]  /*9570*/  FADD.FTZ R4, R0, R4 ;  /* 0x0000000400047221 */ /* 0x002fe40000010000 */
[----:B--2---:R-:W-:Y:S02]  /*9580*/  FADD.FTZ R5, R2, R5 ;  /* 0x0000000502057221 */ /* 0x004fe40000010000 */
[----:B---3--:R-:W-:Y:S02]  /*9590*/  FADD.FTZ R6, R3, R6 ;  /* 0x0000000603067221 */ /* 0x008fe40000010000 */
.L_x_179:
[----:B------:R-:W-:Y:S01]  /*95a0*/  FSETP.NE.FTZ.AND P3, PT, R4, RZ, PT ;  /* 0x000000ff0400720b */ /* 0x000fe20003f75000 */
[----:B------:R-:W-:Y:S01]  /*95b0*/  CS2R R2, SRZ ;  /* 0x0000000000027805 */ /* 0x000fe2000001ff00 */
[----:B------:R-:W-:-:S02]  /*95c0*/  MOV R0, RZ ;  /* 0x000000ff00007202 */ /* 0x000fc40000000f00 */
[----:B------:R-:W-:Y:S02]  /*95d0*/  FSETP.NE.FTZ.AND P2, PT, R5, RZ, PT ;  /* 0x000000ff0500720b */ /* 0x000fe40003f55000 */
[----:B------:R-:W-:Y:S02]  /*95e0*/  FSETP.NE.FTZ.AND P1, PT, R6, RZ, PT ;  /* 0x000000ff0600720b */ /* 0x000fe40003f35000 */
[----:B------:R-:W-:Y:S02]  /*95f0*/  MOV R24, 0xff800000 ;  /* 0xff80000000187802 */ /* 0x000fe40000000f00 */
[----:B------:R-:W-:Y:S02]  /*9600*/  MOV R22, 0xff800000 ;  /* 0xff80000000167802 */ /* 0x000fe40000000f00 */
[----:B------:R-:W-:Y:S01]  /*9610*/  MOV R23, 0xff800000 ;  /* 0xff80000000177802 */ /* 0x000fe20000000f00 */
[----:B------:R-:W1:Y:S01]  /*9620*/  @P3 MUFU.RCP R0, R4 ;  /* 0x0000000400003308 */ /* 0x000e620000001000 */
[----:B------:R-:W-:-:S05]  /*9630*/  MOV R19, 0xff800000 ;  /* 0xff80000000137802 */ /* 0x000fca0000000f00 */
[----:B------:R-:W-:Y:S02]  /*9640*/  @P1 MOV R11, 0x3f317218 ;  /* 0x3f317218000b1802 */ /* 0x000fe40000000f00 */
[----:B------:R2:W-:Y:S01]  /*9650*/  @P3 MUFU.LG2 R10, R4 ;  /* 0x00000004000a3308 */ /* 0x0005e20000000c00 */
[----:B-1----:R-:W-:-:S07]  /*9660*/  FMUL.FTZ R64, R0, R120 ;  /* 0x0000007800407220 */ /* 0x002fce0000410000 */
[----:B------:R-:W-:Y:S01]  /*9670*/  @P2 MUFU.RCP R3, R5 ;  /* 0x0000000500032308 */ /* 0x000fe20000001000 */
[C---:B------:R-:W-:Y:S02]  /*9680*/  FMUL.FTZ R65, R0.reuse, R121 ;  /* 0x0000007900417220 */ /* 0x040fe40000410000 */
[C---:B------:R-:W-:Y:S02]  /*9690*/  FMUL.FTZ R66, R0.reuse, R128 ;  /* 0x0000008000427220 */ /* 0x040fe40000410000 */
[----:B------:R-:W-:Y:S02]  /*96a0*/  FMUL.FTZ R67, R0, R129 ;  /* 0x0000008100437220 */ /* 0x000fe40000410000 */
[----:B--2-4-:R-:W-:Y:S01]  /*96b0*/  FADD.FTZ R4, R8, R7 ;  /* 0x0000000708047221 */ /* 0x014fe20000010000 */
[----:B------:R-:W-:Y:S01]  /*96c0*/  @P1 MUFU.RCP R2, R6 ;  /* 0x0000000600021308 */ /* 0x000fe20000001000 */
[C---:B------:R-:W-:Y:S02]  /*96d0*/  FMUL.FTZ R68, R0.reuse, R132 ;  /* 0x0000008400447220 */ /* 0x040fe40000410000 */
[----:B------:R-:W-:Y:S01]  /*96e0*/  FMUL.FTZ R69, R0, R133 ;  /* 0x0000008500457220 */ /* 0x000fe20000410000 */
[----:B------:R-:W-:Y:S01]  /*96f0*/  FSETP.NE.FTZ.AND P0, PT, R4, RZ, PT ;  /* 0x000000ff0400720b */ /* 0x000fe20003f15000 */
[----:B------:R-:W-:-:S02]  /*9700*/  FMUL.FTZ R70, R0, R144 ;  /* 0x0000009000467220 */ /* 0x000fc40000410000 */
[C---:B------:R-:W-:Y:S01]  /*9710*/  FMUL.FTZ R71, R0.reuse, R145 ;  /* 0x0000009100477220 */ /* 0x040fe20000410000 */
[----:B------:R1:W2:Y:S01]  /*9720*/  @P2 MUFU.LG2 R7, R5 ;  /* 0x0000000500072308 */ /* 0x0002a20000000c00 */
        /* <DEDUP_REMOVED lines=8> */
[----:B-1----:R-:W-:Y:S01]  /*97b0*/  @P2 MOV R5, 0x3f317218 ;  /* 0x3f31721800052802 */ /* 0x002fe20000000f00 */
[----:B------:R-:W1:Y:S01]  /*97c0*/  @P1 MUFU.LG2 R0, R6 ;  /* 0x0000000600001308 */ /* 0x000e620000000c00 */
[----:B--2---:R-:W-:Y:S02]  /*97d0*/  @P2 FMUL.FTZ R8, R7, 0.69314718246459960938 ;  /* 0x3f31721807082820 */ /* 0x004fe40000410000 */
[C---:B------:R-:W-:Y:S02]  /*97e0*/  FMUL.FTZ R96, R3.reuse, R86 ;  /* 0x0000005603607220 */ /* 0x040fe40000410000 */
[----:B------:R-:W-:-:S02]  /*97f0*/  FMUL.FTZ R97, R3, R87 ;  /* 0x0000005703617220 */ /* 0x000fc40000410000 */
[C---:B------:R-:W-:Y:S02]  /*9800*/  FMUL.FTZ R78, R3.reuse, R122 ;  /* 0x0000007a034e7220 */ /* 0x040fe40000410000 */
[C---:B------:R-:W-:Y:S02]  /*9810*/  FMUL.FTZ R79, R3.reuse, R123 ;  /* 0x0000007b034f7220 */ /* 0x040fe40000410000 */
[C---:B------:R-:W-:Y:S02]  /*9820*/  FMUL.FTZ R80, R3.reuse, R130 ;  /* 0x0000008203507220 */ /* 0x040fe40000410000 */
[C---:B------:R-:W-:Y:S02]  /*9830*/  FMUL.FTZ R81, R3.reuse, R131 ;  /* 0x0000008303517220 */ /* 0x040fe40000410000 */
[C---:B------:R-:W-:Y:S02]  /*9840*/  FMUL.FTZ R82, R3.reuse, R134 ;  /* 0x0000008603527220 */ /* 0x040fe40000410000 */
[----:B-1----:R-:W-:Y:S01]  /*9850*/  @P1 FMUL.FTZ R7, R0, 0.69314718246459960938 ;  /* 0x3f31721800071820 */ /* 0x002fe20000410000 */
[----:B------:R-:W-:Y:S01]  /*9860*/  MOV R0, RZ ;  /* 0x000000ff00007202 */ /* 0x000fe20000000f00 */
[----:B------:R-:W-:-:S02]  /*9870*/  FMUL.FTZ R83, R3, R135 ;  /* 0x0000008703537220 */ /* 0x000fc40000410000 */
[C---:B------:R-:W-:Y:S02]  /*9880*/  FMUL.FTZ R84, R3.reuse, R146 ;  /* 0x0000009203547220 */ /* 0x040fe40000410000 */
[C---:B------:R-:W-:Y:S01]  /*9890*/  FMUL.FTZ R85, R3.reuse, R147 ;  /* 0x0000009303557220 */ /* 0x040fe20000410000 */
[----:B------:R-:W1:Y:S01]  /*98a0*/  @P0 MUFU.RCP R0, R4 ;  /* 0x0000000400000308 */ /* 0x000e620000001000 */
[C---:B------:R-:W-:Y:S02]  /*98b0*/  FMUL.FTZ R86, R3.reuse, R98 ;  /* 0x0000006203567220 */ /* 0x040fe40000410000 */
[C---:B------:R-:W-:Y:S02]  /*98c0*/  FMUL.FTZ R87, R3.reuse, R99 ;  /* 0x0000006303577220 */ /* 0x040fe40000410000 */
[C---:B------:R-:W-:Y:S02]  /*98d0*/  FMUL.FTZ R76, R3.reuse, R102 ;  /* 0x00000066034c7220 */ /* 0x040fe40000410000 */
[----:B------:R-:W-:-:S02]  /*98e0*/  FMUL.FTZ R77, R3, R103 ;  /* 0x00000067034d7220 */ /* 0x000fc40000410000 */
[C---:B------:R-:W-:Y:S02]  /*98f0*/  FMUL.FTZ R62, R3.reuse, R154 ;  /* 0x0000009a033e7220 */ /* 0x040fe40000410000 */
[----:B------:R-:W-:Y:S01]  /*9900*/  FMUL.FTZ R63, R3, R155 ;  /* 0x0000009b033f7220 */ /* 0x000fe20000410000 */
[----:B------:R-:W-:Y:S01]  /*9910*/  @P3 MOV R3, 0x3f317218 ;  /* 0x3f31721800033802 */ /* 0x000fe20000000f00 */
        /* <DEDUP_REMOVED lines=16> */
[----:B------:R2:W3:Y:S01]  /*9a20*/  @P0 MUFU.LG2 R2, R4 ;  /* 0x0000000400020308 */ /* 0x0004e20000000c00 */
[----:B------:R-:W-:Y:S02]  /*9a30*/  @P3 FMUL.FTZ R6, R3, c[0x0][0x2d0] ;  /* 0x0000b40003063a20 */ /* 0x000fe40000410000 */
[----:B------:R-:W-:Y:S02]  /*9a40*/  @P1 FMUL.FTZ R3, R11, c[0x0][0x2d0] ;  /* 0x0000b4000b031a20 */ /* 0x000fe40000410000 */
[----:B------:R-:W-:Y:S02]  /*9a50*/  @P3 FMUL.FTZ R10, R10, 0.69314718246459960938 ;  /* 0x3f3172180a0a3820 */ /* 0x000fe40000410000 */
[----:B------:R-:W-:Y:S01]  /*9a60*/  @P1 FFMA.FTZ R24, R3, R111, R7 ;  /* 0x0000006f03181223 */ /* 0x000fe20000010007 */
[----:B------:R-:W-:Y:S01]  /*9a70*/  @P0 MOV R3, 0x3f317218 ;  /* 0x3f31721800030802 */ /* 0x000fe20000000f00 */
[----:B------:R-:W-:Y:S02]  /*9a80*/  @P2 FMUL.FTZ R5, R5, c[0x0][0x2d0] ;  /* 0x0000b40005052a20 */ /* 0x000fe40000410000 */
[----:B-1----:R-:W-:-:S02]  /*9a90*/  FMUL.FTZ R30, R0, R118 ;  /* 0x00000076001e7220 */ /* 0x002fc40000410000 */
[----:B------:R-:W-:Y:S02]  /*9aa0*/  @P0 FMUL.FTZ R3, R3, c[0x0][0x2d0] ;  /* 0x0000b40003030a20 */ /* 0x000fe40000410000 */
[----:B------:R-:W-:Y:S01]  /*9ab0*/  FMUL.FTZ R31, R0, R119 ;  /* 0x00000077001f7220 */ /* 0x000fe20000410000 */
[----:B--2---:R-:W-:Y:S01]  /*9ac0*/  MOV R4, 0x1 ;  /* 0x0000000100047802 */ /* 0x004fe20000000f00 */
[----:B---3--:R-:W-:Y:S02]  /*9ad0*/  @P0 FMUL.FTZ R2, R2, 0.69314718246459960938 ;  /* 0x3f31721802020820 */ /* 0x008fe40000410000 */
        /* <DEDUP_REMOVED lines=13> */
[----:B------:R-:W-:Y:S01]  /*9bb0*/  FMUL.FTZ R29, R0, R151 ;  /* 0x00000097001d7220 */ /* 0x000fe20000410000 */
[----:B------:R-:W-:Y:S01]  /*9bc0*/  PRMT R0, R4, 0x7610, R0 ;  /* 0x0000761004007816 */ /* 0x000fe20000000000 */
[----:B------:R-:W-:-:S02]  /*9bd0*/  @P3 FFMA.FTZ R22, R6, R113, R10 ;  /* 0x0000007106163223 */ /* 0x000fc4000001000a */
[----:B------:R-:W-:Y:S02]  /*9be0*/  @P2 FFMA.FTZ R23, R5, R112, R8 ;  /* 0x0000007005172223 */ /* 0x000fe40000010008 */
[----:B------:R-:W-:Y:S02]  /*9bf0*/  @P0 FFMA.FTZ R19, R3, R9, R2 ;  /* 0x0000000903130223 */ /* 0x000fe40000010002 */
.L_x_48:
[----:B------:R1:W5:Y:S04]  /*9c00*/  LDL R6, [R1] ;  /* 0x0000000001067983 */ /* 0x0003680000100800 */
[----:B------:R-:W2:Y:S01]  /*9c10*/  S2R R2, SR_TID.X ;  /* 0x0000000000027919 */ /* 0x000ea20000002100 */
[----:B------:R-:W-:Y:S01]  /*9c20*/  BSSY B0, `(.L_x_90) ;  /* 0x0000011000007945 */ /* 0x000fe20003800000 */
[----:B--2---:R-:W-:-:S13]  /*9c30*/  LOP3.LUT P0, RZ, R2, 0x7f, RZ, 0xc0, !PT ;  /* 0x0000007f02ff7812 */ /* 0x004fda000780c0ff */
[----:B------:R-:W-:Y:S05]  /*9c40*/  @P0 BRA `(.L_x_91) ;  /* 0x000000e000000947 */ /* 0x000fea0003800000 */
[----:B-1----:R-:W1:Y:S01]  /*9c50*/  S2R R4, SR_LANEID ;  /* 0x0000000000047919 */ /* 0x002e620000000000 */
[----:B------:R-:W-:Y:S01]  /*9c60*/  VOTEU.ANY UR4, UPT, PT ;  /* 0x0000000000047886 */ /* 0x000fe200038e0100 */
[----:B------:R-:W-:Y:S01]  /*9c70*/  IMAD.MOV.U32 R5, RZ, RZ, c[0x0][0x564] ;  /* 0x00015900ff057624 */ /* 0x000fe200078e00ff */
[----:B------:R-:W1:Y:S08]  /*9c80*/  FLO.U32 R3, UR4 ;  /* 0x0000000400037d00 */ /* 0x000e7000080e0000 */
[----:B------:R-:W2:Y:S01]  /*9c90*/  POPC R2, UR4 ;  /* 0x0000000400027d09 */ /* 0x000ea20008000000 */
[----:B-1----:R-:W-:Y:S01]  /*9ca0*/  ISETP.EQ.U32.AND P0, PT, R3, R4, PT ;  /* 0x000000040300720c */ /* 0x002fe20003f02070 */
[----:B------:R-:W-:-:S12]  /*9cb0*/  IMAD.MOV.U32 R4, RZ, RZ, c[0x0][0x560] ;  /* 0x00015800ff047624 */ /* 0x000fd800078e00ff */
[----:B--2---:R1:W2:Y:S04]  /*9cc0*/  @P0 ATOMG.E.ADD.STRONG.GPU PT, R2, [R4.64], R2 ;  /* 0x00000002040209a8 */ /* 0x0042a800081ee1c6 */
[----:B-1----:R-:W1:Y:S04]  /*9cd0*/  S2R R4, SR_LTMASK ;  /* 0x0000000000047919 */ /* 0x002e680000003900 */
[----:B--2---:R1:W2:Y:S02]  /*9ce0*/  SHFL.IDX PT, R3, R2, R3, 0x1f ;  /* 0x00001f0302037589 */ /* 0x0042a400000e0000 */
[----:B-1----:R-:W-:-:S06]  /*9cf0*/  LOP3.LUT R2, R4, UR4, RZ, 0xc0, !PT ;  /* 0x0000000404027c12 */ /* 0x002fcc000f8ec0ff */
[----:B------:R-:W2:Y:S02]  /*9d00*/  POPC R2, R2 ;  /* 0x0000000200027309 */ /* 0x000ea40000000000 */
[----:B--2--5:R-:W-:-:S05]  /*9d10*/  IADD3 R6, R3, c[0x0][0xc], R2 ;  /* 0x0000030003067a10 */ /* 0x024fca0007ffe002 */
[----:B------:R1:W-:Y:S02]  /*9d20*/  STL [R1], R6 ;  /* 0x0000000601007387 */ /* 0x0003e40000100800 */
.L_x_91:
[----:B-1----:R-:W-:Y:S05]  /*9d30*/  BSYNC B0 ;  /* 0x0000000000007941 */ /* 0x002fea0003800000 */
.L_x_90:
[----:B------:R-:W-:Y:S01]  /*9d40*/  PRMT R0, R0, 0x9910, RZ ;  /* 0x0000991000007816 */ /* 0x000fe200000000ff */
[----:B------:R-:W-:Y:S01]  /*9d50*/  BSSY B1, `(.L_x_92) ;  /* 0x00002f2000017945 */ /* 0x000fe20003800000 */
[----:B-----5:R-:W-:Y:S02]  /*9d60*/  IMAD.MOV.U32 R88, RZ, RZ, R6 ;  /* 0x000000ffff587224 */ /* 0x020fe400078e0006 */
[----:B------:R-:W-:-:S13]  /*9d70*/  ISETP.NE.AND P0, PT, R0, RZ, PT ;  /* 0x000000ff0000720c */ /* 0x000fda0003f05270 */
[----:B------:R-:W-:Y:S05]  /*9d80*/  @!P0 BRA `(.L_x_93) ;  /* 0x000022a000008947 */ /* 0x000fea0003800000 */
[----:B------:R-:W2:Y:S04]  /*9d90*/  LDL R6, [R1+0x48] ;  /* 0x0000480001067983 */ /* 0x000ea80000100800 */
[----:B------:R-:W3:Y:S04]  /*9da0*/  LDL R5, [R1+0x58] ;  /* 0x0000580001057983 */ /* 0x000ee80000100800 */
[----:B------:R-:W4:Y:S04]  /*9db0*/  LDL R9, [R1+0x7c] ;  /* 0x00007c0001097983 */ /* 0x000f280000100800 */
[----:B------:R-:W4:Y:S01]  /*9dc0*/  LDL R8, [R1+0x78] ;  /* 0x0000780001087983 */ /* 0x000f220000100800 */
[----:B------:R-:W-:Y:S01]  /*9dd0*/  WARPSYNC 0xffffffff ;  /* 0xffffffff00007948 */ /* 0x000fe20003800000 */
[----:B------:R-:W-:-:S02]  /*9de0*/  F2FP.PACK_AB R0, R65, R64 ;  /* 0x000000404100723e */ /* 0x000fc400000000ff */
[----:B------:R-:W-:Y:S01]  /*9df0*/  BAR.SYNC.DEFER_BLOCKING 0x1, 0x80 ;  /* 0x0042000000007b1d */ /* 0x000fe20000010000 */
[----:B------:R-:W-:Y:S02]  /*9e00*/  F2FP.PACK_AB R3, R79, R78 ;  /* 0x0000004e4f03723e */ /* 0x000fe400000000ff */
[----:B------:R-:W-:-:S03]  /*9e10*/  F2FP.PACK_AB R2, R67, R66 ;  /* 0x000000424302723e */ /* 0x000fc600000000ff */
[----:B------:R-:W4:Y:S01]  /*9e20*/  LDL R7, [R1+0x4c] ;  /* 0x00004c0001077983 */ /* 0x000f220000100800 */
[----:B------:R-:W-:-:S03]  /*9e30*/  F2FP.PACK_AB R4, R45, R44 ;  /* 0x0000002c2d04723e */ /* 0x000fc600000000ff */
[----:B------:R-:W4:Y:S04]  /*9e40*/  LDL R13, [R1+0x50] ;  /* 0x00005000010d7983 */ /* 0x000f280000100800 */
[----:B------:R-:W4:Y:S04]  /*9e50*/  LDL R12, [R1+0x80] ;  /* 0x00008000010c7983 */ /* 0x000f280000100800 */
[----:B------:R-:W4:Y:S04]  /*9e60*/  LDL R10, [R1+0x84] ;  /* 0x00008400010a7983 */ /* 0x000f280000100800 */
[----:B--2---:R1:W-:Y:S04]  /*9e70*/  STS [R6], R0 ;  /* 0x0000000006007388 */ /* 0x0043e80000000800 */
[----:B------:R2:W-:Y:S04]  /*9e80*/  STS [R6+0x400], R3 ;  /* 0x0004000306007388 */ /* 0x0005e80000000800 */
[----:B---3--:R3:W-:Y:S01]  /*9e90*/  STS [R5], R2 ;  /* 0x0000000205007388 */ /* 0x0087e20000000800 */
[----:B-1----:R-:W-:-:S02]  /*9ea0*/  F2FP.PACK_AB R0, R81, R80 ;  /* 0x000000505100723e */ /* 0x002fc400000000ff */
[----:B--2---:R-:W-:-:S03]  /*9eb0*/  F2FP.PACK_AB R3, R43, R42 ;  /* 0x0000002a2b03723e */ /* 0x004fc600000000ff */
[----:B------:R1:W-:Y:S01]  /*9ec0*/  STS [R5+0x400], R0 ;  /* 0x0004000005007388 */ /* 0x0003e20000000800 */
[----:B---3--:R-:W-:-:S03]  /*9ed0*/  F2FP.PACK_AB R2, R31, R30 ;  /* 0x0000001e1f02723e */ /* 0x008fc600000000ff */
[----:B------:R-:W-:Y:S04]  /*9ee0*/  STS [R6+0x2000], R3 ;  /* 0x0020000306007388 */ /* 0x000fe80000000800 */
[----:B------:R2:W-:Y:S01]  /*9ef0*/  STS [R6+0x2400], R2 ;  /* 0x0024000206007388 */ /* 0x0005e20000000800 */
[----:B-1----:R-:W-:-:S03]  /*9f00*/  F2FP.PACK_AB R0, R33, R32 ;  /* 0x000000202100723e */ /* 0x002fc600000000ff */
[----:B--2---:R-:W2:Y:S01]  /*9f10*/  LDL R6, [R1+0x54] ;  /* 0x0000540001067983 */ /* 0x004ea20000100800 */
[----:B------:R-:W-:Y:S02]  /*9f20*/  F2FP.PACK_AB R3, R69, R68 ;  /* 0x000000444503723e */ /* 0x000fe400000000ff */
[----:B------:R-:W-:Y:S01]  /*9f30*/  F2FP.PACK_AB R2, R83, R82 ;  /* 0x000000525302723e */ /* 0x000fe200000000ff */
[----:B------:R1:W-:Y:S04]  /*9f40*/  STS [R5+0x2000], R0 ;  /* 0x0020000005007388 */ /* 0x0003e80000000800 */
[----:B------:R3:W-:Y:S04]  /*9f50*/  STS [R5+0x2400], R4 ;  /* 0x0024000405007388 */ /* 0x0007e80000000800 */
[----:B----4-:R4:W-:Y:S04]  /*9f60*/  STS [R9], R3 ;  /* 0x0000000309007388 */ /* 0x0109e80000000800 */
[----:B------:R4:W-:Y:S04]  /*9f70*/  STS [R9+0x400], R2 ;  /* 0x0004000209007388 */ /* 0x0009e80000000800 */
[----:B------:R-:W2:Y:S01]  /*9f80*/  LDL.LU R11, [R1+0x30] ;  /* 0x00003000010b7983 */ /* 0x000ea20000300800 */
[----:B-1----:R-:W-:-:S02]  /*9f90*/  F2FP.PACK_AB R0, R71, R70 ;  /* 0x000000464700723e */ /* 0x002fc400000000ff */
[----:B---3--:R-:W-:-:S03]  /*9fa0*/  F2FP.PACK_AB R4, R35, R34 ;  /* 0x000000222304723e */ /* 0x008fc600000000ff */
[----:B------:R1:W-:Y:S01]  /*9fb0*/  STS [R8], R0 ;  /* 0x0000000008007388 */ /* 0x0003e20000000800 */
[----:B------:R-:W-:Y:S02]  /*9fc0*/  F2FP.PACK_AB R5, R57, R56 ;  /* 0x000000383905723e */ /* 0x000fe400000000ff */
[----:B----4-:R-:W-:Y:S02]  /*9fd0*/  F2FP.PACK_AB R3, R85, R84 ;  /* 0x000000545503723e */ /* 0x010fe400000000ff */
[----:B------:R-:W-:-:S03]  /*9fe0*/  F2FP.PACK_AB R2, R47, R46 ;  /* 0x0000002e2f02723e */ /* 0x000fc600000000ff */
[----:B------:R-:W-:Y:S04]  /*9ff0*/  STS [R8+0x400], R3 ;  /* 0x0004000308007388 */ /* 0x000fe80000000800 */
[----:B------:R-:W-:Y:S04]  /*a000*/  STS [R9+0x2000], R4 ;  /* 0x0020000409007388 */ /* 0x000fe80000000800 */
[----:B------:R3:W-:Y:S01]  /*a010*/  STS [R9+0x2400], R2 ;  /* 0x0024000209007388 */ /* 0x0007e20000000800 */
[----:B-1----:R-:W-:-:S03]  /*a020*/  F2FP.PACK_AB R0, R37, R36 ;  /* 0x000000242500723e */ /* 0x002fc600000000ff */
[----:B---3--:R-:W3:Y:S01]  /*a030*/  LDL.LU R9, [R1+0x34] ;  /* 0x0000340001097983 */ /* 0x008ee20000300800 */
[----:B------:R-:W-:Y:S02]  /*a040*/  F2FP.PACK_AB R4, R61, R60 ;  /* 0x0000003c3d04723e */ /* 0x000fe400000000ff */
[----:B------:R-:W-:Y:S01]  /*a050*/  F2FP.PACK_AB R3, R97, R96 ;  /* 0x000000606103723e */ /* 0x000fe200000000ff */
[----:B------:R1:W-:Y:S01]  /*a060*/  STS [R8+0x2000], R0 ;  /* 0x0020000008007388 */ /* 0x0003e20000000800 */
[----:B------:R-:W-:-:S03]  /*a070*/  F2FP.PACK_AB R2, R75, R74 ;  /* 0x0000004a4b02723e */ /* 0x000fc600000000ff */
[----:B------:R4:W-:Y:S04]  /*a080*/  STS [R8+0x2400], R5 ;  /* 0x0024000508007388 */ /* 0x0009e80000000800 */
[----:B------:R4:W-:Y:S04]  /*a090*/  STS [R7], R4 ;  /* 0x0000000407007388 */ /* 0x0009e80000000800 */
[----:B------:R4:W-:Y:S01]  /*a0a0*/  STS [R7+0x400], R3 ;  /* 0x0004000307007388 */ /* 0x0009e20000000800 */
[----:B-1----:R-:W-:Y:S02]  /*a0b0*/  F2FP.PACK_AB R0, R87, R86 ;  /* 0x000000565700723e */ /* 0x002fe400000000ff */
[----:B------:R-:W-:-:S02]  /*a0c0*/  ISETP.NE.U32.AND P3, PT, RZ, c[0x0][0x508], PT ;  /* 0x00014200ff007a0c */ /* 0x000fc40003f65070 */
[----:B------:R-:W-:Y:S01]  /*a0d0*/  ISETP.NE.U32.AND P2, PT, RZ, c[0x0][0x500], PT ;  /* 0x00014000ff007a0c */ /* 0x000fe20003f45070 */
[----:B----4-:R-:W4:Y:S01]  /*a0e0*/  LDL.LU R8, [R1+0x3c] ;  /* 0x00003c0001087983 */ /* 0x010f220000300800 */
[----:B------:R-:W-:Y:S02]  /*a0f0*/  F2FP.PACK_AB R4, R53, R52 ;  /* 0x000000343504723e */ /* 0x000fe400000000ff */
[----:B------:R-:W-:Y:S02]  /*a100*/  F2FP.PACK_AB R3, R55, R54 ;  /* 0x000000363703723e */ /* 0x000fe400000000ff */
[----:B------:R-:W-:Y:S02]  /*a110*/  ISETP.NE.AND.EX P3, PT, RZ, c[0x0][0x50c], PT, P3 ;  /* 0x00014300ff007a0c */ /* 0x000fe40003f65330 */
[----:B------:R-:W-:Y:S01]  /*a120*/  ISETP.NE.AND.EX P2, PT, RZ, c[0x0][0x504], PT, P2 ;  /* 0x00014100ff007a0c */ /* 0x000fe20003f45320 */
[----:B--2---:R1:W-:Y:S04]  /*a130*/  STS [R6], R2 ;  /* 0x0000000206007388 */ /* 0x0043e80000000800 */
[----:B------:R2:W-:Y:S04]  /*a140*/  STS [R6+0x400], R0 ;  /* 0x0004000006007388 */ /* 0x0005e80000000800 */
[----:B------:R2:W-:Y:S04]  /*a150*/  STS [R7+0x2000], R4 ;  /* 0x0020000407007388 */ /* 0x0005e80000000800 */
[----:B------:R2:W-:Y:S01]  /*a160*/  STS [R7+0x2400], R3 ;  /* 0x0024000307007388 */ /* 0x0005e20000000800 */
[----:B-1----:R-:W-:-:S02]  /*a170*/  F2FP.PACK_AB R2, R49, R48 ;  /* 0x000000303102723e */ /* 0x002fc400000000ff */
[----:B--2---:R-:W-:-:S03]  /*a180*/  F2FP.PACK_AB R0, R51, R50 ;  /* 0x000000323300723e */ /* 0x004fc600000000ff */
[----:B------:R-:W-:Y:S04]  /*a190*/  STS [R6+0x2000], R2 ;  /* 0x0020000206007388 */ /* 0x000fe80000000800 */
[----:B------:R1:W-:Y:S01]  /*a1a0*/  STS [R6+0x2400], R0 ;  /* 0x0024000006007388 */ /* 0x0003e20000000800 */
[----:B------:R-:W-:Y:S02]  /*a1b0*/  F2FP.PACK_AB R4, R77, R76 ;  /* 0x0000004c4d04723e */ /* 0x000fe400000000ff */
[----:B------:R-:W-:Y:S02]  /*a1c0*/  F2FP.PACK_AB R3, R59, R58 ;  /* 0x0000003a3b03723e */ /* 0x000fe400000000ff */
[----:B-1----:R-:W-:Y:S02]  /*a1d0*/  F2FP.PACK_AB R0, R73, R72 ;  /* 0x000000484900723e */ /* 0x002fe400000000ff */
[----:B------:R-:W-:-:S03]  /*a1e0*/  F2FP.PACK_AB R2, R63, R62 ;  /* 0x0000003e3f02723e */ /* 0x000fc600000000ff */
[----:B------:R1:W-:Y:S04]  /*a1f0*/  STS [R13], R0 ;  /* 0x000000000d007388 */ /* 0x0003e80000000800 */
[----:B------:R-:W-:Y:S04]  /*a200*/  STS [R13+0x400], R4 ;  /* 0x000400040d007388 */ /* 0x000fe80000000800 */
[----:B------:R2:W-:Y:S04]  /*a210*/  STS [R12], R3 ;  /* 0x000000030c007388 */ /* 0x0005e80000000800 */
[----:B------:R3:W-:Y:S01]  /*a220*/  STS [R10+0x400], R2 ;  /* 0x000400020a007388 */ /* 0x0007e20000000800 */
[----:B-1----:R-:W-:-:S05]  /*a230*/  F2FP.PACK_AB R0, R39, R38 ;  /* 0x000000262700723e */ /* 0x002fca00000000ff */
[----:B------:R1:W-:Y:S01]  /*a240*/  STS [R13+0x2000], R0 ;  /* 0x002000000d007388 */ /* 0x0003e20000000800 */
[----:B--2---:R-:W-:Y:S02]  /*a250*/  F2FP.PACK_AB R3, R29, R28 ;  /* 0x0000001c1d03723e */ /* 0x004fe400000000ff */
[----:B---3--:R-:W-:-:S05]  /*a260*/  F2FP.PACK_AB R2, R41, R40 ;  /* 0x000000282902723e */ /* 0x008fca00000000ff */
[----:B------:R2:W-:Y:S01]  /*a270*/  STS [R13+0x2400], R2 ;  /* 0x002400020d007388 */ /* 0x0005e20000000800 */
[----:B-1----:R-:W-:-:S05]  /*a280*/  F2FP.PACK_AB R0, R27, R26 ;  /* 0x0000001a1b00723e */ /* 0x002fca00000000ff */
[----:B------:R-:W-:Y:S04]  /*a290*/  STS [R12+0x2000], R0 ;  /* 0x002000000c007388 */ /* 0x000fe80000000800 */
[----:B------:R1:W-:Y:S04]  /*a2a0*/  STS [R10+0x2400], R3 ;  /* 0x002400030a007388 */ /* 0x0003e80000000800 */
[----:B------:R-:W-:Y:S01]  /*a2b0*/  BAR.SYNC.DEFER_BLOCKING 0x1, 0x80 ;  /* 0x0042000000007b1d */ /* 0x000fe20000010000 */
[C---:B------:R-:W-:Y:S02]  /*a2c0*/  @P3 IADD3 R6, P0, R11.reuse, c[0x0][0x508], RZ ;  /* 0x000142000b063a10 */ /* 0x040fe40007f1e0ff */
[----:B------:R-:W-:Y:S01]  /*a2d0*/  IADD3 R4, P1, R11, c[0x0][0x500], RZ ;  /* 0x000140000b047a10 */ /* 0x000fe20007f3e0ff */
[----:B------:R-:W-:Y:S01]  /*a2e0*/  IMAD.MOV.U32 R11, RZ, RZ, c[0x0][0x388] ;  /* 0x0000e200ff0b7624 */ /* 0x000fe200078e00ff */
[C---:B------:R-:W-:Y:S01]  /*a2f0*/  @P3 IADD3.X R7, R9.reuse, c[0x0][0x50c], RZ, P0, !PT ;  /* 0x0001430009073a10 */ /* 0x040fe200007fe4ff */
[----:B--2---:R-:W-:Y:S01]  /*a300*/  IMAD.MOV.U32 R2, RZ, RZ, RZ ;  /* 0x000000ffff027224 */ /* 0x004fe200078e00ff */
[----:B------:R-:W-:-:S03]  /*a310*/  IADD3.X R5, R9, c[0x0][0x504], RZ, P1, !PT ;  /* 0x0001410009057a10 */ /* 0x000fc60000ffe4ff */
[----:B------:R2:W5:Y:S04]  /*a320*/  @P3 LDG.E R11, [R6.64] ;  /* 0x00000006060b3981 */ /* 0x000568000c1e1900 */
[----:B------:R2:W5:Y:S01]  /*a330*/  @P2 LDG.E R2, [R4.64] ;  /* 0x0000000604022981 */ /* 0x000562000c1e1900 */
[----:B----4-:R-:W-:-:S04]  /*a340*/  ISETP.NE.AND P0, PT, R8, RZ, PT ;  /* 0x000000ff0800720c */ /* 0x010fc80003f05270 */
[----:B-1----:R-:W-:Y:S01]  /*a350*/  SEL R3, R8, c[0x0][0x3d4], P0 ;  /* 0x0000f50008037a07 */ /* 0x002fe20000000000 */
[----:B------:R-:W-:Y:S05]  /*a360*/  @P3 BRA `(.L_x_94) ;  /* 0x0000004000003947 */ /* 0x000fea0003800000 */
[----:B------:R-:W-:Y:S05]  /*a370*/  @!P2 BRA `(.L_x_94) ;  /* 0x000000300000a947 */ /* 0x000fea0003800000 */
[----:B------:R1:W3:Y:S04]  /*a380*/  LDG.E R0, [R4.64] ;  /* 0x0000000604007981 */ /* 0x0002e8000c1e1900 */
[----:B-12---:R-:W3:Y:S02]  /*a390*/  LDG.E R4, [R4.64+0x4] ;  /* 0x0000040604047981 */ /* 0x006ee4000c1e1900 */
[----:B---3-5:R-:W-:Y:S02]  /*a3a0*/  IADD3 R11, -R0, R4, RZ ;  /* 0x00000004000b7210 */ /* 0x028fe40007ffe1ff */
.L_x_94:
[----:B------:R-:W3:Y:S04]  /*a3b0*/  LDL.LU R8, [R1+0x10] ;  /* 0x0000100001087983 */ /* 0x000ee80000300800 */
[----:B------:R-:W4:Y:S04]  /*a3c0*/  LDL R10, [R1+0x90] ;  /* 0x00009000010a7983 */ /* 0x000f280000100800 */
[----:B--2---:R-:W2:Y:S04]  /*a3d0*/  LDL.LU R7, [R1+0x40] ;  /* 0x0000400001077983 */ /* 0x004ea80000300800 */
[----:B------:R-:W4:Y:S04]  /*a3e0*/  LDL.LU R6, [R1+0x8] ;  /* 0x0000080001067983 */ /* 0x000f280000300800 */
[----:B------:R-:W4:Y:S04]  /*a3f0*/  LDL R25, [R1+0x4] ;  /* 0x0000040001197983 */ /* 0x000f280000100800 */
[----:B------:R-:W4:Y:S04]  /*a400*/  LDL R18, [R1+0x44] ;  /* 0x0000440001127983 */ /* 0x000f280000100800 */
[----:B------:R-:W4:Y:S01]  /*a410*/  LDL R90, [R1+0x8c] ;  /* 0x00008c00015a7983 */ /* 0x000f220000100800 */
[----:B------:R-:W-:Y:S01]  /*a420*/  IMAD.MOV.U32 R9, RZ, RZ, 0x368 ;  /* 0x00000368ff097424 */ /* 0x000fe200078e00ff */
[----:B------:R-:W-:-:S04]  /*a430*/  ISETP.GT.AND P3, PT, R3, 0x1, PT ;  /* 0x000000010300780c */ /* 0x000fc80003f64270 */
[----:B------:R-:W-:-:S04]  /*a440*/  SEL R9, R9, 0x328, P3 ;  /* 0x0000032809097807 */ /* 0x000fc80001800000 */
[----:B------:R-:W1:Y:S08]  /*a450*/  LDC.64 R4, c[0x0][R9+0x170] ;  /* 0x00005c0009047b82 */ /* 0x000e700000000a00 */
[----:B------:R-:W1:Y:S08]  /*a460*/  LDC.64 R12, c[0x0][R9+0x168] ;  /* 0x00005a00090c7b82 */ /* 0x000e700000000a00 */
[----:B------:R1:W1:Y:S08]  /*a470*/  LDC.64 R14, c[0x0][R9+0x178] ;  /* 0x00005e00090e7b82 */ /* 0x0002700000000a00 */
[----:B------:R1:W1:Y:S01]  /*a480*/  LDC.64 R20, c[0x0][R9+0x160] ;  /* 0x0000580009147b82 */ /* 0x0002620000000a00 */
[----:B------:R-:W-:Y:S01]  /*a490*/  ISETP.NE.U32.AND P0, PT, RZ, c[0x0][0x500], PT ;  /* 0x00014000ff007a0c */ /* 0x000fe20003f05070 */
[----:B------:R-:W-:-:S03]  /*a4a0*/  IMAD.MOV.U32 R0, RZ, RZ, c[0x0][0x4e8] ;  /* 0x00013a00ff007624 */ /* 0x000fc600078e00ff */
[----:B------:R-:W-:Y:S02]  /*a4b0*/  ISETP.NE.AND.EX P0, PT, RZ, c[0x0][0x504], PT, P0 ;  /* 0x00014100ff007a0c */ /* 0x000fe40003f05300 */
[----:B------:R-:W-:Y:S01]  /*a4c0*/  ISETP.NE.AND P2, PT, R0, 0x1, PT ;  /* 0x000000010000780c */ /* 0x000fe20003f45270 */
[----:B------:R-:W1:Y:S02]  /*a4d0*/  S2R R91, SR_TID.X ;  /* 0x00000000005b7919 */ /* 0x000e640000002100 */
[----:B-1----:R-:W-:-:S04]  /*a4e0*/  SHF.R.S32.HI R89, RZ, 0x1f, R91 ;  /* 0x0000001fff597819 */ /* 0x002fc8000001145b */
[----:B------:R-:W-:-:S04]  /*a4f0*/  LEA.HI R89, R89, R91, RZ, 0x5 ;  /* 0x0000005b59597211 */ /* 0x000fc800078f28ff */
[----:B------:R-:W-:-:S05]  /*a500*/  LOP3.LUT R89, R89, 0xffffffe0, RZ, 0xc0, !PT ;  /* 0xffffffe059597812 */ /* 0x000fca00078ec0ff */
[----:B------:R-:W-:Y:S01]  /*a510*/  IMAD.IADD R89, R91, 0x1, -R89 ;  /* 0x000000015b597824 */ /* 0x000fe200078e0a59 */
[----:B---3--:R-:W-:-:S05]  /*a520*/  SEL R8, R8, RZ, !P0 ;  /* 0x000000ff08087207 */ /* 0x008fca0004000000 */
[----:B------:R-:W-:Y:S01]  /*a530*/  IMAD R0, R5, R8, RZ ;  /* 0x0000000805007224 */ /* 0x000fe200078e02ff */
[----:B--2---:R-:W-:Y:S02]  /*a540*/  SEL R3, R7, RZ, !P0 ;  /* 0x000000ff07037207 */ /* 0x004fe40004000000 */
[----:B----4-:R-:W-:Y:S01]  /*a550*/  LOP3.LUT R16, R6, 0xffff, RZ, 0xc0, !PT ;  /* 0x0000ffff06107812 */ /* 0x010fe200078ec0ff */
[----:B------:R-:W-:Y:S02]  /*a560*/  IMAD R17, R25, 0x80, R10 ;  /* 0x0000008019117824 */ /* 0x000fe400078e020a */
[----:B------:R-:W-:Y:S02]  /*a570*/  IMAD R10, R4, R3, R0 ;  /* 0x00000003040a7224 */ /* 0x000fe400078e0200 */
[----:B------:R-:W-:-:S04]  /*a580*/  @P2 IMAD.HI.U32 R3, R17, c[0x0][0x4ec], RZ ;  /* 0x00013b0011032a27 */ /* 0x000fc800078e00ff */
[----:B------:R-:W-:-:S04]  /*a590*/  IMAD.WIDE.U32 R4, R4, R8, RZ ;  /* 0x0000000804047225 */ /* 0x000fc800078e00ff */
[----:B------:R-:W-:-:S04]  /*a5a0*/  IMAD.WIDE.U32 R6, R12, R16, RZ ;  /* 0x000000100c067225 */ /* 0x000fc800078e00ff */
[----:B------:R-:W-:Y:S01]  /*a5b0*/  IMAD.MOV.U32 R0, RZ, RZ, R17 ;  /* 0x000000ffff007224 */ /* 0x000fe200078e0011 */
[----:B------:R-:W-:Y:S01]  /*a5c0*/  @P2 SHF.R.U32.HI R0, RZ, c[0x0][0x4f0], R3 ;  /* 0x00013c00ff002a19 */ /* 0x000fe20000011603 */
[----:B------:R-:W-:Y:S01]  /*a5d0*/  IMAD R9, R13, R16, RZ ;  /* 0x000000100d097224 */ /* 0x000fe200078e02ff */
[----:B------:R-:W-:Y:S01]  /*a5e0*/  SEL R3, R18, RZ, P3 ;  /* 0x000000ff12037207 */ /* 0x000fe20001800000 */
[----:B------:R-:W-:Y:S01]  /*a5f0*/  IMAD.IADD R10, R5, 0x1, R10 ;  /* 0x00000001050a7824 */ /* 0x000fe200078e020a */
[--C-:B-----5:R-:W-:Y:S01]  /*a600*/  IADD3 R12, P1, P0, R4, R6, R2.reuse ;  /* 0x00000006040c7210 */ /* 0x120fe2000783e002 */
[----:B------:R-:W-:Y:S01]  /*a610*/  IMAD.IADD R6, R7, 0x1, R9 ;  /* 0x0000000107067824 */ /* 0x000fe200078e0209 */
[----:B------:R-:W-:Y:S01]  /*a620*/  SHF.R.S32.HI R18, RZ, 0x1f, R2 ;  /* 0x0000001fff127819 */ /* 0x000fe20000011402 */
[----:B------:R-:W-:Y:S02]  /*a630*/  IMAD.MOV R7, RZ, RZ, -R0 ;  /* 0x000000ffff077224 */ /* 0x000fe400078e0a00 */
[----:B------:R-:W-:-:S02]  /*a640*/  IMAD R9, R15, R3, RZ ;  /* 0x000000030f097224 */ /* 0x000fc400078e02ff */
[----:B------:R-:W-:Y:S01]  /*a650*/  IMAD.WIDE.U32 R4, R14, R3, RZ ;  /* 0x000000030e047225 */ /* 0x000fe200078e00ff */
[----:B------:R-:W-:-:S03]  /*a660*/  IADD3.X R10, R10, R6, R18, P1, P0 ;  /* 0x000000060a0a7210 */ /* 0x000fc60000fe0412 */
[----:B------:R-:W-:Y:S01]  /*a670*/  IMAD R6, R7, c[0x0][0x4e8], R17 ;  /* 0x00013a0007067a24 */ /* 0x000fe200078e0211 */
[----:B------:R-:W-:Y:S01]  /*a680*/  IADD3 R4, P1, P0, R0, R12, R4 ;  /* 0x0000000c00047210 */ /* 0x000fe2000783e004 */
[----:B------:R-:W-:Y:S01]  /*a690*/  IMAD.IADD R9, R5, 0x1, R9 ;  /* 0x0000000105097824 */ /* 0x000fe200078e0209 */
[----:B------:R-:W-:Y:S01]  /*a6a0*/  SHF.R.S32.HI R3, RZ, 0x1f, R0 ;  /* 0x0000001fff037819 */ /* 0x000fe20000011400 */
[----:B------:R-:W-:Y:S01]  /*a6b0*/  IMAD R0, R21, R6, RZ ;  /* 0x0000000615007224 */ /* 0x000fe200078e02ff */
[----:B------:R-:W-:Y:S02]  /*a6c0*/  SHF.R.S32.HI R7, RZ, 0x1f, R6 ;  /* 0x0000001fff077819 */ /* 0x000fe40000011406 */
[----:B------:R-:W-:Y:S01]  /*a6d0*/  IADD3.X R5, R3, R10, R9, P1, P0 ;  /* 0x0000000a03057210 */ /* 0x000fe20000fe0409 */
[----:B------:R-:W-:Y:S02]  /*a6e0*/  IMAD.MOV.U32 R3, RZ, RZ, c[0x0][0x4a8] ;  /* 0x00012a00ff037624 */ /* 0x000fe400078e00ff */
[----:B------:R-:W-:-:S02]  /*a6f0*/  IMAD R0, R20, R7, R0 ;  /* 0x0000000714007224 */ /* 0x000fc400078e0200 */
[----:B------:R-:W-:Y:S01]  /*a700*/  IMAD.WIDE.U32 R6, R20, R6, R4 ;  /* 0x0000000614067225 */ /* 0x000fe200078e0004 */
[----:B------:R-:W-:-:S03]  /*a710*/  SEL R4, R3, c[0x0][0x450], P3 ;  /* 0x0001140003047a07 */ /* 0x000fc60001800000 */
[----:B------:R-:W-:Y:S01]  /*a720*/  IMAD.MOV.U32 R5, RZ, RZ, c[0x0][0x4ac] ;  /* 0x00012b00ff057624 */ /* 0x000fe200078e00ff */
[----:B------:R-:W-:Y:S01]  /*a730*/  LEA R4, P0, R6, R4, 0x2 ;  /* 0x0000000406047211 */ /* 0x000fe200078010ff */
[----:B------:R-:W-:-:S03]  /*a740*/  IMAD.IADD R3, R7, 0x1, R0 ;  /* 0x0000000107037824 */ /* 0x000fc600078e0200 */
[----:B------:R-:W-:-:S04]  /*a750*/  SEL R5, R5, c[0x0][0x454], P3 ;  /* 0x0001150005057a07 */ /* 0x000fc80001800000 */
[----:B------:R-:W-:Y:S01]  /*a760*/  LEA.HI.X R3, R6, R5, R3, 0x2, P0 ;  /* 0x0000000506037211 */ /* 0x000fe200000f1403 */
[----:B------:R-:W-:Y:S01]  /*a770*/  IMAD R0, R11, c[0x0][0x4e8], RZ ;  /* 0x00013a000b007a24 */ /* 0x000fe200078e02ff */
[----:B------:R-:W-:Y:S04]  /*a780*/  SHFL.IDX PT, R12, R4, RZ, 0x1c1f ;  /* 0x001c1fff040c7589 */ /* 0x000fe800000e0000 */
[----:B------:R-:W1:Y:S04]  /*a790*/  SHFL.IDX PT, R13, R3, RZ, 0x1c1f ;  /* 0x001c1fff030d7589 */ /* 0x000e6800000e0000 */
[----:B------:R-:W-:Y:S04]  /*a7a0*/  SHFL.IDX PT, R10, R4, 0x1, 0x1c1f ;  /* 0x003c1f00040a7f89 */ /* 0x000fe800000e0000 */
[----:B------:R-:W2:Y:S04]  /*a7b0*/  SHFL.IDX PT, R11, R3, 0x1, 0x1c1f ;  /* 0x003c1f00030b7f89 */ /* 0x000ea800000e0000 */
[----:B------:R-:W-:Y:S04]  /*a7c0*/  SHFL.IDX PT, R6, R4, 0x2, 0x1c1f ;  /* 0x005c1f0004067f89 */ /* 0x000fe800000e0000 */
[----:B------:R-:W3:Y:S04]  /*a7d0*/  SHFL.IDX PT, R7, R3, 0x2, 0x1c1f ;  /* 0x005c1f0003077f89 */ /* 0x000ee800000e0000 */
[----:B------:R4:W-:Y:S04]  /*a7e0*/  SHFL.IDX PT, R5, R3, 0x3, 0x1c1f ;  /* 0x007c1f0003057f89 */ /* 0x0009e800000e0000 */
[----:B------:R-:W1:Y:S01]  /*a7f0*/  SHFL.IDX PT, R4, R4, 0x3, 0x1c1f ;  /* 0x007c1f0004047f89 */ /* 0x000e6200000e0000 */
[----:B------:R-:W-:Y:S01]  /*a800*/  LOP3.LUT P0, RZ, R89, 0x3, RZ, 0xc0, !PT ;  /* 0x0000000359ff7812 */ /* 0x000fe2000780c0ff */
[----:B----4-:R-:W-:-:S05]  /*a810*/  IMAD R3, R25, 0x80, R90 ;  /* 0x0000008019037824 */ /* 0x010fca00078e025a */
[C---:B------:R-:W-:Y:S02]  /*a820*/  IADD3 R15, R3.reuse, 0x8, RZ ;  /* 0x00000008030f7810 */ /* 0x040fe40007ffe0ff */
[C---:B------:R-:W-:Y:S02]  /*a830*/  IADD3 R14, R3.reuse, 0x40, RZ ;  /* 0x00000040030e7810 */ /* 0x040fe40007ffe0ff */
[C---:B------:R-:W-:Y:S02]  /*a840*/  IADD3 R9, R3.reuse, 0x48, RZ ;  /* 0x0000004803097810 */ /* 0x040fe40007ffe0ff */
[-C--:B------:R-:W-:Y:S02]  /*a850*/  ISETP.GE.OR P5, PT, R3, R0.reuse, P0 ;  /* 0x000000000300720c */ /* 0x080fe400007a6670 */
[-C--:B------:R-:W-:Y:S02]  /*a860*/  ISETP.GE.OR P4, PT, R15, R0.reuse, P0 ;  /* 0x000000000f00720c */ /* 0x080fe40000786670 */
[----:B------:R-:W-:-:S02]  /*a870*/  ISETP.GE.OR P1, PT, R14, R0, P0 ;  /* 0x000000000e00720c */ /* 0x000fc40000726670 */
[----:B------:R-:W-:-:S07]  /*a880*/  ISETP.GE.OR P0, PT, R9, R0, P0 ;  /* 0x000000000900720c */ /* 0x000fce0000706670 */
[----:B-1----:R1:W-:Y:S01]  /*a890*/  @!P5 ST.E [R12.64], R22 ;  /* 0x000000160c00d985 */ /* 0x0023e2000c101906 */
[----:B------:R-:W-:-:S03]  /*a8a0*/  ISETP.GE.AND P5, PT, R9, R0, PT ;  /* 0x000000000900720c */ /* 0x000fc60003fa6270 */
[----:B--2---:R1:W-:Y:S01]  /*a8b0*/  @!P4 ST.E [R10.64], R23 ;  /* 0x000000170a00c985 */ /* 0x0043e2000c101906 */
[----:B------:R-:W-:-:S03]  /*a8c0*/  ISETP.GE.AND P4, PT, R14, R0, PT ;  /* 0x000000000e00720c */ /* 0x000fc60003f86270 */
[----:B---3--:R1:W-:Y:S01]  /*a8d0*/  @!P1 ST.E [R6.64], R24 ;  /* 0x0000001806009985 */ /* 0x0083e2000c101906 */
[----:B------:R-:W-:-:S03]  /*a8e0*/  ISETP.GE.AND P1, PT, R3, R0, PT ;  /* 0x000000000300720c */ /* 0x000fc60003f26270 */
[----:B------:R1:W-:Y:S01]  /*a8f0*/  @!P0 ST.E [R4.64], R19 ;  /* 0x0000001304008985 */ /* 0x0003e2000c101906 */
[----:B------:R-:W-:Y:S01]  /*a900*/  ISETP.GE.AND P0, PT, R15, R0, PT ;  /* 0x000000000f00720c */ /* 0x000fe20003f06270 */
[----:B------:R-:W-:Y:S05]  /*a910*/  @P3 BRA `(.L_x_95) ;  /* 0x0000077000003947 */ /* 0x000fea0003800000 */
[----:B------:R-:W-:Y:S01]  /*a920*/  IMAD R3, R18, c[0x0][0x3a0], RZ ;  /* 0x0000e80012037a24 */ /* 0x000fe200078e02ff */
[----:B-1----:R-:W-:Y:S01]  /*a930*/  LEA R6, R206, R242, 0x4 ;  /* 0x000000f2ce067211 */ /* 0x002fe200078e20ff */
[C---:B------:R-:W-:Y:S01]  /*a940*/  IMAD.WIDE.U32 R4, R2.reuse, c[0x0][0x3a0], RZ ;  /* 0x0000e80002047a25 */ /* 0x040fe200078e00ff */
[----:B------:R-:W-:Y:S01]  /*a950*/  SHF.R.S32.HI R7, RZ, 0x1f, R8 ;  /* 0x0000001fff077819 */ /* 0x000fe20000011408 */
[----:B------:R1:W2:Y:S01]  /*a960*/  LDS.128 R12, [R200+0x80] ;  /* 0x00008000c80c7984 */ /* 0x0002a20000000c00 */
[----:B------:R-:W-:Y:S01]  /*a970*/  LEA R6, R25, R6, 0x7 ;  /* 0x0000000619067211 */ /* 0x000fe200078e38ff */
[----:B------:R-:W-:Y:S02]  /*a980*/  IMAD R2, R2, c[0x0][0x3a4], R3 ;  /* 0x0000e90002027a24 */ /* 0x000fe400078e0203 */
[----:B------:R1:W3:Y:S03]  /*a990*/  LDS.128 R20, [R200+0x1080] ;  /* 0x00108000c8147984 */ /* 0x0002e60000000c00 */
[----:B------:R-:W-:Y:S01]  /*a9a0*/  IADD3 R3, R5, R2, RZ ;  /* 0x0000000205037210 */ /* 0x000fe20007ffe0ff */
[----:B------:R1:W4:Y:S01]  /*a9b0*/  LDS.128 R24, [R200+0x1880] ;  /* 0x00188000c8187984 */ /* 0x0003220000000c00 */
[----:B------:R-:W-:-:S03]  /*a9c0*/  MOV R2, R4 ;  /* 0x0000000400027202 */ /* 0x000fc60000000f00 */
[----:B------:R1:W1:Y:S02]  /*a9d0*/  LDS.128 R28, [R200+0x2080] ;  /* 0x00208000c81c7984 */ /* 0x0002640000000c00 */
[----:B------:R-:W-:Y:S01]  /*a9e0*/  IMAD.WIDE.U32 R4, R16, c[0x0][0x3e8], R2 ;  /* 0x0000fa0010047a25 */ /* 0x000fe200078e0002 */
[----:B------:R-:W-:Y:S01]  /*a9f0*/  MOV R2, R6 ;  /* 0x0000000600027202 */ /* 0x000fe20000000f00 */
[----:B------:R1:W1:Y:S02]  /*aa00*/  LDS.128 R32, [R200+0x2880] ;  /* 0x00288000c8207984 */ /* 0x0002640000000c00 */
[----:B------:R-:W-:Y:S02]  /*aa10*/  IMAD R3, R7, c[0x0][0x3f0], RZ ;  /* 0x0000fc0007037a24 */ /* 0x000fe400078e02ff */
[----:B------:R-:W-:Y:S01]  /*aa20*/  @P2 IMAD.HI.U32 R7, R6, c[0x0][0x4ec], RZ ;  /* 0x00013b0006072a27 */ /* 0x000fe200078e00ff */
[----:B------:R1:W1:Y:S03]  /*aa30*/  LDS.128 R36, [R200+0x3080] ;  /* 0x00308000c8247984 */ /* 0x0002660000000c00 */
[----:B------:R-:W-:Y:S01]  /*aa40*/  IMAD R5, R16, c[0x0][0x3ec], R5 ;  /* 0x0000fb0010057a24 */ /* 0x000fe200078e0205 */
[----:B------:R1:W1:Y:S01]  /*aa50*/  LDS.128 R40, [R200+0x3880] ;  /* 0x00388000c8287984 */ /* 0x0002620000000c00 */
[----:B------:R-:W-:Y:S01]  /*aa60*/  @P2 SHF.R.U32.HI R2, RZ, c[0x0][0x4f0], R7 ;  /* 0x00013c00ff022a19 */ /* 0x000fe20000011607 */
[C---:B------:R-:W-:Y:S01]  /*aa70*/  IMAD R9, R8.reuse, c[0x0][0x3f4], R3 ;  /* 0x0000fd0008097a24 */ /* 0x040fe200078e0203 */
[----:B------:R-:W-:Y:S01]  /*aa80*/  ISETP.GE.AND P2, PT, R205, c[0x0][0x3c8], PT ;  /* 0x0000f200cd007a0c */ /* 0x000fe20003f46270 */
[----:B------:R1:W1:Y:S01]  /*aa90*/  LDS.128 R16, [R200+0x880] ;  /* 0x00088000c8107984 */ /* 0x0002620000000c00 */
[----:B------:R-:W-:Y:S01]  /*aaa0*/  IMAD.WIDE.U32 R4, R8, c[0x0][0x3f0], R4 ;  /* 0x0000fc0008047a25 */ /* 0x000fe200078e0004 */
[----:B------:R-:W-:-:S02]  /*aab0*/  SHF.R.S32.HI R7, RZ, 0x1f, R2 ;  /* 0x0000001fff077819 */ /* 0x000fc40000011402 */
[C---:B------:R-:W-:Y:S02]  /*aac0*/  IADD3 R3, -R2.reuse, RZ, RZ ;  /* 0x000000ff02037210 */ /* 0x040fe40007ffe1ff */
[----:B------:R-:W-:Y:S01]  /*aad0*/  IADD3 R5, R5, R9, RZ ;  /* 0x0000000905057210 */ /* 0x000fe20007ffe0ff */
[----:B------:R-:W-:Y:S02]  /*aae0*/  IMAD R7, R7, c[0x0][0x3e0], RZ ;  /* 0x0000f80007077a24 */ /* 0x000fe400078e02ff */
[----:B------:R-:W-:Y:S02]  /*aaf0*/  IMAD R6, R3, c[0x0][0x4e8], R6 ;  /* 0x00013a0003067a24 */ /* 0x000fe400078e0206 */
[C---:B------:R-:W-:Y:S02]  /*ab00*/  IMAD R7, R2.reuse, c[0x0][0x3e4], R7 ;  /* 0x0000f90002077a24 */ /* 0x040fe400078e0207 */
[----:B------:R-:W-:Y:S01]  /*ab10*/  IMAD.WIDE.U32 R2, R2, c[0x0][0x3e0], R4 ;  /* 0x0000f80002027a25 */ /* 0x000fe200078e0004 */
[----:B------:R-:W-:-:S04]  /*ab20*/  SHF.R.S32.HI R4, RZ, 0x1f, R6 ;  /* 0x0000001fff047819 */ /* 0x000fc80000011406 */
[----:B------:R-:W-:Y:S01]  /*ab30*/  IADD3 R3, R3, R7, RZ ;  /* 0x0000000703037210 */ /* 0x000fe20007ffe0ff */
[----:B------:R-:W-:-:S04]  /*ab40*/  IMAD R4, R4, c[0x0][0x3d8], RZ ;  /* 0x0000f60004047a24 */ /* 0x000fc800078e02ff */
[----:B------:R-:W-:-:S04]  /*ab50*/  IMAD.WIDE.U32 R2, R6, c[0x0][0x3d8], R2 ;  /* 0x0000f60006027a25 */ /* 0x000fc800078e0002 */
[----:B------:R-:W-:Y:S01]  /*ab60*/  IMAD R4, R6, c[0x0][0x3dc], R4 ;  /* 0x0000f70006047a24 */ /* 0x000fe200078e0204 */
[----:B------:R-:W-:-:S04]  /*ab70*/  LEA R6, P0, R2, c[0x0][0x380], 0x1 ;  /* 0x0000e00002067a11 */ /* 0x000fc800078008ff */
[----:B------:R-:W-:-:S04]  /*ab80*/  IADD3 R3, R3, R4, RZ ;  /* 0x0000000403037210 */ /* 0x000fc80007ffe0ff */
[----:B------:R-:W-:Y:S01]  /*ab90*/  LEA.HI.X R5, R2, c[0x0][0x384], R3, 0x1, P0 ;  /* 0x0000e10002057a11 */ /* 0x000fe200000f0c03 */
[----:B------:R-:W-:Y:S05]  /*aba0*/  BRA.DIV ~URZ, `(.L_x_96) ;  /* 0x00004b327f007947 */ /* 0x000fea000b800000 */
[----:B--234-:R2:W3:Y:S02]  /*abb0*/  SHFL.IDX PT, R7, R5, RZ, 0x181f ;  /* 0x00181fff05077589 */ /* 0x01c4e400000e0000 */
.L_x_180:
[----:B------:R-:W-:Y:S05]  /*abc0*/  BRA.DIV ~URZ, `(.L_x_97) ;  /* 0x00004b827f007947 */ /* 0x000fea000b800000 */
[----:B------:R4:W2:Y:S02]  /*abd0*/  SHFL.IDX PT, R2, R6, RZ, 0x181f ;  /* 0x00181fff06027589 */ /* 0x0008a400000e0000 */
.L_x_181:
[----:B------:R-:W5:Y:S01]  /*abe0*/  LDL.LU R3, [R1+0x4] ;  /* 0x0000040001037983 */ /* 0x000f620000300800 */
[----:B------:R-:W-:Y:S01]  /*abf0*/  SHF.R.S32.HI R8, RZ, 0x1f, R205 ;  /* 0x0000001fff087819 */ /* 0x000fe200000114cd */
[----:B-----5:R-:W-:-:S05]  /*ac00*/  IMAD R4, R3, 0x80, R242 ;  /* 0x0000008003047824 */ /* 0x020fca00078e02f2 */
[----:B------:R-:W-:-:S13]  /*ac10*/  ISETP.GE.OR P1, PT, R4, R0, P2 ;  /* 0x000000000400720c */ /* 0x000fda0001726670 */
[----:B--2---:R-:W-:-:S04]  /*ac20*/  @!P1 LEA R2, P0, R205, R2, 0x1 ;  /* 0x00000002cd029211 */ /* 0x004fc800078008ff */
[----:B---3--:R-:W-:-:S05]  /*ac30*/  @!P1 LEA.HI.X R3, R205, R7, R8, 0x1, P0 ;  /* 0x00000007cd039211 */ /* 0x008fca00000f0c08 */
[----:B------:R2:W-:Y:S01]  /*ac40*/  @!P1 ST.E.128 [R2.64], R12 ;  /* 0x0000000c02009985 */ /* 0x0005e2000c101d06 */
[----:B------:R-:W-:Y:S05]  /*ac50*/  BRA.DIV ~URZ, `(.L_x_98) ;  /* 0x00004b627f007947 */ /* 0x000fea000b800000 */
[----:B------:R3:W2:Y:S04]  /*ac60*/  SHFL.IDX PT, R7, R5, 0x1, 0x181f ;  /* 0x00381f0005077f89 */ /* 0x0006a800000e0000 */
[----:B--2---:R3:W2:Y:S02]  /*ac70*/  SHFL.IDX PT, R2, R6, 0x1, 0x181f ;  /* 0x00381f0006027f89 */ /* 0x0046a400000e0000 */
.L_x_182:
[----:B------:R-:W-:Y:S02]  /*ac80*/  IADD3 R3, R4, 0x10, RZ ;  /* 0x0000001004037810 */ /* 0x000fe40007ffe0ff */
[----:B------:R-:W-:Y:S02]  /*ac90*/  SHF.R.S32.HI R8, RZ, 0x1f, R205 ;  /* 0x0000001fff087819 */ /* 0x000fe400000114cd */
[----:B------:R-:W-:-:S13]  /*aca0*/  ISETP.GE.OR P1, PT, R3, R0, P2 ;  /* 0x000000000300720c */ /* 0x000fda0001726670 */
[----:B--2---:R-:W-:-:S04]  /*acb0*/  @!P1 LEA R2, P0, R205, R2, 0x1 ;  /* 0x00000002cd029211 */ /* 0x004fc800078008ff */
[----:B------:R-:W-:-:S05]  /*acc0*/  @!P1 LEA.HI.X R3, R205, R7, R8, 0x1, P0 ;  /* 0x00000007cd039211 */ /* 0x000fca00000f0c08 */
[----:B-1----:R1:W-:Y:S01]  /*acd0*/  @!P1 ST.E.128 [R2.64], R16 ;  /* 0x0000001002009985 */ /* 0x0023e2000c101d06 */
[----:B------:R-:W-:Y:S05]  /*ace0*/  BRA.DIV ~URZ, `(.L_x_99) ;  /* 0x00004ba27f007947 */ /* 0x000fea000b800000 */
[----:B------:R2:W1:Y:S02]  /*acf0*/  SHFL.IDX PT, R7, R5, 0x2, 0x181f ;  /* 0x00581f0005077f89 */ /* 0x00046400000e0000 */
.L_x_183:
[----:B------:R-:W-:Y:S05]  /*ad00*/  BRA.DIV ~URZ, `(.L_x_100) ;  /* 0x00004bf27f007947 */ /* 0x000fea000b800000 */
[----:B-1----:R1:W2:Y:S02]  /*ad10*/  SHFL.IDX PT, R2, R6, 0x2, 0x181f ;  /* 0x00581f0006027f89 */ /* 0x0022a400000e0000 */
.L_x_184:
[----:B------:R-:W-:Y:S02]  /*ad20*/  IADD3 R3, R4, 0x20, RZ ;  /* 0x0000002004037810 */ /* 0x000fe40007ffe0ff */
[----:B------:R-:W-:Y:S02]  /*ad30*/  SHF.R.S32.HI R8, RZ, 0x1f, R205 ;  /* 0x0000001fff087819 */ /* 0x000fe400000114cd */
[----:B------:R-:W-:-:S13]  /*ad40*/  ISETP.GE.OR P1, PT, R3, R0, P2 ;  /* 0x000000000300720c */ /* 0x000fda0001726670 */
[----:B--2---:R-:W-:-:S04]  /*ad50*/  @!P1 LEA R2, P0, R205, R2, 0x1 ;  /* 0x00000002cd029211 */ /* 0x004fc800078008ff */
[----:B------:R-:W-:-:S05]  /*ad60*/  @!P1 LEA.HI.X R3, R205, R7, R8, 0x1, P0 ;  /* 0x00000007cd039211 */ /* 0x000fca00000f0c08 */
[----:B------:R2:W-:Y:S01]  /*ad70*/  @!P1 ST.E.128 [R2.64], R20 ;  /* 0x0000001402009985 */ /* 0x0005e2000c101d06 */
[----:B------:R-:W-:Y:S05]  /*ad80*/  BRA.DIV ~URZ, `(.L_x_101) ;  /* 0x00004be27f007947 */ /* 0x000fea000b800000 */
[----:B------:R1:W2:Y:S04]  /*ad90*/  SHFL.IDX PT, R7, R5, 0x3, 0x181f ;  /* 0x00781f0005077f89 */ /* 0x0002a800000e0000 */
[----:B--2---:R1:W2:Y:S02]  /*ada0*/  SHFL.IDX PT, R2, R6, 0x3, 0x181f ;  /* 0x00781f0006027f89 */ /* 0x0042a400000e0000 */
.L_x_185:
[----:B------:R-:W-:Y:S02]  /*adb0*/  IADD3 R3, R4, 0x30, RZ ;  /* 0x0000003004037810 */ /* 0x000fe40007ffe0ff */
[----:B------:R-:W-:Y:S02]  /*adc0*/  SHF.R.S32.HI R8, RZ, 0x1f, R205 ;  /* 0x0000001fff087819 */ /* 0x000fe400000114cd */
[----:B------:R-:W-:-:S13]  /*add0*/  ISETP.GE.OR P1, PT, R3, R0, P2 ;  /* 0x000000000300720c */ /* 0x000fda0001726670 */
[----:B--2---:R-:W-:-:S04]  /*ade0*/  @!P1 LEA R2, P0, R205, R2, 0x1 ;  /* 0x00000002cd029211 */ /* 0x004fc800078008ff */
[----:B------:R-:W-:-:S05]  /*adf0*/  @!P1 LEA.HI.X R3, R205, R7, R8, 0x1, P0 ;  /* 0x00000007cd039211 */ /* 0x000fca00000f0c08 */
[----:B------:R2:W-:Y:S01]  /*ae00*/  @!P1 ST.E.128 [R2.64], R24 ;  /* 0x0000001802009985 */ /* 0x0005e2000c101d06 */
[----:B------:R-:W-:Y:S05]  /*ae10*/  BRA.DIV ~URZ, `(.L_x_102) ;  /* 0x00004c227f007947 */ /* 0x000fea000b800000 */
[----:B------:R1:W2:Y:S02]  /*ae20*/  SHFL.IDX PT, R7, R5, 0x4, 0x181f ;  /* 0x00981f0005077f89 */ /* 0x0002a400000e0000 */
.L_x_186:
[----:B------:R-:W-:Y:S05]  /*ae30*/  BRA.DIV ~URZ, `(.L_x_103) ;  /* 0x00004c727f007947 */ /* 0x000fea000b800000 */
[----:B--2---:R2:W1:Y:S02]  /*ae40*/  SHFL.IDX PT, R2, R6, 0x4, 0x181f ;  /* 0x00981f0006027f89 */ /* 0x00446400000e0000 */
.L_x_187:
[----:B------:R-:W-:Y:S02]  /*ae50*/  IADD3 R3, R4, 0x40, RZ ;  /* 0x0000004004037810 */ /* 0x000fe40007ffe0ff */
[----:B------:R-:W-:Y:S02]  /*ae60*/  SHF.R.S32.HI R8, RZ, 0x1f, R205 ;  /* 0x0000001fff087819 */ /* 0x000fe400000114cd */
[----:B------:R-:W-:-:S13]  /*ae70*/  ISETP.GE.OR P1, PT, R3, R0, P2 ;  /* 0x000000000300720c */ /* 0x000fda0001726670 */
[----:B-1----:R-:W-:-:S04]  /*ae80*/  @!P1 LEA R2, P0, R205, R2, 0x1 ;  /* 0x00000002cd029211 */ /* 0x002fc800078008ff */
[----:B------:R-:W-:-:S05]  /*ae90*/  @!P1 LEA.HI.X R3, R205, R7, R8, 0x1, P0 ;  /* 0x00000007cd039211 */ /* 0x000fca00000f0c08 */
[----:B------:R1:W-:Y:S01]  /*aea0*/  @!P1 ST.E.128 [R2.64], R28 ;  /* 0x0000001c02009985 */ /* 0x0003e2000c101d06 */
[----:B------:R-:W-:Y:S05]  /*aeb0*/  BRA.DIV ~URZ, `(.L_x_104) ;  /* 0x00004c627f007947 */ /* 0x000fea000b800000 */
[----:B------:R1:W2:Y:S04]  /*aec0*/  SHFL.IDX PT, R7, R5, 0x5, 0x181f ;  /* 0x00b81f0005077f89 */ /* 0x0002a800000e0000 */
[----:B-1----:R1:W3:Y:S02]  /*aed0*/  SHFL.IDX PT, R2, R6, 0x5, 0x181f ;  /* 0x00b81f0006027f89 */ /* 0x0022e400000e0000 */
.L_x_188:
[----:B------:R-:W-:Y:S02]  /*aee0*/  IADD3 R3, R4, 0x50, RZ ;  /* 0x0000005004037810 */ /* 0x000fe40007ffe0ff */
[----:B------:R-:W-:Y:S02]  /*aef0*/  SHF.R.S32.HI R8, RZ, 0x1f, R205 ;  /* 0x0000001fff087819 */ /* 0x000fe400000114cd */
[----:B------:R-:W-:-:S13]  /*af00*/  ISETP.GE.OR P1, PT, R3, R0, P2 ;  /* 0x000000000300720c */ /* 0x000fda0001726670 */
[----:B---3--:R-:W-:-:S04]  /*af10*/  @!P1 LEA R2, P0, R205, R2, 0x1 ;  /* 0x00000002cd029211 */ /* 0x008fc800078008ff */
[----:B--2---:R-:W-:-:S05]  /*af20*/  @!P1 LEA.HI.X R3, R205, R7, R8, 0x1, P0 ;  /* 0x00000007cd039211 */ /* 0x004fca00000f0c08 */
[----:B------:R2:W-:Y:S01]  /*af30*/  @!P1 ST.E.128 [R2.64], R32 ;  /* 0x0000002002009985 */ /* 0x0005e2000c101d06 */
[----:B------:R-:W-:Y:S05]  /*af40*/  BRA.DIV ~URZ, `(.L_x_105) ;  /* 0x00004ca27f007947 */ /* 0x000fea000b800000 */
[----:B------:R3:W1:Y:S02]  /*af50*/  SHFL.IDX PT, R7, R5, 0x6, 0x181f ;  /* 0x00d81f0005077f89 */ /* 0x00066400000e0000 */
.L_x_189:
[----:B------:R-:W-:Y:S05]  /*af60*/  BRA.DIV ~URZ, `(.L_x_106) ;  /* 0x00004cf27f007947 */ /* 0x000fea000b800000 */
[----:B--2---:R2:W3:Y:S02]  /*af70*/  SHFL.IDX PT, R2, R6, 0x6, 0x181f ;  /* 0x00d81f0006027f89 */ /* 0x0044e400000e0000 */
.L_x_190:
[----:B------:R-:W-:Y:S02]  /*af80*/  IADD3 R3, R4, 0x60, RZ ;  /* 0x0000006004037810 */ /* 0x000fe40007ffe0ff */
[----:B------:R-:W-:Y:S02]  /*af90*/  SHF.R.S32.HI R8, RZ, 0x1f, R205 ;  /* 0x0000001fff087819 */ /* 0x000fe400000114cd */
[----:B------:R-:W-:-:S13]  /*afa0*/  ISETP.GE.OR P1, PT, R3, R0, P2 ;  /* 0x000000000300720c */ /* 0x000fda0001726670 */
[----:B---3--:R-:W-:-:S04]  /*afb0*/  @!P1 LEA R2, P0, R205, R2, 0x1 ;  /* 0x00000002cd029211 */ /* 0x008fc800078008ff */
[----:B-1----:R-:W-:-:S05]  /*afc0*/  @!P1 LEA.HI.X R3, R205, R7, R8, 0x1, P0 ;  /* 0x00000007cd039211 */ /* 0x002fca00000f0c08 */
[----:B------:R1:W-:Y:S01]  /*afd0*/  @!P1 ST.E.128 [R2.64], R36 ;  /* 0x0000002402009985 */ /* 0x0003e2000c101d06 */
[----:B------:R-:W-:Y:S05]  /*afe0*/  BRA.DIV ~URZ, `(.L_x_107) ;  /* 0x00004ce27f007947 */ /* 0x000fea000b800000 */
[----:B------:R-:W3:Y:S04]  /*aff0*/  SHFL.IDX PT, R5, R5, 0x7, 0x181f ;  /* 0x00f81f0005057f89 */ /* 0x000ee800000e0000 */
[----:B-1----:R1:W2:Y:S02]  /*b000*/  SHFL.IDX PT, R3, R6, 0x7, 0x181f ;  /* 0x00f81f0006037f89 */ /* 0x0022a400000e0000 */
.L_x_191:
[----:B------:R-:W-:-:S04]  /*b010*/  IADD3 R2, R4, 0x70, RZ ;  /* 0x0000007004027810 */ /* 0x000fc80007ffe0ff */
[----:B------:R-:W-:-:S13]  /*b020*/  ISETP.GE.OR P2, PT, R2, R0, P2 ;  /* 0x000000000200720c */ /* 0x000fda0001746670 */
[----:B------:R-:W-:Y:S05]  /*b030*/  @P2 BRA `(.L_x_108) ;  /* 0x00001c3000002947 */ /* 0x000fea0003800000 */
[----:B-12-4-:R-:W-:Y:S02]  /*b040*/  SHF.R.S32.HI R6, RZ, 0x1f, R205 ;  /* 0x0000001fff067819 */ /* 0x016fe400000114cd */
[----:B------:R-:W-:-:S04]  /*b050*/  LEA R2, P0, R205, R3, 0x1 ;  /* 0x00000003cd027211 */ /* 0x000fc800078008ff */
[----:B---3--:R-:W-:-:S05]  /*b060*/  LEA.HI.X R3, R205, R5, R6, 0x1, P0 ;  /* 0x00000005cd037211 */ /* 0x008fca00000f0c06 */
[----:B------:R1:W-:Y:S01]  /*b070*/  ST.E.128 [R2.64], R40 ;  /* 0x0000002802007985 */ /* 0x0003e2000c101d06 */
[----:B------:R-:W-:Y:S05]  /*b080*/  BRA `(.L_x_108) ;  /* 0x00001be000007947 */ /* 0x000fea0003800000 */
.L_x_95:
[----:B-1----:R-:W2:Y:S01]  /*b090*/  LDL.LU R6, [R1+0x44] ;  /* 0x0000440001067983 */ /* 0x002ea20000300800 */
[----:B------:R-:W-:Y:S02]  /*b0a0*/  IMAD R0, R18, c[0x0][0x408], RZ ;  /* 0x0001020012007a24 */ /* 0x000fe400078e02ff */
[----:B------:R-:W-:-:S04]  /*b0b0*/  IMAD.WIDE.U32 R4, R2, c[0x0][0x408], RZ ;  /* 0x0001020002047a25 */ /* 0x000fc800078e00ff */
[----:B------:R-:W-:Y:S01]  /*b0c0*/  IMAD R2, R2, c[0x0][0x40c], R0 ;  /* 0x0001030002027a24 */ /* 0x000fe200078e0200 */
[----:B------:R-:W-:-:S04]  /*b0d0*/  SHF.R.S32.HI R0, RZ, 0x1f, R8 ;  /* 0x0000001fff007819 */ /* 0x000fc80000011408 */
[----:B------:R-:W-:Y:S01]  /*b0e0*/  IADD3 R3, R5, R2, RZ ;  /* 0x0000000205037210 */ /* 0x000fe20007ffe0ff */
[----:B------:R-:W-:Y:S01]  /*b0f0*/  IMAD R0, R0, c[0x0][0x440], RZ ;  /* 0x0001100000007a24 */ /* 0x000fe200078e02ff */
[----:B------:R-:W-:Y:S01]  /*b100*/  MOV R2, R4 ;  /* 0x0000000400027202 */ /* 0x000fe20000000f00 */
[----:B------:R-:W-:-:S04]  /*b110*/  @P2 IMAD.HI.U32 R5, R17, c[0x0][0x4ec], RZ ;  /* 0x00013b0011052a27 */ /* 0x000fc800078e00ff */
[----:B------:R-:W-:-:S04]  /*b120*/  IMAD.WIDE.U32 R2, R16, c[0x0][0x438], R2 ;  /* 0x00010e0010027a25 */ /* 0x000fc800078e0002 */
[----:B------:R-:W-:Y:S02]  /*b130*/  IMAD R3, R16, c[0x0][0x43c], R3 ;  /* 0x00010f0010037a24 */ /* 0x000fe400078e0203 */
[C---:B------:R-:W-:Y:S01]  /*b140*/  IMAD R4, R8.reuse, c[0x0][0x444], R0 ;  /* 0x0001110008047a24 */ /* 0x040fe200078e0200 */
[----:B------:R-:W-:Y:S01]  /*b150*/  MOV R0, R17 ;  /* 0x0000001100007202 */ /* 0x000fe20000000f00 */
[----:B------:R-:W-:Y:S01]  /*b160*/  IMAD.WIDE.U32 R2, R8, c[0x0][0x440], R2 ;  /* 0x0001100008027a25 */ /* 0x000fe200078e0002 */
[----:B------:R-:W-:-:S04]  /*b170*/  @P2 SHF.R.U32.HI R0, RZ, c[0x0][0x4f0], R5 ;  /* 0x00013c00ff002a19 */ /* 0x000fc80000011605 */
[----:B------:R-:W-:Y:S02]  /*b180*/  IADD3 R3, R3, R4, RZ ;  /* 0x0000000403037210 */ /* 0x000fe40007ffe0ff */
[----:B------:R-:W-:Y:S02]  /*b190*/  SHF.R.S32.HI R5, RZ, 0x1f, R0 ;  /* 0x0000001fff057819 */ /* 0x000fe40000011400 */
[----:B------:R-:W-:-:S03]  /*b1a0*/  IADD3 R4, -R0, RZ, RZ ;  /* 0x000000ff00047210 */ /* 0x000fc60007ffe1ff */
[----:B------:R-:W-:Y:S02]  /*b1b0*/  IMAD R5, R5, c[0x0][0x430], RZ ;  /* 0x00010c0005057a24 */ /* 0x000fe400078e02ff */
[----:B------:R-:W-:Y:S02]  /*b1c0*/  IMAD R4, R4, c[0x0][0x4e8], R17 ;  /* 0x00013a0004047a24 */ /* 0x000fe400078e0211 */
[----:B------:R-:W-:Y:S02]  /*b1d0*/  IMAD R5, R0, c[0x0][0x434], R5 ;  /* 0x00010d0000057a24 */ /* 0x000fe400078e0205 */
[----:B--2---:R-:W-:-:S04]  /*b1e0*/  IMAD.WIDE.U32 R2, R6, c[0x0][0x448], R2 ;  /* 0x0001120006027a25 */ /* 0x004fc800078e0002 */
[----:B------:R-:W-:-:S04]  /*b1f0*/  IMAD R3, R6, c[0x0][0x44c], R3 ;  /* 0x0001130006037a24 */ /* 0x000fc800078e0203 */
        /* <DEDUP_REMOVED lines=10> */
[----:B------:R1:W2:Y:S02]  /*b2a0*/  SHFL.IDX PT, R4, R5, RZ, 0x1c1f ;  /* 0x001c1fff05047589 */ /* 0x0002a400000e0000 */
.L_x_192:
[----:B------:R-:W-:Y:S05]  /*b2b0*/  BRA.DIV ~URZ, `(.L_x_110) ;  /* 0x00004b527f007947 */ /* 0x000fea000b800000 */
[----:B------:R3:W4:Y:S02]  /*b2c0*/  SHFL.IDX PT, R0, R12, RZ, 0x1c1f ;  /* 0x001c1fff0c007589 */ /* 0x00072400000e0000 */
.L_x_193:
[----:B------:R-:W-:Y:S01]  /*b2d0*/  BSSY B0, `(.L_x_111) ;  /* 0x0000032000007945 */ /* 0x000fe20003800000 */
[----:B------:R-:W-:Y:S05]  /*b2e0*/  @P1 BRA `(.L_x_112) ;  /* 0x0000030000001947 */ /* 0x000fea0003800000 */
[----:B------:R-:W5:Y:S04]  /*b2f0*/  LDL R6, [R1+0x38] ;  /* 0x0000380001067983 */ /* 0x000f680000100800 */
[----:B---3--:R-:W3:Y:S04]  /*b300*/  LDL R8, [R1+0x2c] ;  /* 0x00002c0001087983 */ /* 0x008ee80000100800 */
[----:B----4-:R-:W4:Y:S04]  /*b310*/  LDL R21, [R1+0x28] ;  /* 0x0000280001157983 */ /* 0x010f280000100800 */
[----:B--2---:R-:W2:Y:S04]  /*b320*/  LDL R19, [R1+0x24] ;  /* 0x0000240001137983 */ /* 0x004ea80000100800 */
[----:B------:R-:W2:Y:S04]  /*b330*/  LDL R9, [R1+0x74] ;  /* 0x0000740001097983 */ /* 0x000ea80000100800 */
        /* <DEDUP_REMOVED lines=9> */
[----:B------:R-:W2:Y:S01]  /*b3d0*/  LDL R11, [R1+0x5c] ;  /* 0x00005c00010b7983 */ /* 0x000ea20000100800 */
[----:B-----5:R-:W-:-:S02]  /*b3e0*/  ISETP.GE.AND P3, PT, R6, c[0x0][0x3c8], PT ;  /* 0x0000f20006007a0c */ /* 0x020fc40003f66270 */
[----:B---3--:R-:W-:Y:S02]  /*b3f0*/  ISETP.GE.AND P1, PT, R8, c[0x0][0x3c8], PT ;  /* 0x0000f20008007a0c */ /* 0x008fe40003f26270 */
[----:B----4-:R-:W-:-:S09]  /*b400*/  ISETP.GE.AND P6, PT, R21, c[0x0][0x3c8], PT ;  /* 0x0000f20015007a0c */ /* 0x010fd20003fc6270 */
[----:B------:R-:W-:Y:S02]  /*b410*/  @!P3 IMAD.MOV.U32 R2, RZ, RZ, R0 ;  /* 0x000000ffff02b224 */ /* 0x000fe400078e0000 */
[----:B------:R-:W-:-:S04]  /*b420*/  @!P3 IMAD.MOV.U32 R3, RZ, RZ, R4 ;  /* 0x000000ffff03b224 */ /* 0x000fc800078e0004 */
[----:B------:R-:W-:Y:S01]  /*b430*/  @!P3 IMAD.WIDE R6, R6, 0x4, R2 ;  /* 0x000000040606b825 */ /* 0x000fe200078e0202 */
[----:B------:R-:W-:-:S04]  /*b440*/  @!P1 LEA R2, P2, R8, R0, 0x2 ;  /* 0x0000000008029211 */ /* 0x000fc800078410ff */
[----:B------:R3:W-:Y:S01]  /*b450*/  @!P3 ST.E.64 [R6.64], R64 ;  /* 0x000000400600b985 */ /* 0x0007e2000c101b06 */
[----:B--2---:R-:W-:Y:S02]  /*b460*/  ISETP.GE.AND P3, PT, R19, c[0x0][0x3c8], PT ;  /* 0x0000f20013007a0c */ /* 0x004fe40003f66270 */
[----:B------:R-:W-:Y:S02]  /*b470*/  @!P1 LEA.HI.X R3, R8, R4, R9, 0x2, P2 ;  /* 0x0000000408039211 */ /* 0x000fe400010f1409 */
[----:B------:R-:W-:-:S03]  /*b480*/  @!P6 LEA R8, P2, R21, R0, 0x2 ;  /* 0x000000001508e211 */ /* 0x000fc600078410ff */
[----:B------:R2:W-:Y:S01]  /*b490*/  @!P1 ST.E.64 [R2.64], R66 ;  /* 0x0000004202009985 */ /* 0x0005e2000c101b06 */
[----:B------:R-:W-:Y:S02]  /*b4a0*/  ISETP.GE.AND P1, PT, R17, c[0x0][0x3c8], PT ;  /* 0x0000f20011007a0c */ /* 0x000fe40003f26270 */
[----:B------:R-:W-:-:S05]  /*b4b0*/  @!P6 LEA.HI.X R9, R21, R4, R22, 0x2, P2 ;  /* 0x000000041509e211 */ /* 0x000fca00010f1416 */
[----:B------:R4:W-:Y:S01]  /*b4c0*/  @!P6 ST.E.64 [R8.64], R68 ;  /* 0x000000440800e985 */ /* 0x0009e2000c101b06 */
[----:B------:R-:W-:Y:S02]  /*b4d0*/  ISETP.GE.AND P6, PT, R15, c[0x0][0x3c8], PT ;  /* 0x0000f2000f007a0c */ /* 0x000fe40003fc6270 */
[----:B---3--:R-:W-:-:S04]  /*b4e0*/  @!P3 LEA R6, P2, R19, R0, 0x2 ;  /* 0x000000001306b211 */ /* 0x008fc800078410ff */
[----:B------:R-:W-:Y:S02]  /*b4f0*/  @!P3 LEA.HI.X R7, R19, R4, R20, 0x2, P2 ;  /* 0x000000041307b211 */ /* 0x000fe400010f1414 */
[----:B--2---:R-:W-:-:S03]  /*b500*/  @!P1 LEA R2, P2, R17, R0, 0x2 ;  /* 0x0000000011029211 */ /* 0x004fc600078410ff */
[----:B------:R2:W-:Y:S01]  /*b510*/  @!P3 ST.E.64 [R6.64], R70 ;  /* 0x000000460600b985 */ /* 0x0005e2000c101b06 */
[----:B------:R-:W-:Y:S02]  /*b520*/  ISETP.GE.AND P3, PT, R13, c[0x0][0x3c8], PT ;  /* 0x0000f2000d007a0c */ /* 0x000fe40003f66270 */
[----:B------:R-:W-:Y:S02]  /*b530*/  @!P1 LEA.HI.X R3, R17, R4, R18, 0x2, P2 ;  /* 0x0000000411039211 */ /* 0x000fe400010f1412 */
[----:B------:R-:W-:-:S03]  /*b540*/  ISETP.GE.AND P2, PT, R10, c[0x0][0x3c8], PT ;  /* 0x0000f2000a007a0c */ /* 0x000fc60003f46270 */
[----:B------:R3:W-:Y:S01]  /*b550*/  @!P1 ST.E.64 [R2.64], R60 ;  /* 0x0000003c02009985 */ /* 0x0007e2000c101b06 */
[----:B----4-:R-:W-:-:S04]  /*b560*/  @!P6 LEA R8, P1, R15, R0, 0x2 ;  /* 0x000000000f08e211 */ /* 0x010fc800078210ff */
[----:B------:R-:W-:Y:S02]  /*b570*/  @!P6 LEA.HI.X R9, R15, R4, R16, 0x2, P1 ;  /* 0x000000040f09e211 */ /* 0x000fe400008f1410 */
[----:B--2---:R-:W-:-:S04]  /*b580*/  @!P3 LEA R6, P1, R13, R0, 0x2 ;  /* 0x000000000d06b211 */ /* 0x004fc800078210ff */
[----:B------:R-:W-:Y:S02]  /*b590*/  @!P3 LEA.HI.X R7, R13, R4, R14, 0x2, P1 ;  /* 0x000000040d07b211 */ /* 0x000fe400008f140e */
[C---:B---3--:R-:W-:Y:S01]  /*b5a0*/  @!P2 LEA R2, P1, R10.reuse, R0, 0x2 ;  /* 0x000000000a02a211 */ /* 0x048fe200078210ff */
[----:B------:R2:W-:Y:S03]  /*b5b0*/  @!P6 ST.E.64 [R8.64], R74 ;  /* 0x0000004a0800e985 */ /* 0x0005e6000c101b06 */
[----:B------:R-:W-:Y:S01]  /*b5c0*/  @!P2 LEA.HI.X R3, R10, R4, R11, 0x2, P1 ;  /* 0x000000040a03a211 */ /* 0x000fe200008f140b */
[----:B------:R2:W-:Y:S04]  /*b5d0*/  @!P3 ST.E.64 [R6.64], R72 ;  /* 0x000000480600b985 */ /* 0x0005e8000c101b06 */
[----:B------:R2:W-:Y:S04]  /*b5e0*/  @!P2 ST.E.64 [R2.64], R58 ;  /* 0x0000003a0200a985 */ /* 0x0005e8000c101b06 */
.L_x_112:
[----:B------:R-:W-:Y:S05]  /*b5f0*/  BSYNC B0 ;  /* 0x0000000000007941 */ /* 0x000fea0003800000 */
.L_x_111:
[----:B------:R-:W-:Y:S05]  /*b600*/  BRA.DIV ~URZ, `(.L_x_113) ;  /* 0x000048727f007947 */ /* 0x000fea000b800000 */
[----:B--2---:R2:W1:Y:S04]  /*b610*/  SHFL.IDX PT, R4, R5, 0x1, 0x1c1f ;  /* 0x003c1f0005047f89 */ /* 0x00446800000e0000 */
[----:B----4-:R2:W4:Y:S02]  /*b620*/  SHFL.IDX PT, R0, R12, 0x1, 0x1c1f ;  /* 0x003c1f000c007f89 */ /* 0x01052400000e0000 */
.L_x_194:
[----:B------:R-:W-:Y:S01]  /*b630*/  BSSY B0, `(.L_x_114) ;  /* 0x0000032000007945 */ /* 0x000fe20003800000 */
[----:B------:R-:W-:Y:S05]  /*b640*/  @P0 BRA `(.L_x_115) ;  /* 0x0000030000000947 */ /* 0x000fea0003800000 */
[----:B------:R-:W5:Y:S04]  /*b650*/  LDL R23, [R1+0x38] ;  /* 0x0000380001177983 */ /* 0x000f680000100800 */
[----:B--2---:R-:W2:Y:S04]  /*b660*/  LDL R21, [R1+0x2c] ;  /* 0x00002c0001157983 */ /* 0x004ea80000100800 */
[----:B---3--:R-:W3:Y:S04]  /*b670*/  LDL R19, [R1+0x28] ;  /* 0x0000280001137983 */ /* 0x008ee80000100800 */
[----:B----4-:R-:W4:Y:S04]  /*b680*/  LDL R10, [R1+0x24] ;  /* 0x00002400010a7983 */ /* 0x010f280000100800 */
[----:B------:R-:W4:Y:S04]  /*b690*/  LDL R22, [R1+0x74] ;  /* 0x0000740001167983 */ /* 0x000f280000100800 */
        /* <DEDUP_REMOVED lines=9> */
[----:B------:R-:W4:Y:S01]  /*b730*/  LDL R14, [R1+0x5c] ;  /* 0x00005c00010e7983 */ /* 0x000f220000100800 */
[----:B-----5:R-:W-:-:S02]  /*b740*/  ISETP.GE.AND P2, PT, R23, c[0x0][0x3c8], PT ;  /* 0x0000f20017007a0c */ /* 0x020fc40003f46270 */
[----:B--2---:R-:W-:Y:S02]  /*b750*/  ISETP.GE.AND P6, PT, R21, c[0x0][0x3c8], PT ;  /* 0x0000f20015007a0c */ /* 0x004fe40003fc6270 */
[----:B---3--:R-:W-:-:S09]  /*b760*/  ISETP.GE.AND P1, PT, R19, c[0x0][0x3c8], PT ;  /* 0x0000f20013007a0c */ /* 0x008fd20003f26270 */
[----:B------:R-:W-:Y:S02]  /*b770*/  @!P2 IMAD.MOV.U32 R6, RZ, RZ, R0 ;  /* 0x000000ffff06a224 */ /* 0x000fe400078e0000 */
[----:B-1----:R-:W-:Y:S01]  /*b780*/  @!P2 IMAD.MOV.U32 R7, RZ, RZ, R4 ;  /* 0x000000ffff07a224 */ /* 0x002fe200078e0004 */
[----:B----4-:R-:W-:Y:S02]  /*b790*/  ISETP.GE.AND P0, PT, R10, c[0x0][0x3c8], PT ;  /* 0x0000f2000a007a0c */ /* 0x010fe40003f06270 */
[----:B------:R-:W-:Y:S01]  /*b7a0*/  @!P6 LEA R2, P3, R21, R0, 0x2 ;  /* 0x000000001502e211 */ /* 0x000fe200078610ff */
[----:B------:R-:W-:-:S03]  /*b7b0*/  @!P2 IMAD.WIDE R6, R23, 0x4, R6 ;  /* 0x000000041706a825 */ /* 0x000fc600078e0206 */
[----:B------:R-:W-:Y:S02]  /*b7c0*/  @!P6 LEA.HI.X R3, R21, R4, R22, 0x2, P3 ;  /* 0x000000041503e211 */ /* 0x000fe400018f1416 */
[----:B------:R1:W-:Y:S01]  /*b7d0*/  @!P2 ST.E.64 [R6.64], R78 ;  /* 0x0000004e0600a985 */ /* 0x0003e2000c101b06 */
[----:B------:R-:W-:-:S03]  /*b7e0*/  ISETP.GE.AND P3, PT, R8, c[0x0][0x3c8], PT ;  /* 0x0000f20008007a0c */ /* 0x000fc60003f66270 */
[----:B------:R2:W-:Y:S01]  /*b7f0*/  @!P6 ST.E.64 [R2.64], R80 ;  /* 0x000000500200e985 */ /* 0x0005e2000c101b06 */
[----:B-1----:R-:W-:-:S04]  /*b800*/  @!P1 LEA R6, P2, R19, R0, 0x2 ;  /* 0x0000000013069211 */ /* 0x002fc800078410ff */
[----:B------:R-:W-:Y:S02]  /*b810*/  @!P1 LEA.HI.X R7, R19, R4, R20, 0x2, P2 ;  /* 0x0000000413079211 */ /* 0x000fe400010f1414 */
[C---:B--2---:R-:W-:Y:S02]  /*b820*/  @!P0 LEA R2, P6, R10.reuse, R0, 0x2 ;  /* 0x000000000a028211 */ /* 0x044fe400078c10ff */
[----:B------:R-:W-:Y:S01]  /*b830*/  ISETP.GE.AND P2, PT, R17, c[0x0][0x3c8], PT ;  /* 0x0000f20011007a0c */ /* 0x000fe20003f46270 */
[----:B------:R1:W-:Y:S01]  /*b840*/  @!P1 ST.E.64 [R6.64], R82 ;  /* 0x0000005206009985 */ /* 0x0003e2000c101b06 */
[----:B------:R-:W-:Y:S02]  /*b850*/  @!P0 LEA.HI.X R3, R10, R4, R11, 0x2, P6 ;  /* 0x000000040a038211 */ /* 0x000fe400030f140b */
[----:B------:R-:W-:Y:S02]  /*b860*/  ISETP.GE.AND P1, PT, R15, c[0x0][0x3c8], PT ;  /* 0x0000f2000f007a0c */ /* 0x000fe40003f26270 */
[----:B------:R-:W-:Y:S01]  /*b870*/  @!P3 LEA R10, P6, R8, R0, 0x2 ;  /* 0x00000000080ab211 */ /* 0x000fe200078c10ff */
[----:B------:R2:W-:Y:S01]  /*b880*/  @!P0 ST.E.64 [R2.64], R84 ;  /* 0x0000005402008985 */ /* 0x0005e2000c101b06 */
[----:B------:R-:W-:-:S02]  /*b890*/  ISETP.GE.AND P0, PT, R13, c[0x0][0x3c8], PT ;  /* 0x0000f2000d007a0c */ /* 0x000fc40003f06270 */
[----:B------:R-:W-:-:S03]  /*b8a0*/  @!P3 LEA.HI.X R11, R8, R4, R9, 0x2, P6 ;  /* 0x00000004080bb211 */ /* 0x000fc600030f1409 */
[----:B------:R-:W-:-:S04]  /*b8b0*/  @!P2 LEA R8, P6, R17, R0, 0x2 ;  /* 0x000000001108a211 */ /* 0x000fc800078c10ff */
[----:B------:R-:W-:Y:S01]  /*b8c0*/  @!P2 LEA.HI.X R9, R17, R4, R18, 0x2, P6 ;  /* 0x000000041109a211 */ /* 0x000fe200030f1412 */
[----:B------:R3:W-:Y:S01]  /*b8d0*/  @!P3 ST.E.64 [R10.64], R96 ;  /* 0x000000600a00b985 */ /* 0x0007e2000c101b06 */
[----:B-1----:R-:W-:-:S04]  /*b8e0*/  @!P1 LEA R6, P6, R15, R0, 0x2 ;  /* 0x000000000f069211 */ /* 0x002fc800078c10ff */
[----:B------:R-:W-:Y:S02]  /*b8f0*/  @!P1 LEA.HI.X R7, R15, R4, R16, 0x2, P6 ;  /* 0x000000040f079211 */ /* 0x000fe400030f1410 */
[C---:B--2---:R-:W-:Y:S01]  /*b900*/  @!P0 LEA R2, P6, R13.reuse, R0, 0x2 ;  /* 0x000000000d028211 */ /* 0x044fe200078c10ff */
[----:B------:R3:W-:Y:S03]  /*b910*/  @!P2 ST.E.64 [R8.64], R86 ;  /* 0x000000560800a985 */ /* 0x0007e6000c101b06 */
[----:B------:R-:W-:Y:S01]  /*b920*/  @!P0 LEA.HI.X R3, R13, R4, R14, 0x2, P6 ;  /* 0x000000040d038211 */ /* 0x000fe200030f140e */
[----:B------:R3:W-:Y:S04]  /*b930*/  @!P1 ST.E.64 [R6.64], R76 ;  /* 0x0000004c06009985 */ /* 0x0007e8000c101b06 */
[----:B------:R3:W-:Y:S04]  /*b940*/  @!P0 ST.E.64 [R2.64], R62 ;  /* 0x0000003e02008985 */ /* 0x0007e8000c101b06 */
.L_x_115:
[----:B------:R-:W-:Y:S05]  /*b950*/  BSYNC B0 ;  /* 0x0000000000007941 */ /* 0x000fea0003800000 */
.L_x_114:
[----:B------:R-:W-:Y:S05]  /*b960*/  BRA.DIV ~URZ, `(.L_x_116) ;  /* 0x000045e27f007947 */ /* 0x000fea000b800000 */
[----:B-1----:R1:W2:Y:S02]  /*b970*/  SHFL.IDX PT, R4, R5, 0x2, 0x1c1f ;  /* 0x005c1f0005047f89 */ /* 0x0022a400000e0000 */
.L_x_195:
[----:B------:R-:W-:Y:S05]  /*b980*/  BRA.DIV ~URZ, `(.L_x_117) ;  /* 0x000046327f007947 */ /* 0x000fea000b800000 */
[----:B----4-:R4:W1:Y:S02]  /*b990*/  SHFL.IDX PT, R0, R12, 0x2, 0x1c1f ;  /* 0x005c1f000c007f89 */ /* 0x01086400000e0000 */
.L_x_196:
[----:B------:R-:W-:Y:S01]  /*b9a0*/  BSSY B0, `(.L_x_118) ;  /* 0x0000032000007945 */ /* 0x000fe20003800000 */
[----:B------:R-:W-:Y:S05]  /*b9b0*/  @P4 BRA `(.L_x_119) ;  /* 0x0000030000004947 */ /* 0x000fea0003800000 */
[----:B---3--:R-:W3:Y:S04]  /*b9c0*/  LDL R8, [R1+0x38] ;  /* 0x0000380001087983 */ /* 0x008ee80000100800 */
[----:B------:R-:W5:Y:S04]  /*b9d0*/  LDL R23, [R1+0x2c] ;  /* 0x00002c0001177983 */ /* 0x000f680000100800 */
        /* <DEDUP_REMOVED lines=13> */
[----:B---3--:R-:W-:-:S02]  /*bab0*/  ISETP.GE.AND P3, PT, R8, c[0x0][0x3c8], PT ;  /* 0x0000f20008007a0c */ /* 0x008fc40003f66270 */
[----:B-----5:R-:W-:Y:S02]  /*bac0*/  ISETP.GE.AND P1, PT, R23, c[0x0][0x3c8], PT ;  /* 0x0000f20017007a0c */ /* 0x020fe40003f26270 */
[----:B----4-:R-:W-:Y:S02]  /*bad0*/  ISETP.GE.AND P0, PT, R21, c[0x0][0x3c8], PT ;  /* 0x0000f20015007a0c */ /* 0x010fe40003f06270 */
[----:B--2---:R-:W-:-:S07]  /*bae0*/  ISETP.GE.AND P4, PT, R10, c[0x0][0x3c8], PT ;  /* 0x0000f2000a007a0c */ /* 0x004fce0003f86270 */
[----:B-1----:R-:W-:Y:S02]  /*baf0*/  @!P3 IMAD.MOV.U32 R6, RZ, RZ, R0 ;  /* 0x000000ffff06b224 */ /* 0x002fe400078e0000 */
[----:B------:R-:W-:Y:S01]  /*bb00*/  @!P3 IMAD.MOV.U32 R7, RZ, RZ, R4 ;  /* 0x000000ffff07b224 */ /* 0x000fe200078e0004 */
[----:B------:R-:W-:-:S03]  /*bb10*/  @!P1 LEA R2, P6, R23, R0, 0x2 ;  /* 0x0000000017029211 */ /* 0x000fc600078c10ff */
[----:B------:R-:W-:Y:S01]  /*bb20*/  @!P3 IMAD.WIDE R8, R8, 0x4, R6 ;  /* 0x000000040808b825 */ /* 0x000fe200078e0206 */
[----:B------:R-:W-:Y:S02]  /*bb30*/  @!P0 LEA R6, P2, R21, R0, 0x2 ;  /* 0x0000000015068211 */ /* 0x000fe400078410ff */
[-C--:B------:R-:W-:Y:S02]  /*bb40*/  @!P1 LEA.HI.X R3, R23, R4.reuse, R24, 0x2, P6 ;  /* 0x0000000417039211 */ /* 0x080fe400030f1418 */
[----:B------:R-:W-:Y:S01]  /*bb50*/  @!P3 ST.E.64 [R8.64], R42 ;  /* 0x0000002a0800b985 */ /* 0x000fe2000c101b06 */
[----:B------:R-:W-:Y:S02]  /*bb60*/  ISETP.GE.AND P3, PT, R19, c[0x0][0x3c8], PT ;  /* 0x0000f20013007a0c */ /* 0x000fe40003f66270 */
[----:B------:R-:W-:Y:S02]  /*bb70*/  @!P0 LEA.HI.X R7, R21, R4, R22, 0x2, P2 ;  /* 0x0000000415078211 */ /* 0x000fe400010f1416 */
[----:B------:R-:W-:Y:S01]  /*bb80*/  ISETP.GE.AND P2, PT, R17, c[0x0][0x3c8], PT ;  /* 0x0000f20011007a0c */ /* 0x000fe20003f46270 */
[----:B------:R1:W-:Y:S01]  /*bb90*/  @!P1 ST.E.64 [R2.64], R32 ;  /* 0x0000002002009985 */ /* 0x0003e2000c101b06 */
[----:B------:R-:W-:-:S03]  /*bba0*/  ISETP.GE.AND P1, PT, R15, c[0x0][0x3c8], PT ;  /* 0x0000f2000f007a0c */ /* 0x000fc60003f26270 */
[----:B------:R2:W-:Y:S01]  /*bbb0*/  @!P0 ST.E.64 [R6.64], R34 ;  /* 0x0000002206008985 */ /* 0x0005e2000c101b06 */
[----:B------:R-:W-:Y:S02]  /*bbc0*/  ISETP.GE.AND P0, PT, R13, c[0x0][0x3c8], PT ;  /* 0x0000f2000d007a0c */ /* 0x000fe40003f06270 */
[----:B-1----:R-:W-:-:S04]  /*bbd0*/  @!P4 LEA R2, P6, R10, R0, 0x2 ;  /* 0x000000000a02c211 */ /* 0x002fc800078c10ff */
[----:B------:R-:W-:Y:S02]  /*bbe0*/  @!P4 LEA.HI.X R3, R10, R4, R11, 0x2, P6 ;  /* 0x000000040a03c211 */ /* 0x000fe400030f140b */
[----:B------:R-:W-:-:S03]  /*bbf0*/  @!P3 LEA R10, P6, R19, R0, 0x2 ;  /* 0x00000000130ab211 */ /* 0x000fc600078c10ff */
[----:B------:R1:W-:Y:S01]  /*bc00*/  @!P4 ST.E.64 [R2.64], R36 ;  /* 0x000000240200c985 */ /* 0x0003e2000c101b06 */
[----:B------:R-:W-:Y:S02]  /*bc10*/  @!P2 LEA R8, P4, R17, R0, 0x2 ;  /* 0x000000001108a211 */ /* 0x000fe400078810ff */
[----:B------:R-:W-:Y:S02]  /*bc20*/  @!P3 LEA.HI.X R11, R19, R4, R20, 0x2, P6 ;  /* 0x00000004130bb211 */ /* 0x000fe400030f1414 */
[----:B--2---:R-:W-:Y:S02]  /*bc30*/  @!P1 LEA R6, P6, R15, R0, 0x2 ;  /* 0x000000000f069211 */ /* 0x004fe400078c10ff */
[-C--:B------:R-:W-:Y:S02]  /*bc40*/  @!P2 LEA.HI.X R9, R17, R4.reuse, R18, 0x2, P4 ;  /* 0x000000041109a211 */ /* 0x080fe400020f1412 */
[----:B------:R-:W-:Y:S01]  /*bc50*/  @!P1 LEA.HI.X R7, R15, R4, R16, 0x2, P6 ;  /* 0x000000040f079211 */ /* 0x000fe200030f1410 */
[----:B------:R2:W-:Y:S04]  /*bc60*/  @!P3 ST.E.64 [R10.64], R52 ;  /* 0x000000340a00b985 */ /* 0x0005e8000c101b06 */
[----:B------:R2:W-:Y:S04]  /*bc70*/  @!P2 ST.E.64 [R8.64], R48 ;  /* 0x000000300800a985 */ /* 0x0005e8000c101b06 */
[----:B------:R2:W-:Y:S01]  /*bc80*/  @!P1 ST.E.64 [R6.64], R38 ;  /* 0x0000002606009985 */ /* 0x0005e2000c101b06 */
[----:B-1----:R-:W-:-:S04]  /*bc90*/  @!P0 LEA R2, P4, R13, R0, 0x2 ;  /* 0x000000000d028211 */ /* 0x002fc800078810ff */
[----:B------:R-:W-:-:S05]  /*bca0*/  @!P0 LEA.HI.X R3, R13, R4, R14, 0x2, P4 ;  /* 0x000000040d038211 */ /* 0x000fca00020f140e */
[----:B------:R2:W-:Y:S04]  /*bcb0*/  @!P0 ST.E.64 [R2.64], R26 ;  /* 0x0000001a02008985 */ /* 0x0005e8000c101b06 */
.L_x_119:
[----:B------:R-:W-:Y:S05]  /*bcc0*/  BSYNC B0 ;  /* 0x0000000000007941 */ /* 0x000fea0003800000 */
.L_x_118:
[----:B------:R-:W-:Y:S05]  /*bcd0*/  BRA.DIV ~URZ, `(.L_x_120) ;  /* 0x000043527f007947 */ /* 0x000fea000b800000 */
[----:B--2---:R2:W3:Y:S04]  /*bce0*/  SHFL.IDX PT, R4, R5, 0x3, 0x1c1f ;  /* 0x007c1f0005047f89 */ /* 0x0044e800000e0000 */
[----:B-1----:R2:W1:Y:S02]  /*bcf0*/  SHFL.IDX PT, R0, R12, 0x3, 0x1c1f ;  /* 0x007c1f000c007f89 */ /* 0x00246400000e0000 */
.L_x_197:
[----:B------:R-:W-:Y:S05]  /*bd00*/  @P5 BRA `(.L_x_108) ;  /* 0x00000f6000005947 */ /* 0x000fea0003800000 */
[----:B---3--:R-:W3:Y:S04]  /*bd10*/  LDL R6, [R1+0x38] ;  /* 0x0000380001067983 */ /* 0x008ee80000100800 */
[----:B------:R-:W5:Y:S04]  /*bd20*/  LDL R10, [R1+0x2c] ;  /* 0x00002c00010a7983 */ /* 0x000f680000100800 */
[----:B--2---:R-:W2:Y:S04]  /*bd30*/  LDL R8, [R1+0x28] ;  /* 0x0000280001087983 */ /* 0x004ea80000100800 */
        /* <DEDUP_REMOVED lines=11> */
[----:B---3--:R-:W-:-:S02]  /*bdf0*/  ISETP.GE.AND P0, PT, R6, c[0x0][0x3c8], PT ;  /* 0x0000f20006007a0c */ /* 0x008fc40003f06270 */
[----:B-----5:R-:W-:Y:S02]  /*be00*/  ISETP.GE.AND P4, PT, R10, c[0x0][0x3c8], PT ;  /* 0x0000f2000a007a0c */ /* 0x020fe40003f86270 */
[----:B--2---:R-:W-:-:S09]  /*be10*/  ISETP.GE.AND P5, PT, R8, c[0x0][0x3c8], PT ;  /* 0x0000f20008007a0c */ /* 0x004fd20003fa6270 */
[----:B-1----:R-:W-:Y:S02]  /*be20*/  @!P0 IMAD.MOV.U32 R2, RZ, RZ, R0 ;  /* 0x000000ffff028224 */ /* 0x002fe400078e0000 */
[----:B------:R-:W-:-:S04]  /*be30*/  @!P0 IMAD.MOV.U32 R3, RZ, RZ, R4 ;  /* 0x000000ffff038224 */ /* 0x000fc800078e0004 */
[----:B------:R-:W-:Y:S01]  /*be40*/  @!P0 IMAD.WIDE R2, R6, 0x4, R2 ;  /* 0x0000000406028825 */ /* 0x000fe200078e0202 */
[----:B----4-:R-:W-:-:S04]  /*be50*/  ISETP.GE.AND P3, PT, R18, c[0x0][0x3c8], PT ;  /* 0x0000f20012007a0c */ /* 0x010fc80003f66270 */
[----:B------:R1:W-:Y:S01]  /*be60*/  @!P0 ST.E.64 [R2.64], R30 ;  /* 0x0000001e02008985 */ /* 0x0003e2000c101b06 */
[----:B------:R-:W-:Y:S02]  /*be70*/  @!P4 LEA R6, P0, R10, R0, 0x2 ;  /* 0x000000000a06c211 */ /* 0x000fe400078010ff */
[----:B------:R-:W-:Y:S02]  /*be80*/  ISETP.GE.AND P2, PT, R16, c[0x0][0x3c8], PT ;  /* 0x0000f20010007a0c */ /* 0x000fe40003f46270 */
[----:B------:R-:W-:Y:S02]  /*be90*/  ISETP.GE.AND P1, PT, R14, c[0x0][0x3c8], PT ;  /* 0x0000f2000e007a0c */ /* 0x000fe40003f26270 */
[----:B------:R-:W-:Y:S02]  /*bea0*/  @!P4 LEA.HI.X R7, R10, R4, R11, 0x2, P0 ;  /* 0x000000040a07c211 */ /* 0x000fe400000f140b */
[----:B------:R-:W-:-:S03]  /*beb0*/  ISETP.GE.AND P0, PT, R12, c[0x0][0x3c8], PT ;  /* 0x0000f2000c007a0c */ /* 0x000fc60003f06270 */
[----:B------:R2:W-:Y:S01]  /*bec0*/  @!P4 ST.E.64 [R6.64], R44 ;  /* 0x0000002c0600c985 */ /* 0x0005e2000c101b06 */
[----:B------:R-:W-:-:S04]  /*bed0*/  @!P3 LEA R10, P4, R18, R0, 0x2 ;  /* 0x00000000120ab211 */ /* 0x000fc800078810ff */
[----:B------:R-:W-:Y:S02]  /*bee0*/  @!P3 LEA.HI.X R11, R18, R4, R19, 0x2, P4 ;  /* 0x00000004120bb211 */ /* 0x000fe400020f1413 */
[----:B-1----:R-:W-:-:S04]  /*bef0*/  @!P5 LEA R2, P6, R8, R0, 0x2 ;  /* 0x000000000802d211 */ /* 0x002fc800078c10ff */
[----:B------:R-:W-:Y:S02]  /*bf00*/  @!P5 LEA.HI.X R3, R8, R4, R9, 0x2, P6 ;  /* 0x000000040803d211 */ /* 0x000fe400030f1409 */
[----:B------:R-:W-:-:S03]  /*bf10*/  @!P2 LEA R8, P6, R16, R0, 0x2 ;  /* 0x000000001008a211 */ /* 0x000fc600078c10ff */
[----:B------:R1:W-:Y:S01]  /*bf20*/  @!P5 ST.E.64 [R2.64], R46 ;  /* 0x0000002e0200d985 */ /* 0x0003e2000c101b06 */
        /* <DEDUP_REMOVED lines=8> */
[----:B------:R2:W-:Y:S01]  /*bfb0*/  @!P0 ST.E.64 [R2.64], R40 ;  /* 0x0000002802008985 */ /* 0x0005e2000c101b06 */
[----:B------:R-:W-:-:S13]  /*bfc0*/  ISETP.GE.AND P0, PT, R5, c[0x0][0x3c8], PT ;  /* 0x0000f20005007a0c */ /* 0x000fda0003f06270 */
[----:B------:R-:W-:Y:S05]  /*bfd0*/  @P0 BRA `(.L_x_108) ;  /* 0x00000c9000000947 */ /* 0x000fea0003800000 */
[----:B------:R-:W3:Y:S01]  /*bfe0*/  LDL R12, [R1+0x5c] ;  /* 0x00005c00010c7983 */ /* 0x000ee20000100800 */
[----:B--2---:R-:W-:-:S04]  /*bff0*/  LEA R2, P0, R5, R0, 0x2 ;  /* 0x0000000005027211 */ /* 0x004fc800078010ff */
[----:B---3--:R-:W-:-:S05]  /*c000*/  LEA.HI.X R3, R5, R4, R12, 0x2, P0 ;  /* 0x0000000405037211 */ /* 0x008fca00000f140c */
[----:B------:R1:W-:Y:S01]  /*c010*/  ST.E.64 [R2.64], R28 ;  /* 0x0000001c02007985 */ /* 0x0003e2000c101b06 */
[----:B------:R-:W-:Y:S05]  /*c020*/  BRA `(.L_x_108) ;  /* 0x00000c4000007947 */ /* 0x000fea0003800000 */
.L_x_93:
[----:B------:R-:W2:Y:S04]  /*c030*/  LDL.LU R4, [R1+0x30] ;  /* 0x0000300001047983 */ /* 0x000ea80000300800 */
[----:B------:R-:W3:Y:S01]  /*c040*/  LDL.LU R6, [R1+0x34] ;  /* 0x0000340001067983 */ /* 0x000ee20000300800 */
[----:B------:R-:W-:Y:S02]  /*c050*/  ISETP.NE.U32.AND P1, PT, RZ, c[0x0][0x508], PT ;  /* 0x00014200ff007a0c */ /* 0x000fe40003f25070 */
[----:B------:R-:W-:Y:S01]  /*c060*/  ISETP.NE.U32.AND P3, PT, RZ, c[0x0][0x500], PT ;  /* 0x00014000ff007a0c */ /* 0x000fe20003f65070 */
[----:B------:R-:W4:Y:S01]  /*c070*/  LDL.LU R0, [R1+0x3c] ;  /* 0x00003c0001007983 */ /* 0x000f220000300800 */
[----:B------:R-:W-:Y:S01]  /*c080*/  ISETP.NE.AND.EX P1, PT, RZ, c[0x0][0x50c], PT, P1 ;  /* 0x00014300ff007a0c */ /* 0x000fe20003f25310 */
[----:B------:R-:W-:Y:S01]  /*c090*/  IMAD.MOV.U32 R8, RZ, RZ, RZ ;  /* 0x000000ffff087224 */ /* 0x000fe200078e00ff */
[----:B------:R-:W-:Y:S01]  /*c0a0*/  ISETP.NE.AND.EX P3, PT, RZ, c[0x0][0x504], PT, P3 ;  /* 0x00014100ff007a0c */ /* 0x000fe20003f65330 */
[----:B------:R-:W-:Y:S01]  /*c0b0*/  IMAD.MOV.U32 R20, RZ, RZ, c[0x0][0x388] ;  /* 0x0000e200ff147624 */ /* 0x000fe200078e00ff */
[----:B--2---:R-:W-:-:S09]  /*c0c0*/  IADD3 R2, P2, R4, c[0x0][0x500], RZ ;  /* 0x0001400004027a10 */ /* 0x004fd20007f5e0ff */
[----:B------:R-:W-:Y:S02]  /*c0d0*/  @P1 IADD3 R4, P0, R4, c[0x0][0x508], RZ ;  /* 0x0001420004041a10 */ /* 0x000fe40007f1e0ff */
[C---:B---3--:R-:W-:Y:S02]  /*c0e0*/  IADD3.X R3, R6.reuse, c[0x0][0x504], RZ, P2, !PT ;  /* 0x0001410006037a10 */ /* 0x048fe400017fe4ff */
[----:B------:R-:W-:-:S03]  /*c0f0*/  @P1 IADD3.X R5, R6, c[0x0][0x50c], RZ, P0, !PT ;  /* 0x0001430006051a10 */ /* 0x000fc600007fe4ff */
[----:B------:R1:W5:Y:S04]  /*c100*/  @P3 LDG.E R8, [R2.64] ;  /* 0x0000000602083981 */ /* 0x000368000c1e1900 */
[----:B------:R1:W5:Y:S01]  /*c110*/  @P1 LDG.E R20, [R4.64] ;  /* 0x0000000604141981 */ /* 0x000362000c1e1900 */
[----:B----4-:R-:W-:-:S04]  /*c120*/  ISETP.NE.AND P0, PT, R0, RZ, PT ;  /* 0x000000ff0000720c */ /* 0x010fc80003f05270 */
[----:B------:R-:W-:Y:S01]  /*c130*/  SEL R19, R0, c[0x0][0x3d4], P0 ;  /* 0x0000f50000137a07 */ /* 0x000fe20000000000 */
[----:B------:R-:W-:Y:S05]  /*c140*/  @P1 BRA `(.L_x_121) ;  /* 0x0000004000001947 */ /* 0x000fea0003800000 */
[----:B------:R-:W-:Y:S05]  /*c150*/  @!P3 BRA `(.L_x_121) ;  /* 0x000000300000b947 */ /* 0x000fea0003800000 */
[----:B------:R2:W3:Y:S04]  /*c160*/  LDG.E R0, [R2.64] ;  /* 0x0000000602007981 */ /* 0x0004e8000c1e1900 */
[----:B-12---:R-:W3:Y:S02]  /*c170*/  LDG.E R2, [R2.64+0x4] ;  /* 0x0000040602027981 */ /* 0x006ee4000c1e1900 */
[----:B---3-5:R-:W-:Y:S02]  /*c180*/  IADD3 R20, -R0, R2, RZ ;  /* 0x0000000200147210 */ /* 0x028fe40007ffe1ff */
.L_x_121:
[----:B-1----:R-:W2:Y:S04]  /*c190*/  LDL.LU R4, [R1+0x8] ;  /* 0x0000080001047983 */ /* 0x002ea80000300800 */
[----:B------:R-:W3:Y:S04]  /*c1a0*/  LDL.LU R2, [R1+0x10] ;  /* 0x0000100001027983 */ /* 0x000ee80000300800 */
[----:B------:R-:W4:Y:S01]  /*c1b0*/  LDL.LU R0, [R1+0x40] ;  /* 0x0000400001007983 */ /* 0x000f220000300800 */
[----:B------:R-:W-:Y:S01]  /*c1c0*/  BSSY B0, `(.L_x_122) ;  /* 0x0000039000007945 */ /* 0x000fe20003800000 */
[----:B-----5:R-:W-:-:S02]  /*c1d0*/  SHF.R.S32.HI R18, RZ, 0x1f, R8 ;  /* 0x0000001fff127819 */ /* 0x020fc40000011408 */
[----:B------:R-:W1:Y:S02]  /*c1e0*/  S2R R3, SR_TID.X ;  /* 0x0000000000037919 */ /* 0x000e640000002100 */
[----:B-1----:R-:W-:Y:S02]  /*c1f0*/  ISETP.GT.AND P0, PT, R3, 0x7f, PT ;  /* 0x0000007f0300780c */ /* 0x002fe40003f04270 */
[----:B--2---:R-:W-:Y:S02]  /*c200*/  LOP3.LUT R14, R4, 0xffff, RZ, 0xc0, !PT ;  /* 0x0000ffff040e7812 */ /* 0x004fe400078ec0ff */
[----:B---3--:R-:W-:Y:S02]  /*c210*/  SEL R15, R2, RZ, !P3 ;  /* 0x000000ff020f7207 */ /* 0x008fe40005800000 */
[----:B----4-:R-:W-:-:S07]  /*c220*/  SEL R21, R0, RZ, !P3 ;  /* 0x000000ff00157207 */ /* 0x010fce0005800000 */
[----:B------:R-:W-:Y:S05]  /*c230*/  @P0 BRA `(.L_x_123) ;  /* 0x0000031000000947 */ /* 0x000fea0003800000 */
[----:B------:R-:W2:Y:S01]  /*c240*/  LDL R2, [R1+0x4] ;  /* 0x0000040001027983 */ /* 0x000ea20000100800 */
[----:B------:R-:W-:Y:S01]  /*c250*/  IMAD R0, R20, c[0x0][0x4e8], RZ ;  /* 0x00013a0014007a24 */ /* 0x000fe200078e02ff */
[----:B--2---:R-:W-:-:S04]  /*c260*/  LEA R9, R2, R3, 0x7 ;  /* 0x0000000302097211 */ /* 0x004fc800078e38ff */
[----:B------:R-:W-:-:S13]  /*c270*/  ISETP.GE.AND P0, PT, R9, R0, PT ;  /* 0x000000000900720c */ /* 0x000fda0003f06270 */
[----:B------:R-:W-:Y:S05]  /*c280*/  @P0 BRA `(.L_x_123) ;  /* 0x000002c000000947 */ /* 0x000fea0003800000 */
[----:B------:R-:W2:Y:S01]  /*c290*/  LDL.LU R22, [R1+0x44] ;  /* 0x0000440001167983 */ /* 0x000ea20000300800 */
[----:B------:R-:W-:Y:S01]  /*c2a0*/  IMAD.MOV.U32 R0, RZ, RZ, 0x368 ;  /* 0x00000368ff007424 */ /* 0x000fe200078e00ff */
[----:B------:R-:W-:-:S04]  /*c2b0*/  ISETP.GT.AND P2, PT, R19, 0x1, PT ;  /* 0x000000011300780c */ /* 0x000fc80003f44270 */
[----:B------:R-:W-:-:S04]  /*c2c0*/  SEL R0, R0, 0x328, P2 ;  /* 0x0000032800007807 */ /* 0x000fc80001000000 */
[----:B------:R1:W3:Y:S08]  /*c2d0*/  LDC.64 R6, c[0x0][R0+0x170] ;  /* 0x00005c0000067b82 */ /* 0x0002f00000000a00 */
[----:B------:R1:W4:Y:S08]  /*c2e0*/  LDC.64 R4, c[0x0][R0+0x168] ;  /* 0x00005a0000047b82 */ /* 0x0003300000000a00 */
[----:B------:R1:W5:Y:S08]  /*c2f0*/  LDC.64 R12, c[0x0][R0+0x178] ;  /* 0x00005e00000c7b82 */ /* 0x0003700000000a00 */
[----:B------:R1:W2:Y:S02]  /*c300*/  LDC.64 R10, c[0x0][R0+0x160] ;  /* 0x00005800000a7b82 */ /* 0x0002a40000000a00 */
[----:B-1----:R-:W-:-:S02]  /*c310*/  IMAD.MOV.U32 R0, RZ, RZ, c[0x0][0x4e8] ;  /* 0x00013a00ff007624 */ /* 0x002fc400078e00ff */
[-C--:B---3--:R-:W-:Y:S02]  /*c320*/  IMAD R7, R7, R15.reuse, RZ ;  /* 0x0000000f07077224 */ /* 0x088fe400078e02ff */
[----:B------:R-:W-:Y:S01]  /*c330*/  IMAD.WIDE.U32 R2, R6, R15, RZ ;  /* 0x0000000f06027225 */ /* 0x000fe200078e00ff */
[----:B------:R-:W-:Y:S02]  /*c340*/  ISETP.NE.AND P0, PT, R0, 0x1, PT ;  /* 0x000000010000780c */ /* 0x000fe40003f05270 */
[----:B------:R-:W-:Y:S01]  /*c350*/  MOV R0, R9 ;  /* 0x0000000900007202 */ /* 0x000fe20000000f00 */
[----:B------:R-:W-:Y:S02]  /*c360*/  IMAD R7, R6, R21, R7 ;  /* 0x0000001506077224 */ /* 0x000fe400078e0207 */
[-C--:B----4-:R-:W-:Y:S02]  /*c370*/  IMAD R16, R5, R14.reuse, RZ ;  /* 0x0000000e05107224 */ /* 0x090fe400078e02ff */
[----:B------:R-:W-:Y:S01]  /*c380*/  IMAD.WIDE.U32 R4, R4, R14, RZ ;  /* 0x0000000e04047225 */ /* 0x000fe200078e00ff */
[----:B------:R-:W-:-:S03]  /*c390*/  IADD3 R3, R3, R7, RZ ;  /* 0x0000000703037210 */ /* 0x000fc60007ffe0ff */
[----:B------:R-:W-:Y:S02]  /*c3a0*/  IMAD.IADD R16, R5, 0x1, R16 ;  /* 0x0000000105107824 */ /* 0x000fe400078e0210 */
[----:B------:R-:W-:-:S05]  /*c3b0*/  @P0 IMAD.HI.U32 R17, R9, c[0x0][0x4ec], RZ ;  /* 0x00013b0009110a27 */ /* 0x000fca00078e00ff */
[----:B------:R-:W-:Y:S02]  /*c3c0*/  @P0 SHF.R.U32.HI R0, RZ, c[0x0][0x4f0], R17 ;  /* 0x00013c00ff000a19 */ /* 0x000fe40000011611 */
[----:B------:R-:W-:-:S03]  /*c3d0*/  IADD3 R17, P1, P0, R2, R4, R8 ;  /* 0x0000000402117210 */ /* 0x000fc6000783e008 */
[----:B------:R-:W-:-:S04]  /*c3e0*/  IMAD.MOV R2, RZ, RZ, -R0 ;  /* 0x000000ffff027224 */ /* 0x000fc800078e0a00 */
[----:B------:R-:W-:Y:S01]  /*c3f0*/  IMAD R2, R2, c[0x0][0x4e8], R9 ;  /* 0x00013a0002027a24 */ /* 0x000fe200078e0209 */
[----:B------:R-:W-:Y:S02]  /*c400*/  IADD3.X R9, R3, R16, R18, P1, P0 ;  /* 0x0000001003097210 */ /* 0x000fe40000fe0412 */
[----:B------:R-:W-:Y:S02]  /*c410*/  SHF.R.S32.HI R3, RZ, 0x1f, R0 ;  /* 0x0000001fff037819 */ /* 0x000fe40000011400 */
[----:B--2---:R-:W-:-:S05]  /*c420*/  SEL R6, R22, RZ, P2 ;  /* 0x000000ff16067207 */ /* 0x004fca0001000000 */
[-C--:B-----5:R-:W-:Y:S02]  /*c430*/  IMAD R7, R13, R6.reuse, RZ ;  /* 0x000000060d077224 */ /* 0x0a0fe400078e02ff */
[----:B------:R-:W-:Y:S01]  /*c440*/  IMAD.WIDE.U32 R4, R12, R6, RZ ;  /* 0x000000060c047225 */ /* 0x000fe200078e00ff */
[----:B------:R-:W-:-:S04]  /*c450*/  SHF.R.S32.HI R6, RZ, 0x1f, R2 ;  /* 0x0000001fff067819 */ /* 0x000fc80000011402 */
[----:B------:R-:W-:Y:S01]  /*c460*/  IADD3 R5, R5, R7, RZ ;  /* 0x0000000705057210 */ /* 0x000fe20007ffe0ff */
[----:B------:R-:W-:Y:S01]  /*c470*/  IMAD.MOV.U32 R7, RZ, RZ, c[0x0][0x4a8] ;  /* 0x00012a00ff077624 */ /* 0x000fe200078e00ff */
[----:B------:R-:W-:Y:S01]  /*c480*/  IADD3 R4, P1, P0, R0, R17, R4 ;  /* 0x0000001100047210 */ /* 0x000fe2000783e004 */
[----:B------:R-:W-:-:S03]  /*c490*/  IMAD R0, R11, R2, RZ ;  /* 0x000000020b007224 */ /* 0x000fc600078e02ff */
[----:B------:R-:W-:Y:S01]  /*c4a0*/  IADD3.X R5, R3, R9, R5, P1, P0 ;  /* 0x0000000903057210 */ /* 0x000fe20000fe0405 */
[----:B------:R-:W-:-:S04]  /*c4b0*/  IMAD R0, R10, R6, R0 ;  /* 0x000000060a007224 */ /* 0x000fc800078e0200 */
[----:B------:R-:W-:Y:S01]  /*c4c0*/  IMAD.WIDE.U32 R2, R10, R2, R4 ;  /* 0x000000020a027225 */ /* 0x000fe200078e0004 */
[----:B------:R-:W-:Y:S02]  /*c4d0*/  MOV R5, c[0x0][0x4ac] ;  /* 0x00012b0000057a02 */ /* 0x000fe40000000f00 */
[----:B------:R-:W-:Y:S01]  /*c4e0*/  SEL R4, R7, c[0x0][0x450], P2 ;  /* 0x0001140007047a07 */ /* 0x000fe20001000000 */
[----:B------:R-:W-:Y:S01]  /*c4f0*/  IMAD.IADD R0, R3, 0x1, R0 ;  /* 0x0000000103007824 */ /* 0x000fe200078e0200 */
[----:B------:R-:W-:Y:S02]  /*c500*/  SEL R5, R5, c[0x0][0x454], P2 ;  /* 0x0001150005057a07 */ /* 0x000fe40001000000 */
[----:B------:R-:W-:-:S04]  /*c510*/  LEA R4, P0, R2, R4, 0x2 ;  /* 0x0000000402047211 */ /* 0x000fc800078010ff */
[----:B------:R-:W-:Y:S02]  /*c520*/  LEA.HI.X R5, R2, R5, R0, 0x2, P0 ;  /* 0x0000000502057211 */ /* 0x000fe400000f1400 */
[----:B------:R-:W-:-:S05]  /*c530*/  MOV R0, 0xff800000 ;  /* 0xff80000000007802 */ /* 0x000fca0000000f00 */
[----:B------:R1:W-:Y:S02]  /*c540*/  STG.E [R4.64], R0 ;  /* 0x0000000004007986 */ /* 0x0003e4000c101906 */
.L_x_123:
[----:B------:R-:W-:Y:S05]  /*c550*/  BSYNC B0 ;  /* 0x0000000000007941 */ /* 0x000fea0003800000 */
.L_x_122:
[----:B------:R-:W-:-:S13]  /*c560*/  ISETP.GT.AND P0, PT, R19, 0x1, PT ;  /* 0x000000011300780c */ /* 0x000fda0003f04270 */
[----:B------:R-:W-:Y:S05]  /*c570*/  @P0 BRA `(.L_x_108) ;  /* 0x000006f000000947 */ /* 0x000fea0003800000 */
[----:B-1----:R-:W2:Y:S01]  /*c580*/  LDL R5, [R1+0x4] ;  /* 0x0000040001057983 */ /* 0x002ea20000100800 */
[----:B------:R-:W-:Y:S01]  /*c590*/  MOV R2, c[0x0][0x4e8] ;  /* 0x00013a0000027a02 */ /* 0x000fe20000000f00 */
[----:B------:R-:W-:Y:S01]  /*c5a0*/  IMAD R0, R18, c[0x0][0x3a0], RZ ;  /* 0x0000e80012007a24 */ /* 0x000fe200078e02ff */
[----:B------:R-:W-:Y:S02]  /*c5b0*/  LEA R4, R206, R242, 0x4 ;  /* 0x000000f2ce047211 */ /* 0x000fe400078e20ff */
[----:B------:R-:W-:Y:S01]  /*c5c0*/  ISETP.NE.AND P0, PT, R2, 0x1, PT ;  /* 0x000000010200780c */ /* 0x000fe20003f05270 */
[----:B------:R-:W-:-:S04]  /*c5d0*/  IMAD.WIDE.U32 R2, R8, c[0x0][0x3a0], RZ ;  /* 0x0000e80008027a25 */ /* 0x000fc800078e00ff */
[----:B------:R-:W-:-:S05]  /*c5e0*/  IMAD R0, R8, c[0x0][0x3a4], R0 ;  /* 0x0000e90008007a24 */ /* 0x000fca00078e0200 */
[----:B------:R-:W-:-:S05]  /*c5f0*/  IADD3 R3, R3, R0, RZ ;  /* 0x0000000003037210 */ /* 0x000fca0007ffe0ff */
[----:B------:R-:W-:-:S04]  /*c600*/  IMAD.WIDE.U32 R2, R14, c[0x0][0x3e8], R2 ;  /* 0x0000fa000e027a25 */ /* 0x000fc800078e0002 */
[----:B------:R-:W-:-:S04]  /*c610*/  IMAD R3, R14, c[0x0][0x3ec], R3 ;  /* 0x0000fb000e037a24 */ /* 0x000fc800078e0203 */
[----:B------:R-:W-:Y:S01]  /*c620*/  IMAD.WIDE.U32 R2, R15, c[0x0][0x3f0], R2 ;  /* 0x0000fc000f027a25 */ /* 0x000fe200078e0002 */
[----:B--2---:R-:W-:-:S03]  /*c630*/  LEA R4, R5, R4, 0x7 ;  /* 0x0000000405047211 */ /* 0x004fc600078e38ff */
[----:B------:R-:W-:Y:S01]  /*c640*/  IMAD R5, R21, c[0x0][0x3f0], RZ ;  /* 0x0000fc0015057a24 */ /* 0x000fe200078e02ff */
[----:B------:R-:W-:Y:S01]  /*c650*/  MOV R0, R4 ;  /* 0x0000000400007202 */ /* 0x000fe20000000f00 */
[----:B------:R-:W-:-:S04]  /*c660*/  @P0 IMAD.HI.U32 R6, R4, c[0x0][0x4ec], RZ ;  /* 0x00013b0004060a27 */ /* 0x000fc800078e00ff */
[----:B------:R-:W-:Y:S01]  /*c670*/  IMAD R7, R15, c[0x0][0x3f4], R5 ;  /* 0x0000fd000f077a24 */ /* 0x000fe200078e0205 */
[----:B------:R-:W-:Y:S02]  /*c680*/  @P0 SHF.R.U32.HI R0, RZ, c[0x0][0x4f0], R6 ;  /* 0x00013c00ff000a19 */ /* 0x000fe40000011606 */
[----:B------:R-:W-:Y:S02]  /*c690*/  ISETP.GE.AND P0, PT, R205, c[0x0][0x3c8], PT ;  /* 0x0000f200cd007a0c */ /* 0x000fe40003f06270 */
[----:B------:R-:W-:Y:S02]  /*c6a0*/  SHF.R.S32.HI R6, RZ, 0x1f, R0 ;  /* 0x0000001fff067819 */ /* 0x000fe40000011400 */
[----:B------:R-:W-:Y:S02]  /*c6b0*/  IADD3 R5, -R0, RZ, RZ ;  /* 0x000000ff00057210 */ /* 0x000fe40007ffe1ff */
[----:B------:R-:W-:Y:S01]  /*c6c0*/  IADD3 R3, R3, R7, RZ ;  /* 0x0000000703037210 */ /* 0x000fe20007ffe0ff */
[----:B------:R-:W-:-:S02]  /*c6d0*/  IMAD R6, R6, c[0x0][0x3e0], RZ ;  /* 0x0000f80006067a24 */ /* 0x000fc400078e02ff */
        /* <DEDUP_REMOVED lines=13> */
.L_x_198:
[----:B------:R-:W-:Y:S05]  /*c7b0*/  BRA.DIV ~URZ, `(.L_x_125) ;  /* 0x000039b27f007947 */ /* 0x000fea000b800000 */
[----:B------:R3:W4:Y:S02]  /*c7c0*/  SHFL.IDX PT, R2, R6, RZ, 0x181f ;  /* 0x00181fff06027589 */ /* 0x00072400000e0000 */
.L_x_199:
[----:B------:R-:W5:Y:S01]  /*c7d0*/  LDL.LU R0, [R1+0x4] ;  /* 0x0000040001007983 */ /* 0x000f620000300800 */
[----:B------:R-:W-:Y:S01]  /*c7e0*/  IMAD R4, R20, c[0x0][0x4e8], RZ ;  /* 0x00013a0014047a24 */ /* 0x000fe200078e02ff */
[----:B------:R-:W-:Y:S01]  /*c7f0*/  SHF.R.S32.HI R8, RZ, 0x1f, R205 ;  /* 0x0000001fff087819 */ /* 0x000fe200000114cd */
[----:B-----5:R-:W-:-:S05]  /*c800*/  IMAD R0, R0, 0x80, R242 ;  /* 0x0000008000007824 */ /* 0x020fca00078e02f2 */
[----:B------:R-:W-:-:S13]  /*c810*/  ISETP.GE.OR P2, PT, R0, R4, P0 ;  /* 0x000000040000720c */ /* 0x000fda0000746670 */
[----:B----4-:R-:W-:-:S04]  /*c820*/  @!P2 LEA R2, P1, R205, R2, 0x1 ;  /* 0x00000002cd02a211 */ /* 0x010fc800078208ff */
[----:B--2---:R-:W-:-:S05]  /*c830*/  @!P2 LEA.HI.X R3, R205, R7, R8, 0x1, P1 ;  /* 0x00000007cd03a211 */ /* 0x004fca00008f0c08 */
[----:B------:R2:W-:Y:S01]  /*c840*/  @!P2 ST.E.128 [R2.64], RZ ;  /* 0x000000ff0200a985 */ /* 0x0005e2000c101d06 */
[----:B------:R-:W-:Y:S05]  /*c850*/  BRA.DIV ~URZ, `(.L_x_126) ;  /* 0x000039827f007947 */ /* 0x000fea000b800000 */
[----:B------:R4:W1:Y:S04]  /*c860*/  SHFL.IDX PT, R7, R5, 0x1, 0x181f ;  /* 0x00381f0005077f89 */ /* 0x00086800000e0000 */
[----:B--2---:R4:W2:Y:S02]  /*c870*/  SHFL.IDX PT, R2, R6, 0x1, 0x181f ;  /* 0x00381f0006027f89 */ /* 0x0048a400000e0000 */
.L_x_200:
[----:B------:R-:W-:Y:S02]  /*c880*/  IADD3 R3, R0, 0x10, RZ ;  /* 0x0000001000037810 */ /* 0x000fe40007ffe0ff */
[----:B------:R-:W-:Y:S02]  /*c890*/  SHF.R.S32.HI R8, RZ, 0x1f, R205 ;  /* 0x0000001fff087819 */ /* 0x000fe400000114cd */
[----:B------:R-:W-:-:S13]  /*c8a0*/  ISETP.GE.OR P2, PT, R3, R4, P0 ;  /* 0x000000040300720c */ /* 0x000fda0000746670 */
[----:B--2---:R-:W-:-:S04]  /*c8b0*/  @!P2 LEA R2, P1, R205, R2, 0x1 ;  /* 0x00000002cd02a211 */ /* 0x004fc800078208ff */
[----:B-1----:R-:W-:-:S05]  /*c8c0*/  @!P2 LEA.HI.X R3, R205, R7, R8, 0x1, P1 ;  /* 0x00000007cd03a211 */ /* 0x002fca00008f0c08 */
[----:B------:R1:W-:Y:S01]  /*c8d0*/  @!P2 ST.E.128 [R2.64], RZ ;  /* 0x000000ff0200a985 */ /* 0x0003e2000c101d06 */
[----:B------:R-:W-:Y:S05]  /*c8e0*/  BRA.DIV ~URZ, `(.L_x_127) ;  /* 0x000039c27f007947 */ /* 0x000fea000b800000 */
[----:B------:R2:W1:Y:S02]  /*c8f0*/  SHFL.IDX PT, R7, R5, 0x2, 0x181f ;  /* 0x00581f0005077f89 */ /* 0x00046400000e0000 */
.L_x_201:
[----:B------:R-:W-:Y:S05]  /*c900*/  BRA.DIV ~URZ, `(.L_x_128) ;  /* 0x00003a127f007947 */ /* 0x000fea000b800000 */
[----:B-1----:R1:W2:Y:S02]  /*c910*/  SHFL.IDX PT, R2, R6, 0x2, 0x181f ;  /* 0x00581f0006027f89 */ /* 0x0022a400000e0000 */
.L_x_202:
[----:B------:R-:W-:Y:S02]  /*c920*/  IADD3 R3, R0, 0x20, RZ ;  /* 0x0000002000037810 */ /* 0x000fe40007ffe0ff */
[----:B------:R-:W-:Y:S02]  /*c930*/  SHF.R.S32.HI R8, RZ, 0x1f, R205 ;  /* 0x0000001fff087819 */ /* 0x000fe400000114cd */
[----:B------:R-:W-:-:S13]  /*c940*/  ISETP.GE.OR P2, PT, R3, R4, P0 ;  /* 0x000000040300720c */ /* 0x000fda0000746670 */
[----:B--2---:R-:W-:-:S04]  /*c950*/  @!P2 LEA R2, P1, R205, R2, 0x1 ;  /* 0x00000002cd02a211 */ /* 0x004fc800078208ff */
[----:B------:R-:W-:-:S05]  /*c960*/  @!P2 LEA.HI.X R3, R205, R7, R8, 0x1, P1 ;  /* 0x00000007cd03a211 */ /* 0x000fca00008f0c08 */
[----:B------:R2:W-:Y:S01]  /*c970*/  @!P2 ST.E.128 [R2.64], RZ ;  /* 0x000000ff0200a985 */ /* 0x0005e2000c101d06 */
[----:B------:R-:W-:Y:S05]  /*c980*/  BRA.DIV ~URZ, `(.L_x_129) ;  /* 0x00003a027f007947 */ /* 0x000fea000b800000 */
[----:B------:R1:W2:Y:S04]  /*c990*/  SHFL.IDX PT, R7, R5, 0x3, 0x181f ;  /* 0x00781f0005077f89 */ /* 0x0002a800000e0000 */
[----:B--2---:R1:W2:Y:S02]  /*c9a0*/  SHFL.IDX PT, R2, R6, 0x3, 0x181f ;  /* 0x00781f0006027f89 */ /* 0x0042a400000e0000 */
.L_x_203:
[----:B------:R-:W-:Y:S02]  /*c9b0*/  IADD3 R3, R0, 0x30, RZ ;  /* 0x0000003000037810 */ /* 0x000fe40007ffe0ff */
[----:B------:R-:W-:Y:S02]  /*c9c0*/  SHF.R.S32.HI R8, RZ, 0x1f, R205 ;  /* 0x0000001fff087819 */ /* 0x000fe400000114cd */
[----:B------:R-:W-:-:S13]  /*c9d0*/  ISETP.GE.OR P2, PT, R3, R4, P0 ;  /* 0x000000040300720c */ /* 0x000fda0000746670 */
[----:B--2---:R-:W-:-:S04]  /*c9e0*/  @!P2 LEA R2, P1, R205, R2, 0x1 ;  /* 0x00000002cd02a211 */ /* 0x004fc800078208ff */
[----:B------:R-:W-:-:S05]  /*c9f0*/  @!P2 LEA.HI.X R3, R205, R7, R8, 0x1, P1 ;  /* 0x00000007cd03a211 */ /* 0x000fca00008f0c08 */
[----:B------:R2:W-:Y:S01]  /*ca00*/  @!P2 ST.E.128 [R2.64], RZ ;  /* 0x000000ff0200a985 */ /* 0x0005e2000c101d06 */
[----:B------:R-:W-:Y:S05]  /*ca10*/  BRA.DIV ~URZ, `(.L_x_130) ;  /* 0x00003a427f007947 */ /* 0x000fea000b800000 */
[----:B------:R1:W2:Y:S02]  /*ca20*/  SHFL.IDX PT, R7, R5, 0x4, 0x181f ;  /* 0x00981f0005077f89 */ /* 0x0002a400000e0000 */
.L_x_204:
[----:B------:R-:W-:Y:S05]  /*ca30*/  BRA.DIV ~URZ, `(.L_x_131) ;  /* 0x00003a927f007947 */ /* 0x000fea000b800000 */
[----:B--2---:R2:W1:Y:S02]  /*ca40*/  SHFL.IDX PT, R2, R6, 0x4, 0x181f ;  /* 0x00981f0006027f89 */ /* 0x00446400000e0000 */
.L_x_205:
[----:B------:R-:W-:Y:S02]  /*ca50*/  IADD3 R3, R0, 0x40, RZ ;  /* 0x0000004000037810 */ /* 0x000fe40007ffe0ff */
[----:B------:R-:W-:Y:S02]  /*ca60*/  SHF.R.S32.HI R8, RZ, 0x1f, R205 ;  /* 0x0000001fff087819 */ /* 0x000fe400000114cd */
[----:B------:R-:W-:-:S13]  /*ca70*/  ISETP.GE.OR P2, PT, R3, R4, P0 ;  /* 0x000000040300720c */ /* 0x000fda0000746670 */
[----:B-1----:R-:W-:-:S04]  /*ca80*/  @!P2 LEA R2, P1, R205, R2, 0x1 ;  /* 0x00000002cd02a211 */ /* 0x002fc800078208ff */
[----:B------:R-:W-:-:S05]  /*ca90*/  @!P2 LEA.HI.X R3, R205, R7, R8, 0x1, P1 ;  /* 0x00000007cd03a211 */ /* 0x000fca00008f0c08 */
[----:B------:R1:W-:Y:S01]  /*caa0*/  @!P2 ST.E.128 [R2.64], RZ ;  /* 0x000000ff0200a985 */ /* 0x0003e2000c101d06 */
[----:B------:R-:W-:Y:S05]  /*cab0*/  BRA.DIV ~URZ, `(.L_x_132) ;  /* 0x00003a827f007947 */ /* 0x000fea000b800000 */
[----:B------:R1:W2:Y:S04]  /*cac0*/  SHFL.IDX PT, R7, R5, 0x5, 0x181f ;  /* 0x00b81f0005077f89 */ /* 0x0002a800000e0000 */
[----:B-1----:R1:W3:Y:S02]  /*cad0*/  SHFL.IDX PT, R2, R6, 0x5, 0x181f ;  /* 0x00b81f0006027f89 */ /* 0x0022e400000e0000 */
.L_x_206:
[----:B------:R-:W-:Y:S02]  /*cae0*/  IADD3 R3, R0, 0x50, RZ ;  /* 0x0000005000037810 */ /* 0x000fe40007ffe0ff */
[----:B------:R-:W-:Y:S02]  /*caf0*/  SHF.R.S32.HI R8, RZ, 0x1f, R205 ;  /* 0x0000001fff087819 */ /* 0x000fe400000114cd */
[----:B------:R-:W-:-:S13]  /*cb00*/  ISETP.GE.OR P2, PT, R3, R4, P0 ;  /* 0x000000040300720c */ /* 0x000fda0000746670 */
[----:B---3--:R-:W-:-:S04]  /*cb10*/  @!P2 LEA R2, P1, R205, R2, 0x1 ;  /* 0x00000002cd02a211 */ /* 0x008fc800078208ff */
[----:B--2---:R-:W-:-:S05]  /*cb20*/  @!P2 LEA.HI.X R3, R205, R7, R8, 0x1, P1 ;  /* 0x00000007cd03a211 */ /* 0x004fca00008f0c08 */
[----:B------:R2:W-:Y:S01]  /*cb30*/  @!P2 ST.E.128 [R2.64], RZ ;  /* 0x000000ff0200a985 */ /* 0x0005e2000c101d06 */
[----:B------:R-:W-:Y:S05]  /*cb40*/  BRA.DIV ~URZ, `(.L_x_133) ;  /* 0x00003ac27f007947 */ /* 0x000fea000b800000 */
[----:B------:R3:W1:Y:S02]  /*cb50*/  SHFL.IDX PT, R7, R5, 0x6, 0x181f ;  /* 0x00d81f0005077f89 */ /* 0x00066400000e0000 */
.L_x_207:
[----:B------:R-:W-:Y:S05]  /*cb60*/  BRA.DIV ~URZ, `(.L_x_134) ;  /* 0x00003b127f007947 */ /* 0x000fea000b800000 */
[----:B--2---:R2:W3:Y:S02]  /*cb70*/  SHFL.IDX PT, R2, R6, 0x6, 0x181f ;  /* 0x00d81f0006027f89 */ /* 0x0044e400000e0000 */
.L_x_208:
[----:B------:R-:W-:Y:S02]  /*cb80*/  IADD3 R3, R0, 0x60, RZ ;  /* 0x0000006000037810 */ /* 0x000fe40007ffe0ff */
[----:B------:R-:W-:Y:S02]  /*cb90*/  SHF.R.S32.HI R8, RZ, 0x1f, R205 ;  /* 0x0000001fff087819 */ /* 0x000fe400000114cd */
[----:B------:R-:W-:-:S13]  /*cba0*/  ISETP.GE.OR P2, PT, R3, R4, P0 ;  /* 0x000000040300720c */ /* 0x000fda0000746670 */
[----:B---3--:R-:W-:-:S04]  /*cbb0*/  @!P2 LEA R2, P1, R205, R2, 0x1 ;  /* 0x00000002cd02a211 */ /* 0x008fc800078208ff */
[----:B-1----:R-:W-:-:S05]  /*cbc0*/  @!P2 LEA.HI.X R3, R205, R7, R8, 0x1, P1 ;  /* 0x00000007cd03a211 */ /* 0x002fca00008f0c08 */
[----:B------:R1:W-:Y:S01]  /*cbd0*/  @!P2 ST.E.128 [R2.64], RZ ;  /* 0x000000ff0200a985 */ /* 0x0003e2000c101d06 */
[----:B------:R-:W-:Y:S05]  /*cbe0*/  BRA.DIV ~URZ, `(.L_x_135) ;  /* 0x00003b027f007947 */ /* 0x000fea000b800000 */
[----:B----4-:R-:W3:Y:S04]  /*cbf0*/  SHFL.IDX PT, R5, R5, 0x7, 0x181f ;  /* 0x00f81f0005057f89 */ /* 0x010ee800000e0000 */
[----:B-1----:R1:W4:Y:S02]  /*cc00*/  SHFL.IDX PT, R2, R6, 0x7, 0x181f ;  /* 0x00f81f0006027f89 */ /* 0x00232400000e0000 */
.L_x_209:
[----:B------:R-:W-:Y:S02]  /*cc10*/  IADD3 R0, R0, 0x70, RZ ;  /* 0x0000007000007810 */ /* 0x000fe40007ffe0ff */
[----:B-12---:R-:W-:Y:S02]  /*cc20*/  SHF.R.S32.HI R6, RZ, 0x1f, R205 ;  /* 0x0000001fff067819 */ /* 0x006fe400000114cd */
[----:B------:R-:W-:-:S13]  /*cc30*/  ISETP.GE.OR P1, PT, R0, R4, P0 ;  /* 0x000000040000720c */ /* 0x000fda0000726670 */
[----:B----4-:R-:W-:-:S04]  /*cc40*/  @!P1 LEA R2, P0, R205, R2, 0x1 ;  /* 0x00000002cd029211 */ /* 0x010fc800078008ff */
[----:B---3--:R-:W-:-:S05]  /*cc50*/  @!P1 LEA.HI.X R3, R205, R5, R6, 0x1, P0 ;  /* 0x00000005cd039211 */ /* 0x008fca00000f0c06 */
[----:B------:R1:W-:Y:S04]  /*cc60*/  @!P1 ST.E.128 [R2.64], RZ ;  /* 0x000000ff02009985 */ /* 0x0003e8000c101d06 */
.L_x_108:
[----:B------:R-:W-:Y:S05]  /*cc70*/  BSYNC B1 ;  /* 0x0000000000017941 */ /* 0x000fea0003800000 */
.L_x_92:
[----:B-1----:R-:W5:Y:S02]  /*cc80*/  LDL R0, [R1+0x88] ;  /* 0x0000880001007983 */ /* 0x002f640000100800 */
[----:B-----5:R-:W-:-:S13]  /*cc90*/  ISETP.NE.AND P0, PT, R0, RZ, PT ;  /* 0x000000ff0000720c */ /* 0x020fda0003f05270 */
[----:B------:R-:W-:Y:S01]  /*cca0*/  @P0 WARPSYNC 0xffffffff ;  /* 0xffffffff00000948 */ /* 0x000fe20003800000 */
[----:B------:R-:W-:Y:S06]  /*ccb0*/  @P0 BAR.SYNC.DEFER_BLOCKING 0x5, 0x80 ;  /* 0x0142000000000b1d */ /* 0x000fec0000010000 */
[----:B--234-:R-:W1:Y:S04]  /*ccc0*/  @P0 LDS.128 R4, [0x9100] ;  /* 0x00910000ff040984 */ /* 0x01ce680000000c00 */
[----:B-1----:R1:W-:Y:S04]  /*ccd0*/  @P0 STL.64 [R1], R4 ;  /* 0x0000000401000387 */ /* 0x0023e80000100a00 */
[----:B------:R1:W-:Y:S04]  /*cce0*/  @P0 STL.64 [R1+0x8], R6 ;  /* 0x0000080601000387 */ /* 0x0003e80000100a00 */
[----:B------:R-:W-:Y:S06]  /*ccf0*/  @P0 BAR.ARV 0x4, 0x80 ;  /* 0x0102000000000b1d */ /* 0x000fec0000002000 */
[----:B------:R-:W-:Y:S05]  /*cd00*/  @P0 BRA `(.L_x_136) ;  /* 0x00000b9000000947 */ /* 0x000fea0003800000 */
[----:B------:R-:W2:Y:S01]  /*cd10*/  S2R R0, SR_TID.X ;  /* 0x0000000000007919 */ /* 0x000ea20000002100 */
[----:B-1----:R-:W-:Y:S01]  /*cd20*/  IMAD.MOV.U32 R7, RZ, RZ, RZ ;  /* 0x000000ffff077224 */ /* 0x002fe200078e00ff */
[----:B--2---:R-:W-:-:S04]  /*cd30*/  LOP3.LUT R13, R0, 0x1f, RZ, 0xc0, !PT ;  /* 0x0000001f000d7812 */ /* 0x004fc800078ec0ff */
[----:B------:R-:W-:Y:S01]  /*cd40*/  ISETP.NE.AND P5, PT, R13, 0x1f, PT ;  /* 0x0000001f0d00780c */ /* 0x000fe20003fa5270 */
[----:B------:R-:W-:Y:S10]  /*cd50*/  BRA.DIV ~URZ, `(.L_x_137) ;  /* 0x00003a627f007947 */ /* 0x000ff4000b800000 */
[----:B------:R1:W2:Y:S02]  /*cd60*/  SHFL.IDX PT, R9, R88, RZ, 0x1f ;  /* 0x00001fff58097589 */ /* 0x0002a400000e0000 */
.L_x_210:
[----:B------:R-:W-:Y:S05]  /*cd70*/  BRA.DIV ~URZ, `(.L_x_138) ;  /* 0x00003ab27f007947 */ /* 0x000fea000b800000 */
[----:B------:R3:W4:Y:S02]  /*cd80*/  SHFL.IDX PT, R8, R88, 0x1, 0x1f ;  /* 0x00201f0058087f89 */ /* 0x00072400000e0000 */
.L_x_211:
[----:B------:R-:W5:Y:S01]  /*cd90*/  LDL R0, [R1+0xc] ;  /* 0x00000c0001007983 */ /* 0x000f620000100800 */
[----:B------:R-:W-:Y:S02]  /*cda0*/  IMAD.MOV.U32 R6, RZ, RZ, RZ ;  /* 0x000000ffff067224 */ /* 0x000fe400078e00ff */
[----:B-----5:R-:W-:-:S05]  /*cdb0*/  IMAD.IADD R0, R0, 0x1, R13 ;  /* 0x0000000100007824 */ /* 0x020fca00078e020d */
[----:B------:R-:W-:-:S13]  /*cdc0*/  ISETP.GE.OR P0, PT, R0, c[0x0][0x53c], !P5 ;  /* 0x00014f0000007a0c */ /* 0x000fda0006f06670 */
[----:B------:R-:W-:Y:S01]  /*cdd0*/  @!P0 IMAD.MOV.U32 R2, RZ, RZ, 0x4 ;  /* 0x00000004ff028424 */ /* 0x000fe200078e00ff */
[----:B------:R-:W-:-:S03]  /*cde0*/  @!P0 MOV R3, 0x4 ;  /* 0x0000000400038802 */ /* 0x000fc60000000f00 */
[----:B------:R-:W-:-:S04]  /*cdf0*/  @!P0 IMAD.WIDE R4, R0, R2, c[0x0][0x580] ;  /* 0x0001600000048625 */ /* 0x000fc800078e0202 */
[----:B------:R-:W-:Y:S01]  /*ce00*/  @!P0 IMAD.WIDE R2, R0, R3, c[0x0][0x578] ;  /* 0x00015e0000028625 */ /* 0x000fe200078e0203 */
[----:B------:R-:W5:Y:S04]  /*ce10*/  @!P0 LDG.E R6, [R4.64] ;  /* 0x0000000604068981 */ /* 0x000f68000c1e1900 */
[----:B------:R-:W5:Y:S01]  /*ce20*/  @!P0 LDG.E R7, [R2.64] ;  /* 0x0000000602078981 */ /* 0x000f62000c1e1900 */
[C---:B------:R-:W-:Y:S02]  /*ce30*/  ISETP.GE.U32.AND P4, PT, R13.reuse, 0x10, PT ;  /* 0x000000100d00780c */ /* 0x040fe40003f86070 */
[C---:B------:R-:W-:Y:S02]  /*ce40*/  ISETP.GE.U32.AND P3, PT, R13.reuse, 0x8, PT ;  /* 0x000000080d00780c */ /* 0x040fe40003f66070 */
[----:B------:R-:W-:-:S02]  /*ce50*/  ISETP.GE.U32.AND P2, PT, R13, 0x4, PT ;  /* 0x000000040d00780c */ /* 0x000fc40003f46070 */
[C---:B------:R-:W-:Y:S02]  /*ce60*/  ISETP.GE.U32.AND P1, PT, R13.reuse, 0x2, PT ;  /* 0x000000020d00780c */ /* 0x040fe40003f26070 */
[----:B------:R-:W-:Y:S02]  /*ce70*/  ISETP.NE.AND P0, PT, R13, RZ, PT ;  /* 0x000000ff0d00720c */ /* 0x000fe40003f05270 */
[----:B------:R-:W-:Y:S01]  /*ce80*/  MOV R10, RZ ;  /* 0x000000ff000a7202 */ /* 0x000fe20000000f00 */
[----:B-----5:R-:W-:Y:S01]  /*ce90*/  IMAD R0, R7, R6, RZ ;  /* 0x0000000607007224 */ /* 0x020fe200078e02ff */
[----:B------:R-:W-:Y:S07]  /*cea0*/  BRA.DIV ~URZ, `(.L_x_139) ;  /* 0x000039f27f007947 */ /* 0x000fee000b800000 */
[----:B------:R1:W3:Y:S02]  /*ceb0*/  SHFL.UP PT, R4, R0, 0x1, RZ ;  /* 0x0420000000047989 */ /* 0x0002e400000e00ff */
.L_x_212:
[----:B---3--:R-:W-:-:S04]  /*cec0*/  SEL R4, R4, RZ, P0 ;  /* 0x000000ff04047207 */ /* 0x008fc80000000000 */
        /* <DEDUP_REMOVED lines=14> */
[----:B------:R1:W3:Y:S02]  /*cfb0*/  SHFL.IDX PT, R0, R4, 0x1f, 0x1f ;  /* 0x03e01f0004007f89 */ /* 0x0002e400000e0000 */
.L_x_213:
[----:B---3--:R-:W-:Y:S01]  /*cfc0*/  IMAD R0, R0, c[0x0][0x538], RZ ;  /* 0x00014e0000007a24 */ /* 0x008fe200078e02ff */
[----:B------:R-:W-:Y:S04]  /*cfd0*/  BSSY B1, `(.L_x_141) ;  /* 0x0000083000017945 */ /* 0x000fe80003800000 */
[----:B----4-:R-:W-:-:S04]  /*cfe0*/  IADD3 R8, R0, R8, RZ ;  /* 0x0000000800087210 */ /* 0x010fc80007ffe0ff */
[----:B--2---:R-:W-:-:S13]  /*cff0*/  ISETP.GT.AND P6, PT, R8, R9, PT ;  /* 0x000000090800720c */ /* 0x004fda0003fc4270 */
[----:B------:R-:W-:Y:S05]  /*d000*/  @P6 BRA `(.L_x_142) ;  /* 0x0000025000006947 */ /* 0x000fea0003800000 */
.L_x_146:
[----:B------:R-:W2:Y:S02]  /*d010*/  LDL.LU R0, [R1+0xc] ;  /* 0x00000c0001007983 */ /* 0x000ea40000300800 */
[----:B--2---:R-:W-:-:S04]  /*d020*/  IADD3 R0, R0, 0x1f, RZ ;  /* 0x0000001f00007810 */ /* 0x004fc80007ffe0ff */
[----:B------:R-:W-:-:S13]  /*d030*/  ISETP.GE.AND P6, PT, R0, c[0x0][0x53c], PT ;  /* 0x00014f0000007a0c */ /* 0x000fda0003fc6270 */
[----:B------:R-:W-:Y:S05]  /*d040*/  @P6 BRA `(.L_x_143) ;  /* 0x0000076000006947 */ /* 0x000fea0003800000 */
[----:B------:R2:W-:Y:S01]  /*d050*/  STL [R1+0xc], R0 ;  /* 0x00000c0001007387 */ /* 0x0005e20000100800 */
[----:B------:R-:W-:Y:S01]  /*d060*/  CS2R R6, SRZ ;  /* 0x0000000000067805 */ /* 0x000fe2000001ff00 */
[----:B--2---:R-:W-:-:S04]  /*d070*/  IADD3 R0, R0, R13, RZ ;  /* 0x0000000d00007210 */ /* 0x004fc80007ffe0ff */
[----:B------:R-:W-:-:S13]  /*d080*/  ISETP.GE.OR P6, PT, R0, c[0x0][0x53c], !P5 ;  /* 0x00014f0000007a0c */ /* 0x000fda0006fc6670 */
[----:B------:R-:W-:Y:S02]  /*d090*/  @!P6 MOV R2, 0x4 ;  /* 0x000000040002e802 */ /* 0x000fe40000000f00 */
[----:B------:R-:W-:-:S03]  /*d0a0*/  @!P6 MOV R3, 0x4 ;  /* 0x000000040003e802 */ /* 0x000fc60000000f00 */
[----:B-1----:R-:W-:-:S04]  /*d0b0*/  @!P6 IMAD.WIDE R4, R0, R2, c[0x0][0x580] ;  /* 0x000160000004e625 */ /* 0x002fc800078e0202 */
[----:B------:R-:W-:Y:S01]  /*d0c0*/  @!P6 IMAD.WIDE R2, R0, R3, c[0x0][0x578] ;  /* 0x00015e000002e625 */ /* 0x000fe200078e0203 */
[----:B------:R-:W2:Y:S04]  /*d0d0*/  @!P6 LDG.E R6, [R4.64] ;  /* 0x000000060406e981 */ /* 0x000ea8000c1e1900 */
[----:B------:R-:W2:Y:S02]  /*d0e0*/  @!P6 LDG.E R7, [R2.64] ;  /* 0x000000060207e981 */ /* 0x000ea4000c1e1900 */
[----:B--2---:R-:W-:Y:S01]  /*d0f0*/  IMAD R0, R7, R6, RZ ;  /* 0x0000000607007224 */ /* 0x004fe200078e02ff */
[----:B------:R-:W-:Y:S05]  /*d100*/  BRA.DIV ~URZ, `(.L_x_144) ;  /* 0x000039827f007947 */ /* 0x000fea000b800000 */
[----:B------:R1:W2:Y:S02]  /*d110*/  SHFL.UP PT, R2, R0, 0x1, RZ ;  /* 0x0420000000027989 */ /* 0x0002a400000e00ff */
.L_x_214:
        /* <DEDUP_REMOVED lines=16> */
.L_x_215:
[----:B--2---:R-:W-:-:S05]  /*d220*/  IMAD R0, R0, c[0x0][0x538], RZ ;  /* 0x00014e0000007a24 */ /* 0x004fca00078e02ff */
[----:B------:R-:W-:-:S04]  /*d230*/  IADD3 R8, R0, R8, RZ ;  /* 0x0000000800087210 */ /* 0x000fc80007ffe0ff */
[----:B------:R-:W-:-:S13]  /*d240*/  ISETP.GT.AND P6, PT, R8, R9, PT ;  /* 0x000000090800720c */ /* 0x000fda0003fc4270 */
[----:B-1----:R-:W-:Y:S05]  /*d250*/  @!P6 BRA `(.L_x_146) ;  /* 0xfffffdb00000e947 */ /* 0x002fea000383ffff */
.L_x_142:
[----:B------:R-:W-:-:S05]  /*d260*/  IADD3 R8, -R0, R8, RZ ;  /* 0x0000000800087210 */ /* 0x000fca0007ffe1ff */
[----:B------:R-:W-:-:S05]  /*d270*/  IMAD R0, R4, c[0x0][0x538], R8 ;  /* 0x00014e0004007a24 */ /* 0x000fca00078e0208 */
[----:B------:R-:W-:Y:S01]  /*d280*/  ISETP.GT.AND P0, PT, R0, R9, PT ;  /* 0x000000090000720c */ /* 0x000fe20003f04270 */
[----:B------:R-:W-:-:S12]  /*d290*/  BRA.DIV ~URZ, `(.L_x_147) ;  /* 0x000039f27f007947 */ /* 0x000fd8000b800000 */
[----:B------:R-:W-:-:S04]  /*d2a0*/  VOTE.ANY R0, PT, !P0 ;  /* 0x0000000000007806 */ /* 0x000fc800040e0100 */
.L_x_216:
[----:B------:R2:W3:Y:S01]  /*d2b0*/  POPC R11, R0 ;  /* 0x00000000000b7309 */ /* 0x0004e20000000000 */
[----:B------:R-:W-:Y:S05]  /*d2c0*/  BRA.DIV ~URZ, `(.L_x_148) ;  /* 0x00003a027f007947 */ /* 0x000fea000b800000 */
[----:B---3--:R3:W4:Y:S04]  /*d2d0*/  SHFL.IDX PT, R6, R6, R11, 0x1f ;  /* 0x00001f0b06067589 */ /* 0x00872800000e0000 */
[----:B------:R3:W1:Y:S02]  /*d2e0*/  SHFL.IDX PT, R7, R7, R11, 0x1f ;  /* 0x00001f0b07077589 */ /* 0x00066400000e0000 */
.L_x_217:
[----:B------:R-:W-:Y:S01]  /*d2f0*/  ISETP.NE.AND P0, PT, R0, RZ, PT ;  /* 0x000000ff0000720c */ /* 0x000fe20003f05270 */
[----:B------:R-:W-:-:S12]  /*d300*/  BSSY B0, `(.L_x_149) ;  /* 0x0000005000007945 */ /* 0x000fd80003800000 */
[----:B------:R-:W-:Y:S05]  /*d310*/  @!P0 BRA `(.L_x_150) ;  /* 0x0000003000008947 */ /* 0x000fea0003800000 */
[----:B--2---:R-:W-:Y:S01]  /*d320*/  IADD3 R0, R11, -0x1, RZ ;  /* 0xffffffff0b007810 */ /* 0x004fe20007ffe0ff */
[----:B------:R-:W-:Y:S05]  /*d330*/  BRA.DIV ~URZ, `(.L_x_151) ;  /* 0x00003a627f007947 */ /* 0x000fea000b800000 */
[----:B------:R2:W3:Y:S02]  /*d340*/  SHFL.IDX PT, R10, R4, R0, 0x1f ;  /* 0x00001f00040a7589 */ /* 0x0004e400000e0000 */
.L_x_150:
[----:B------:R-:W-:Y:S05]  /*d350*/  BSYNC B0 ;  /* 0x0000000000007941 */ /* 0x000fea0003800000 */
.L_x_149:
[----:B---3--:R-:W-:Y:S01]  /*d360*/  IMAD R5, R10, c[0x0][0x538], R8 ;  /* 0x00014e000a057a24 */ /* 0x008fe200078e0208 */
[----:B-12-4-:R-:W-:Y:S02]  /*d370*/  IABS R4, R6 ;  /* 0x0000000600047213 */ /* 0x016fe40000000000 */
[----:B------:R-:W-:Y:S01]  /*d380*/  IABS R0, R7 ;  /* 0x0000000700007213 */ /* 0x000fe20000000000 */
[----:B------:R-:W-:Y:S01]  /*d390*/  IMAD.IADD R10, R9, 0x1, -R5 ;  /* 0x00000001090a7824 */ /* 0x000fe200078e0a05 */
[----:B------:R1:W-:Y:S01]  /*d3a0*/  STL [R1], R5 ;  /* 0x0000000501007387 */ /* 0x0003e20000100800 */
[----:B------:R-:W2:Y:S03]  /*d3b0*/  I2F.RP R2, R4 ;  /* 0x0000000400027306 */ /* 0x000ea60000209400 */
[----:B------:R-:W3:Y:S05]  /*d3c0*/  LDL.LU R14, [R1+0xc] ;  /* 0x00000c00010e7983 */ /* 0x000eea0000300800 */
[----:B--2---:R-:W2:Y:S02]  /*d3d0*/  MUFU.RCP R2, R2 ;  /* 0x0000000200027308 */ /* 0x004ea40000001000 */
[----:B--2---:R-:W-:-:S06]  /*d3e0*/  IADD3 R2, R2, 0xffffffe, RZ ;  /* 0x0ffffffe02027810 */ /* 0x004fcc0007ffe0ff */
[----:B------:R-:W2:Y:S01]  /*d3f0*/  F2I.FTZ.U32.TRUNC.NTZ R3, R2 ;  /* 0x0000000200037305 */ /* 0x000ea2000021f000 */
[----:B-1----:R-:W-:Y:S01]  /*d400*/  IMAD.MOV.U32 R5, RZ, RZ, R0 ;  /* 0x000000ffff057224 */ /* 0x002fe200078e0000 */
[----:B------:R-:W-:Y:S02]  /*d410*/  IABS R0, R6 ;  /* 0x0000000600007213 */ /* 0x000fe40000000000 */
[----:B------:R-:W-:-:S04]  /*d420*/  IABS R9, R10 ;  /* 0x0000000a00097213 */ /* 0x000fc80000000000 */
[----:B------:R-:W1:Y:S01]  /*d430*/  I2F.RP R12, R5 ;  /* 0x00000005000c7306 */ /* 0x000e620000209400 */
[----:B--2---:R-:W-:-:S04]  /*d440*/  IMAD.MOV R2, RZ, RZ, -R3 ;  /* 0x000000ffff027224 */ /* 0x004fc800078e0a03 */
[----:B------:R-:W-:Y:S01]  /*d450*/  IMAD R8, R2, R4, RZ ;  /* 0x0000000402087224 */ /* 0x000fe200078e02ff */
[----:B------:R-:W-:Y:S01]  /*d460*/  MOV R2, RZ ;  /* 0x000000ff00027202 */ /* 0x000fe20000000f00 */
[----:B------:R-:W-:-:S04]  /*d470*/  IMAD.MOV R0, RZ, RZ, -R0 ;  /* 0x000000ffff007224 */ /* 0x000fc800078e0a00 */
[----:B------:R-:W-:-:S04]  /*d480*/  IMAD.HI.U32 R8, R3, R8, R2 ;  /* 0x0000000803087227 */ /* 0x000fc800078e0002 */
[----:B------:R-:W-:Y:S02]  /*d490*/  IMAD.MOV.U32 R2, RZ, RZ, R9 ;  /* 0x000000ffff027224 */ /* 0x000fe400078e0009 */
[----:B------:R-:W-:Y:S02]  /*d4a0*/  IMAD.MOV.U32 R3, RZ, RZ, R0 ;  /* 0x000000ffff037224 */ /* 0x000fe400078e0000 */
[----:B------:R-:W-:-:S04]  /*d4b0*/  IMAD.HI.U32 R0, R8, R2, RZ ;  /* 0x0000000208007227 */ /* 0x000fc800078e00ff */
[----:B------:R-:W-:Y:S02]  /*d4c0*/  IMAD R2, R0, R3, R2 ;  /* 0x0000000300027224 */ /* 0x000fe400078e0202 */
[----:B-1----:R-:W1:Y:S03]  /*d4d0*/  MUFU.RCP R3, R12 ;  /* 0x0000000c00037308 */ /* 0x002e660000001000 */
[----:B------:R-:W-:Y:S02]  /*d4e0*/  ISETP.GT.U32.AND P1, PT, R4, R2, PT ;  /* 0x000000020400720c */ /* 0x000fe40003f24070 */
[----:B-1----:R-:W-:-:S11]  /*d4f0*/  IADD3 R3, R3, 0xffffffe, RZ ;  /* 0x0ffffffe03037810 */ /* 0x002fd60007ffe0ff */
[-C--:B------:R-:W-:Y:S01]  /*d500*/  @!P1 IADD3 R2, R2, -R4.reuse, RZ ;  /* 0x8000000402029210 */ /* 0x080fe20007ffe0ff */
[----:B------:R-:W1:Y:S03]  /*d510*/  F2I.FTZ.U32.TRUNC.NTZ R3, R3 ;  /* 0x0000000300037305 */ /* 0x000e66000021f000 */
[----:B------:R-:W-:Y:S02]  /*d520*/  ISETP.GE.U32.AND P2, PT, R2, R4, PT ;  /* 0x000000040200720c */ /* 0x000fe40003f46070 */
[----:B------:R-:W-:Y:S02]  /*d530*/  LOP3.LUT R2, R10, R6, RZ, 0x3c, !PT ;  /* 0x000000060a027212 */ /* 0x000fe400078e3cff */
[----:B------:R-:W-:Y:S02]  /*d540*/  @!P1 IADD3 R0, R0, 0x1, RZ ;  /* 0x0000000100009810 */ /* 0x000fe40007ffe0ff */
[----:B------:R-:W-:-:S02]  /*d550*/  ISETP.GE.AND P0, PT, R2, RZ, PT ;  /* 0x000000ff0200720c */ /* 0x000fc40003f06270 */
[----:B------:R-:W-:-:S05]  /*d560*/  ISETP.NE.AND P1, PT, R6, RZ, PT ;  /* 0x000000ff0600720c */ /* 0x000fca0003f25270 */
[----:B------:R-:W-:Y:S01]  /*d570*/  @P2 IADD3 R0, R0, 0x1, RZ ;  /* 0x0000000100002810 */ /* 0x000fe20007ffe0ff */
[----:B-1----:R-:W-:-:S04]  /*d580*/  IMAD.MOV R2, RZ, RZ, -R3 ;  /* 0x000000ffff027224 */ /* 0x002fc800078e0a03 */
[----:B------:R-:W-:Y:S01]  /*d590*/  IMAD.MOV.U32 R4, RZ, RZ, R2 ;  /* 0x000000ffff047224 */ /* 0x000fe200078e0002 */
[----:B------:R-:W-:Y:S01]  /*d5a0*/  IABS R2, R7 ;  /* 0x0000000700027213 */ /* 0x000fe20000000000 */
[----:B------:R-:W-:Y:S01]  /*d5b0*/  @!P0 IMAD.MOV R0, RZ, RZ, -R0 ;  /* 0x000000ffff008224 */ /* 0x000fe200078e0a00 */
[----:B------:R-:W-:Y:S01]  /*d5c0*/  @!P1 LOP3.LUT R0, RZ, R6, RZ, 0x33, !PT ;  /* 0x00000006ff009212 */ /* 0x000fe200078e33ff */
[----:B------:R-:W-:Y:S01]  /*d5d0*/  IMAD R4, R4, R5, RZ ;  /* 0x0000000504047224 */ /* 0x000fe200078e02ff */
[----:B------:R-:W-:Y:S01]  /*d5e0*/  IADD3 R8, RZ, -R2, RZ ;  /* 0x80000002ff087210 */ /* 0x000fe20007ffe0ff */
[----:B------:R-:W-:Y:S01]  /*d5f0*/  IMAD.MOV.U32 R2, RZ, RZ, RZ ;  /* 0x000000ffff027224 */ /* 0x000fe200078e00ff */
[----:B------:R-:W-:-:S03]  /*d600*/  IABS R9, R0 ;  /* 0x0000000000097213 */ /* 0x000fc60000000000 */
[----:B------:R-:W-:Y:S01]  /*d610*/  IMAD.HI.U32 R2, R3, R4, R2 ;  /* 0x0000000403027227 */ /* 0x000fe200078e0002 */
[----:B------:R-:W-:-:S03]  /*d620*/  MOV R4, R8 ;  /* 0x0000000800047202 */ /* 0x000fc60000000f00 */
[----:B------:R-:W-:-:S04]  /*d630*/  IMAD.MOV.U32 R3, RZ, RZ, R9 ;  /* 0x000000ffff037224 */ /* 0x000fc800078e0009 */
[----:B------:R-:W-:-:S04]  /*d640*/  IMAD.HI.U32 R2, R2, R3, RZ ;  /* 0x0000000302027227 */ /* 0x000fc800078e00ff */
[----:B------:R-:W-:-:S05]  /*d650*/  IMAD R3, R2, R4, R3 ;  /* 0x0000000402037224 */ /* 0x000fca00078e0203 */
[----:B------:R-:W-:-:S13]  /*d660*/  ISETP.GT.U32.AND P1, PT, R5, R3, PT ;  /* 0x000000030500720c */ /* 0x000fda0003f24070 */
[----:B------:R-:W-:-:S05]  /*d670*/  @!P1 IMAD.IADD R3, R3, 0x1, -R5 ;  /* 0x0000000103039824 */ /* 0x000fca00078e0a05 */
[----:B------:R-:W-:Y:S02]  /*d680*/  ISETP.GE.U32.AND P2, PT, R3, R5, PT ;  /* 0x000000050300720c */ /* 0x000fe40003f46070 */
[----:B------:R-:W-:Y:S02]  /*d690*/  LOP3.LUT R3, R0, R7, RZ, 0x3c, !PT ;  /* 0x0000000700037212 */ /* 0x000fe400078e3cff */
[----:B------:R-:W-:Y:S02]  /*d6a0*/  @!P1 IADD3 R2, R2, 0x1, RZ ;  /* 0x0000000102029810 */ /* 0x000fe40007ffe0ff */
[----:B------:R-:W-:Y:S02]  /*d6b0*/  ISETP.GE.AND P0, PT, R3, RZ, PT ;  /* 0x000000ff0300720c */ /* 0x000fe40003f06270 */
[----:B------:R-:W-:-:S05]  /*d6c0*/  ISETP.NE.AND P1, PT, R7, RZ, PT ;  /* 0x000000ff0700720c */ /* 0x000fca0003f25270 */
[----:B------:R-:W-:-:S06]  /*d6d0*/  @P2 IADD3 R2, R2, 0x1, RZ ;  /* 0x0000000102022810 */ /* 0x000fcc0007ffe0ff */
[----:B------:R-:W-:Y:S02]  /*d6e0*/  @!P0 IMAD.MOV R2, RZ, RZ, -R2 ;  /* 0x000000ffff028224 */ /* 0x000fe400078e0a02 */
[----:B------:R-:W-:-:S04]  /*d6f0*/  @!P1 LOP3.LUT R2, RZ, R7, RZ, 0x33, !PT ;  /* 0x00000007ff029212 */ /* 0x000fc800078e33ff */
[----:B------:R-:W-:Y:S01]  /*d700*/  IADD3 R3, -R2, RZ, RZ ;  /* 0x000000ff02037210 */ /* 0x000fe20007ffe1ff */
[----:B------:R-:W-:Y:S02]  /*d710*/  IMAD R6, R0, R6, RZ ;  /* 0x0000000600067224 */ /* 0x000fe400078e02ff */
[C---:B------:R-:W-:Y:S02]  /*d720*/  IMAD R2, R7.reuse, 0x1000000, R2 ;  /* 0x0100000007027824 */ /* 0x040fe400078e0202 */
[----:B------:R-:W-:Y:S01]  /*d730*/  IMAD R0, R7, R3, R0 ;  /* 0x0000000307007224 */ /* 0x000fe200078e0200 */
[----:B------:R-:W-:-:S03]  /*d740*/  IADD3 R3, R10, -R6, RZ ;  /* 0x800000060a037210 */ /* 0x000fc60007ffe0ff */
[----:B------:R-:W-:-:S05]  /*d750*/  IMAD R0, R0, 0x10000, R2 ;  /* 0x0001000000007824 */ /* 0x000fca00078e0202 */
[----:B------:R1:W-:Y:S01]  /*d760*/  STL [R1+0x8], R0 ;  /* 0x0000080001007387 */ /* 0x0003e20000100800 */
[----:B---3--:R-:W-:-:S05]  /*d770*/  IMAD.IADD R14, R11, 0x1, R14 ;  /* 0x000000010b0e7824 */ /* 0x008fca00078e020e */
[----:B------:R1:W-:Y:S04]  /*d780*/  STL [R1+0xc], R14 ;  /* 0x00000c0e01007387 */ /* 0x0003e80000100800 */
[----:B------:R1:W-:Y:S01]  /*d790*/  STL [R1+0x4], R3 ;  /* 0x0000040301007387 */ /* 0x0003e20000100800 */
[----:B------:R-:W-:Y:S05]  /*d7a0*/  BRA `(.L_x_152) ;  /* 0x0000005000007947 */ /* 0x000fea0003800000 */
.L_x_143:
[----:B------:R-:W-:Y:S01]  /*d7b0*/  MOV R0, c[0x0][0x53c] ;  /* 0x00014f0000007a02 */ /* 0x000fe20000000f00 */
[----:B------:R2:W-:Y:S04]  /*d7c0*/  STL [R1], R9 ;  /* 0x0000000901007387 */ /* 0x0005e80000100800 */
[----:B------:R2:W-:Y:S04]  /*d7d0*/  STL [R1+0x4], RZ ;  /* 0x000004ff01007387 */ /* 0x0005e80000100800 */
[----:B------:R2:W-:Y:S04]  /*d7e0*/  STL [R1+0x8], RZ ;  /* 0x000008ff01007387 */ /* 0x0005e80000100800 */
[----:B------:R2:W-:Y:S02]  /*d7f0*/  STL [R1+0xc], R0 ;  /* 0x00000c0001007387 */ /* 0x0005e40000100800 */
.L_x_152:
[----:B------:R-:W-:Y:S05]  /*d800*/  BSYNC B1 ;  /* 0x0000000000017941 */ /* 0x000fea0003800000 */
.L_x_141:
[----:B-1----:R-:W3:Y:S04]  /*d810*/  LDL R4, [R1] ;  /* 0x0000000001047983 */ /* 0x002ee80000100800 */
[----:B------:R-:W3:Y:S04]  /*d820*/  LDL R5, [R1+0x4] ;  /* 0x0000040001057983 */ /* 0x000ee80000100800 */
[----:B------:R-:W3:Y:S04]  /*d830*/  LDL R6, [R1+0x8] ;  /* 0x0000080001067983 */ /* 0x000ee80000100800 */
[----:B------:R-:W3:Y:S01]  /*d840*/  LDL R7, [R1+0xc] ;  /* 0x00000c0001077983 */ /* 0x000ee20000100800 */
[----:B------:R-:W-:Y:S03]  /*d850*/  WARPSYNC 0xffffffff ;  /* 0xffffffff00007948 */ /* 0x000fe60003800000 */
[----:B------:R-:W-:Y:S01]  /*d860*/  BAR.SYNC.DEFER_BLOCKING 0x4, 0x80 ;  /* 0x0102000000007b1d */ /* 0x000fe20000010000 */
[----:B------:R-:W-:-:S13]  /*d870*/  ISETP.NE.AND P0, PT, R13, RZ, PT ;  /* 0x000000ff0d00720c */ /* 0x000fda0003f05270 */
[----:B---3--:R1:W-:Y:S04]  /*d880*/  @!P0 STS.128 [0x9100], R4 ;  /* 0x00910004ff008388 */ /* 0x0083e80000000c00 */
[----:B------:R-:W-:Y:S06]  /*d890*/  BAR.ARV 0x5, 0x80 ;  /* 0x0142000000007b1d */ /* 0x000fec0000002000 */
.L_x_136:
[----:B--2---:R-:W2:Y:S02]  /*d8a0*/  LDL R0, [R1+0xc] ;  /* 0x00000c0001007983 */ /* 0x004ea40000100800 */
[----:B--2---:R-:W-:-:S13]  /*d8b0*/  ISETP.GE.AND P0, PT, R0, c[0x0][0x53c], PT ;  /* 0x00014f0000007a0c */ /* 0x004fda0003f06270 */
[----:B-1----:R-:W-:Y:S01]  /*d8c0*/  @P0 CALL.REL.NOINC `(.L_x_153) ;  /* 0x0000001000000944 */ /* 0x002fe20003c00000 */
[----:B------:R-:W-:Y:S05]  /*d8d0*/  BRA `(.L_x_154) ;  /* 0xffff3ce000007947 */ /* 0x000fea000383ffff */
.L_x_153:
[----:B------:R-:W-:Y:S05]  /*d8e0*/  EXIT ;  /* 0x000000000000794d */ /* 0x000fea0003800000 */
.L_x_34:
[----:B------:R-:W-:Y:S01]  /*d8f0*/  IMAD.MOV.U32 R0, RZ, RZ, R5 ;  /* 0x000000ffff007224 */ /* 0x000fe200078e0005 */
[----:B------:R-:W-:Y:S02]  /*d900*/  MOV R2, 0x1 ;  /* 0x0000000100027802 */ /* 0x000fe40000000f00 */
[----:B------:R-:W-:Y:S02]  /*d910*/  MOV R3, 0xd930 ;  /* 0x0000d93000037802 */ /* 0x000fe40000000f00 */
[----:B------:R-:W-:Y:S05]  /*d920*/  CALL.REL.NOINC `($__internal_2_$__cuda_sm70_shflsync_up_p) ;  /* 0x0000359000007944 */ /* 0x000fea0003c00000 */
[----:B------:R-:W-:Y:S01]  /*d930*/  MOV R0, R4 ;  /* 0x0000000400007202 */ /* 0x000fe20000000f00 */
[----:B------:R-:W-:Y:S05]  /*d940*/  BRA `(.L_x_155) ;  /* 0xffff2b2000007947 */ /* 0x000fea000383ffff */
.L_x_35:
[----:B------:R-:W-:Y:S01]  /*d950*/  IMAD.MOV.U32 R0, RZ, RZ, R5 ;  /* 0x000000ffff007224 */ /* 0x000fe200078e0005 */
[----:B------:R-:W-:Y:S02]  /*d960*/  MOV R2, 0x2 ;  /* 0x0000000200027802 */ /* 0x000fe40000000f00 */
[----:B------:R-:W-:Y:S02]  /*d970*/  MOV R3, 0xd990 ;  /* 0x0000d99000037802 */ /* 0x000fe40000000f00 */
[----:B------:R-:W-:Y:S05]  /*d980*/  CALL.REL.NOINC `($__internal_2_$__cuda_sm70_shflsync_up_p) ;  /* 0x0000353000007944 */ /* 0x000fea0003c00000 */
[----:B------:R-:W-:Y:S01]  /*d990*/  SEL R0, R4, RZ, P4 ;  /* 0x000000ff04007207 */ /* 0x000fe20002000000 */
[----:B------:R-:W-:Y:S01]  /*d9a0*/  IMAD.MOV.U32 R2, RZ, RZ, 0x4 ;  /* 0x00000004ff027424 */ /* 0x000fe200078e00ff */
[----:B------:R-:W-:-:S03]  /*d9b0*/  MOV R3, 0xd9e0 ;  /* 0x0000d9e000037802 */ /* 0x000fc60000000f00 */
[----:B------:R-:W-:Y:S02]  /*d9c0*/  IMAD.IADD R0, R5, 0x1, R0 ;  /* 0x0000000105007824 */ /* 0x000fe400078e0200 */
        /* <DEDUP_REMOVED lines=13> */
[----:B------:R-:W-:Y:S02]  /*daa0*/  MOV R3, 0x1f ;  /* 0x0000001f00037802 */ /* 0x000fe40000000f00 */
[----:B------:R-:W-:Y:S01]  /*dab0*/  MOV R2, 0xdaf0 ;  /* 0x0000daf000027802 */ /* 0x000fe20000000f00 */
[----:B------:R-:W-:-:S04]  /*dac0*/  IMAD.IADD R4, R0, 0x1, R4 ;  /* 0x0000000100047824 */ /* 0x000fc800078e0204 */
[----:B------:R-:W-:Y:S02]  /*dad0*/  IMAD.MOV.U32 R204, RZ, RZ, R4 ;  /* 0x000000ffffcc7224 */ /* 0x000fe400078e0004 */
[----:B------:R-:W-:Y:S05]  /*dae0*/  CALL.REL.NOINC `($__internal_1_$__cuda_sm70_shflsync_idx_p) ;  /* 0x0000338000007944 */ /* 0x000fea0003c00000 */
[----:B------:R-:W-:Y:S01]  /*daf0*/  MOV R0, R203 ;  /* 0x000000cb00007202 */ /* 0x000fe20000000f00 */
[----:B------:R-:W-:Y:S05]  /*db00*/  BRA `(.L_x_156) ;  /* 0xffff2a6000007947 */ /* 0x000fea000383ffff */
.L_x_37:
[----:B------:R-:W-:Y:S02]  /*db10*/  SEL R0, RZ, 0x1, P0 ;  /* 0x00000001ff007807 */ /* 0x000fe40000000000 */
[----:B------:R-:W-:Y:S02]  /*db20*/  MOV R2, 0xdb40 ;  /* 0x0000db4000027802 */ /* 0x000fe40000000f00 */
[----:B------:R-:W-:Y:S05]  /*db30*/  CALL.REL.NOINC `($__internal_3_$__cuda_sm70_votesync_ballot) ;  /* 0x000033f000007944 */ /* 0x000fea0003c00000 */
[----:B------:R-:W-:Y:S05]  /*db40*/  BRA `(.L_x_157) ;  /* 0xffff2ab000007947 */ /* 0x000fea000383ffff */
.L_x_38:
[----:B------:R-:W-:Y:S01]  /*db50*/  IMAD.MOV.U32 R204, RZ, RZ, R8 ;  /* 0x000000ffffcc7224 */ /* 0x000fe200078e0008 */
[----:B--2---:R-:W-:Y:S01]  /*db60*/  MOV R203, R13 ;  /* 0x0000000d00cb7202 */ /* 0x004fe20000000f00 */
[----:B------:R-:W-:Y:S01]  /*db70*/  IMAD.MOV.U32 R3, RZ, RZ, 0x1f ;  /* 0x0000001fff037424 */ /* 0x000fe200078e00ff */
[----:B------:R-:W-:Y:S02]  /*db80*/  MOV R2, 0xdba0 ;  /* 0x0000dba000027802 */ /* 0x000fe40000000f00 */
[----:B-1----:R-:W-:Y:S05]  /*db90*/  CALL.REL.NOINC `($__internal_1_$__cuda_sm70_shflsync_idx_p) ;  /* 0x000032d000007944 */ /* 0x002fea0003c00000 */
[----:B------:R-:W-:Y:S01]  /*dba0*/  IMAD.MOV.U32 R11, RZ, RZ, R203 ;  /* 0x000000ffff0b7224 */ /* 0x000fe200078e00cb */
[----:B------:R-:W-:Y:S01]  /*dbb0*/  MOV R204, R7 ;  /* 0x0000000700cc7202 */ /* 0x000fe20000000f00 */
[----:B------:R-:W-:Y:S01]  /*dbc0*/  IMAD.MOV.U32 R6, RZ, RZ, RZ ;  /* 0x000000ffff067224 */ /* 0x000fe200078e00ff */
[----:B------:R-:W-:Y:S01]  /*dbd0*/  MOV R203, R13 ;  /* 0x0000000d00cb7202 */ /* 0x000fe20000000f00 */
[----:B------:R-:W-:Y:S01]  /*dbe0*/  IMAD.MOV.U32 R3, RZ, RZ, 0x1f ;  /* 0x0000001fff037424 */ /* 0x000fe200078e00ff */
[----:B------:R-:W-:-:S02]  /*dbf0*/  MOV R2, 0xdc10 ;  /* 0x0000dc1000027802 */ /* 0x000fc40000000f00 */
[----:B------:R-:W-:Y:S05]  /*dc00*/  CALL.REL.NOINC `($__internal_1_$__cuda_sm70_shflsync_idx_p) ;  /* 0x0000326000007944 */ /* 0x000fea0003c00000 */
[----:B------:R-:W-:Y:S01]  /*dc10*/  MOV R10, R203 ;  /* 0x000000cb000a7202 */ /* 0x000fe20000000f00 */
[----:B------:R-:W-:Y:S05]  /*dc20*/  BRA `(.L_x_158) ;  /* 0xffff2a2000007947 */ /* 0x000fea000383ffff */
.L_x_41:
[----:B------:R-:W-:Y:S01]  /*dc30*/  IMAD.MOV.U32 R204, RZ, RZ, R4 ;  /* 0x000000ffffcc7224 */ /* 0x000fe200078e0004 */
[----:B------:R-:W-:-:S02]  /*dc40*/  MOV R3, 0x1f ;  /* 0x0000001f00037802 */ /* 0x000fc40000000f00 */
[----:B------:R-:W-:Y:S02]  /*dc50*/  MOV R2, 0xdc70 ;  /* 0x0000dc7000027802 */ /* 0x000fe40000000f00 */
[----:B-1234-:R-:W-:Y:S05]  /*dc60*/  CALL.REL.NOINC `($__internal_1_$__cuda_sm70_shflsync_idx_p) ;  /* 0x0000320000007944 */ /* 0x01efea0003c00000 */
[----:B------:R-:W-:Y:S01]  /*dc70*/  MOV R6, R203 ;  /* 0x000000cb00067202 */ /* 0x000fe20000000f00 */
[----:B------:R-:W-:Y:S05]  /*dc80*/  BRA `(.L_x_40) ;  /* 0xffff2a2000007947 */ /* 0x000fea000383ffff */
.L_x_49:
[----:B------:R-:W-:Y:S01]  /*dc90*/  IMAD.MOV.U32 R204, RZ, RZ, R5 ;  /* 0x000000ffffcc7224 */ /* 0x000fe200078e0005 */
[----:B------:R-:W-:Y:S01]  /*dca0*/  MOV R203, RZ ;  /* 0x000000ff00cb7202 */ /* 0x000fe20000000f00 */
[----:B------:R-:W-:Y:S01]  /*dcb0*/  IMAD.MOV.U32 R3, RZ, RZ, 0x181f ;  /* 0x0000181fff037424 */ /* 0x000fe200078e00ff */
[----:B------:R-:W-:Y:S02]  /*dcc0*/  MOV R2, 0xdce0 ;  /* 0x0000dce000027802 */ /* 0x000fe40000000f00 */
[----:B-----5:R-:W-:Y:S05]  /*dcd0*/  CALL.REL.NOINC `($__internal_1_$__cuda_sm70_shflsync_idx_p) ;  /* 0x0000319000007944 */ /* 0x020fea0003c00000 */
[----:B------:R-:W-:Y:S01]  /*dce0*/  MOV R7, R203 ;  /* 0x000000cb00077202 */ /* 0x000fe20000000f00 */
[----:B------:R-:W-:Y:S05]  /*dcf0*/  BRA `(.L_x_159) ;  /* 0xffff446000007947 */ /* 0x000fea000383ffff */
.L_x_50:
[----:B------:R-:W-:Y:S01]  /*dd00*/  IMAD.MOV.U32 R204, RZ, RZ, R6 ;  /* 0x000000ffffcc7224 */ /* 0x000fe200078e0006 */
[----:B------:R-:W-:Y:S01]  /*dd10*/  MOV R203, RZ ;  /* 0x000000ff00cb7202 */ /* 0x000fe20000000f00 */
[----:B------:R-:W-:Y:S01]  /*dd20*/  IMAD.MOV.U32 R3, RZ, RZ, 0x181f ;  /* 0x0000181fff037424 */ /* 0x000fe200078e00ff */
[----:B------:R-:W-:Y:S02]  /*dd30*/  MOV R2, 0xdd50 ;  /* 0x0000dd5000027802 */ /* 0x000fe40000000f00 */
[----:B-12--5:R-:W-:Y:S05]  /*dd40*/  CALL.REL.NOINC `($__internal_1_$__cuda_sm70_shflsync_idx_p) ;  /* 0x0000312000007944 */ /* 0x026fea0003c00000 */
[----:B------:R-:W-:Y:S01]  /*dd50*/  MOV R2, R203 ;  /* 0x000000cb00027202 */ /* 0x000fe20000000f00 */
[----:B------:R-:W-:Y:S05]  /*dd60*/  BRA `(.L_x_160) ;  /* 0xffff441000007947 */ /* 0x000fea000383ffff */
.L_x_53:
[----:B------:R-:W-:Y:S01]  /*dd70*/  IMAD.MOV.U32 R204, RZ, RZ, R5 ;  /* 0x000000ffffcc7224 */ /* 0x000fe200078e0005 */
[----:B------:R-:W-:Y:S01]  /*dd80*/  MOV R203, 0x1 ;  /* 0x0000000100cb7802 */ /* 0x000fe20000000f00 */
[----:B--2---:R-:W-:Y:S01]  /*dd90*/  IMAD.MOV.U32 R3, RZ, RZ, 0x181f ;  /* 0x0000181fff037424 */ /* 0x004fe200078e00ff */
[----:B----4-:R-:W-:-:S02]  /*dda0*/  MOV R2, 0xddc0 ;  /* 0x0000ddc000027802 */ /* 0x010fc40000000f00 */
[----:B-1---5:R-:W-:Y:S05]  /*ddb0*/  CALL.REL.NOINC `($__internal_1_$__cuda_sm70_shflsync_idx_p) ;  /* 0x000030b000007944 */ /* 0x022fea0003c00000 */
[----:B------:R-:W-:Y:S01]  /*ddc0*/  IMAD.MOV.U32 R7, RZ, RZ, R203 ;  /* 0x000000ffff077224 */ /* 0x000fe200078e00cb */
[----:B------:R-:W-:Y:S01]  /*ddd0*/  MOV R203, 0x1 ;  /* 0x0000000100cb7802 */ /* 0x000fe20000000f00 */
[----:B------:R-:W-:Y:S01]  /*dde0*/  IMAD.MOV.U32 R204, RZ, RZ, R6 ;  /* 0x000000ffffcc7224 */ /* 0x000fe200078e0006 */
[----:B------:R-:W-:-:S02]  /*ddf0*/  MOV R3, 0x181f ;  /* 0x0000181f00037802 */ /* 0x000fc40000000f00 */
[----:B------:R-:W-:Y:S02]  /*de00*/  MOV R2, 0xde20 ;  /* 0x0000de2000027802 */ /* 0x000fe40000000f00 */
[----:B------:R-:W-:Y:S05]  /*de10*/  CALL.REL.NOINC `($__internal_1_$__cuda_sm70_shflsync_idx_p) ;  /* 0x0000305000007944 */ /* 0x000fea0003c00000 */
[----:B------:R-:W-:Y:S01]  /*de20*/  MOV R2, R203 ;  /* 0x000000cb00027202 */ /* 0x000fe20000000f00 */
[----:B------:R-:W-:Y:S05]  /*de30*/  BRA `(.L_x_161) ;  /* 0xffff445000007947 */ /* 0x000fea000383ffff */
.L_x_56:
[----:B------:R-:W-:Y:S01]  /*de40*/  IMAD.MOV.U32 R204, RZ, RZ, R5 ;  /* 0x000000ffffcc7224 */ /* 0x000fe200078e0005 */
[----:B------:R-:W-:Y:S01]  /*de50*/  MOV R203, 0x2 ;  /* 0x0000000200cb7802 */ /* 0x000fe20000000f00 */
[----:B---3--:R-:W-:Y:S01]  /*de60*/  IMAD.MOV.U32 R3, RZ, RZ, 0x181f ;  /* 0x0000181fff037424 */ /* 0x008fe200078e00ff */
[----:B----4-:R-:W-:Y:S02]  /*de70*/  MOV R2, 0xde90 ;  /* 0x0000de9000027802 */ /* 0x010fe40000000f00 */
[----:B-12--5:R-:W-:Y:S05]  /*de80*/  CALL.REL.NOINC `($__internal_1_$__cuda_sm70_shflsync_idx_p) ;  /* 0x00002fe000007944 */ /* 0x026fea0003c00000 */
[----:B------:R-:W-:Y:S01]  /*de90*/  MOV R7, R203 ;  /* 0x000000cb00077202 */ /* 0x000fe20000000f00 */
[----:B------:R-:W-:Y:S05]  /*dea0*/  BRA `(.L_x_162) ;  /* 0xffff44c000007947 */ /* 0x000fea000383ffff */
.L_x_57:
[----:B------:R-:W-:Y:S01]  /*deb0*/  IMAD.MOV.U32 R204, RZ, RZ, R6 ;  /* 0x000000ffffcc7224 */ /* 0x000fe200078e0006 */
[----:B------:R-:W-:Y:S01]  /*dec0*/  MOV R203, 0x2 ;  /* 0x0000000200cb7802 */ /* 0x000fe20000000f00 */
[----:B------:R-:W-:Y:S01]  /*ded0*/  IMAD.MOV.U32 R3, RZ, RZ, 0x181f ;  /* 0x0000181fff037424 */ /* 0x000fe200078e00ff */
[----:B----4-:R-:W-:Y:S02]  /*dee0*/  MOV R2, 0xdf00 ;  /* 0x0000df0000027802 */ /* 0x010fe40000000f00 */
[----:B-123-5:R-:W-:Y:S05]  /*def0*/  CALL.REL.NOINC `($__internal_1_$__cuda_sm70_shflsync_idx_p) ;  /* 0x00002f7000007944 */ /* 0x02efea0003c00000 */
[----:B------:R-:W-:Y:S01]  /*df00*/  MOV R2, R203 ;  /* 0x000000cb00027202 */ /* 0x000fe20000000f00 */
[----:B------:R-:W-:Y:S05]  /*df10*/  BRA `(.L_x_163) ;  /* 0xffff447000007947 */ /* 0x000fea000383ffff */
.L_x_60:
[----:B------:R-:W-:Y:S01]  /*df20*/  IMAD.MOV.U32 R204, RZ, RZ, R5 ;  /* 0x000000ffffcc7224 */ /* 0x000fe200078e0005 */
[----:B------:R-:W-:Y:S01]  /*df30*/  MOV R203, 0x3 ;  /* 0x0000000300cb7802 */ /* 0x000fe20000000f00 */
[----:B-1----:R-:W-:Y:S01]  /*df40*/  IMAD.MOV.U32 R3, RZ, RZ, 0x181f ;  /* 0x0000181fff037424 */ /* 0x002fe200078e00ff */
[----:B--2---:R-:W-:-:S02]  /*df50*/  MOV R2, 0xdf70 ;  /* 0x0000df7000027802 */ /* 0x004fc40000000f00 */
[----:B---345:R-:W-:Y:S05]  /*df60*/  CALL.REL.NOINC `($__internal_1_$__cuda_sm70_shflsync_idx_p) ;  /* 0x00002f0000007944 */ /* 0x038fea0003c00000 */
        /* <DEDUP_REMOVED lines=8> */
.L_x_63:
[----:B------:R-:W-:Y:S01]  /*dff0*/  IMAD.MOV.U32 R204, RZ, RZ, R5 ;  /* 0x000000ffffcc7224 */ /* 0x000fe200078e0005 */
[----:B------:R-:W-:Y:S01]  /*e000*/  MOV R203, 0x4 ;  /* 0x0000000400cb7802 */ /* 0x000fe20000000f00 */
[----:B--2---:R-:W-:Y:S01]  /*e010*/  IMAD.MOV.U32 R3, RZ, RZ, 0x181f ;  /* 0x0000181fff037424 */ /* 0x004fe200078e00ff */
[----:B------:R-:W-:Y:S02]  /*e020*/  MOV R2, 0xe040 ;  /* 0x0000e04000027802 */ /* 0x000fe40000000f00 */
[----:B-1-345:R-:W-:Y:S05]  /*e030*/  CALL.REL.NOINC `($__internal_1_$__cuda_sm70_shflsync_idx_p) ;  /* 0x00002e3000007944 */ /* 0x03afea0003c00000 */
[----:B------:R-:W-:Y:S01]  /*e040*/  MOV R7, R203 ;  /* 0x000000cb00077202 */ /* 0x000fe20000000f00 */
[----:B------:R-:W-:Y:S05]  /*e050*/  BRA `(.L_x_165) ;  /* 0xffff450000007947 */ /* 0x000fea000383ffff */
.L_x_64:
[----:B------:R-:W-:Y:S01]  /*e060*/  IMAD.MOV.U32 R204, RZ, RZ, R6 ;  /* 0x000000ffffcc7224 */ /* 0x000fe200078e0006 */
[----:B------:R-:W-:Y:S01]  /*e070*/  MOV R203, 0x4 ;  /* 0x0000000400cb7802 */ /* 0x000fe20000000f00 */
[----:B--2---:R-:W-:Y:S01]  /*e080*/  IMAD.MOV.U32 R3, RZ, RZ, 0x181f ;  /* 0x0000181fff037424 */ /* 0x004fe200078e00ff */
[----:B------:R-:W-:Y:S02]  /*e090*/  MOV R2, 0xe0b0 ;  /* 0x0000e0b000027802 */ /* 0x000fe40000000f00 */
[----:B-1-345:R-:W-:Y:S05]  /*e0a0*/  CALL.REL.NOINC `($__internal_1_$__cuda_sm70_shflsync_idx_p) ;  /* 0x00002dc000007944 */ /* 0x03afea0003c00000 */
[----:B------:R-:W-:Y:S01]  /*e0b0*/  MOV R2, R203 ;  /* 0x000000cb00027202 */ /* 0x000fe20000000f00 */
[----:B------:R-:W-:Y:S05]  /*e0c0*/  BRA `(.L_x_166) ;  /* 0xffff44b000007947 */ /* 0x000fea000383ffff */
.L_x_67:
[----:B------:R-:W-:Y:S01]  /*e0d0*/  IMAD.MOV.U32 R204, RZ, RZ, R5 ;  /* 0x000000ffffcc7224 */ /* 0x000fe200078e0005 */
[----:B------:R-:W-:Y:S01]  /*e0e0*/  MOV R203, 0x5 ;  /* 0x0000000500cb7802 */ /* 0x000fe20000000f00 */
[----:B-1----:R-:W-:Y:S01]  /*e0f0*/  IMAD.MOV.U32 R3, RZ, RZ, 0x181f ;  /* 0x0000181fff037424 */ /* 0x002fe200078e00ff */
[----:B---3--:R-:W-:-:S02]  /*e100*/  MOV R2, 0xe120 ;  /* 0x0000e12000027802 */ /* 0x008fc40000000f00 */
[----:B--2-45:R-:W-:Y:S05]  /*e110*/  CALL.REL.NOINC `($__internal_1_$__cuda_sm70_shflsync_idx_p) ;  /* 0x00002d5000007944 */ /* 0x034fea0003c00000 */
        /* <DEDUP_REMOVED lines=8> */
.L_x_70:
[----:B------:R-:W-:Y:S01]  /*e1a0*/  IMAD.MOV.U32 R204, RZ, RZ, R5 ;  /* 0x000000ffffcc7224 */ /* 0x000fe200078e0005 */
[----:B------:R-:W-:Y:S01]  /*e1b0*/  MOV R203, 0x6 ;  /* 0x0000000600cb7802 */ /* 0x000fe20000000f00 */
[----:B--2---:R-:W-:Y:S01]  /*e1c0*/  IMAD.MOV.U32 R3, RZ, RZ, 0x181f ;  /* 0x0000181fff037424 */ /* 0x004fe200078e00ff */
[----:B---3--:R-:W-:Y:S02]  /*e1d0*/  MOV R2, 0xe1f0 ;  /* 0x0000e1f000027802 */ /* 0x008fe40000000f00 */
[----:B-1--45:R-:W-:Y:S05]  /*e1e0*/  CALL.REL.NOINC `($__internal_1_$__cuda_sm70_shflsync_idx_p) ;  /* 0x00002c8000007944 */ /* 0x032fea0003c00000 */
[----:B------:R-:W-:Y:S01]  /*e1f0*/  MOV R7, R203 ;  /* 0x000000cb00077202 */ /* 0x000fe20000000f00 */
[----:B------:R-:W-:Y:S05]  /*e200*/  BRA `(.L_x_168) ;  /* 0xffff454000007947 */ /* 0x000fea000383ffff */
.L_x_71:
[----:B------:R-:W-:Y:S01]  /*e210*/  IMAD.MOV.U32 R204, RZ, RZ, R6 ;  /* 0x000000ffffcc7224 */ /* 0x000fe200078e0006 */
[----:B------:R-:W-:Y:S01]  /*e220*/  MOV R203, 0x6 ;  /* 0x0000000600cb7802 */ /* 0x000fe20000000f00 */
[----:B------:R-:W-:Y:S01]  /*e230*/  IMAD.MOV.U32 R3, RZ, RZ, 0x181f ;  /* 0x0000181fff037424 */ /* 0x000fe200078e00ff */
[----:B---3--:R-:W-:Y:S02]  /*e240*/  MOV R2, 0xe260 ;  /* 0x0000e26000027802 */ /* 0x008fe40000000f00 */
[----:B-12-45:R-:W-:Y:S05]  /*e250*/  CALL.REL.NOINC `($__internal_1_$__cuda_sm70_shflsync_idx_p) ;  /* 0x00002c1000007944 */ /* 0x036fea0003c00000 */
[----:B------:R-:W-:Y:S01]  /*e260*/  MOV R2, R203 ;  /* 0x000000cb00027202 */ /* 0x000fe20000000f00 */
[----:B------:R-:W-:Y:S05]  /*e270*/  BRA `(.L_x_169) ;  /* 0xffff44f000007947 */ /* 0x000fea000383ffff */
.L_x_74:
        /* <DEDUP_REMOVED lines=13> */
.L_x_77:
[----:B------:R-:W-:Y:S01]  /*e350*/  IMAD.MOV.U32 R204, RZ, RZ, R4 ;  /* 0x000000ffffcc7224 */ /* 0x000fe200078e0004 */
[----:B------:R-:W-:Y:S01]  /*e360*/  MOV R203, RZ ;  /* 0x000000ff00cb7202 */ /* 0x000fe20000000f00 */
[----:B------:R-:W-:Y:S01]  /*e370*/  IMAD.MOV.U32 R3, RZ, RZ, 0x181f ;  /* 0x0000181fff037424 */ /* 0x000fe200078e00ff */
[----:B------:R-:W-:Y:S02]  /*e380*/  MOV R2, 0xe3a0 ;  /* 0x0000e3a000027802 */ /* 0x000fe40000000f00 */
[----:B------:R-:W-:Y:S05]  /*e390*/  CALL.REL.NOINC `($__internal_1_$__cuda_sm70_shflsync_idx_p) ;  /* 0x00002ad000007944 */ /* 0x000fea0003c00000 */
[----:B------:R-:W-:Y:S01]  /*e3a0*/  MOV R7, R203 ;  /* 0x000000cb00077202 */ /* 0x000fe20000000f00 */
[----:B------:R-:W-:Y:S05]  /*e3b0*/  BRA `(.L_x_171) ;  /* 0xffff56f000007947 */ /* 0x000fea000383ffff */
.L_x_78:
[----:B------:R-:W-:Y:S01]  /*e3c0*/  IMAD.MOV.U32 R204, RZ, RZ, R0 ;  /* 0x000000ffffcc7224 */ /* 0x000fe200078e0000 */
[----:B------:R-:W-:Y:S01]  /*e3d0*/  MOV R203, RZ ;  /* 0x000000ff00cb7202 */ /* 0x000fe20000000f00 */
[----:B------:R-:W-:Y:S01]  /*e3e0*/  IMAD.MOV.U32 R3, RZ, RZ, 0x181f ;  /* 0x0000181fff037424 */ /* 0x000fe200078e00ff */
[----:B------:R-:W-:Y:S02]  /*e3f0*/  MOV R2, 0xe410 ;  /* 0x0000e41000027802 */ /* 0x000fe40000000f00 */
[----:B-12---:R-:W-:Y:S05]  /*e400*/  CALL.REL.NOINC `($__internal_1_$__cuda_sm70_shflsync_idx_p) ;  /* 0x00002a6000007944 */ /* 0x006fea0003c00000 */
[----:B------:R-:W-:Y:S01]  /*e410*/  ISETP.GE.AND P1, PT, R205, c[0x0][0x1d4], PT ;  /* 0x00007500cd007a0c */ /* 0x000fe20003f26270 */
[----:B------:R-:W-:Y:S01]  /*e420*/  IMAD.MOV.U32 R204, RZ, RZ, R4 ;  /* 0x000000ffffcc7224 */ /* 0x000fe200078e0004 */
[----:B------:R-:W-:Y:S01]  /*e430*/  IADD3 R2, P2, R203, R23, RZ ;  /* 0x00000017cb027210 */ /* 0x000fe20007f5e0ff */
[----:B------:R-:W-:Y:S01]  /*e440*/  IMAD.MOV.U32 R203, RZ, RZ, 0x1 ;  /* 0x00000001ffcb7424 */ /* 0x000fe200078e00ff */
[----:B------:R-:W-:-:S03]  /*e450*/  SEL R5, RZ, 0x10, P1 ;  /* 0x00000010ff057807 */ /* 0x000fc60000800000 */
[----:B------:R-:W-:-:S06]  /*e460*/  IMAD.X R3, R7, 0x1, R20, P2 ;  /* 0x0000000107037824 */ /* 0x000fcc00010e0614 */
[----:B------:R-:W-:Y:S01]  /*e470*/  @!PT LDS RZ, [RZ] ;  /* 0x00000000fffff984 */ /* 0x000fe20000000800 */
[----:B------:R-:W-:Y:S01]  /*e480*/  @!PT LDS RZ, [RZ] ;  /* 0x00000000fffff984 */ /* 0x000fe20000000800 */
[----:B------:R-:W-:Y:S01]  /*e490*/  @!PT LDS RZ, [RZ] ;  /* 0x00000000fffff984 */ /* 0x000fe20000000800 */
[----:B------:R1:W-:Y:S02]  /*e4a0*/  LDGSTS.E.BYPASS.LTC128B.128 [R200+0x2900], [R2.64], !P1 ;  /* 0x0290000002c87fae */ /* 0x0003e4000c901d46 */
[----:B-1----:R-:W-:Y:S01]  /*e4b0*/  IMAD.MOV.U32 R3, RZ, RZ, 0x181f ;  /* 0x0000181fff037424 */ /* 0x002fe200078e00ff */
[----:B------:R-:W-:Y:S02]  /*e4c0*/  MOV R2, 0xe4e0 ;  /* 0x0000e4e000027802 */ /* 0x000fe40000000f00 */
[----:B------:R-:W-:Y:S05]  /*e4d0*/  CALL.REL.NOINC `($__internal_1_$__cuda_sm70_shflsync_idx_p) ;  /* 0x0000299000007944 */ /* 0x000fea0003c00000 */
[----:B------:R-:W-:Y:S01]  /*e4e0*/  IMAD.MOV.U32 R7, RZ, RZ, R203 ;  /* 0x000000ffff077224 */ /* 0x000fe200078e00cb */
[----:B------:R-:W-:Y:S01]  /*e4f0*/  MOV R203, 0x1 ;  /* 0x0000000100cb7802 */ /* 0x000fe20000000f00 */
[----:B------:R-:W-:Y:S01]  /*e500*/  IMAD.MOV.U32 R204, RZ, RZ, R0 ;  /* 0x000000ffffcc7224 */ /* 0x000fe200078e0000 */
[----:B------:R-:W-:Y:S02]  /*e510*/  MOV R3, 0x181f ;  /* 0x0000181f00037802 */ /* 0x000fe40000000f00 */
[----:B------:R-:W-:Y:S02]  /*e520*/  MOV R2, 0xe540 ;  /* 0x0000e54000027802 */ /* 0x000fe40000000f00 */
[----:B------:R-:W-:Y:S05]  /*e530*/  CALL.REL.NOINC `($__internal_1_$__cuda_sm70_shflsync_idx_p) ;  /* 0x0000293000007944 */ /* 0x000fea0003c00000 */
[C---:B------:R-:W-:Y:S01]  /*e540*/  IADD3 R2, -R5.reuse, 0x10, RZ ;  /* 0x0000001005027810 */ /* 0x040fe20007ffe1ff */
[----:B------:R-:W-:Y:S01]  /*e550*/  IMAD.MOV.U32 R204, RZ, RZ, R4 ;  /* 0x000000ffffcc7224 */ /* 0x000fe200078e0004 */
[----:B------:R-:W-:-:S02]  /*e560*/  ISETP.NE.U32.AND P3, PT, R5, RZ, PT ;  /* 0x000000ff0500720c */ /* 0x000fc40003f65070 */
[----:B------:R-:W-:-:S04]  /*e570*/  LOP3.LUT R2, R2, 0xf, RZ, 0xc0, !PT ;  /* 0x0000000f02027812 */ /* 0x000fc800078ec0ff */
[----:B------:R-:W-:Y:S01]  /*e580*/  IADD3 R2, P2, P1, R2, R203, R23 ;  /* 0x000000cb02027210 */ /* 0x000fe2000795e017 */
[----:B------:R-:W-:-:S03]  /*e590*/  IMAD.MOV.U32 R203, RZ, RZ, 0x2 ;  /* 0x00000002ffcb7424 */ /* 0x000fc600078e00ff */
[----:B------:R-:W-:-:S05]  /*e5a0*/  IADD3.X R3, RZ, R7, R20, P2, P1 ;  /* 0x00000007ff037210 */ /* 0x000fca00017e2414 */
[----:B------:R-:W-:Y:S01]  /*e5b0*/  @!PT LDS RZ, [RZ] ;  /* 0x00000000fffff984 */ /* 0x000fe20000000800 */
[----:B------:R-:W-:Y:S01]  /*e5c0*/  @!PT LDS RZ, [RZ] ;  /* 0x00000000fffff984 */ /* 0x000fe20000000800 */
[----:B------:R-:W-:Y:S01]  /*e5d0*/  @!PT LDS RZ, [RZ] ;  /* 0x00000000fffff984 */ /* 0x000fe20000000800 */
[----:B------:R1:W-:Y:S02]  /*e5e0*/  LDGSTS.E.BYPASS.LTC128B.128.ZFILL [R200+0x3100], [R2.64], P3 ;  /* 0x0310000002c87fae */ /* 0x0003e40009941d46 */
        /* <DEDUP_REMOVED lines=49> */
[----:B------:R-:W-:Y:S01]  /*e900*/  MOV R0, R203 ;  /* 0x000000cb00007202 */ /* 0x000fe20000000f00 */
[----:B------:R-:W-:Y:S05]  /*e910*/  BRA `(.L_x_172) ;  /* 0xffff531000007947 */ /* 0x000fea000383ffff */
.L_x_79:
[----:B------:R-:W-:Y:S01]  /*e920*/  IMAD.MOV.U32 R108, RZ, RZ, R0 ;  /* 0x000000ffff6c7224 */ /* 0x000fe200078e0000 */
[----:B------:R-:W-:-:S02]  /*e930*/  MOV R3, 0x2 ;  /* 0x0000000200037802 */ /* 0x000fc40000000f00 */
[----:B------:R-:W-:Y:S02]  /*e940*/  MOV R2, 0xe960 ;  /* 0x0000e96000027802 */ /* 0x000fe40000000f00 */
[----:B------:R-:W-:Y:S05]  /*e950*/  CALL.REL.NOINC `($__internal_0_$__cuda_sm70_shflsync_bfly_p) ;  /* 0x000024b000007944 */ /* 0x000fea0003c00000 */
[----:B------:R-:W-:Y:S01]  /*e960*/  MOV R2, R157 ;  /* 0x0000009d00027202 */ /* 0x000fe20000000f00 */
[----:B------:R-:W-:Y:S05]  /*e970*/  BRA `(.L_x_173) ;  /* 0xffff5ea000007947 */ /* 0x000fea000383ffff */
.L_x_80:
[----:B------:R-:W-:Y:S01]  /*e980*/  IMAD.MOV.U32 R108, RZ, RZ, R4 ;  /* 0x000000ffff6c7224 */ /* 0x000fe200078e0004 */
[----:B------:R-:W-:Y:S02]  /*e990*/  MOV R3, 0x1 ;  /* 0x0000000100037802 */ /* 0x000fe40000000f00 */
[----:B------:R-:W-:Y:S02]  /*e9a0*/  MOV R2, 0xe9c0 ;  /* 0x0000e9c000027802 */ /* 0x000fe40000000f00 */
[----:B-1----:R-:W-:Y:S05]  /*e9b0*/  CALL.REL.NOINC `($__internal_0_$__cuda_sm70_shflsync_bfly_p) ;  /* 0x0000245000007944 */ /* 0x002fea0003c00000 */
[----:B------:R-:W-:Y:S01]  /*e9c0*/  FMNMX.FTZ R113, R4, R157, !PT ;  /* 0x0000009d04717209 */ /* 0x000fe20007810000 */
[----:B------:R-:W-:Y:S01]  /*e9d0*/  IMAD.MOV.U32 R108, RZ, RZ, R5 ;  /* 0x000000ffff6c7224 */ /* 0x000fe200078e0005 */
[----:B------:R-:W-:Y:S01]  /*e9e0*/  MOV R2, 0xea10 ;  /* 0x0000ea1000027802 */ /* 0x000fe20000000f00 */
[----:B------:R-:W-:Y:S02]  /*e9f0*/  IMAD.MOV.U32 R3, RZ, RZ, 0x2 ;  /* 0x00000002ff037424 */ /* 0x000fe400078e00ff */
[----:B------:R-:W-:Y:S05]  /*ea00*/  CALL.REL.NOINC `($__internal_0_$__cuda_sm70_shflsync_bfly_p) ;  /* 0x0000240000007944 */ /* 0x000fea0003c00000 */
[----:B------:R-:W-:Y:S01]  /*ea10*/  FMNMX.FTZ R5, R5, R157, !PT ;  /* 0x0000009d05057209 */ /* 0x000fe20007810000 */
[----:B------:R-:W-:Y:S01]  /*ea20*/  IMAD.MOV.U32 R3, RZ, RZ, 0x1 ;  /* 0x00000001ff037424 */ /* 0x000fe200078e00ff */
[----:B------:R-:W-:-:S03]  /*ea30*/  MOV R2, 0xea60 ;  /* 0x0000ea6000027802 */ /* 0x000fc60000000f00 */
[----:B------:R-:W-:Y:S02]  /*ea40*/  IMAD.MOV.U32 R108, RZ, RZ, R5 ;  /* 0x000000ffff6c7224 */ /* 0x000fe400078e0005 */
[----:B------:R-:W-:Y:S05]  /*ea50*/  CALL.REL.NOINC `($__internal_0_$__cuda_sm70_shflsync_bfly_p) ;  /* 0x000023b000007944 */ /* 0x000fea0003c00000 */
        /* <DEDUP_REMOVED lines=20> */
[----:B------:R-:W-:Y:S01]  /*eba0*/  MOV R80, R157 ;  /* 0x0000009d00507202 */ /* 0x000fe20000000f00 */
[----:B------:R-:W-:Y:S05]  /*ebb0*/  BRA `(.L_x_174) ;  /* 0xffff5d5000007947 */ /* 0x000fea000383ffff */
.L_x_82:
[----:B--234-:R-:W-:Y:S01]  /*ebc0*/  MOV R203, RZ ;  /* 0x000000ff00cb7202 */ /* 0x01cfe20000000f00 */
[----:B------:R-:W-:Y:S01]  /*ebd0*/  IMAD.MOV.U32 R204, RZ, RZ, R56 ;  /* 0x000000ffffcc7224 */ /* 0x000fe200078e0038 */
[----:B------:R-:W-:Y:S01]  /*ebe0*/  MOV R2, 0xec10 ;  /* 0x0000ec1000027802 */ /* 0x000fe20000000f00 */
[----:B------:R-:W-:Y:S02]  /*ebf0*/  IMAD.MOV.U32 R3, RZ, RZ, 0x181f ;  /* 0x0000181fff037424 */ /* 0x000fe400078e00ff */
[----:B-1----:R-:W-:Y:S05]  /*ec00*/  CALL.REL.NOINC `($__internal_1_$__cuda_sm70_shflsync_idx_p) ;  /* 0x0000226000007944 */ /* 0x002fea0003c00000 */
[----:B------:R-:W-:Y:S01]  /*ec10*/  MOV R58, R203 ;  /* 0x000000cb003a7202 */ /* 0x000fe20000000f00 */
[----:B------:R-:W-:-:S05]  /*ec20*/  BRA `(.L_x_175) ;  /* 0xffff788000007947 */ /* 0x000fca000383ffff */
.L_x_85:
[----:B------:R-:W-:Y:S01]  /*ec30*/  MOV R203, RZ ;  /* 0x000000ff00cb7202 */ /* 0x000fe20000000f00 */
[----:B------:R-:W-:Y:S01]  /*ec40*/  IMAD.MOV.U32 R204, RZ, RZ, R110 ;  /* 0x000000ffffcc7224 */ /* 0x000fe200078e006e */
[----:B------:R-:W-:Y:S01]  /*ec50*/  MOV R2, 0xec80 ;  /* 0x0000ec8000027802 */ /* 0x000fe20000000f00 */
[----:B------:R-:W-:Y:S02]  /*ec60*/  IMAD.MOV.U32 R3, RZ, RZ, 0x181f ;  /* 0x0000181fff037424 */ /* 0x000fe400078e00ff */
[----:B------:R-:W-:Y:S05]  /*ec70*/  CALL.REL.NOINC `($__internal_1_$__cuda_sm70_shflsync_idx_p) ;  /* 0x000021f000007944 */ /* 0x000fea0003c00000 */
[----:B------:R-:W-:Y:S01]  /*ec80*/  MOV R157, R203 ;  /* 0x000000cb009d7202 */ /* 0x000fe20000000f00 */
[----:B------:R-:W-:-:S05]  /*ec90*/  BRA `(.L_x_176) ;  /* 0xffff825000007947 */ /* 0x000fca000383ffff */
.L_x_86:
[----:B------:R-:W-:Y:S01]  /*eca0*/  MOV R203, RZ ;  /* 0x000000ff00cb7202 */ /* 0x000fe20000000f00 */
[----:B------:R-:W-:Y:S01]  /*ecb0*/  IMAD.MOV.U32 R204, RZ, RZ, R108 ;  /* 0x000000ffffcc7224 */ /* 0x000fe200078e006c */
[----:B------:R-:W-:Y:S01]  /*ecc0*/  MOV R2, 0xecf0 ;  /* 0x0000ecf000027802 */ /* 0x000fe20000000f00 */
[----:B------:R-:W-:Y:S02]  /*ecd0*/  IMAD.MOV.U32 R3, RZ, RZ, 0x181f ;  /* 0x0000181fff037424 */ /* 0x000fe400078e00ff */
[----:B-12---:R-:W-:Y:S05]  /*ece0*/  CALL.REL.NOINC `($__internal_1_$__cuda_sm70_shflsync_idx_p) ;  /* 0x0000218000007944 */ /* 0x006fea0003c00000 */
[C---:B------:R-:W-:Y:S01]  /*ecf0*/  IADD3 R2, -R198.reuse, 0x10, RZ ;  /* 0x00000010c6027810 */ /* 0x040fe20007ffe1ff */
[----:B------:R-:W-:Y:S01]  /*ed00*/  IMAD.MOV.U32 R204, RZ, RZ, R110 ;  /* 0x000000ffffcc7224 */ /* 0x000fe200078e006e */
[----:B------:R-:W-:Y:S02]  /*ed10*/  ISETP.NE.U32.AND P1, PT, R198, RZ, PT ;  /* 0x000000ffc600720c */ /* 0x000fe40003f25070 */
[----:B------:R-:W-:Y:S04]  /*ed20*/  LOP3.LUT R2, R2, 0xf, RZ, 0xc0, !PT ;  /* 0x0000000f02027812 */ /* 0x000fe800078ec0ff */
[----:B------:R-:W-:Y:S01]  /*ed30*/  IADD3 R2, P3, P2, R2, R203, R164 ;  /* 0x000000cb02027210 */ /* 0x000fe20007a7e0a4 */
[----:B------:R-:W-:Y:S03]  /*ed40*/  IMAD.MOV.U32 R203, RZ, RZ, 0x1 ;  /* 0x00000001ffcb7424 */ /* 0x000fe600078e00ff */
[----:B------:R-:W-:Y:S05]  /*ed50*/  IADD3.X R3, RZ, R157, R111, P3, P2 ;  /* 0x0000009dff037210 */ /* 0x000fea0001fe446f */
[----:B------:R-:W-:Y:S01]  /*ed60*/  @!PT LDS RZ, [RZ] ;  /* 0x00000000fffff984 */ /* 0x000fe20000000800 */
[----:B------:R-:W-:Y:S01]  /*ed70*/  @!PT LDS RZ, [RZ] ;  /* 0x00000000fffff984 */ /* 0x000fe20000000800 */
[----:B------:R-:W-:Y:S01]  /*ed80*/  @!PT LDS RZ, [RZ] ;  /* 0x00000000fffff984 */ /* 0x000fe20000000800 */
[----:B------:R1:W-:Y:S02]  /*ed90*/  LDGSTS.E.BYPASS.LTC128B.128.ZFILL [R200+0x2900], [R2.64], P1 ;  /* 0x0290000002c87fae */ /* 0x0003e40008941d46 */
[----:B-1----:R-:W-:Y:S01]  /*eda0*/  MOV R2, 0xedd0 ;  /* 0x0000edd000027802 */ /* 0x002fe20000000f00 */
[----:B------:R-:W-:Y:S04]  /*edb0*/  IMAD.MOV.U32 R3, RZ, RZ, 0x181f ;  /* 0x0000181fff037424 */ /* 0x000fe800078e00ff */
[----:B------:R-:W-:Y:S05]  /*edc0*/  CALL.REL.NOINC `($__internal_1_$__cuda_sm70_shflsync_idx_p) ;  /* 0x000020a000007944 */ /* 0x000fea0003c00000 */
[----:B------:R-:W-:Y:S01]  /*edd0*/  MOV R3, 0x181f ;  /* 0x0000181f00037802 */ /* 0x000fe20000000f00 */
[----:B------:R-:W-:Y:S01]  /*ede0*/  IMAD.MOV.U32 R112, RZ, RZ, R203 ;  /* 0x000000ffff707224 */ /* 0x000fe200078e00cb */
[----:B------:R-:W-:Y:S01]  /*edf0*/  MOV R203, 0x1 ;  /* 0x0000000100cb7802 */ /* 0x000fe20000000f00 */
[----:B------:R-:W-:Y:S01]  /*ee00*/  IMAD.MOV.U32 R204, RZ, RZ, R108 ;  /* 0x000000ffffcc7224 */ /* 0x000fe200078e006c */
[----:B------:R-:W-:Y:S02]  /*ee10*/  MOV R2, 0xee30 ;  /* 0x0000ee3000027802 */ /* 0x000fe40000000f00 */
[----:B------:R-:W-:Y:S05]  /*ee20*/  CALL.REL.NOINC `($__internal_1_$__cuda_sm70_shflsync_idx_p) ;  /* 0x0000204000007944 */ /* 0x000fea0003c00000 */
        /* <DEDUP_REMOVED lines=60> */
[----:B------:R-:W-:Y:S01]  /*f1f0*/  MOV R108, R203 ;  /* 0x000000cb006c7202 */ /* 0x000fe20000000f00 */
[----:B------:R-:W-:-:S05]  /*f200*/  BRA `(.L_x_177) ;  /* 0xffff7e7000007947 */ /* 0x000fca000383ffff */
.L_x_87:
[----:B------:R-:W-:Y:S02]  /*f210*/  MOV R3, 0x2 ;  /* 0x0000000200037802 */ /* 0x000fe40000000f00 */
[----:B------:R-:W-:Y:S02]  /*f220*/  MOV R2, 0xf240 ;  /* 0x0000f24000027802 */ /* 0x000fe40000000f00 */
[----:B------:R-:W-:Y:S05]  /*f230*/  CALL.REL.NOINC `($__internal_0_$__cuda_sm70_shflsync_bfly_p) ;  /* 0x00001bd000007944 */ /* 0x000fea0003c00000 */
[----:B------:R-:W-:Y:S01]  /*f240*/  FMNMX.FTZ R108, R108, R157, !PT ;  /* 0x0000009d6c6c7209 */ /* 0x000fe20007810000 */
[----:B------:R-:W-:Y:S01]  /*f250*/  IMAD.MOV.U32 R3, RZ, RZ, 0x1 ;  /* 0x00000001ff037424 */ /* 0x000fe200078e00ff */
[----:B------:R-:W-:Y:S02]  /*f260*/  MOV R2, 0xf280 ;  /* 0x0000f28000027802 */ /* 0x000fe40000000f00 */
[----:B------:R-:W-:Y:S05]  /*f270*/  CALL.REL.NOINC `($__internal_0_$__cuda_sm70_shflsync_bfly_p) ;  /* 0x00001b9000007944 */ /* 0x000fea0003c00000 */
[----:B------:R-:W-:Y:S01]  /*f280*/  IMAD.MOV.U32 R3, RZ, RZ, 0x2 ;  /* 0x00000002ff037424 */ /* 0x000fe200078e00ff */
[----:B------:R-:W-:Y:S01]  /*f290*/  FMNMX.FTZ R113, R108, R157, !PT ;  /* 0x0000009d6c717209 */ /* 0x000fe20007810000 */
[----:B------:R-:W-:Y:S01]  /*f2a0*/  IMAD.MOV.U32 R108, RZ, RZ, R110 ;  /* 0x000000ffff6c7224 */ /* 0x000fe200078e006e */
        /* <DEDUP_REMOVED lines=24> */
[----:B------:R-:W-:Y:S01]  /*f430*/  MOV R2, R157 ;  /* 0x0000009d00027202 */ /* 0x000fe20000000f00 */
[----:B------:R-:W-:-:S05]  /*f440*/  BRA `(.L_x_178) ;  /* 0xffff82e000007947 */ /* 0x000fca000383ffff */
.L_x_89:
[----:B------:R-:W-:Y:S01]  /*f450*/  IMAD.MOV.U32 R108, RZ, RZ, R207 ;  /* 0x000000ffff6c7224 */ /* 0x000fe200078e00cf */
[----:B------:R-:W-:-:S02]  /*f460*/  MOV R3, 0x2 ;  /* 0x0000000200037802 */ /* 0x000fc40000000f00 */
[----:B------:R-:W-:Y:S02]  /*f470*/  MOV R2, 0xf490 ;  /* 0x0000f49000027802 */ /* 0x000fe40000000f00 */
[----:B------:R-:W-:Y:S05]  /*f480*/  CALL.REL.NOINC `($__internal_0_$__cuda_sm70_shflsync_bfly_p) ;  /* 0x0000198000007944 */ /* 0x000fea0003c00000 */
[----:B------:R-:W-:Y:S01]  /*f490*/  FADD.FTZ R4, R207, R157 ;  /* 0x0000009dcf047221 */ /* 0x000fe20000010000 */
[----:B------:R-:W-:Y:S02]  /*f4a0*/  MOV R3, 0x1 ;  /* 0x0000000100037802 */ /* 0x000fe40000000f00 */
[----:B------:R-:W-:Y:S02]  /*f4b0*/  MOV R2, 0xf4e0 ;  /* 0x0000f4e000027802 */ /* 0x000fe40000000f00 */
[----:B------:R-:W-:Y:S02]  /*f4c0*/  MOV R108, R4 ;  /* 0x00000004006c7202 */ /* 0x000fe40000000f00 */
[----:B------:R-:W-:Y:S05]  /*f4d0*/  CALL.REL.NOINC `($__internal_0_$__cuda_sm70_shflsync_bfly_p) ;  /* 0x0000193000007944 */ /* 0x000fea0003c00000 */
[----:B------:R-:W-:Y:S01]  /*f4e0*/  FADD.FTZ R4, R4, R157 ;  /* 0x0000009d04047221 */ /* 0x000fe20000010000 */
[----:B------:R-:W-:Y:S02]  /*f4f0*/  MOV R108, R208 ;  /* 0x000000d0006c7202 */ /* 0x000fe40000000f00 */
[----:B------:R-:W-:Y:S02]  /*f500*/  MOV R3, 0x2 ;  /* 0x0000000200037802 */ /* 0x000fe40000000f00 */
[----:B------:R-:W-:-:S02]  /*f510*/  MOV R2, 0xf530 ;  /* 0x0000f53000027802 */ /* 0x000fc40000000f00 */
[----:B------:R-:W-:Y:S05]  /*f520*/  CALL.REL.NOINC `($__internal_0_$__cuda_sm70_shflsync_bfly_p) ;  /* 0x000018e000007944 */ /* 0x000fea0003c00000 */
[----:B------:R-:W-:Y:S01]  /*f530*/  FADD.FTZ R5, R208, R157 ;  /* 0x0000009dd0057221 */ /* 0x000fe20000010000 */
[----:B------:R-:W-:-:S02]  /*f540*/  MOV R3, 0x1 ;  /* 0x0000000100037802 */ /* 0x000fc40000000f00 */
[----:B------:R-:W-:Y:S02]  /*f550*/  MOV R2, 0xf580 ;  /* 0x0000f58000027802 */ /* 0x000fe40000000f00 */
[----:B------:R-:W-:Y:S02]  /*f560*/  MOV R108, R5 ;  /* 0x00000005006c7202 */ /* 0x000fe40000000f00 */
[----:B------:R-:W-:Y:S05]  /*f570*/  CALL.REL.NOINC `($__internal_0_$__cuda_sm70_shflsync_bfly_p) ;  /* 0x0000189000007944 */ /* 0x000fea0003c00000 */
[----:B------:R-:W-:Y:S01]  /*f580*/  FADD.FTZ R5, R5, R157 ;  /* 0x0000009d05057221 */ /* 0x000fe20000010000 */
[----:B------:R-:W-:Y:S02]  /*f590*/  MOV R108, R209 ;  /* 0x000000d1006c7202 */ /* 0x000fe40000000f00 */
[----:B------:R-:W-:Y:S02]  /*f5a0*/  MOV R3, 0x2 ;  /* 0x0000000200037802 */ /* 0x000fe40000000f00 */
[----:B------:R-:W-:Y:S02]  /*f5b0*/  MOV R2, 0xf5d0 ;  /* 0x0000f5d000027802 */ /* 0x000fe40000000f00 */
[----:B------:R-:W-:Y:S05]  /*f5c0*/  CALL.REL.NOINC `($__internal_0_$__cuda_sm70_shflsync_bfly_p) ;  /* 0x0000184000007944 */ /* 0x000fea0003c00000 */
[----:B------:R-:W-:Y:S01]  /*f5d0*/  FADD.FTZ R6, R209, R157 ;  /* 0x0000009dd1067221 */ /* 0x000fe20000010000 */
[----:B------:R-:W-:Y:S02]  /*f5e0*/  MOV R3, 0x1 ;  /* 0x0000000100037802 */ /* 0x000fe40000000f00 */
[----:B------:R-:W-:-:S02]  /*f5f0*/  MOV R2, 0xf620 ;  /* 0x0000f62000027802 */ /* 0x000fc40000000f00 */
        /* <DEDUP_REMOVED lines=9> */
[----:B------:R-:W-:Y:S02]  /*f690*/  MOV R2, 0xf6c0 ;  /* 0x0000f6c000027802 */ /* 0x000fe40000000f00 */
[----:B------:R-:W-:-:S02]  /*f6a0*/  MOV R108, R7 ;  /* 0x00000007006c7202 */ /* 0x000fc40000000f00 */
[----:B------:R-:W-:Y:S05]  /*f6b0*/  CALL.REL.NOINC `($__internal_0_$__cuda_sm70_shflsync_bfly_p) ;  /* 0x0000175000007944 */ /* 0x000fea0003c00000 */
[----:B------:R-:W-:Y:S01]  /*f6c0*/  MOV R8, R157 ;  /* 0x0000009d00087202 */ /* 0x000fe20000000f00 */
[----:B------:R-:W-:Y:S05]  /*f6d0*/  BRA `(.L_x_179) ;  /* 0xffff9ec000007947 */ /* 0x000fea000383ffff */
.L_x_96:
[----:B--234-:R-:W-:Y:S01]  /*f6e0*/  IMAD.MOV.U32 R204, RZ, RZ, R5 ;  /* 0x000000ffffcc7224 */ /* 0x01cfe200078e0005 */
[----:B------:R-:W-:Y:S01]  /*f6f0*/  MOV R203, RZ ;  /* 0x000000ff00cb7202 */ /* 0x000fe20000000f00 */
[----:B------:R-:W-:Y:S01]  /*f700*/  IMAD.MOV.U32 R3, RZ, RZ, 0x181f ;  /* 0x0000181fff037424 */ /* 0x000fe200078e00ff */
[----:B------:R-:W-:-:S02]  /*f710*/  MOV R2, 0xf730 ;  /* 0x0000f73000027802 */ /* 0x000fc40000000f00 */
[----:B-1----:R-:W-:Y:S05]  /*f720*/  CALL.REL.NOINC `($__internal_1_$__cuda_sm70_shflsync_idx_p) ;  /* 0x0000174000007944 */ /* 0x002fea0003c00000 */
[----:B------:R-:W-:Y:S01]  /*f730*/  MOV R7, R203 ;  /* 0x000000cb00077202 */ /* 0x000fe20000000f00 */
[----:B------:R-:W-:Y:S05]  /*f740*/  BRA `(.L_x_180) ;  /* 0xffffb47000007947 */ /* 0x000fea000383ffff */
.L_x_97:
[----:B------:R-:W-:Y:S01]  /*f750*/  IMAD.MOV.U32 R204, RZ, RZ, R6 ;  /* 0x000000ffffcc7224 */ /* 0x000fe200078e0006 */
[----:B------:R-:W-:Y:S01]  /*f760*/  MOV R203, RZ ;  /* 0x000000ff00cb7202 */ /* 0x000fe20000000f00 */
[----:B------:R-:W-:Y:S01]  /*f770*/  IMAD.MOV.U32 R3, RZ, RZ, 0x181f ;  /* 0x0000181fff037424 */ /* 0x000fe200078e00ff */
[----:B------:R-:W-:-:S02]  /*f780*/  MOV R2, 0xf7a0 ;  /* 0x0000f7a000027802 */ /* 0x000fc40000000f00 */
[----:B-123--:R-:W-:Y:S05]  /*f790*/  CALL.REL.NOINC `($__internal_1_$__cuda_sm70_shflsync_idx_p) ;  /* 0x000016d000007944 */ /* 0x00efea0003c00000 */
[----:B------:R-:W-:Y:S01]  /*f7a0*/  MOV R2, R203 ;  /* 0x000000cb00027202 */ /* 0x000fe20000000f00 */
[----:B------:R-:W-:Y:S05]  /*f7b0*/  BRA `(.L_x_181) ;  /* 0xffffb42000007947 */ /* 0x000fea000383ffff */
.L_x_98:
[----:B------:R-:W-:Y:S01]  /*f7c0*/  IMAD.MOV.U32 R204, RZ, RZ, R5 ;  /* 0x000000ffffcc7224 */ /* 0x000fe200078e0005 */
[----:B------:R-:W-:Y:S01]  /*f7d0*/  MOV R203, 0x1 ;  /* 0x0000000100cb7802 */ /* 0x000fe20000000f00 */
[----:B--2---:R-:W-:Y:S01]  /*f7e0*/  IMAD.MOV.U32 R3, RZ, RZ, 0x181f ;  /* 0x0000181fff037424 */ /* 0x004fe200078e00ff */
[----:B------:R-:W-:-:S02]  /*f7f0*/  MOV R2, 0xf810 ;  /* 0x0000f81000027802 */ /* 0x000fc40000000f00 */
[----:B-1--4-:R-:W-:Y:S05]  /*f800*/  CALL.REL.NOINC `($__internal_1_$__cuda_sm70_shflsync_idx_p) ;  /* 0x0000166000007944 */ /* 0x012fea0003c00000 */
        /* <DEDUP_REMOVED lines=8> */
.L_x_99:
[----:B------:R-:W-:Y:S01]  /*f890*/  IMAD.MOV.U32 R204, RZ, RZ, R5 ;  /* 0x000000ffffcc7224 */ /* 0x000fe200078e0005 */
[----:B------:R-:W-:Y:S01]  /*f8a0*/  MOV R203, 0x2 ;  /* 0x0000000200cb7802 */ /* 0x000fe20000000f00 */
[----:B-1----:R-:W-:Y:S01]  /*f8b0*/  IMAD.MOV.U32 R3, RZ, RZ, 0x181f ;  /* 0x0000181fff037424 */ /* 0x002fe200078e00ff */
[----:B------:R-:W-:Y:S02]  /*f8c0*/  MOV R2, 0xf8e0 ;  /* 0x0000f8e000027802 */ /* 0x000fe40000000f00 */
[----:B---34-:R-:W-:Y:S05]  /*f8d0*/  CALL.REL.NOINC `($__internal_1_$__cuda_sm70_shflsync_idx_p) ;  /* 0x0000159000007944 */ /* 0x018fea0003c00000 */
[----:B------:R-:W-:Y:S01]  /*f8e0*/  MOV R7, R203 ;  /* 0x000000cb00077202 */ /* 0x000fe20000000f00 */
[----:B------:R-:W-:Y:S05]  /*f8f0*/  BRA `(.L_x_183) ;  /* 0xffffb40000007947 */ /* 0x000fea000383ffff */
.L_x_100:
[----:B------:R-:W-:Y:S01]  /*f900*/  IMAD.MOV.U32 R204, RZ, RZ, R6 ;  /* 0x000000ffffcc7224 */ /* 0x000fe200078e0006 */
[----:B------:R-:W-:Y:S01]  /*f910*/  MOV R203, 0x2 ;  /* 0x0000000200cb7802 */ /* 0x000fe20000000f00 */
[----:B-1----:R-:W-:Y:S01]  /*f920*/  IMAD.MOV.U32 R3, RZ, RZ, 0x181f ;  /* 0x0000181fff037424 */ /* 0x002fe200078e00ff */
[----:B------:R-:W-:Y:S02]  /*f930*/  MOV R2, 0xf950 ;  /* 0x0000f95000027802 */ /* 0x000fe40000000f00 */
[----:B--234-:R-:W-:Y:S05]  /*f940*/  CALL.REL.NOINC `($__internal_1_$__cuda_sm70_shflsync_idx_p) ;  /* 0x0000152000007944 */ /* 0x01cfea0003c00000 */
[----:B------:R-:W-:Y:S01]  /*f950*/  MOV R2, R203 ;  /* 0x000000cb00027202 */ /* 0x000fe20000000f00 */
[----:B------:R-:W-:Y:S05]  /*f960*/  BRA `(.L_x_184) ;  /* 0xffffb3b000007947 */ /* 0x000fea000383ffff */
.L_x_101:
[----:B------:R-:W-:Y:S01]  /*f970*/  IMAD.MOV.U32 R204, RZ, RZ, R5 ;  /* 0x000000ffffcc7224 */ /* 0x000fe200078e0005 */
[----:B------:R-:W-:Y:S01]  /*f980*/  MOV R203, 0x3 ;  /* 0x0000000300cb7802 */ /* 0x000fe20000000f00 */
[----:B--2---:R-:W-:Y:S01]  /*f990*/  IMAD.MOV.U32 R3, RZ, RZ, 0x181f ;  /* 0x0000181fff037424 */ /* 0x004fe200078e00ff */
[----:B------:R-:W-:-:S02]  /*f9a0*/  MOV R2, 0xf9c0 ;  /* 0x0000f9c000027802 */ /* 0x000fc40000000f00 */
[----:B-1-34-:R-:W-:Y:S05]  /*f9b0*/  CALL.REL.NOINC `($__internal_1_$__cuda_sm70_shflsync_idx_p) ;  /* 0x000014b000007944 */ /* 0x01afea0003c00000 */
        /* <DEDUP_REMOVED lines=8> */
.L_x_102:
[----:B------:R-:W-:Y:S01]  /*fa40*/  IMAD.MOV.U32 R204, RZ, RZ, R5 ;  /* 0x000000ffffcc7224 */ /* 0x000fe200078e0005 */
[----:B------:R-:W-:Y:S01]  /*fa50*/  MOV R203, 0x4 ;  /* 0x0000000400cb7802 */ /* 0x000fe20000000f00 */
[----:B--2---:R-:W-:Y:S01]  /*fa60*/  IMAD.MOV.U32 R3, RZ, RZ, 0x181f ;  /* 0x0000181fff037424 */ /* 0x004fe200078e00ff */
[----:B------:R-:W-:Y:S02]  /*fa70*/  MOV R2, 0xfa90 ;  /* 0x0000fa9000027802 */ /* 0x000fe40000000f00 */
[----:B-1-34-:R-:W-:Y:S05]  /*fa80*/  CALL.REL.NOINC `($__internal_1_$__cuda_sm70_shflsync_idx_p) ;  /* 0x000013e000007944 */ /* 0x01afea0003c00000 */
[----:B------:R-:W-:Y:S01]  /*fa90*/  MOV R7, R203 ;  /* 0x000000cb00077202 */ /* 0x000fe20000000f00 */
[----:B------:R-:W-:Y:S05]  /*faa0*/  BRA `(.L_x_186) ;  /* 0xffffb38000007947 */ /* 0x000fea000383ffff */
.L_x_103:
[----:B------:R-:W-:Y:S01]  /*fab0*/  IMAD.MOV.U32 R204, RZ, RZ, R6 ;  /* 0x000000ffffcc7224 */ /* 0x000fe200078e0006 */
[----:B------:R-:W-:Y:S01]  /*fac0*/  MOV R203, 0x4 ;  /* 0x0000000400cb7802 */ /* 0x000fe20000000f00 */
[----:B--2---:R-:W-:Y:S01]  /*fad0*/  IMAD.MOV.U32 R3, RZ, RZ, 0x181f ;  /* 0x0000181fff037424 */ /* 0x004fe200078e00ff */
[----:B------:R-:W-:Y:S02]  /*fae0*/  MOV R2, 0xfb00 ;  /* 0x0000fb0000027802 */ /* 0x000fe40000000f00 */
[----:B-1-34-:R-:W-:Y:S05]  /*faf0*/  CALL.REL.NOINC `($__internal_1_$__cuda_sm70_shflsync_idx_p) ;  /* 0x0000137000007944 */ /* 0x01afea0003c00000 */
[----:B------:R-:W-:Y:S01]  /*fb00*/  MOV R2, R203 ;  /* 0x000000cb00027202 */ /* 0x000fe20000000f00 */
[----:B------:R-:W-:Y:S05]  /*fb10*/  BRA `(.L_x_187) ;  /* 0xffffb33000007947 */ /* 0x000fea000383ffff */
.L_x_104:
[----:B------:R-:W-:Y:S01]  /*fb20*/  IMAD.MOV.U32 R204, RZ, RZ, R5 ;  /* 0x000000ffffcc7224 */ /* 0x000fe200078e0005 */
[----:B------:R-:W-:Y:S01]  /*fb30*/  MOV R203, 0x5 ;  /* 0x0000000500cb7802 */ /* 0x000fe20000000f00 */
[----:B-1----:R-:W-:Y:S01]  /*fb40*/  IMAD.MOV.U32 R3, RZ, RZ, 0x181f ;  /* 0x0000181fff037424 */ /* 0x002fe200078e00ff */
[----:B------:R-:W-:-:S02]  /*fb50*/  MOV R2, 0xfb70 ;  /* 0x0000fb7000027802 */ /* 0x000fc40000000f00 */
[----:B--234-:R-:W-:Y:S05]  /*fb60*/  CALL.REL.NOINC `($__internal_1_$__cuda_sm70_shflsync_idx_p) ;  /* 0x0000130000007944 */ /* 0x01cfea0003c00000 */
        /* <DEDUP_REMOVED lines=8> */
.L_x_105:
[----:B------:R-:W-:Y:S01]  /*fbf0*/  IMAD.MOV.U32 R204, RZ, RZ, R5 ;  /* 0x000000ffffcc7224 */ /* 0x000fe200078e0005 */
[----:B------:R-:W-:Y:S01]  /*fc00*/  MOV R203, 0x6 ;  /* 0x0000000600cb7802 */ /* 0x000fe20000000f00 */
[----:B--2---:R-:W-:Y:S01]  /*fc10*/  IMAD.MOV.U32 R3, RZ, RZ, 0x181f ;  /* 0x0000181fff037424 */ /* 0x004fe200078e00ff */
[----:B------:R-:W-:Y:S02]  /*fc20*/  MOV R2, 0xfc40 ;  /* 0x0000fc4000027802 */ /* 0x000fe40000000f00 */
[----:B-1--4-:R-:W-:Y:S05]  /*fc30*/  CALL.REL.NOINC `($__internal_1_$__cuda_sm70_shflsync_idx_p) ;  /* 0x0000123000007944 */ /* 0x012fea0003c00000 */
[----:B------:R-:W-:Y:S01]  /*fc40*/  MOV R7, R203 ;  /* 0x000000cb00077202 */ /* 0x000fe20000000f00 */
[----:B------:R-:W-:Y:S05]  /*fc50*/  BRA `(.L_x_189) ;  /* 0xffffb30000007947 */ /* 0x000fea000383ffff */
.L_x_106:
[----:B------:R-:W-:Y:S01]  /*fc60*/  IMAD.MOV.U32 R204, RZ, RZ, R6 ;  /* 0x000000ffffcc7224 */ /* 0x000fe200078e0006 */
[----:B------:R-:W-:Y:S01]  /*fc70*/  MOV R203, 0x6 ;  /* 0x0000000600cb7802 */ /* 0x000fe20000000f00 */
[----:B--2---:R-:W-:Y:S01]  /*fc80*/  IMAD.MOV.U32 R3, RZ, RZ, 0x181f ;  /* 0x0000181fff037424 */ /* 0x004fe200078e00ff */
[----:B------:R-:W-:Y:S02]  /*fc90*/  MOV R2, 0xfcb0 ;  /* 0x0000fcb000027802 */ /* 0x000fe40000000f00 */
[----:B-1-34-:R-:W-:Y:S05]  /*fca0*/  CALL.REL.NOINC `($__internal_1_$__cuda_sm70_shflsync_idx_p) ;  /* 0x000011c000007944 */ /* 0x01afea0003c00000 */
[----:B------:R-:W-:Y:S01]  /*fcb0*/  MOV R2, R203 ;  /* 0x000000cb00027202 */ /* 0x000fe20000000f00 */
[----:B------:R-:W-:Y:S05]  /*fcc0*/  BRA `(.L_x_190) ;  /* 0xffffb2b000007947 */ /* 0x000fea000383ffff */
.L_x_107:
[----:B------:R-:W-:Y:S01]  /*fcd0*/  IMAD.MOV.U32 R204, RZ, RZ, R5 ;  /* 0x000000ffffcc7224 */ /* 0x000fe200078e0005 */
[----:B------:R-:W-:Y:S01]  /*fce0*/  MOV R203, 0x7 ;  /* 0x0000000700cb7802 */ /* 0x000fe20000000f00 */
[----:B-1----:R-:W-:Y:S01]  /*fcf0*/  IMAD.MOV.U32 R3, RZ, RZ, 0x181f ;  /* 0x0000181fff037424 */ /* 0x002fe200078e00ff */
[----:B------:R-:W-:-:S02]  /*fd00*/  MOV R2, 0xfd20 ;  /* 0x0000fd2000027802 */ /* 0x000fc40000000f00 */
[----:B--2-4-:R-:W-:Y:S05]  /*fd10*/  CALL.REL.NOINC `($__internal_1_$__cuda_sm70_shflsync_idx_p) ;  /* 0x0000115000007944 */ /* 0x014fea0003c00000 */
        /* <DEDUP_REMOVED lines=8> */
.L_x_109:
[----:B------:R-:W-:Y:S01]  /*fda0*/  IMAD.MOV.U32 R204, RZ, RZ, R5 ;  /* 0x000000ffffcc7224 */ /* 0x000fe200078e0005 */
[----:B------:R-:W-:Y:S01]  /*fdb0*/  MOV R203, RZ ;  /* 0x000000ff00cb7202 */ /* 0x000fe20000000f00 */
[----:B------:R-:W-:Y:S01]  /*fdc0*/  IMAD.MOV.U32 R3, RZ, RZ, 0x1c1f ;  /* 0x00001c1fff037424 */ /* 0x000fe200078e00ff */
[----:B------:R-:W-:Y:S02]  /*fdd0*/  MOV R2, 0xfdf0 ;  /* 0x0000fdf000027802 */ /* 0x000fe40000000f00 */
[----:B------:R-:W-:Y:S05]  /*fde0*/  CALL.REL.NOINC `($__internal_1_$__cuda_sm70_shflsync_idx_p) ;  /* 0x0000108000007944 */ /* 0x000fea0003c00000 */
[----:B------:R-:W-:Y:S01]  /*fdf0*/  MOV R4, R203 ;  /* 0x000000cb00047202 */ /* 0x000fe20000000f00 */
[----:B------:R-:W-:Y:S05]  /*fe00*/  BRA `(.L_x_192) ;  /* 0xffffb4a000007947 */ /* 0x000fea000383ffff */
.L_x_110:
[----:B------:R-:W-:Y:S01]  /*fe10*/  IMAD.MOV.U32 R204, RZ, RZ, R12 ;  /* 0x000000ffffcc7224 */ /* 0x000fe200078e000c */
[----:B------:R-:W-:Y:S01]  /*fe20*/  MOV R203, RZ ;  /* 0x000000ff00cb7202 */ /* 0x000fe20000000f00 */
[----:B------:R-:W-:Y:S01]  /*fe30*/  IMAD.MOV.U32 R3, RZ, RZ, 0x1c1f ;  /* 0x00001c1fff037424 */ /* 0x000fe200078e00ff */
[----:B------:R-:W-:Y:S02]  /*fe40*/  MOV R2, 0xfe60 ;  /* 0x0000fe6000027802 */ /* 0x000fe40000000f00 */
[----:B-12---:R-:W-:Y:S05]  /*fe50*/  CALL.REL.NOINC `($__internal_1_$__cuda_sm70_shflsync_idx_p) ;  /* 0x0000101000007944 */ /* 0x006fea0003c00000 */
[----:B------:R-:W-:Y:S01]  /*fe60*/  MOV R0, R203 ;  /* 0x000000cb00007202 */ /* 0x000fe20000000f00 */
[----:B------:R-:W-:Y:S05]  /*fe70*/  BRA `(.L_x_193) ;  /* 0xffffb45000007947 */ /* 0x000fea000383ffff */
.L_x_113:
        /* <DEDUP_REMOVED lines=13> */
.L_x_116:
[----:B------:R-:W-:Y:S01]  /*ff50*/  IMAD.MOV.U32 R204, RZ, RZ, R5 ;  /* 0x000000ffffcc7224 */ /* 0x000fe200078e0005 */
[----:B------:R-:W-:Y:S01]  /*ff60*/  MOV R203, 0x2 ;  /* 0x0000000200cb7802 */ /* 0x000fe20000000f00 */
[----:B---3--:R-:W-:Y:S01]  /*ff70*/  IMAD.MOV.U32 R3, RZ, RZ, 0x1c1f ;  /* 0x00001c1fff037424 */ /* 0x008fe200078e00ff */
[----:B------:R-:W-:Y:S02]  /*ff80*/  MOV R2, 0xffa0 ;  /* 0x0000ffa000027802 */ /* 0x000fe40000000f00 */
[----:B-12-4-:R-:W-:Y:S05]  /*ff90*/  CALL.REL.NOINC `($__internal_1_$__cuda_sm70_shflsync_idx_p) ;  /* 0x00000ed000007944 */ /* 0x016fea0003c00000 */
[----:B------:R-:W-:Y:S01]  /*ffa0*/  MOV R4, R203 ;  /* 0x000000cb00047202 */ /* 0x000fe20000000f00 */
[----:B------:R-:W-:Y:S05]  /*ffb0*/  BRA `(.L_x_195) ;  /* 0xffffb9c000007947 */ /* 0x000fea000383ffff */
.L_x_117:
[----:B------:R-:W-:Y:S01]  /*ffc0*/  IMAD.MOV.U32 R204, RZ, RZ, R12 ;  /* 0x000000ffffcc7224 */ /* 0x000fe200078e000c */
[----:B------:R-:W-:Y:S01]  /*ffd0*/  MOV R203, 0x2 ;  /* 0x0000000200cb7802 */ /* 0x000fe20000000f00 */
[----:B---3--:R-:W-:Y:S01]  /*ffe0*/  IMAD.MOV.U32 R3, RZ, RZ, 0x1c1f ;  /* 0x00001c1fff037424 */ /* 0x008fe200078e00ff */
[----:B------:R-:W-:Y:S02]  /*fff0*/  MOV R2, 0x10010 ;  /* 0x0001001000027802 */ /* 0x000fe40000000f00 */
[----:B-12-4-:R-:W-:Y:S05]  /*10000*/  CALL.REL.NOINC `($__internal_1_$__cuda_sm70_shflsync_idx_p) ;  /* 0x00000e6000007944 */ /* 0x016fea0003c00000 */
[----:B------:R-:W-:Y:S01]  /*10010*/  MOV R0, R203 ;  /* 0x000000cb00007202 */ /* 0x000fe20000000f00 */
[----:B------:R-:W-:Y:S05]  /*10020*/  BRA `(.L_x_196) ;  /* 0xffffb97000007947 */ /* 0x000fea000383ffff */
.L_x_120:
[----:B------:R-:W-:Y:S01]  /*10030*/  IMAD.MOV.U32 R204, RZ, RZ, R5 ;  /* 0x000000ffffcc7224 */ /* 0x000fe200078e0005 */
[----:B------:R-:W-:Y:S01]  /*10040*/  MOV R203, 0x3 ;  /* 0x0000000300cb7802 */ /* 0x000fe20000000f00 */
[----:B--23--:R-:W-:Y:S01]  /*10050*/  IMAD.MOV.U32 R3, RZ, RZ, 0x1c1f ;  /* 0x00001c1fff037424 */ /* 0x00cfe200078e00ff */
        /* <DEDUP_REMOVED lines=10> */
.L_x_124:
[----:B------:R-:W-:Y:S01]  /*10100*/  IMAD.MOV.U32 R204, RZ, RZ, R5 ;  /* 0x000000ffffcc7224 */ /* 0x000fe200078e0005 */
[----:B------:R-:W-:Y:S01]  /*10110*/  MOV R203, RZ ;  /* 0x000000ff00cb7202 */ /* 0x000fe20000000f00 */
[----:B------:R-:W-:Y:S01]  /*10120*/  IMAD.MOV.U32 R3, RZ, RZ, 0x181f ;  /* 0x0000181fff037424 */ /* 0x000fe200078e00ff */
[----:B------:R-:W-:Y:S02]  /*10130*/  MOV R2, 0x10150 ;  /* 0x0001015000027802 */ /* 0x000fe40000000f00 */
[----:B------:R-:W-:Y:S05]  /*10140*/  CALL.REL.NOINC `($__internal_1_$__cuda_sm70_shflsync_idx_p) ;  /* 0x00000d2000007944 */ /* 0x000fea0003c00000 */
[----:B------:R-:W-:Y:S01]  /*10150*/  MOV R7, R203 ;  /* 0x000000cb00077202 */ /* 0x000fe20000000f00 */
[----:B------:R-:W-:Y:S05]  /*10160*/  BRA `(.L_x_198) ;  /* 0xffffc64000007947 */ /* 0x000fea000383ffff */
.L_x_125:
[----:B------:R-:W-:Y:S01]  /*10170*/  IMAD.MOV.U32 R204, RZ, RZ, R6 ;  /* 0x000000ffffcc7224 */ /* 0x000fe200078e0006 */
[----:B------:R-:W-:Y:S01]  /*10180*/  MOV R203, RZ ;  /* 0x000000ff00cb7202 */ /* 0x000fe20000000f00 */
[----:B------:R-:W-:Y:S01]  /*10190*/  IMAD.MOV.U32 R3, RZ, RZ, 0x181f ;  /* 0x0000181fff037424 */ /* 0x000fe200078e00ff */
[----:B------:R-:W-:Y:S02]  /*101a0*/  MOV R2, 0x101c0 ;  /* 0x000101c000027802 */ /* 0x000fe40000000f00 */
[----:B-12---:R-:W-:Y:S05]  /*101b0*/  CALL.REL.NOINC `($__internal_1_$__cuda_sm70_shflsync_idx_p) ;  /* 0x00000cb000007944 */ /* 0x006fea0003c00000 */
[----:B------:R-:W-:Y:S01]  /*101c0*/  MOV R2, R203 ;  /* 0x000000cb00027202 */ /* 0x000fe20000000f00 */
[----:B------:R-:W-:Y:S05]  /*101d0*/  BRA `(.L_x_199) ;  /* 0xffffc5f000007947 */ /* 0x000fea000383ffff */
.L_x_126:
[----:B------:R-:W-:Y:S01]  /*101e0*/  IMAD.MOV.U32 R204, RZ, RZ, R5 ;  /* 0x000000ffffcc7224 */ /* 0x000fe200078e0005 */
[----:B------:R-:W-:Y:S01]  /*101f0*/  MOV R203, 0x1 ;  /* 0x0000000100cb7802 */ /* 0x000fe20000000f00 */
[----:B--2---:R-:W-:Y:S01]  /*10200*/  IMAD.MOV.U32 R3, RZ, RZ, 0x181f ;  /* 0x0000181fff037424 */ /* 0x004fe200078e00ff */
[----:B------:R-:W-:-:S02]  /*10210*/  MOV R2, 0x10230 ;  /* 0x0001023000027802 */ /* 0x000fc40000000f00 */
[----:B-1-3--:R-:W-:Y:S05]  /*10220*/  CALL.REL.NOINC `($__internal_1_$__cuda_sm70_shflsync_idx_p) ;  /* 0x00000c4000007944 */ /* 0x00afea0003c00000 */
        /* <DEDUP_REMOVED lines=8> */
.L_x_127:
[----:B------:R-:W-:Y:S01]  /*102b0*/  IMAD.MOV.U32 R204, RZ, RZ, R5 ;  /* 0x000000ffffcc7224 */ /* 0x000fe200078e0005 */
[----:B------:R-:W-:Y:S01]  /*102c0*/  MOV R203, 0x2 ;  /* 0x0000000200cb7802 */ /* 0x000fe20000000f00 */
[----:B-1----:R-:W-:Y:S01]  /*102d0*/  IMAD.MOV.U32 R3, RZ, RZ, 0x181f ;  /* 0x0000181fff037424 */ /* 0x002fe200078e00ff */
[----:B------:R-:W-:Y:S02]  /*102e0*/  MOV R2, 0x10300 ;  /* 0x0001030000027802 */ /* 0x000fe40000000f00 */
[----:B---34-:R-:W-:Y:S05]  /*102f0*/  CALL.REL.NOINC `($__internal_1_$__cuda_sm70_shflsync_idx_p) ;  /* 0x00000b7000007944 */ /* 0x018fea0003c00000 */
[----:B------:R-:W-:Y:S01]  /*10300*/  MOV R7, R203 ;  /* 0x000000cb00077202 */ /* 0x000fe20000000f00 */
[----:B------:R-:W-:Y:S05]  /*10310*/  BRA `(.L_x_201) ;  /* 0xffffc5e000007947 */ /* 0x000fea000383ffff */
.L_x_128:
[----:B------:R-:W-:Y:S01]  /*10320*/  IMAD.MOV.U32 R204, RZ, RZ, R6 ;  /* 0x000000ffffcc7224 */ /* 0x000fe200078e0006 */
[----:B------:R-:W-:Y:S01]  /*10330*/  MOV R203, 0x2 ;  /* 0x0000000200cb7802 */ /* 0x000fe20000000f00 */
[----:B-1----:R-:W-:Y:S01]  /*10340*/  IMAD.MOV.U32 R3, RZ, RZ, 0x181f ;  /* 0x0000181fff037424 */ /* 0x002fe200078e00ff */
[----:B------:R-:W-:Y:S02]  /*10350*/  MOV R2, 0x10370 ;  /* 0x0001037000027802 */ /* 0x000fe40000000f00 */
[----:B--234-:R-:W-:Y:S05]  /*10360*/  CALL.REL.NOINC `($__internal_1_$__cuda_sm70_shflsync_idx_p) ;  /* 0x00000b0000007944 */ /* 0x01cfea0003c00000 */
[----:B------:R-:W-:Y:S01]  /*10370*/  MOV R2, R203 ;  /* 0x000000cb00027202 */ /* 0x000fe20000000f00 */
[----:B------:R-:W-:Y:S05]  /*10380*/  BRA `(.L_x_202) ;  /* 0xffffc59000007947 */ /* 0x000fea000383ffff */
.L_x_129:
        /* <DEDUP_REMOVED lines=13> */
.L_x_130:
[----:B------:R-:W-:Y:S01]  /*10460*/  IMAD.MOV.U32 R204, RZ, RZ, R5 ;  /* 0x000000ffffcc7224 */ /* 0x000fe200078e0005 */
[----:B------:R-:W-:Y:S01]  /*10470*/  MOV R203, 0x4 ;  /* 0x0000000400cb7802 */ /* 0x000fe20000000f00 */
[----:B--2---:R-:W-:Y:S01]  /*10480*/  IMAD.MOV.U32 R3, RZ, RZ, 0x181f ;  /* 0x0000181fff037424 */ /* 0x004fe200078e00ff */
[----:B------:R-:W-:Y:S02]  /*10490*/  MOV R2, 0x104b0 ;  /* 0x000104b000027802 */ /* 0x000fe40000000f00 */
[----:B-1-34-:R-:W-:Y:S05]  /*104a0*/  CALL.REL.NOINC `($__internal_1_$__cuda_sm70_shflsync_idx_p) ;  /* 0x000009c000007944 */ /* 0x01afea0003c00000 */
[----:B------:R-:W-:Y:S01]  /*104b0*/  MOV R7, R203 ;  /* 0x000000cb00077202 */ /* 0x000fe20000000f00 */
[----:B------:R-:W-:Y:S05]  /*104c0*/  BRA `(.L_x_204) ;  /* 0xffffc56000007947 */ /* 0x000fea000383ffff */
.L_x_131:
[----:B------:R-:W-:Y:S01]  /*104d0*/  IMAD.MOV.U32 R204, RZ, RZ, R6 ;  /* 0x000000ffffcc7224 */ /* 0x000fe200078e0006 */
[----:B------:R-:W-:Y:S01]  /*104e0*/  MOV R203, 0x4 ;  /* 0x0000000400cb7802 */ /* 0x000fe20000000f00 */
[----:B--2---:R-:W-:Y:S01]  /*104f0*/  IMAD.MOV.U32 R3, RZ, RZ, 0x181f ;  /* 0x0000181fff037424 */ /* 0x004fe200078e00ff */
[----:B------:R-:W-:Y:S02]  /*10500*/  MOV R2, 0x10520 ;  /* 0x0001052000027802 */ /* 0x000fe40000000f00 */
[----:B-1-34-:R-:W-:Y:S05]  /*10510*/  CALL.REL.NOINC `($__internal_1_$__cuda_sm70_shflsync_idx_p) ;  /* 0x0000095000007944 */ /* 0x01afea0003c00000 */
[----:B------:R-:W-:Y:S01]  /*10520*/  MOV R2, R203 ;  /* 0x000000cb00027202 */ /* 0x000fe20000000f00 */
[----:B------:R-:W-:Y:S05]  /*10530*/  BRA `(.L_x_205) ;  /* 0xffffc51000007947 */ /* 0x000fea000383ffff */
.L_x_132:
        /* <DEDUP_REMOVED lines=13> */
.L_x_133:
[----:B------:R-:W-:Y:S01]  /*10610*/  IMAD.MOV.U32 R204, RZ, RZ, R5 ;  /* 0x000000ffffcc7224 */ /* 0x000fe200078e0005 */
[----:B------:R-:W-:Y:S01]  /*10620*/  MOV R203, 0x6 ;  /* 0x0000000600cb7802 */ /* 0x000fe20000000f00 */
[----:B--2---:R-:W-:Y:S01]  /*10630*/  IMAD.MOV.U32 R3, RZ, RZ, 0x181f ;  /* 0x0000181fff037424 */ /* 0x004fe200078e00ff */
[----:B------:R-:W-:Y:S02]  /*10640*/  MOV R2, 0x10660 ;  /* 0x0001066000027802 */ /* 0x000fe40000000f00 */
[----:B-1--4-:R-:W-:Y:S05]  /*10650*/  CALL.REL.NOINC `($__internal_1_$__cuda_sm70_shflsync_idx_p) ;  /* 0x0000081000007944 */ /* 0x012fea0003c00000 */
[----:B------:R-:W-:Y:S01]  /*10660*/  MOV R7, R203 ;  /* 0x000000cb00077202 */ /* 0x000fe20000000f00 */
[----:B------:R-:W-:Y:S05]  /*10670*/  BRA `(.L_x_207) ;  /* 0xffffc4e000007947 */ /* 0x000fea000383ffff */
.L_x_134:
[----:B------:R-:W-:Y:S01]  /*10680*/  IMAD.MOV.U32 R204, RZ, RZ, R6 ;  /* 0x000000ffffcc7224 */ /* 0x000fe200078e0006 */
[----:B------:R-:W-:Y:S01]  /*10690*/  MOV R203, 0x6 ;  /* 0x0000000600cb7802 */ /* 0x000fe20000000f00 */
[----:B--2---:R-:W-:Y:S01]  /*106a0*/  IMAD.MOV.U32 R3, RZ, RZ, 0x181f ;  /* 0x0000181fff037424 */ /* 0x004fe200078e00ff */
[----:B------:R-:W-:Y:S02]  /*106b0*/  MOV R2, 0x106d0 ;  /* 0x000106d000027802 */ /* 0x000fe40000000f00 */
[----:B-1-34-:R-:W-:Y:S05]  /*106c0*/  CALL.REL.NOINC `($__internal_1_$__cuda_sm70_shflsync_idx_p) ;  /* 0x000007a000007944 */ /* 0x01afea0003c00000 */
[----:B------:R-:W-:Y:S01]  /*106d0*/  MOV R2, R203 ;  /* 0x000000cb00027202 */ /* 0x000fe20000000f00 */
[----:B------:R-:W-:Y:S05]  /*106e0*/  BRA `(.L_x_208) ;  /* 0xffffc49000007947 */ /* 0x000fea000383ffff */
.L_x_135:
        /* <DEDUP_REMOVED lines=13> */
.L_x_137:
[----:B------:R-:W-:Y:S01]  /*107c0*/  IMAD.MOV.U32 R204, RZ, RZ, R88 ;  /* 0x000000ffffcc7224 */ /* 0x000fe200078e0058 */
[----:B------:R-:W-:Y:S01]  /*107d0*/  MOV R203, RZ ;  /* 0x000000ff00cb7202 */ /* 0x000fe20000000f00 */
[----:B------:R-:W-:Y:S01]  /*107e0*/  IMAD.MOV.U32 R3, RZ, RZ, 0x1f ;  /* 0x0000001fff037424 */ /* 0x000fe200078e00ff */
[----:B------:R-:W-:Y:S02]  /*107f0*/  MOV R2, 0x10810 ;  /* 0x0001081000027802 */ /* 0x000fe40000000f00 */
[----:B------:R-:W-:Y:S05]  /*10800*/  CALL.REL.NOINC `($__internal_1_$__cuda_sm70_shflsync_idx_p) ;  /* 0x0000066000007944 */ /* 0x000fea0003c00000 */
[----:B------:R-:W-:Y:S01]  /*10810*/  MOV R9, R203 ;  /* 0x000000cb00097202 */ /* 0x000fe20000000f00 */
[----:B------:R-:W-:Y:S05]  /*10820*/  BRA `(.L_x_210) ;  /* 0xffffc54000007947 */ /* 0x000fea000383ffff */
.L_x_138:
[----:B------:R-:W-:Y:S01]  /*10830*/  IMAD.MOV.U32 R204, RZ, RZ, R88 ;  /* 0x000000ffffcc7224 */ /* 0x000fe200078e0058 */
[----:B------:R-:W-:Y:S01]  /*10840*/  MOV R203, 0x1 ;  /* 0x0000000100cb7802 */ /* 0x000fe20000000f00 */
[----:B------:R-:W-:Y:S01]  /*10850*/  IMAD.MOV.U32 R3, RZ, RZ, 0x1f ;  /* 0x0000001fff037424 */ /* 0x000fe200078e00ff */
[----:B------:R-:W-:Y:S02]  /*10860*/  MOV R2, 0x10880 ;  /* 0x0001088000027802 */ /* 0x000fe40000000f00 */
[----:B-12---:R-:W-:Y:S05]  /*10870*/  CALL.REL.NOINC `($__internal_1_$__cuda_sm70_shflsync_idx_p) ;  /* 0x000005f000007944 */ /* 0x006fea0003c00000 */
[----:B------:R-:W-:Y:S01]  /*10880*/  MOV R8, R203 ;  /* 0x000000cb00087202 */ /* 0x000fe20000000f00 */
[----:B------:R-:W-:Y:S05]  /*10890*/  BRA `(.L_x_211) ;  /* 0xffffc4f000007947 */ /* 0x000fea000383ffff */
.L_x_139:
[----:B------:R-:W-:Y:S02]  /*108a0*/  MOV R2, 0x1 ;  /* 0x0000000100027802 */ /* 0x000fe40000000f00 */
[----:B------:R-:W-:-:S02]  /*108b0*/  MOV R3, 0x108d0 ;  /* 0x000108d000037802 */ /* 0x000fc40000000f00 */
[----:B-1234-:R-:W-:Y:S05]  /*108c0*/  CALL.REL.NOINC `($__internal_2_$__cuda_sm70_shflsync_up_p) ;  /* 0x000005f000007944 */ /* 0x01efea0003c00000 */
[----:B------:R-:W-:Y:S05]  /*108d0*/  BRA `(.L_x_212) ;  /* 0xffffc5e000007947 */ /* 0x000fea000383ffff */
.L_x_140:
[----:B------:R-:W-:Y:S02]  /*108e0*/  MOV R2, 0x2 ;  /* 0x0000000200027802 */ /* 0x000fe40000000f00 */
[----:B------:R-:W-:-:S02]  /*108f0*/  MOV R3, 0x10910 ;  /* 0x0001091000037802 */ /* 0x000fc40000000f00 */
[----:B--2-4-:R-:W-:Y:S05]  /*10900*/  CALL.REL.NOINC `($__internal_2_$__cuda_sm70_shflsync_up_p) ;  /* 0x000005b000007944 */ /* 0x014fea0003c00000 */
        /* <DEDUP_REMOVED lines=24> */
.L_x_144:
[----:B------:R-:W-:Y:S02]  /*10a90*/  MOV R2, 0x1 ;  /* 0x0000000100027802 */ /* 0x000fe40000000f00 */
[----:B------:R-:W-:Y:S02]  /*10aa0*/  MOV R3, 0x10ac0 ;  /* 0x00010ac000037802 */ /* 0x000fe40000000f00 */
[----:B------:R-:W-:Y:S05]  /*10ab0*/  CALL.REL.NOINC `($__internal_2_$__cuda_sm70_shflsync_up_p) ;  /* 0x0000040000007944 */ /* 0x000fea0003c00000 */
[----:B------:R-:W-:Y:S01]  /*10ac0*/  MOV R2, R4 ;  /* 0x0000000400027202 */ /* 0x000fe20000000f00 */
[----:B------:R-:W-:Y:S05]  /*10ad0*/  BRA `(.L_x_214) ;  /* 0xffffc64000007947 */ /* 0x000fea000383ffff */
.L_x_145:
        /* <DEDUP_REMOVED lines=27> */
.L_x_147:
[----:B------:R-:W-:Y:S02]  /*10c90*/  SEL R0, RZ, 0x1, P0 ;  /* 0x00000001ff007807 */ /* 0x000fe40000000000 */
[----:B------:R-:W-:Y:S02]  /*10ca0*/  MOV R2, 0x10cc0 ;  /* 0x00010cc000027802 */ /* 0x000fe40000000f00 */
[----:B-1----:R-:W-:Y:S05]  /*10cb0*/  CALL.REL.NOINC `($__internal_3_$__cuda_sm70_votesync_ballot) ;  /* 0x0000027000007944 */ /* 0x002fea0003c00000 */
[----:B------:R-:W-:Y:S05]  /*10cc0*/  BRA `(.L_x_216) ;  /* 0xffffc5e000007947 */ /* 0x000fea000383ffff */
.L_x_148:
[----:B------:R-:W-:Y:S01]  /*10cd0*/  IMAD.MOV.U32 R204, RZ, RZ, R6 ;  /* 0x000000ffffcc7224 */ /* 0x000fe200078e0006 */
[----:B---3--:R-:W-:Y:S01]  /*10ce0*/  MOV R203, R11 ;  /* 0x0000000b00cb7202 */ /* 0x008fe20000000f00 */
[----:B------:R-:W-:Y:S01]  /*10cf0*/  IMAD.MOV.U32 R3, RZ, RZ, 0x1f ;  /* 0x0000001fff037424 */ /* 0x000fe200078e00ff */
[----:B------:R-:W-:Y:S02]  /*10d00*/  MOV R2, 0x10d20 ;  /* 0x00010d2000027802 */ /* 0x000fe40000000f00 */
[----:B-12---:R-:W-:Y:S05]  /*10d10*/  CALL.REL.NOINC `($__internal_1_$__cuda_sm70_shflsync_idx_p) ;  /* 0x0000015000007944 */ /* 0x006fea0003c00000 */
[----:B------:R-:W-:Y:S01]  /*10d20*/  IMAD.MOV.U32 R6, RZ, RZ, R203 ;  /* 0x000000ffff067224 */ /* 0x000fe200078e00cb */
[----:B------:R-:W-:Y:S01]  /*10d30*/  MOV R203, R11 ;  /* 0x0000000b00cb7202 */ /* 0x000fe20000000f00 */
[----:B------:R-:W-:Y:S01]  /*10d40*/  IMAD.MOV.U32 R204, RZ, RZ, R7 ;  /* 0x000000ffffcc7224 */ /* 0x000fe200078e0007 */
[----:B------:R-:W-:Y:S02]  /*10d50*/  MOV R3, 0x1f ;  /* 0x0000001f00037802 */ /* 0x000fe40000000f00 */
[----:B------:R-:W-:-:S02]  /*10d60*/  MOV R2, 0x10d80 ;  /* 0x00010d8000027802 */ /* 0x000fc40000000f00 */
[----:B------:R-:W-:Y:S05]  /*10d70*/  CALL.REL.NOINC `($__internal_1_$__cuda_sm70_shflsync_idx_p) ;  /* 0x000000f000007944 */ /* 0x000fea0003c00000 */
[----:B------:R-:W-:Y:S01]  /*10d80*/  MOV R7, R203 ;  /* 0x000000cb00077202 */ /* 0x000fe20000000f00 */
[----:B------:R-:W-:Y:S05]  /*10d90*/  BRA `(.L_x_217) ;  /* 0xffffc55000007947 */ /* 0x000fea000383ffff */
.L_x_151:
[----:B------:R-:W-:Y:S01]  /*10da0*/  IMAD.MOV.U32 R204, RZ, RZ, R4 ;  /* 0x000000ffffcc7224 */ /* 0x000fe200078e0004 */
[----:B------:R-:W-:Y:S01]  /*10db0*/  MOV R203, R0 ;  /* 0x0000000000cb7202 */ /* 0x000fe20000000f00 */
[----:B------:R-:W-:Y:S01]  /*10dc0*/  IMAD.MOV.U32 R3, RZ, RZ, 0x1f ;  /* 0x0000001fff037424 */ /* 0x000fe200078e00ff */
[----:B------:R-:W-:-:S02]  /*10dd0*/  MOV R2, 0x10df0 ;  /* 0x00010df000027802 */ /* 0x000fc40000000f00 */
[----:B-1-34-:R-:W-:Y:S05]  /*10de0*/  CALL.REL.NOINC `($__internal_1_$__cuda_sm70_shflsync_idx_p) ;  /* 0x0000008000007944 */ /* 0x01afea0003c00000 */
[----:B------:R-:W-:Y:S01]  /*10df0*/  MOV R10, R203 ;  /* 0x000000cb000a7202 */ /* 0x000fe20000000f00 */
[----:B------:R-:W-:Y:S05]  /*10e00*/  BRA `(.L_x_150) ;  /* 0xffffc54000007947 */ /* 0x000fea000383ffff */
        .weak           $__internal_0_$__cuda_sm70_shflsync_bfly_p
        .type           $__internal_0_$__cuda_sm70_shflsync_bfly_p,@function
        .size           $__internal_0_$__cuda_sm70_shflsync_bfly_p,($__internal_1_$__cuda_sm70_shflsync_idx_p - $__internal_0_$__cuda_sm70_shflsync_bfly_p)
$__internal_0_$__cuda_sm70_shflsync_bfly_p:
[----:B------:R-:W-:Y:S02]  /*10e10*/  MOV R157, 0x1f ;  /* 0x0000001f009d7802 */ /* 0x000fe40000000f00 */
[----:B------:R-:W-:-:S04]  /*10e20*/  MOV R173, 0xffffffff ;  /* 0xffffffff00ad7802 */ /* 0x000fc80000000f00 */
[----:B------:R-:W-:Y:S04]  /*10e30*/  WARPSYNC R173 ;  /* 0x000000ad00007348 */ /* 0x000fe80003800000 */
[----:B------:R1:W2:Y:S02]  /*10e40*/  SHFL.BFLY PT, R157, R108, R3, R157 ;  /* 0x0c0000036c9d7389 */ /* 0x0002a400000e009d */
[----:B-1----:R-:W-:-:S04]  /*10e50*/  MOV R3, 0x0 ;  /* 0x0000000000037802 */ /* 0x002fc80000000f00 */
[----:B--2---:R-:W-:Y:S05]  /*10e60*/  RET.REL.NODEC R2 `(_ZN7cutlass13device_kernelIN5flash19enable_sm80_to_sm89INS1_16FlashAttnFwdSm80INS1_25CollectiveMainloopFwdSm80ILi4ELi1ELb0EN4cute5tupleIJNS5_1CILi128EEENS7_ILi80EEENS7_ILi64EEEEEELi64ENS_6half_tEfNS_4arch4Sm80ELb0ELb0ELb0ELb1ELb1ELb0ELb1ELb1EEENS1_21CollectiveEpilogueFwdINS6_IJS8_SA_S9_EEENS6_IJNS7_ILi1EEESI_SI_EEESC_SE_Li128ELb1ELb1ELb1ELb0EEENS1_36VarlenDynamicPersistentTileSchedulerILi128ELi80ELi128ELi128ELb1ELb1ELb0ELb0ELb1ELb1EEEEEEEEEvNT_6ParamsE) ;  /* 0xfffef19002007950 */ /* 0x004fea0003c3ffff */
        .weak           $__internal_1_$__cuda_sm70_shflsync_idx_p
        .type           $__internal_1_$__cuda_sm70_shflsync_idx_p,@function
        .size           $__internal_1_$__cuda_sm70_shflsync_idx_p,($__internal_2_$__cuda_sm70_shflsync_up_p - $__internal_1_$__cuda_sm70_shflsync_idx_p)
$__internal_1_$__cuda_sm70_shflsync_idx_p:
[----:B------:R-:W-:-:S04]  /*10e70*/  MOV R210, 0xffffffff ;  /* 0xffffffff00d27802 */ /* 0x000fc80000000f00 */
[----:B------:R-:W-:Y:S04]  /*10e80*/  WARPSYNC R210 ;  /* 0x000000d200007348 */ /* 0x000fe80003800000 */
[----:B------:R1:W2:Y:S02]  /*10e90*/  SHFL.IDX PT, R203, R204, R203, R3 ;  /* 0x000000cbcccb7389 */ /* 0x0002a400000e0003 */
[----:B-1----:R-:W-:-:S04]  /*10ea0*/  MOV R3, 0x0 ;  /* 0x0000000000037802 */ /* 0x002fc80000000f00 */
[----:B--2---:R-:W-:Y:S05]  /*10eb0*/  RET.REL.NODEC R2 `(_ZN7cutlass13device_kernelIN5flash19enable_sm80_to_sm89INS1_16FlashAttnFwdSm80INS1_25CollectiveMainloopFwdSm80ILi4ELi1ELb0EN4cute5tupleIJNS5_1CILi128EEENS7_ILi80EEENS7_ILi64EEEEEELi64ENS_6half_tEfNS_4arch4Sm80ELb0ELb0ELb0ELb1ELb1ELb0ELb1ELb1EEENS1_21CollectiveEpilogueFwdINS6_IJS8_SA_S9_EEENS6_IJNS7_ILi1EEESI_SI_EEESC_SE_Li128ELb1ELb1ELb1ELb0EEENS1_36VarlenDynamicPersistentTileSchedulerILi128ELi80ELi128ELi128ELb1ELb1ELb0ELb0ELb1ELb1EEEEEEEEEvNT_6ParamsE) ;  /* 0xfffef14002007950 */ /* 0x004fea0003c3ffff */
        .weak           $__internal_2_$__cuda_sm70_shflsync_up_p
        .type           $__internal_2_$__cuda_sm70_shflsync_up_p,@function
        .size           $__internal_2_$__cuda_sm70_shflsync_up_p,($__internal_3_$__cuda_sm70_votesync_ballot - $__internal_2_$__cuda_sm70_shflsync_up_p)
$__internal_2_$__cuda_sm70_shflsync_up_p:
[----:B------:R-:W-:Y:S02]  /*10ec0*/  IMAD.MOV.U32 R4, RZ, RZ, RZ ;  /* 0x000000ffff047224 */ /* 0x000fe400078e00ff */
[----:B------:R-:W-:-:S04]  /*10ed0*/  IMAD.MOV.U32 R11, RZ, RZ, -0x1 ;  /* 0xffffffffff0b7424 */ /* 0x000fc800078e00ff */
[----:B------:R-:W-:Y:S04]  /*10ee0*/  WARPSYNC R11 ;  /* 0x0000000b00007348 */ /* 0x000fe80003800000 */
[----:B------:R1:W2:Y:S02]  /*10ef0*/  SHFL.UP PT, R4, R0, R2, R4 ;  /* 0x0400000200047389 */ /* 0x0002a400000e0004 */
[----:B-1----:R-:W-:Y:S02]  /*10f00*/  MOV R2, R3 ;  /* 0x0000000300027202 */ /* 0x002fe40000000f00 */
[----:B------:R-:W-:-:S04]  /*10f10*/  MOV R3, 0x0 ;  /* 0x0000000000037802 */ /* 0x000fc80000000f00 */
[----:B--2---:R-:W-:Y:S05]  /*10f20*/  RET.REL.NODEC R2 `(_ZN7cutlass13device_kernelIN5flash19enable_sm80_to_sm89INS1_16FlashAttnFwdSm80INS1_25CollectiveMainloopFwdSm80ILi4ELi1ELb0EN4cute5tupleIJNS5_1CILi128EEENS7_ILi80EEENS7_ILi64EEEEEELi64ENS_6half_tEfNS_4arch4Sm80ELb0ELb0ELb0ELb1ELb1ELb0ELb1ELb1EEENS1_21CollectiveEpilogueFwdINS6_IJS8_SA_S9_EEENS6_IJNS7_ILi1EEESI_SI_EEESC_SE_Li128ELb1ELb1ELb1ELb0EEENS1_36VarlenDynamicPersistentTileSchedulerILi128ELi80ELi128ELi128ELb1ELb1ELb0ELb0ELb1ELb1EEEEEEEEEvNT_6ParamsE) ;  /* 0xfffef0d002007950 */ /* 0x004fea0003c3ffff */
        .weak           $__internal_3_$__cuda_sm70_votesync_ballot
        .type           $__internal_3_$__cuda_sm70_votesync_ballot,@function
        .size           $__internal_3_$__cuda_sm70_votesync_ballot,(.L_x_1910 - $__internal_3_$__cuda_sm70_votesync_ballot)
$__internal_3_$__cuda_sm70_votesync_ballot:
[----:B------:R-:W-:Y:S01]  /*10f30*/  ISETP.NE.U32.AND P0, PT, R0, 0x1, PT ;  /* 0x000000010000780c */ /* 0x000fe20003f05070 */
[----:B------:R-:W-:-:S04]  /*10f40*/  IMAD.MOV.U32 R3, RZ, RZ, -0x1 ;  /* 0xffffffffff037424 */ /* 0x000fc800078e00ff */
[----:B------:R-:W-:Y:S08]  /*10f50*/  WARPSYNC R3 ;  /* 0x0000000300007348 */ /* 0x000ff00003800000 */
[----:B------:R-:W-:-:S04]  /*10f60*/  VOTE.ANY R0, PT, !P0 ;  /* 0x0000000000007806 */ /* 0x000fc800040e0100 */
[----:B------:R-:W-:Y:S01]  /*10f70*/  LOP3.LUT R0, R0, R3, RZ, 0xc0, !PT ;  /* 0x0000000300007212 */ /* 0x000fe200078ec0ff */
[----:B------:R-:W-:-:S04]  /*10f80*/  IMAD.MOV.U32 R3, RZ, RZ, 0x0 ;  /* 0x00000000ff037424 */ /* 0x000fc800078e00ff */
[----:B------:R-:W-:Y:S05]  /*10f90*/  RET.REL.NODEC R2 `(_ZN7cutlass13device_kernelIN5flash19enable_sm80_to_sm89INS1_16FlashAttnFwdSm80INS1_25CollectiveMainloopFwdSm80ILi4ELi1ELb0EN4cute5tupleIJNS5_1CILi128EEENS7_ILi80EEENS7_ILi64EEEEEELi64ENS_6half_tEfNS_4arch4Sm80ELb0ELb0ELb0ELb1ELb1ELb0ELb1ELb1EEENS1_21CollectiveEpilogueFwdINS6_IJS8_SA_S9_EEENS6_IJNS7_ILi1EEESI_SI_EEESC_SE_Li128ELb1ELb1ELb1ELb0EEENS1_36VarlenDynamicPersistentTileSchedulerILi128ELi80ELi128ELi128ELb1ELb1ELb0ELb0ELb1ELb1EEEEEEEEEvNT_6ParamsE) ;  /* 0xfffef06002007950 */ /* 0x000fea0003c3ffff */
.L_x_218:
        /* <DEDUP_REMOVED lines=14> */
.L_x_1910:


//--------------------- .text._ZN7cutlass13device_kernelIN5flash19enable_sm80_to_sm89INS1_16FlashAttnFwdSm80INS1_25CollectiveMainloopFwdSm80ILi4ELi1ELb0EN4cute5tupleIJNS5_1CILi128EEENS7_ILi80EEENS7_ILi64EEEEEELi64ENS_6half_tEfNS_4arch4Sm80ELb0ELb0ELb0ELb1ELb1ELb1ELb1ELb1EEENS1_21CollectiveEpilogueFwdINS6_IJS8_SA_S9_EEENS6_IJNS7_ILi1EEESI_SI_EEESC_SE_Li128ELb1ELb1ELb1ELb0EEENS1_36VarlenDynamicPersistentTileSchedulerILi128ELi80ELi128ELi128ELb1ELb1ELb0ELb0ELb1ELb1EEEEEEEEEvNT_6ParamsE --------------------------
	.section	.text._ZN7cutlass13device_kernelIN5flash19enable_sm80_to_sm89INS1_16FlashAttnFwdSm80INS1_25CollectiveMainloopFwdSm80ILi4ELi1ELb0EN4cute5tupleIJNS5_1CILi128EEENS7_ILi80EEENS7_ILi64EEEEEELi64ENS_6half_tEfNS_4arch4Sm80ELb0ELb0ELb0ELb1ELb1ELb1ELb1ELb1EEENS1_21CollectiveEpilogueFwdINS6_IJS8_SA_S9_EEENS6_IJNS7_ILi1EEESI_SI_EEESC_SE_Li128ELb1ELb1ELb1ELb0EEENS1_36VarlenDynamicPersistentTileSchedulerILi128ELi80ELi128ELi128ELb1ELb1ELb0ELb0ELb1ELb1EEEEEEEEEvNT_6ParamsE,"ax",@progbits
	.sectioninfo	@"SHI_REGISTERS=255"
	.align	128
.text._ZN7cutlass13device_kernelIN5flash19enable_sm80_to_sm89INS1_16FlashAttnFwdSm80INS1_25CollectiveMainloopFwdSm80ILi4ELi1ELb0EN4cute5tupleIJNS5_1CILi128EEENS7_ILi80EEENS7_ILi64EEEEEELi64ENS_6half_tEfNS_4arch4Sm80ELb0ELb0ELb0ELb1ELb1ELb1ELb1ELb1EEENS1_21CollectiveEpilogueFwdINS6_IJS8_SA_S9_EEENS6_IJNS7_ILi1EEESI_SI_EEESC_SE_Li128ELb1ELb1ELb1ELb0EEENS1_36VarlenDynamicPersistentTileSchedulerILi128ELi80ELi128ELi128ELb1ELb1ELb0ELb0ELb1ELb1EEEEEEEEEvNT_6ParamsE:
        .type           _ZN7cutlass13device_kernelIN5flash19enable_sm80_to_sm89INS1_16FlashAttnFwdSm80INS1_25CollectiveMainloopFwdSm80ILi4ELi1ELb0EN4cute5tupleIJNS5_1CILi128EEENS7_ILi80EEENS7_ILi64EEEEEELi64ENS_6half_tEfNS_4arch4Sm80ELb0ELb0ELb0ELb1ELb1ELb1ELb1ELb1EEENS1_21CollectiveEpilogueFwdINS6_IJS8_SA_S9_EEENS6_IJNS7_ILi1EEESI_SI_EEESC_SE_Li128ELb1ELb1ELb1ELb0EEENS1_36VarlenDynamicPersistentTileSchedulerILi128ELi80ELi128ELi128ELb1ELb1ELb0ELb0ELb1ELb1EEEEEEEEEvNT_6ParamsE,@function
        .size           _ZN7cutlass13device_kernelIN5flash19enable_sm80_to_sm89INS1_16FlashAttnFwdSm80INS1_25CollectiveMainloopFwdSm80ILi4ELi1ELb0EN4cute5tupleIJNS5_1CILi128EEENS7_ILi80EEENS7_ILi64EEEEEELi64ENS_6half_tEfNS_4arch4Sm80ELb0ELb0ELb0ELb1ELb1ELb1ELb1ELb1EEENS1_21CollectiveEpilogueFwdINS6_IJS8_SA_S9_EEENS6_IJNS7_ILi1EEESI_SI_EEESC_SE_Li128ELb1ELb1ELb1ELb0EEENS1_36VarlenDynamicPersistentTileSchedulerILi128ELi80ELi128ELi128ELb1ELb1ELb0ELb0ELb1ELb1EEEEEEEEEvNT_6ParamsE,(.L_x_1915 - _ZN7cutlass13device_kernelIN5flash19enable_sm80_to_sm89INS1_16FlashAttnFwdSm80INS1_25CollectiveMainloopFwdSm80ILi4ELi1ELb0EN4cute5tupleIJNS5_1CILi128EEENS7_ILi80EEENS7_ILi64EEEEEELi64ENS_6half_tEfNS_4arch4Sm80ELb0ELb0ELb0ELb1ELb1ELb1ELb1ELb1EEENS1_21CollectiveEpilogueFwdINS6_IJS8_SA_S9_EEENS6_IJNS7_ILi1EEESI_SI_EEESC_SE_Li128ELb1ELb1ELb1ELb0EEENS1_36VarlenDynamicPersistentTileSchedulerILi128ELi80ELi128ELi128ELb1ELb1ELb0ELb0ELb1ELb1EEEEEEEEEvNT_6ParamsE)
        .other          _ZN7cutlass13device_kernelIN5flash19enable_sm80_to_sm89INS1_16FlashAttnFwdSm80INS1_25CollectiveMainloopFwdSm80ILi4ELi1ELb0EN4cute5tupleIJNS5_1CILi128EEENS7_ILi80EEENS7_ILi64EEEEEELi64ENS_6half_tEfNS_4arch4Sm80ELb0ELb0ELb0ELb1ELb1ELb1ELb1ELb1EEENS1_21CollectiveEpilogueFwdINS6_IJS8_SA_S9_EEENS6_IJNS7_ILi1EEESI_SI_EEESC_SE_Li128ELb1ELb1ELb1ELb0EEENS1_36VarlenDynamicPersistentTileSchedulerILi128ELi80ELi128ELi128ELb1ELb1ELb0ELb0ELb1ELb1EEEEEEEEEvNT_6ParamsE,@"STO_CUDA_ENTRY STV_DEFAULT"
_ZN7cutlass13device_kernelIN5flash19enable_sm80_to_sm89INS1_16FlashAttnFwdSm80INS1_25CollectiveMainloopFwdSm80ILi4ELi1ELb0EN4cute5tupleIJNS5_1CILi128EEENS7_ILi80EEENS7_ILi64EEEEEELi64ENS_6half_tEfNS_4arch4Sm80ELb0ELb0ELb0ELb1ELb1ELb1ELb1ELb1EEENS1_21CollectiveEpilogueFwdINS6_IJS8_SA_S9_EEENS6_IJNS7_ILi1EEESI_SI_EEESC_SE_Li128ELb1ELb1ELb1ELb0EEENS1_36VarlenDynamicPersistentTileSchedulerILi128ELi80ELi128ELi128ELb1ELb1ELb0ELb0ELb1ELb1EEEEEEEEEvNT_6ParamsE:
        /* <DEDUP_REMOVED lines=10> */
[----:B-1----:R1:W-:Y:S04]  /*00a0*/  @P0 STL.64 [R1+0x30], R4 ;  /* 0x0000300401000387 */ /* 0x0023e80000100a00 */
        /* <DEDUP_REMOVED lines=43> */
.L_x_224:
        /* <DEDUP_REMOVED lines=17> */
.L_x_411:
        /* <DEDUP_REMOVED lines=16> */
.L_x_412:
[----:B--2---:R-:W-:-:S05]  /*0570*/  IMAD R0, R0, c[0x0][0x538], RZ ;  /* 0x00014e0000007a24 */ /* 0x004fca00078e02ff */
[----:B------:R-:W-:-:S04]  /*0580*/  IADD3 R6, R0, R6, RZ ;  /* 0x0000000600067210 */ /* 0x000fc80007ffe0ff */
[----:B------:R-:W-:-:S13]  /*0590*/  ISETP.GT.AND P0, PT, R6, UR4, PT ;  /* 0x0000000406007c0c */ /* 0x000fda000bf04270 */
[----:B-1----:R-:W-:Y:S05]  /*05a0*/  @!P0 BRA `(.L_x_224) ;  /* 0xfffffdb000008947 */ /* 0x002fea000383ffff */
.L_x_220:
[----:B------:R-:W-:-:S05]  /*05b0*/  IADD3 R12, -R0, R6, RZ ;  /* 0x00000006000c7210 */ /* 0x000fca0007ffe1ff */
[----:B------:R-:W-:-:S05]  /*05c0*/  IMAD R0, R4, c[0x0][0x538], R12 ;  /* 0x00014e0004007a24 */ /* 0x000fca00078e020c */
[----:B------:R-:W-:Y:S01]  /*05d0*/  ISETP.GT.AND P0, PT, R0, UR4, PT ;  /* 0x0000000400007c0c */ /* 0x000fe2000bf04270 */
[----:B------:R-:W-:-:S12]  /*05e0*/  BRA.DIV ~URZ, `(.L_x_225) ;  /* 0x00016dd27f007947 */ /* 0x000fd8000b800000 */
[----:B------:R-:W-:-:S04]  /*05f0*/  VOTE.ANY R0, PT, !P0 ;  /* 0x0000000000007806 */ /* 0x000fc800040e0100 */
.L_x_413:
[----:B------:R1:W2:Y:S01]  /*0600*/  POPC R13, R0 ;  /* 0x00000000000d7309 */ /* 0x0002a20000000000 */
[----:B------:R-:W-:Y:S05]  /*0610*/  BRA.DIV ~URZ, `(.L_x_226) ;  /* 0x00016de27f007947 */ /* 0x000fea000b800000 */
[----:B--2---:R2:W3:Y:S01]  /*0620*/  SHFL.IDX PT, R11, R8, R13, 0x1f ;  /* 0x00001f0d080b7589 */ /* 0x0044e200000e0000 */
[----:B------:R-:W-:-:S03]  /*0630*/  MOV R6, RZ ;  /* 0x000000ff00067202 */ /* 0x000fc60000000f00 */
[----:B------:R2:W4:Y:S04]  /*0640*/  SHFL.IDX PT, R10, R7, R13, 0x1f ;  /* 0x00001f0d070a7589 */ /* 0x00052800000e0000 */
.L_x_414:
[----:B------:R-:W-:Y:S01]  /*0650*/  ISETP.NE.AND P0, PT, R0, RZ, PT ;  /* 0x000000ff0000720c */ /* 0x000fe20003f05270 */
[----:B------:R-:W-:-:S12]  /*0660*/  BSSY B0, `(.L_x_227) ;  /* 0x0000005000007945 */ /* 0x000fd80003800000 */
[----:B------:R-:W-:Y:S05]  /*0670*/  @!P0 BRA `(.L_x_228) ;  /* 0x0000003000008947 */ /* 0x000fea0003800000 */
[----:B------:R-:W-:Y:S01]  /*0680*/  IADD3 R215, R13, -0x1, RZ ;  /* 0xffffffff0dd77810 */ /* 0x000fe20007ffe0ff */
[----:B------:R-:W-:Y:S05]  /*0690*/  BRA.DIV ~URZ, `(.L_x_229) ;  /* 0x00016e427f007947 */ /* 0x000fea000b800000 */
[----:B------:R1:W2:Y:S02]  /*06a0*/  SHFL.IDX PT, R6, R4, R215, 0x1f ;  /* 0x00001fd704067589 */ /* 0x0002a400000e0000 */
.L_x_228:
[----:B------:R-:W-:Y:S05]  /*06b0*/  BSYNC B0 ;  /* 0x0000000000007941 */ /* 0x000fea0003800000 */
.L_x_227:
[----:B-1-3--:R-:W-:Y:S01]  /*06c0*/  IABS R0, R11 ;  /* 0x0000000b00007213 */ /* 0x00afe20000000000 */
[----:B--2---:R-:W-:-:S04]  /*06d0*/  IMAD R4, R6, c[0x0][0x538], R12 ;  /* 0x00014e0006047a24 */ /* 0x004fc800078e020c */
[----:B------:R-:W-:Y:S01]  /*06e0*/  IMAD.MOV.U32 R5, RZ, RZ, R0 ;  /* 0x000000ffff057224 */ /* 0x000fe200078e0000 */
[----:B----4-:R-:W-:Y:S01]  /*06f0*/  IABS R0, R10 ;  /* 0x0000000a00007213 */ /* 0x010fe20000000000 */
[----:B------:R1:W-:Y:S01]  /*0700*/  STL [R1+0x30], R4 ;  /* 0x0000300401007387 */ /* 0x0003e20000100800 */
        /* <DEDUP_REMOVED lines=64> */
.L_x_221:
[----:B------:R-:W-:Y:S01]  /*0b10*/  MOV R0, UR4 ;  /* 0x0000000400007c02 */ /* 0x000fe20008000f00 */
[----:B------:R-:W-:Y:S04]  /*0b20*/  STL [R1+0x34], RZ ;  /* 0x000034ff01007387 */ /* 0x000fe80000100800 */
[----:B------:R-:W-:Y:S04]  /*0b30*/  STL [R1+0x38], RZ ;  /* 0x000038ff01007387 */ /* 0x000fe80000100800 */
[----:B------:R1:W-:Y:S02]  /*0b40*/  STL [R1+0x30], R0 ;  /* 0x0000300001007387 */ /* 0x0003e40000100800 */
[----:B-1----:R-:W-:-:S05]  /*0b50*/  MOV R0, c[0x0][0x53c] ;  /* 0x00014f0000007a02 */ /* 0x002fca0000000f00 */
[----:B------:R1:W-:Y:S02]  /*0b60*/  STL [R1+0x3c], R0 ;  /* 0x00003c0001007387 */ /* 0x0003e40000100800 */
.L_x_230:
[----:B-1----:R-:W2:Y:S04]  /*0b70*/  LDL R4, [R1+0x30] ;  /* 0x0000300001047983 */ /* 0x002ea80000100800 */
[----:B------:R-:W2:Y:S04]  /*0b80*/  LDL R5, [R1+0x34] ;  /* 0x0000340001057983 */ /* 0x000ea80000100800 */
[----:B------:R-:W2:Y:S04]  /*0b90*/  LDL R6, [R1+0x38] ;  /* 0x0000380001067983 */ /* 0x000ea80000100800 */
[----:B------:R-:W2:Y:S01]  /*0ba0*/  LDL R7, [R1+0x3c] ;  /* 0x00003c0001077983 */ /* 0x000ea20000100800 */
[----:B------:R-:W-:Y:S01]  /*0bb0*/  ISETP.NE.AND P0, PT, R14, RZ, PT ;  /* 0x000000ff0e00720c */ /* 0x000fe20003f05270 */
[----:B------:R-:W-:-:S12]  /*0bc0*/  WARPSYNC 0xffffffff ;  /* 0xffffffff00007948 */ /* 0x000fd80003800000 */
[----:B--2---:R1:W-:Y:S04]  /*0bd0*/  @!P0 STS.128 [0x9100], R4 ;  /* 0x00910004ff008388 */ /* 0x0043e80000000c00 */
[----:B------:R-:W-:Y:S06]  /*0be0*/  BAR.ARV 0x5, 0x80 ;  /* 0x0142000000007b1d */ /* 0x000fec0000002000 */
.L_x_219:
[----:B------:R-:W2:Y:S02]  /*0bf0*/  LDL R0, [R1+0x3c] ;  /* 0x00003c0001007983 */ /* 0x000ea40000100800 */
[----:B--2---:R-:W-:-:S13]  /*0c00*/  ISETP.GE.AND P0, PT, R0, c[0x0][0x53c], PT ;  /* 0x00014f0000007a0c */ /* 0x004fda0003f06270 */
[----:B------:R-:W-:Y:S05]  /*0c10*/  @P0 EXIT ;  /* 0x000000000000094d */ /* 0x000fea0003800000 */
[----:B------:R-:W2:Y:S01]  /*0c20*/  S2R R15, SR_TID.X ;  /* 0x00000000000f7919 */ /* 0x000ea20000002100 */
[----:B------:R-:W-:Y:S01]  /*0c30*/  IMAD.MOV.U32 R17, RZ, RZ, -0x10 ;  /* 0xfffffff0ff117424 */ /* 0x000fe200078e00ff */
[----:B------:R-:W-:Y:S01]  /*0c40*/  ULDC UR4, c[0x0][0x2ac] ;  /* 0x0000ab0000047ab9 */ /* 0x000fe20000000800 */
[----:B------:R-:W-:Y:S01]  /*0c50*/  IMAD.MOV.U32 R16, RZ, RZ, 0x20 ;  /* 0x00000020ff107424 */ /* 0x000fe200078e00ff */
[----:B------:R-:W-:Y:S02]  /*0c60*/  ULDC UR6, c[0x0][0x1d0] ;  /* 0x0000740000067ab9 */ /* 0x000fe40000000800 */
[----:B------:R-:W-:Y:S01]  /*0c70*/  UIMAD UR6, UR4, UR6, URZ ;  /* 0x00000006040672a4 */ /* 0x000fe2000f8e023f */
[----:B--2---:R-:W-:-:S04]  /*0c80*/  SHF.R.S32.HI R14, RZ, 0x1f, R15 ;  /* 0x0000001fff0e7819 */ /* 0x004fc8000001140f */
[CC--:B------:R-:W-:Y:S02]  /*0c90*/  LEA.HI R10, R14.reuse, R15.reuse, RZ, 0x3 ;  /* 0x0000000f0e0a7211 */ /* 0x0c0fe400078f18ff */
[----:B------:R-:W-:Y:S02]  /*0ca0*/  LEA.HI R2, R14, R15, RZ, 0x4 ;  /* 0x0000000f0e027211 */ /* 0x000fe400078f20ff */
[----:B------:R-:W-:Y:S02]  /*0cb0*/  SHF.R.S32.HI R25, RZ, 0x3, R10 ;  /* 0x00000003ff197819 */ /* 0x000fe4000001140a */
[----:B-1----:R-:W-:Y:S02]  /*0cc0*/  LOP3.LUT R4, R10, 0xfffffff8, RZ, 0xc0, !PT ;  /* 0xfffffff80a047812 */ /* 0x002fe400078ec0ff */
[----:B------:R-:W-:Y:S01]  /*0cd0*/  SHF.R.S32.HI R3, RZ, 0x4, R2 ;  /* 0x00000004ff037819 */ /* 0x000fe20000011402 */
[----:B------:R-:W-:Y:S01]  /*0ce0*/  IMAD.SHL.U32 R6, R25, 0x40, RZ ;  /* 0x0000004019067824 */ /* 0x000fe200078e00ff */
[C---:B------:R-:W-:Y:S01]  /*0cf0*/  LOP3.LUT R0, R2.reuse, 0xfffffff0, RZ, 0xc0, !PT ;  /* 0xfffffff002007812 */ /* 0x040fe200078ec0ff */
[----:B------:R-:W-:Y:S01]  /*0d00*/  IMAD.IADD R9, R15, 0x1, -R4 ;  /* 0x000000010f097824 */ /* 0x000fe200078e0a04 */
[----:B------:R-:W-:-:S03]  /*0d10*/  LEA.HI R5, R2, R3, RZ, 0x1 ;  /* 0x0000000302057211 */ /* 0x000fc600078f08ff */
[----:B------:R-:W-:Y:S01]  /*0d20*/  IMAD.IADD R2, R15, 0x1, -R0 ;  /* 0x000000010f027824 */ /* 0x000fe200078e0a00 */
[----:B------:R-:W-:Y:S01]  /*0d30*/  LOP3.LUT R0, R6, 0x1c0, RZ, 0xc0, !PT ;  /* 0x000001c006007812 */ /* 0x000fe200078ec0ff */
[----:B------:R-:W-:Y:S01]  /*0d40*/  IMAD.SHL.U32 R244, R9, 0x8, RZ ;  /* 0x0000000809f47824 */ /* 0x000fe200078e00ff */
[----:B------:R-:W-:Y:S01]  /*0d50*/  LOP3.LUT R5, R5, 0xfffffffe, RZ, 0xc0, !PT ;  /* 0xfffffffe05057812 */ /* 0x000fe200078ec0ff */
[----:B------:R-:W-:Y:S01]  /*0d60*/  IMAD.SHL.U32 R7, R9, 0x40, RZ ;  /* 0x0000004009077824 */ /* 0x000fe200078e00ff */
[----:B------:R-:W-:Y:S02]  /*0d70*/  SHF.R.S32.HI R8, RZ, 0x1f, R2 ;  /* 0x0000001fff087819 */ /* 0x000fe40000011402 */
[----:B------:R-:W-:Y:S01]  /*0d80*/  LOP3.LUT R6, R0, 0x38, R244, 0xf8, !PT ;  /* 0x0000003800067812 */ /* 0x000fe200078ef8f4 */
[----:B------:R-:W-:Y:S01]  /*0d90*/  IMAD.IADD R12, R3, 0x1, -R5 ;  /* 0x00000001030c7824 */ /* 0x000fe200078e0a05 */
[----:B------:R-:W-:Y:S02]  /*0da0*/  SHF.R.U32.HI R4, RZ, 0x3, R0 ;  /* 0x00000003ff047819 */ /* 0x000fe40000011600 */
[----:B------:R-:W-:-:S02]  /*0db0*/  LEA.HI R11, R8, R2, RZ, 0x3 ;  /* 0x00000002080b7211 */ /* 0x000fc400078f18ff */
[----:B------:R-:W-:Y:S02]  /*0dc0*/  LOP3.LUT R0, R7, 0x1c0, RZ, 0xc0, !PT ;  /* 0x000001c007007812 */ /* 0x000fe400078ec0ff */
[----:B------:R-:W-:Y:S02]  /*0dd0*/  LOP3.LUT R5, R6, R4, RZ, 0x3c, !PT ;  /* 0x0000000406057212 */ /* 0x000fe400078e3cff */
[-C--:B------:R-:W-:Y:S02]  /*0de0*/  LEA.HI R7, R14, R15.reuse, RZ, 0x6 ;  /* 0x0000000f0e077211 */ /* 0x080fe400078f30ff */
[----:B------:R-:W-:Y:S02]  /*0df0*/  LOP3.LUT R4, R11, 0xfffffff8, RZ, 0xc0, !PT ;  /* 0xfffffff80b047812 */ /* 0x000fe400078ec0ff */
[----:B------:R-:W-:Y:S02]  /*0e00*/  LOP3.LUT R6, R0, 0x8, R10, 0xf8, !PT ;  /* 0x0000000800067812 */ /* 0x000fe400078ef80a */
[----:B------:R-:W-:Y:S01]  /*0e10*/  SHF.R.U32.HI R3, RZ, 0x3, R0 ;  /* 0x00000003ff037819 */ /* 0x000fe20000011600 */
[----:B------:R-:W-:Y:S01]  /*0e20*/  IMAD.SHL.U32 R0, R7, 0x8, RZ ;  /* 0x0000000807007824 */ /* 0x000fe200078e00ff */
[-C--:B------:R-:W-:Y:S01]  /*0e30*/  LEA.HI R10, R14, R15.reuse, RZ, 0x2 ;  /* 0x0000000f0e0a7211 */ /* 0x080fe200078f10ff */
[----:B------:R-:W-:Y:S01]  /*0e40*/  IMAD.IADD R8, R2, 0x1, -R4 ;  /* 0x0000000102087824 */ /* 0x000fe200078e0a04 */
[----:B------:R-:W-:-:S02]  /*0e50*/  LEA.HI R2, R14, R15, RZ, 0x5 ;  /* 0x0000000f0e027211 */ /* 0x000fc400078f28ff */
[----:B------:R-:W-:Y:S02]  /*0e60*/  LOP3.LUT R213, R5, 0x7ffffe00, R0, 0xf8, !PT ;  /* 0x7ffffe0005d57812 */ /* 0x000fe400078ef800 */
[--C-:B------:R-:W-:Y:S02]  /*0e70*/  SHF.R.S32.HI R98, RZ, 0x2, R10.reuse ;  /* 0x00000002ff627819 */ /* 0x100fe4000001140a */
[----:B------:R-:W-:Y:S01]  /*0e80*/  SHF.R.S32.HI R4, RZ, 0x1f, R10 ;  /* 0x0000001fff047819 */ /* 0x000fe2000001140a */
[----:B------:R-:W-:Y:S01]  /*0e90*/  IMAD.SHL.U32 R213, R213, 0x2, RZ ;  /* 0x00000002d5d57824 */ /* 0x000fe200078e00ff */
[----:B------:R-:W-:Y:S02]  /*0ea0*/  LOP3.LUT R0, R2, 0xffffffe0, RZ, 0xc0, !PT ;  /* 0xffffffe002007812 */ /* 0x000fe400078ec0ff */
[----:B------:R-:W-:Y:S02]  /*0eb0*/  SHF.R.S32.HI R7, RZ, 0x5, R2 ;  /* 0x00000005ff077819 */ /* 0x000fe40000011402 */
[----:B------:R-:W-:Y:S01]  /*0ec0*/  LOP3.LUT R13, R6, R3, RZ, 0x3c, !PT ;  /* 0x00000003060d7212 */ /* 0x000fe200078e3cff */
[----:B------:R-:W-:Y:S01]  /*0ed0*/  IMAD.IADD R18, R15, 0x1, -R0 ;  /* 0x000000010f127824 */ /* 0x000fe200078e0a00 */
[----:B------:R-:W-:Y:S01]  /*0ee0*/  SHF.R.S32.HI R2, RZ, 0x1f, R2 ;  /* 0x0000001fff027819 */ /* 0x000fe20000011402 */
[----:B------:R-:W-:Y:S01]  /*0ef0*/  IMAD.SHL.U32 R19, R7, 0x200, RZ ;  /* 0x0000020007137824 */ /* 0x000fe200078e00ff */
[----:B------:R-:W-:-:S02]  /*0f00*/  LEA.HI R4, R4, R98, RZ, 0x3 ;  /* 0x0000006204047211 */ /* 0x000fc400078f18ff */
[----:B------:R-:W-:Y:S02]  /*0f10*/  LOP3.LUT R3, R10, 0xfffffffc, RZ, 0xc0, !PT ;  /* 0xfffffffc0a037812 */ /* 0x000fe400078ec0ff */
[----:B------:R-:W-:Y:S02]  /*0f20*/  LEA.HI R0, R2, R7, RZ, 0x2 ;  /* 0x0000000702007211 */ /* 0x000fe400078f10ff */
[----:B------:R-:W-:Y:S01]  /*0f30*/  LOP3.LUT R2, R4, 0xfffffff8, RZ, 0xc0, !PT ;  /* 0xfffffff804027812 */ /* 0x000fe200078ec0ff */
[----:B------:R-:W-:Y:S01]  /*0f40*/  IMAD.IADD R99, R15, 0x1, -R3 ;  /* 0x000000010f637824 */ /* 0x000fe200078e0a03 */
[----:B------:R-:W-:Y:S01]  /*0f50*/  SHF.R.S32.HI R4, RZ, 0x1f, R18 ;  /* 0x0000001fff047819 */ /* 0x000fe20000011412 */
[----:B------:R-:W-:Y:S01]  /*0f60*/  IMAD.MOV.U32 R15, RZ, RZ, 0x40 ;  /* 0x00000040ff0f7424 */ /* 0x000fe200078e00ff */
[----:B------:R-:W-:Y:S01]  /*0f70*/  LOP3.LUT R3, R0, 0xffffffc, RZ, 0xc0, !PT ;  /* 0x0ffffffc00037812 */ /* 0x000fe200078ec0ff */
[----:B------:R-:W-:Y:S01]  /*0f80*/  IMAD.IADD R0, R98, 0x1, -R2 ;  /* 0x0000000162007824 */ /* 0x000fe200078e0a02 */
[C---:B------:R-:W-:Y:S01]  /*0f90*/  LEA.HI R2, R99.reuse, R99, RZ, 0x1 ;  /* 0x0000006363027211 */ /* 0x040fe200078f08ff */
[----:B------:R-:W-:Y:S01]  /*0fa0*/  IMAD.SHL.U32 R92, R99, 0x4, RZ ;  /* 0x00000004635c7824 */ /* 0x000fe200078e00ff */
[----:B------:R-:W-:Y:S01]  /*0fb0*/  LEA.HI R10, R4, R18, RZ, 0x2 ;  /* 0x00000012040a7211 */ /* 0x000fe200078f10ff */
[----:B------:R-:W-:Y:S01]  /*0fc0*/  IMAD.IADD R5, R7, 0x1, -R3 ;  /* 0x0000000107057824 */ /* 0x000fe200078e0a03 */
[C---:B------:R-:W-:Y:S01]  /*0fd0*/  LOP3.LUT R3, R2.reuse, 0x1ffffffe, RZ, 0xc0, !PT ;  /* 0x1ffffffe02037812 */ /* 0x040fe200078ec0ff */
[----:B------:R-:W-:Y:S01]  /*0fe0*/  IMAD.SHL.U32 R2, R2, 0x20, RZ ;  /* 0x0000002002027824 */ /* 0x000fe200078e00ff */
[----:B------:R-:W-:Y:S01]  /*0ff0*/  SHF.R.S32.HI R4, RZ, 0x2, R10 ;  /* 0x00000002ff047819 */ /* 0x000fe2000001140a */
[C---:B------:R-:W-:Y:S01]  /*1000*/  IMAD.SHL.U32 R86, R99.reuse, 0x8, RZ ;  /* 0x0000000863567824 */ /* 0x040fe200078e00ff */
[----:B------:R-:W-:Y:S01]  /*1010*/  LOP3.LUT R6, R0, 0x1, RZ, 0xc0, !PT ;  /* 0x0000000100067812 */ /* 0x000fe200078ec0ff */
[----:B------:R-:W-:Y:S01]  /*1020*/  IMAD.IADD R3, R99, 0x1, -R3 ;  /* 0x0000000163037824 */ /* 0x000fe200078e0a03 */
[----:B------:R-:W-:Y:S01]  /*1030*/  LOP3.LUT R2, R2, 0xffffffc0, RZ, 0xc0, !PT ;  /* 0xffffffc002027812 */ /* 0x000fe200078ec0ff */
[----:B------:R-:W-:Y:S01]  /*1040*/  IMAD R27, R5, 0x10, R4 ;  /* 0x00000010051b7824 */ /* 0x000fe200078e0204 */
[C---:B------:R-:W-:Y:S01]  /*1050*/  LOP3.LUT P2, RZ, R0.reuse, 0x4, RZ, 0xc0, !PT ;  /* 0x0000000400ff7812 */ /* 0x040fe2000784c0ff */
[C---:B------:R-:W-:Y:S01]  /*1060*/  IMAD.SHL.U32 R4, R0.reuse, 0x40, RZ ;  /* 0x0000004000047824 */ /* 0x040fe200078e00ff */
[----:B------:R-:W-:Y:S01]  /*1070*/  LOP3.LUT P0, RZ, R0, 0x2, RZ, 0xc0, !PT ;  /* 0x0000000200ff7812 */ /* 0x000fe2000780c0ff */
[----:B------:R-:W-:Y:S01]  /*1080*/  IMAD.SHL.U32 R0, R8, 0x40, RZ ;  /* 0x0000004008007824 */ /* 0x000fe200078e00ff */
[----:B------:R-:W-:Y:S01]  /*1090*/  ISETP.NE.U32.AND P1, PT, R6, 0x1, PT ;  /* 0x000000010600780c */ /* 0x000fe20003f25070 */
[----:B------:R-:W-:Y:S01]  /*10a0*/  IMAD R14, R3, 0x8, R2 ;  /* 0x00000008030e7824 */ /* 0x000fe200078e0202 */
[----:B------:R-:W-:Y:S01]  /*10b0*/  LOP3.LUT R21, R4, 0x1c0, RZ, 0xc0, !PT ;  /* 0x000001c004157812 */ /* 0x000fe200078ec0ff */
[----:B------:R-:W-:Y:S01]  /*10c0*/  IMAD.SHL.U32 R2, R12, 0x8, RZ ;  /* 0x000000080c027824 */ /* 0x000fe200078e00ff */
[----:B------:R-:W-:Y:S01]  /*10d0*/  LOP3.LUT R0, R0, 0x1c0, RZ, 0xc0, !PT ;  /* 0x000001c000007812 */ /* 0x000fe200078ec0ff */
[----:B------:R-:W-:Y:S01]  /*10e0*/  IMAD.SHL.U32 R5, R7, 0x400, RZ ;  /* 0x0000040007057824 */ /* 0x000fe200078e00ff */
[----:B------:R-:W-:Y:S01]  /*10f0*/  SHF.R.U32.HI R20, RZ, 0x3, R21 ;  /* 0x00000003ff147819 */ /* 0x000fe20000011615 */
[----:B------:R-:W-:Y:S01]  /*1100*/  IMAD.SHL.U32 R3, R11, 0x40, RZ ;  /* 0x000000400b037824 */ /* 0x000fe200078e00ff */
[----:B------:R-:W-:Y:S01]  /*1110*/  LOP3.LUT R2, R0, 0x8, R2, 0xf8, !PT ;  /* 0x0000000800027812 */ /* 0x000fe200078ef802 */
[----:B------:R-:W-:Y:S01]  /*1120*/  IMAD R6, R99, 0x2, R5 ;  /* 0x0000000263067824 */ /* 0x000fe200078e0205 */
[----:B------:R-:W-:Y:S01]  /*1130*/  SHF.R.U32.HI R0, RZ, 0x3, R0 ;  /* 0x00000003ff007819 */ /* 0x000fe20000011600 */
[----:B------:R-:W-:Y:S01]  /*1140*/  STL [R1+0xec], R27 ;  /* 0x0000ec1b01007387 */ /* 0x000fe20000100800 */
[----:B------:R-:W-:-:S02]  /*1150*/  LOP3.LUT R4, R20, R21, RZ, 0xfc, !PT ;  /* 0x0000001514047212 */ /* 0x000fc400078efcff */
[----:B------:R-:W-:Y:S01]  /*1160*/  LOP3.LUT R0, R2, R0, RZ, 0x3c, !PT ;  /* 0x0000000002007212 */ /* 0x000fe200078e3cff */
[----:B------:R-:W-:Y:S01]  /*1170*/  IMAD R2, R12, 0x200, R13 ;  /* 0x000002000c027824 */ /* 0x000fe200078e020d */
[----:B------:R-:W-:Y:S01]  /*1180*/  LOP3.LUT R3, R3, 0xfffffe00, RZ, 0xc0, !PT ;  /* 0xfffffe0003037812 */ /* 0x000fe200078ec0ff */
[----:B------:R-:W-:Y:S01]  /*1190*/  IMAD.IADD R13, R6, 0x1, R4 ;  /* 0x00000001060d7824 */ /* 0x000fe200078e0204 */
[C---:B------:R-:W-:Y:S01]  /*11a0*/  IADD3 R24, R98.reuse, 0x20, RZ ;  /* 0x0000002062187810 */ /* 0x040fe20007ffe0ff */
[----:B------:R-:W-:Y:S01]  /*11b0*/  STL [R1+0x40], R21 ;  /* 0x0000401501007387 */ /* 0x000fe20000100800 */
[----:B------:R-:W-:Y:S02]  /*11c0*/  IADD3 R23, R98, 0x40, RZ ;  /* 0x0000004062177810 */ /* 0x000fe40007ffe0ff */
[-C--:B------:R-:W-:Y:S01]  /*11d0*/  IADD3 R4, R0, R3.reuse, R5 ;  /* 0x0000000300047210 */ /* 0x080fe20007ffe005 */
[----:B------:R-:W-:Y:S01]  /*11e0*/  IMAD.SHL.U32 R6, R24, 0x40, RZ ;  /* 0x0000004018067824 */ /* 0x000fe200078e00ff */
[----:B------:R-:W-:Y:S01]  /*11f0*/  LOP3.LUT R5, R0, R3, RZ, 0xfc, !PT ;  /* 0x0000000300057212 */ /* 0x000fe200078efcff */
[----:B------:R-:W-:Y:S01]  /*1200*/  IMAD R0, R9, 0x10, R25 ;  /* 0x0000001009007824 */ /* 0x000fe200078e0219 */
[----:B------:R-:W-:Y:S01]  /*1210*/  IADD3 R22, R98, 0x60, RZ ;  /* 0x0000006062167810 */ /* 0x000fe20007ffe0ff */
[----:B------:R-:W-:Y:S01]  /*1220*/  IMAD.SHL.U32 R3, R23, 0x40, RZ ;  /* 0x0000004017037824 */ /* 0x000fe200078e00ff */
[C---:B------:R-:W-:Y:S01]  /*1230*/  LOP3.LUT P6, RZ, R8.reuse, 0x2, RZ, 0xc0, !PT ;  /* 0x0000000208ff7812 */ /* 0x040fe200078cc0ff */
[----:B------:R-:W-:Y:S01]  /*1240*/  STL [R1+0x44], R20 ;  /* 0x0000441401007387 */ /* 0x000fe20000100800 */
[----:B------:R-:W-:-:S02]  /*1250*/  LOP3.LUT P5, RZ, R8, 0x4, RZ, 0xc0, !PT ;  /* 0x0000000408ff7812 */ /* 0x000fc400078ac0ff */
[----:B------:R-:W-:Y:S01]  /*1260*/  SHF.R.S32.HI R7, RZ, 0x1f, R24 ;  /* 0x0000001fff077819 */ /* 0x000fe20000011418 */
[----:B------:R1:W-:Y:S01]  /*1270*/  STL [R1], R0 ;  /* 0x0000000001007387 */ /* 0x0003e20000100800 */
[----:B------:R-:W-:Y:S02]  /*1280*/  SHF.R.S32.HI R8, RZ, 0x1f, R23 ;  /* 0x0000001fff087819 */ /* 0x000fe40000011417 */
[C---:B------:R-:W-:Y:S02]  /*1290*/  LOP3.LUT P4, RZ, R9.reuse, 0x2, RZ, 0xc0, !PT ;  /* 0x0000000209ff7812 */ /* 0x040fe4000788c0ff */
[----:B------:R-:W-:Y:S02]  /*12a0*/  LOP3.LUT P3, RZ, R9, 0x4, RZ, 0xc0, !PT ;  /* 0x0000000409ff7812 */ /* 0x000fe4000786c0ff */
[----:B------:R-:W-:Y:S02]  /*12b0*/  SHF.R.S32.HI R9, RZ, 0x1f, R22 ;  /* 0x0000001fff097819 */ /* 0x000fe40000011416 */
[----:B------:R-:W-:-:S02]  /*12c0*/  LOP3.LUT R11, R6, 0x1c0, RZ, 0xc0, !PT ;  /* 0x000001c0060b7812 */ /* 0x000fc400078ec0ff */
[----:B------:R-:W-:Y:S02]  /*12d0*/  LEA.HI R7, R7, R24, RZ, 0x3 ;  /* 0x0000001807077211 */ /* 0x000fe400078f18ff */
[----:B------:R-:W-:Y:S02]  /*12e0*/  LEA.HI R6, R8, R23, RZ, 0x3 ;  /* 0x0000001708067211 */ /* 0x000fe400078f18ff */
[----:B------:R-:W-:Y:S01]  /*12f0*/  LOP3.LUT R23, R3, 0x1c0, RZ, 0xc0, !PT ;  /* 0x000001c003177812 */ /* 0x000fe200078ec0ff */
[----:B------:R-:W-:Y:S01]  /*1300*/  IMAD.SHL.U32 R8, R7, 0x40, RZ ;  /* 0x0000004007087824 */ /* 0x000fe200078e00ff */
[----:B------:R-:W-:Y:S01]  /*1310*/  LEA.HI R3, R9, R22, RZ, 0x3 ;  /* 0x0000001609037211 */ /* 0x000fe200078f18ff */
[----:B------:R-:W-:Y:S01]  /*1320*/  IMAD.SHL.U32 R7, R6, 0x40, RZ ;  /* 0x0000004006077824 */ /* 0x000fe200078e00ff */
[----:B------:R-:W-:Y:S02]  /*1330*/  IADD3 R91, R92, 0x10, RZ ;  /* 0x000000105c5b7810 */ /* 0x000fe40007ffe0ff */
[----:B------:R-:W-:Y:S01]  /*1340*/  LOP3.LUT R12, R11, 0x38, R86, 0xf8, !PT ;  /* 0x000000380b0c7812 */ /* 0x000fe200078ef856 */
[----:B------:R-:W-:Y:S01]  /*1350*/  IMAD.SHL.U32 R6, R3, 0x40, RZ ;  /* 0x0000004003067824 */ /* 0x000fe200078e00ff */
[----:B------:R-:W-:Y:S01]  /*1360*/  SHF.R.U32.HI R26, RZ, 0x3, R11 ;  /* 0x00000003ff1a7819 */ /* 0x000fe2000001160b */
[----:B-1----:R-:W-:Y:S01]  /*1370*/  IMAD.SHL.U32 R0, R22, 0x40, RZ ;  /* 0x0000004016007824 */ /* 0x002fe200078e00ff */
[----:B------:R-:W-:-:S02]  /*1380*/  LOP3.LUT R9, R10, 0x7ffffffc, RZ, 0xc0, !PT ;  /* 0x7ffffffc0a097812 */ /* 0x000fc400078ec0ff */
[--C-:B------:R-:W-:Y:S02]  /*1390*/  LOP3.LUT R11, R23, 0x38, R86.reuse, 0xf8, !PT ;  /* 0x00000038170b7812 */ /* 0x100fe400078ef856 */
[----:B------:R-:W-:Y:S01]  /*13a0*/  LOP3.LUT R22, R0, 0x1c0, RZ, 0xc0, !PT ;  /* 0x000001c000167812 */ /* 0x000fe200078ec0ff */
[----:B------:R-:W-:Y:S01]  /*13b0*/  IMAD.IADD R9, R18, 0x1, -R9 ;  /* 0x0000000112097824 */ /* 0x000fe200078e0a09 */
[----:B------:R-:W-:Y:S02]  /*13c0*/  SHF.R.U32.HI R24, RZ, 0x3, R23 ;  /* 0x00000003ff187819 */ /* 0x000fe40000011617 */
[----:B------:R-:W-:Y:S01]  /*13d0*/  SHF.R.S32.HI R3, RZ, 0x1f, R91 ;  /* 0x0000001fff037819 */ /* 0x000fe2000001145b */
[----:B------:R-:W-:Y:S01]  /*13e0*/  IMAD.SHL.U32 R18, R9, 0x2, RZ ;  /* 0x0000000209127824 */ /* 0x000fe200078e00ff */
[----:B------:R-:W-:Y:S02]  /*13f0*/  LOP3.LUT R10, R22, 0x38, R86, 0xf8, !PT ;  /* 0x00000038160a7812 */ /* 0x000fe400078ef856 */
[----:B------:R-:W-:Y:S01]  /*1400*/  SHF.R.U32.HI R23, RZ, 0x3, R22 ;  /* 0x00000003ff177819 */ /* 0x000fe20000011616 */
[----:B------:R-:W-:Y:S01]  /*1410*/  IMAD.SHL.U32 R22, R91, 0x2, RZ ;  /* 0x000000025b167824 */ /* 0x000fe200078e00ff */
[----:B------:R-:W-:-:S02]  /*1420*/  LOP3.LUT R25, R8, 0xfffffe00, RZ, 0xc0, !PT ;  /* 0xfffffe0008197812 */ /* 0x000fc400078ec0ff */
[----:B------:R-:W-:Y:S02]  /*1430*/  SHF.L.U64.HI R3, R91, 0x1, R3 ;  /* 0x000000015b037819 */ /* 0x000fe40000010203 */
[----:B------:R1:W-:Y:S01]  /*1440*/  STL [R1+0xe0], R22 ;  /* 0x0000e01601007387 */ /* 0x0003e20000100800 */
[----:B------:R-:W-:Y:S02]  /*1450*/  LOP3.LUT R7, R7, 0xfffffe00, RZ, 0xc0, !PT ;  /* 0xfffffe0007077812 */ /* 0x000fe400078ec0ff */
[----:B------:R-:W-:Y:S01]  /*1460*/  LOP3.LUT R12, R25, R12, R26, 0xf6, !PT ;  /* 0x0000000c190c7212 */ /* 0x000fe200078ef61a */
[----:B------:R-:W-:Y:S01]  /*1470*/  STL [R1+0x4c], R25 ;  /* 0x00004c1901007387 */ /* 0x000fe20000100800 */
[----:B------:R-:W-:Y:S02]  /*1480*/  LOP3.LUT R11, R7, R11, R24, 0xf6, !PT ;  /* 0x0000000b070b7212 */ /* 0x000fe400078ef618 */
[----:B------:R-:W-:Y:S01]  /*1490*/  LEA R12, R12, 0x5100, 0x1 ;  /* 0x000051000c0c7811 */ /* 0x000fe200078e08ff */
[----:B------:R2:W-:Y:S01]  /*14a0*/  STL [R1+0xdc], R3 ;  /* 0x0000dc0301007387 */ /* 0x0005e20000100800 */
[----:B------:R-:W-:-:S02]  /*14b0*/  LOP3.LUT R9, R21, 0x38, R86, 0xf8, !PT ;  /* 0x0000003815097812 */ /* 0x000fc400078ef856 */
[----:B------:R-:W-:Y:S01]  /*14c0*/  LEA R11, R11, 0x5100, 0x1 ;  /* 0x000051000b0b7811 */ /* 0x000fe200078e08ff */
[----:B------:R3:W-:Y:S01]  /*14d0*/  STL [R1+0x48], R7 ;  /* 0x0000480701007387 */ /* 0x0007e20000100800 */
[----:B------:R-:W-:Y:S02]  /*14e0*/  LEA R196, R2, 0x2900, 0x1 ;  /* 0x0000290002c47811 */ /* 0x000fe400078e08ff */
[----:B------:R-:W-:Y:S02]  /*14f0*/  SEL R2, R16, 0xffffffe0, !P6 ;  /* 0xffffffe010027807 */ /* 0x000fe40007000000 */
[C---:B------:R-:W-:Y:S02]  /*1500*/  SEL R0, R15.reuse, 0xffffffc0, !P3 ;  /* 0xffffffc00f007807 */ /* 0x040fe40005800000 */
[----:B------:R-:W-:Y:S02]  /*1510*/  SEL R8, R15, 0xffffffc0, !P2 ;  /* 0xffffffc00f087807 */ /* 0x000fe40005000000 */
[----:B------:R-:W-:Y:S01]  /*1520*/  LOP3.LUT R9, R19, R9, R20, 0xf6, !PT ;  /* 0x0000000913097212 */ /* 0x000fe200078ef614 */
[C---:B------:R-:W-:Y:S01]  /*1530*/  IMAD.IADD R202, R196.reuse, 0x1, R0 ;  /* 0x00000001c4ca7824 */ /* 0x040fe200078e0200 */
[----:B------:R-:W-:-:S02]  /*1540*/  IADD3 R207, R196, 0x20, RZ ;  /* 0x00000020c4cf7810 */ /* 0x000fc40007ffe0ff */
[----:B-1----:R-:W-:Y:S02]  /*1550*/  LOP3.LUT R22, R6, 0xfffffe00, RZ, 0xc0, !PT ;  /* 0xfffffe0006167812 */ /* 0x002fe400078ec0ff */
[----:B------:R-:W-:Y:S02]  /*1560*/  SEL R6, R16, 0xffffffe0, !P0 ;  /* 0xffffffe010067807 */ /* 0x000fe40004000000 */
[----:B------:R-:W-:Y:S01]  /*1570*/  LOP3.LUT R10, R22, R10, R23, 0xf6, !PT ;  /* 0x0000000a160a7212 */ /* 0x000fe200078ef617 */
[----:B------:R-:W-:Y:S01]  /*1580*/  STL [R1+0xe8], R22 ;  /* 0x0000e81601007387 */ /* 0x000fe20000100800 */
[----:B------:R-:W-:Y:S01]  /*1590*/  IADD3 R16, R18, 0x10, RZ ;  /* 0x0000001012107810 */ /* 0x000fe20007ffe0ff */
[----:B--2---:R-:W-:Y:S01]  /*15a0*/  IMAD.IADD R3, R27, 0x1, R14 ;  /* 0x000000011b037824 */ /* 0x004fe200078e020e */
[----:B------:R-:W-:Y:S02]  /*15b0*/  LEA R10, R10, 0x5100, 0x1 ;  /* 0x000051000a0a7811 */ /* 0x000fe400078e08ff */
[----:B------:R-:W-:-:S02]  /*15c0*/  IADD3 R14, R18, 0x20, RZ ;  /* 0x00000020120e7810 */ /* 0x000fc40007ffe0ff */
[----:B------:R1:W-:Y:S01]  /*15d0*/  STL [R1+0xf0], R3 ;  /* 0x0000f00301007387 */ /* 0x0003e20000100800 */
[----:B---3--:R-:W-:Y:S02]  /*15e0*/  SEL R7, R17, 0x10, !P1 ;  /* 0x0000001011077807 */ /* 0x008fe40004800000 */
[----:B------:R-:W-:Y:S01]  /*15f0*/  IADD3 R17, R18, 0x8, RZ ;  /* 0x0000000812117810 */ /* 0x000fe20007ffe0ff */
[----:B------:R-:W-:Y:S01]  /*1600*/  STL [R1+0x7c], R18 ;  /* 0x00007c1201007387 */ /* 0x000fe20000100800 */
[----:B------:R-:W-:Y:S02]  /*1610*/  LEA R9, R9, 0x5100, 0x1 ;  /* 0x0000510009097811 */ /* 0x000fe400078e08ff */
[----:B------:R-:W-:Y:S01]  /*1620*/  @P4 IADD3 R207, R196, -0x20, RZ ;  /* 0xffffffe0c4cf4810 */ /* 0x000fe20007ffe0ff */
[----:B------:R2:W-:Y:S01]  /*1630*/  STL [R1+0xd8], R12 ;  /* 0x0000d80c01007387 */ /* 0x0005e20000100800 */
[----:B------:R-:W-:Y:S02]  /*1640*/  LEA R203, R4, 0x5100, 0x1 ;  /* 0x0000510004cb7811 */ /* 0x000fe400078e08ff */
[----:B------:R-:W-:Y:S01]  /*1650*/  LEA R197, R5, 0x100, 0x1 ;  /* 0x0000010005c57811 */ /* 0x000fe200078e08ff */
[----:B------:R3:W-:Y:S01]  /*1660*/  STL [R1+0xd4], R11 ;  /* 0x0000d40b01007387 */ /* 0x0007e20000100800 */
[----:B------:R-:W-:Y:S01]  /*1670*/  IMAD.IADD R199, R0, 0x1, R207 ;  /* 0x0000000100c77824 */ /* 0x000fe200078e02cf */
[----:B------:R-:W-:Y:S01]  /*1680*/  IADD3 R212, R86, 0x20, RZ ;  /* 0x0000002056d47810 */ /* 0x000fe20007ffe0ff */
[----:B------:R-:W-:Y:S01]  /*1690*/  IMAD.IADD R206, R203, 0x1, R2 ;  /* 0x00000001cbce7824 */ /* 0x000fe200078e0202 */
[----:B------:R4:W-:Y:S01]  /*16a0*/  STL [R1+0xd0], R10 ;  /* 0x0000d00a01007387 */ /* 0x0009e20000100800 */
[----:B------:R-:W-:Y:S01]  /*16b0*/  SHF.R.S32.HI R245, RZ, 0x1f, R244 ;  /* 0x0000001ffff57819 */ /* 0x000fe200000114f4 */
[----:B------:R-:W-:Y:S01]  /*16c0*/  IMAD.IADD R201, R2, 0x1, R197 ;  /* 0x0000000102c97824 */ /* 0x000fe200078e02c5 */
[----:B------:R-:W-:Y:S01]  /*16d0*/  SHF.R.S32.HI R87, RZ, 0x1f, R86 ;  /* 0x0000001fff577819 */ /* 0x000fe20000011456 */
[----:B------:R5:W-:Y:S01]  /*16e0*/  STL [R1+0x74], R17 ;  /* 0x0000741101007387 */ /* 0x000be20000100800 */
[----:B------:R-:W-:-:S02]  /*16f0*/  SHF.R.S32.HI R252, RZ, 0x1f, R212 ;  /* 0x0000001ffffc7819 */ /* 0x000fc400000114d4 */
[----:B------:R-:W-:Y:S01]  /*1700*/  IADD3 R211, R207, 0x800, RZ ;  /* 0x00000800cfd37810 */ /* 0x000fe20007ffe0ff */
[----:B------:R5:W-:Y:S01]  /*1710*/  STL [R1+0x70], R16 ;  /* 0x0000701001007387 */ /* 0x000be20000100800 */
[----:B-1----:R-:W-:Y:S02]  /*1720*/  LOP3.LUT R3, R21, 0x18, R86, 0xf8, !PT ;  /* 0x0000001815037812 */ /* 0x002fe400078ef856 */
[----:B------:R-:W-:Y:S02]  /*1730*/  IADD3 R210, R207, 0x1000, RZ ;  /* 0x00001000cfd27810 */ /* 0x000fe40007ffe0ff */
[----:B------:R-:W-:Y:S02]  /*1740*/  LOP3.LUT R247, R19, R3, R20, 0xf6, !PT ;  /* 0x0000000313f77212 */ /* 0x000fe400078ef614 */
[----:B------:R-:W-:Y:S02]  /*1750*/  SEL R3, R15, 0xffffffc0, !P5 ;  /* 0xffffffc00f037807 */ /* 0x000fe40006800000 */
[----:B------:R-:W-:-:S02]  /*1760*/  IADD3 R15, R18, 0x18, RZ ;  /* 0x00000018120f7810 */ /* 0x000fc40007ffe0ff */
[C---:B--2---:R-:W-:Y:S01]  /*1770*/  IADD3 R12, R18.reuse, 0x28, RZ ;  /* 0x00000028120c7810 */ /* 0x044fe20007ffe0ff */
[----:B------:R-:W-:Y:S01]  /*1780*/  IMAD.IADD R204, R203, 0x1, R3 ;  /* 0x00000001cbcc7824 */ /* 0x000fe200078e0203 */
[----:B---3--:R-:W-:Y:S01]  /*1790*/  IADD3 R11, R18, 0x30, RZ ;  /* 0x00000030120b7810 */ /* 0x008fe20007ffe0ff */
[----:B------:R-:W-:Y:S01]  /*17a0*/  STL [R1+0x6c], R15 ;  /* 0x00006c0f01007387 */ /* 0x000fe20000100800 */
[----:B------:R-:W-:Y:S01]  /*17b0*/  IMAD.IADD R198, R3, 0x1, R197 ;  /* 0x0000000103c67824 */ /* 0x000fe200078e02c5 */
[----:B------:R-:W-:Y:S01]  /*17c0*/  LEA R247, R247, 0x100, 0x1 ;  /* 0x00000100f7f77811 */ /* 0x000fe200078e08ff */
[----:B------:R-:W-:Y:S01]  /*17d0*/  IMAD.IADD R205, R2, 0x1, R204 ;  /* 0x0000000102cd7824 */ /* 0x000fe200078e02cc */
[----:B------:R1:W-:Y:S01]  /*17e0*/  STL [R1+0x68], R14 ;  /* 0x0000680e01007387 */ /* 0x0003e20000100800 */
[----:B----4-:R-:W-:Y:S01]  /*17f0*/  IADD3 R10, R18, 0x38, RZ ;  /* 0x00000038120a7810 */ /* 0x010fe20007ffe0ff */
[----:B------:R-:W-:Y:S01]  /*1800*/  IMAD.IADD R200, R2, 0x1, R198 ;  /* 0x0000000102c87824 */ /* 0x000fe200078e02c6 */
[----:B-----5:R-:W-:Y:S01]  /*1810*/  SHF.R.S32.HI R17, RZ, 0x1f, R17 ;  /* 0x0000001fff117819 */ /* 0x020fe20000011411 */
[----:B------:R2:W-:Y:S01]  /*1820*/  STL [R1+0x64], R12 ;  /* 0x0000640c01007387 */ /* 0x0005e20000100800 */
[----:B------:R-:W-:Y:S01]  /*1830*/  IMAD.IADD R248, R8, 0x1, R247 ;  /* 0x0000000108f87824 */ /* 0x000fe200078e02f7 */
[----:B------:R-:W-:-:S02]  /*1840*/  IADD3 R209, R207, 0x1800, RZ ;  /* 0x00001800cfd17810 */ /* 0x000fc40007ffe0ff */
[----:B------:R-:W-:Y:S01]  /*1850*/  STL [R1+0x60], R11 ;  /* 0x0000600b01007387 */ /* 0x000fe20000100800 */
[----:B------:R-:W-:Y:S02]  /*1860*/  SHF.R.S32.HI R16, RZ, 0x1f, R16 ;  /* 0x0000001fff107819 */ /* 0x000fe40000011410 */
[----:B------:R-:W-:Y:S01]  /*1870*/  IADD3 R208, R207, 0x2000, RZ ;  /* 0x00002000cfd07810 */ /* 0x000fe20007ffe0ff */
[----:B------:R3:W-:Y:S04]  /*1880*/  STL [R1+0xcc], R9 ;  /* 0x0000cc0901007387 */ /* 0x0007e80000100800 */
[----:B------:R-:W-:Y:S04]  /*1890*/  STL [R1+0x5c], R10 ;  /* 0x00005c0a01007387 */ /* 0x000fe80000100800 */
[----:B------:R-:W-:Y:S04]  /*18a0*/  STL [R1+0xc0], R17 ;  /* 0x0000c01101007387 */ /* 0x000fe80000100800 */
[----:B------:R-:W-:Y:S01]  /*18b0*/  STL [R1+0xbc], R16 ;  /* 0x0000bc1001007387 */ /* 0x000fe20000100800 */
[----:B-1----:R-:W-:-:S02]  /*18c0*/  SHF.R.S32.HI R14, RZ, 0x1f, R14 ;  /* 0x0000001fff0e7819 */ /* 0x002fc4000001140e */
[----:B--2---:R-:W-:Y:S02]  /*18d0*/  SHF.R.S32.HI R12, RZ, 0x1f, R12 ;  /* 0x0000001fff0c7819 */ /* 0x004fe4000001140c */
[----:B---3--:R-:W-:-:S05]  /*18e0*/  SHF.R.S32.HI R9, RZ, 0x1f, R15 ;  /* 0x0000001fff097819 */ /* 0x008fca000001140f */
[----:B------:R1:W-:Y:S04]  /*18f0*/  STL [R1+0xb8], R9 ;  /* 0x0000b80901007387 */ /* 0x0003e80000100800 */
[----:B------:R-:W-:Y:S04]  /*1900*/  STL [R1+0xb4], R14 ;  /* 0x0000b40e01007387 */ /* 0x000fe80000100800 */
[----:B------:R-:W-:Y:S01]  /*1910*/  STL [R1+0xb0], R12 ;  /* 0x0000b00c01007387 */ /* 0x000fe20000100800 */
[----:B-1----:R-:W-:Y:S02]  /*1920*/  SHF.R.S32.HI R9, RZ, 0x1f, R11 ;  /* 0x0000001fff097819 */ /* 0x002fe4000001140b */
[----:B------:R-:W-:-:S03]  /*1930*/  LEA R11, R13, 0x80, 0x1 ;  /* 0x000000800d0b7811 */ /* 0x000fc600078e08ff */
[----:B------:R1:W-:Y:S02]  /*1940*/  STL [R1+0xac], R9 ;  /* 0x0000ac0901007387 */ /* 0x0003e40000100800 */
[C---:B------:R-:W-:Y:S01]  /*1950*/  IMAD.IADD R0, R11.reuse, 0x1, R6 ;  /* 0x000000010b007824 */ /* 0x040fe200078e0206 */
[----:B-1----:R-:W-:Y:S01]  /*1960*/  SHF.R.S32.HI R9, RZ, 0x1f, R10 ;  /* 0x0000001fff097819 */ /* 0x002fe2000001140a */
[----:B------:R-:W-:-:S04]  /*1970*/  IMAD.IADD R10, R11, 0x1, R8 ;  /* 0x000000010b0a7824 */ /* 0x000fc800078e0208 */
[----:B------:R1:W-:Y:S01]  /*1980*/  STL [R1+0xa8], R9 ;  /* 0x0000a80901007387 */ /* 0x0003e20000100800 */
[----:B------:R-:W-:-:S03]  /*1990*/  IMAD.IADD R4, R6, 0x1, R10 ;  /* 0x0000000106047824 */ /* 0x000fc600078e020a */
[----:B------:R-:W-:Y:S01]  /*19a0*/  STL [R1+0x8c], R11 ;  /* 0x00008c0b01007387 */ /* 0x000fe20000100800 */
[----:B------:R-:W-:-:S03]  /*19b0*/  IMAD.IADD R3, R7, 0x1, R4 ;  /* 0x0000000107037824 */ /* 0x000fc600078e0204 */
[----:B------:R-:W-:Y:S04]  /*19c0*/  STL [R1+0x90], R10 ;  /* 0x0000900a01007387 */ /* 0x000fe80000100800 */
[----:B------:R2:W-:Y:S01]  /*19d0*/  STL [R1+0xa4], R0 ;  /* 0x0000a40001007387 */ /* 0x0005e20000100800 */
[----:B-1----:R-:W-:-:S04]  /*19e0*/  IMAD.IADD R9, R11, 0x1, R7 ;  /* 0x000000010b097824 */ /* 0x002fc800078e0207 */
[----:B------:R-:W-:Y:S01]  /*19f0*/  IMAD.IADD R5, R9, 0x1, R6 ;  /* 0x0000000109057824 */ /* 0x000fe200078e0206 */
[----:B------:R-:W-:Y:S01]  /*1a00*/  STL [R1+0x9c], R9 ;  /* 0x00009c0901007387 */ /* 0x000fe20000100800 */
[----:B--2---:R-:W-:-:S05]  /*1a10*/  IMAD.IADD R0, R7, 0x1, R10 ;  /* 0x0000000107007824 */ /* 0x004fca00078e020a */
[----:B------:R1:W-:Y:S04]  /*1a20*/  STL [R1+0x98], R0 ;  /* 0x0000980001007387 */ /* 0x0003e80000100800 */
[----:B------:R2:W-:Y:S04]  /*1a30*/  STL [R1+0xa0], R5 ;  /* 0x0000a00501007387 */ /* 0x0005e80000100800 */
[----:B------:R2:W-:Y:S04]  /*1a40*/  STL [R1+0x94], R4 ;  /* 0x0000940401007387 */ /* 0x0005e80000100800 */
[----:B------:R2:W-:Y:S01]  /*1a50*/  STL [R1+0xc8], R3 ;  /* 0x0000c80301007387 */ /* 0x0005e20000100800 */
[----:B-1----:R-:W-:-:S05]  /*1a60*/  IMAD.IADD R0, R6, 0x1, R0 ;  /* 0x0000000106007824 */ /* 0x002fca00078e0200 */
[----:B------:R2:W-:Y:S02]  /*1a70*/  STL [R1+0xc4], R0 ;  /* 0x0000c40001007387 */ /* 0x0005e40000100800 */
.L_x_410:
[----:B--2---:R-:W2:Y:S01]  /*1a80*/  LDL R0, [R1+0x3c] ;  /* 0x00003c0001007983 */ /* 0x004ea20000100800 */
[----:B------:R-:W-:Y:S01]  /*1a90*/  IMAD.MOV.U32 R2, RZ, RZ, 0x4 ;  /* 0x00000004ff027424 */ /* 0x000fe200078e00ff */
[----:B------:R-:W-:-:S04]  /*1aa0*/  ISETP.NE.U32.AND P0, PT, RZ, c[0x0][0x370], PT ;  /* 0x0000dc00ff007a0c */ /* 0x000fc80003f05070 */
[----:B------:R-:W-:Y:S01]  /*1ab0*/  ISETP.NE.AND.EX P1, PT, RZ, c[0x0][0x374], PT, P0 ;  /* 0x0000dd00ff007a0c */ /* 0x000fe20003f25300 */
[----:B--2---:R-:W-:-:S05]  /*1ac0*/  IMAD.WIDE R2, R0, R2, c[0x0][0x588] ;  /* 0x0001620000027625 */ /* 0x004fca00078e0202 */
[----:B------:R-:W2:Y:S01]  /*1ad0*/  LDG.E R27, [R2.64] ;  /* 0x00000008021b7981 */ /* 0x000ea2000c1e1900 */
[----:B------:R-:W-:Y:S01]  /*1ae0*/  ISETP.NE.U32.AND P4, PT, RZ, c[0x0][0x360], PT ;  /* 0x0000d800ff007a0c */ /* 0x000fe20003f85070 */
[----:B------:R-:W-:Y:S01]  /*1af0*/  IMAD.MOV.U32 R9, RZ, RZ, RZ ;  /* 0x000000ffff097224 */ /* 0x000fe200078e00ff */
[----:B------:R-:W-:Y:S02]  /*1b00*/  ISETP.NE.U32.AND P3, PT, RZ, c[0x0][0x348], PT ;  /* 0x0000d200ff007a0c */ /* 0x000fe40003f65070 */
[----:B------:R-:W-:Y:S02]  /*1b10*/  ISETP.NE.AND.EX P4, PT, RZ, c[0x0][0x364], PT, P4 ;  /* 0x0000d900ff007a0c */ /* 0x000fe40003f85340 */
[----:B------:R-:W-:Y:S02]  /*1b20*/  ISETP.NE.U32.AND P5, PT, RZ, c[0x0][0x350], PT ;  /* 0x0000d400ff007a0c */ /* 0x000fe40003fa5070 */
[----:B------:R-:W-:Y:S02]  /*1b30*/  ISETP.NE.U32.AND P6, PT, RZ, c[0x0][0x358], PT ;  /* 0x0000d600ff007a0c */ /* 0x000fe40003fc5070 */
[----:B------:R-:W-:-:S02]  /*1b40*/  ISETP.NE.AND.EX P3, PT, RZ, c[0x0][0x34c], PT, P3 ;  /* 0x0000d300ff007a0c */ /* 0x000fc40003f65330 */
[----:B------:R-:W-:Y:S02]  /*1b50*/  ISETP.NE.AND.EX P5, PT, RZ, c[0x0][0x354], PT, P5 ;  /* 0x0000d500ff007a0c */ /* 0x000fe40003fa5350 */
[----:B------:R-:W-:Y:S01]  /*1b60*/  ISETP.NE.AND.EX P6, PT, RZ, c[0x0][0x35c], PT, P6 ;  /* 0x0000d700ff007a0c */ /* 0x000fe20003fc5360 */
[----:B------:R-:W-:Y:S01]  /*1b70*/  IMAD.MOV.U32 R142, RZ, RZ, RZ ;  /* 0x000000ffff8e7224 */ /* 0x000fe200078e00ff */
[----:B------:R-:W-:Y:S01]  /*1b80*/  CS2R R12, SRZ ;  /* 0x00000000000c7805 */ /* 0x000fe2000001ff00 */
[----:B--2---:R-:W-:Y:S01]  /*1b90*/  SHF.R.S32.HI R28, RZ, 0x1f, R27 ;  /* 0x0000001fff1c7819 */ /* 0x004fe2000001141b */
[C---:B------:R-:W-:Y:S01]  /*1ba0*/  IMAD.SHL.U32 R16, R27.reuse, 0x4, RZ ;  /* 0x000000041b107824 */ /* 0x040fe200078e00ff */
[C---:B------:R-:W-:Y:S01]  /*1bb0*/  @P1 LEA R4, P0, R27.reuse, c[0x0][0x370], 0x2 ;  /* 0x0000dc001b041a11 */ /* 0x040fe200078010ff */
[----:B------:R1:W-:Y:S01]  /*1bc0*/  STL [R1+0x58], R27 ;  /* 0x0000581b01007387 */ /* 0x0003e20000100800 */
[C-C-:B------:R-:W-:Y:S02]  /*1bd0*/  SHF.L.U64.HI R15, R27.reuse, 0x2, R28.reuse ;  /* 0x000000021b0f7819 */ /* 0x140fe4000001021c */
[----:B------:R-:W-:Y:S01]  /*1be0*/  @P1 LEA.HI.X R5, R27, c[0x0][0x374], R28, 0x2, P0 ;  /* 0x0000dd001b051a11 */ /* 0x000fe200000f141c */
[----:B------:R1:W-:Y:S01]  /*1bf0*/  STL [R1+0x80], R28 ;  /* 0x0000801c01007387 */ /* 0x0003e20000100800 */
[----:B------:R-:W-:-:S03]  /*1c00*/  @P4 IADD3 R2, P0, R16, c[0x0][0x360], RZ ;  /* 0x0000d80010024a10 */ /* 0x000fc60007f1e0ff */
[----:B------:R2:W3:Y:S01]  /*1c10*/  @P1 LDG.E R9, [R4.64] ;  /* 0x0000000804091981 */ /* 0x0004e2000c1e1900 */
[C---:B------:R-:W-:Y:S02]  /*1c20*/  @P4 IADD3.X R3, R15.reuse, c[0x0][0x364], RZ, P0, !PT ;  /* 0x0000d9000f034a10 */ /* 0x040fe400007fe4ff */
[----:B------:R-:W-:Y:S01]  /*1c30*/  IADD3 R6, P2, R16, c[0x0][0x348], RZ ;  /* 0x0000d20010067a10 */ /* 0x000fe20007f5e0ff */
[----:B------:R1:W-:Y:S04]  /*1c40*/  STL [R1+0x50], R16 ;  /* 0x0000501001007387 */ /* 0x0003e80000100800 */
[----:B------:R4:W5:Y:S01]  /*1c50*/  @P4 LDG.E R146, [R2.64] ;  /* 0x0000000802924981 */ /* 0x000962000c1e1900 */
[----:B------:R-:W-:-:S03]  /*1c60*/  IADD3.X R7, R15, c[0x0][0x34c], RZ, P2, !PT ;  /* 0x0000d3000f077a10 */ /* 0x000fc600017fe4ff */
[----:B------:R1:W-:Y:S04]  /*1c70*/  STL [R1+0x54], R15 ;  /* 0x0000540f01007387 */ /* 0x0003e80000100800 */
[----:B------:R1:W5:Y:S01]  /*1c80*/  @P3 LDG.E R142, [R6.64] ;  /* 0x00000008068e3981 */ /* 0x000362000c1e1900 */
[----:B--2---:R-:W-:-:S04]  /*1c90*/  IADD3 R4, P1, R16, c[0x0][0x350], RZ ;  /* 0x0000d40010047a10 */ /* 0x004fc80007f3e0ff */
[----:B------:R-:W-:Y:S02]  /*1ca0*/  IADD3.X R5, R15, c[0x0][0x354], RZ, P1, !PT ;  /* 0x0000d5000f057a10 */ /* 0x000fe40000ffe4ff */
[----:B----4-:R-:W-:-:S03]  /*1cb0*/  IADD3 R2, P0, R16, c[0x0][0x358], RZ ;  /* 0x0000d60010027a10 */ /* 0x010fc60007f1e0ff */
[----:B------:R1:W5:Y:S01]  /*1cc0*/  @P5 LDG.E R13, [R4.64] ;  /* 0x00000008040d5981 */ /* 0x000362000c1e1900 */
[----:B------:R-:W-:-:S05]  /*1cd0*/  IADD3.X R3, R15, c[0x0][0x35c], RZ, P0, !PT ;  /* 0x0000d7000f037a10 */ /* 0x000fca00007fe4ff */
[----:B------:R1:W5:Y:S01]  /*1ce0*/  @P6 LDG.E R12, [R2.64] ;  /* 0x00000008020c6981 */ /* 0x000362000c1e1900 */
[----:B------:R-:W-:Y:S03]  /*1cf0*/  YIELD ;  /* 0x0000000000007946 */ /* 0x000fe60003800000 */
[----:B---3--:R1:W-:Y:S01]  /*1d00*/  STL [R1+0x2c], R9 ;  /* 0x00002c0901007387 */ /* 0x0083e20000100800 */
[----:B------:R-:W-:Y:S05]  /*1d10*/  @P4 BRA `(.L_x_231) ;  /* 0x0000005000004947 */ /* 0x000fea0003800000 */
[----:B-----5:R-:W-:Y:S01]  /*1d20*/  MOV R146, c[0x0][0x168] ;  /* 0x00005a0000927a02 */ /* 0x020fe20000000f00 */
[----:B------:R-:W-:Y:S05]  /*1d30*/  @!P3 BRA `(.L_x_231) ;  /* 0x000000300000b947 */ /* 0x000fea0003800000 */
[----:B------:R-:W2:Y:S04]  /*1d40*/  LDG.E R8, [R6.64] ;  /* 0x0000000806087981 */ /* 0x000ea8000c1e1900 */
[----:B------:R-:W2:Y:S02]  /*1d50*/  LDG.E R0, [R6.64+0x4] ;  /* 0x0000040806007981 */ /* 0x000ea4000c1e1900 */
[----:B--2---:R-:W-:-:S02]  /*1d60*/  IADD3 R146, -R8, R0, RZ ;  /* 0x0000000008927210 */ /* 0x004fc40007ffe1ff */
.L_x_231:
[----:B------:R-:W-:-:S04]  /*1d70*/  ISETP.NE.U32.AND P0, PT, RZ, c[0x0][0x368], PT ;  /* 0x0000da00ff007a0c */ /* 0x000fc80003f05070 */
[----:B------:R-:W-:-:S13]  /*1d80*/  ISETP.NE.AND.EX P0, PT, RZ, c[0x0][0x36c], PT, P0 ;  /* 0x0000db00ff007a0c */ /* 0x000fda0003f05300 */
[----:B------:R-:W-:Y:S05]  /*1d90*/  @!P0 BRA `(.L_x_232) ;  /* 0x0000004000008947 */ /* 0x000fea0003800000 */
[----:B-1----:R-:W-:-:S04]  /*1da0*/  IADD3 R6, P0, R16, c[0x0][0x368], RZ ;  /* 0x0000da0010067a10 */ /* 0x002fc80007f1e0ff */
[----:B------:R-:W-:-:S05]  /*1db0*/  IADD3.X R7, R15, c[0x0][0x36c], RZ, P0, !PT ;  /* 0x0000db000f077a10 */ /* 0x000fca00007fe4ff */
[----:B------:R1:W5:Y:S01]  /*1dc0*/  LDG.E R6, [R6.64] ;  /* 0x0000000806067981 */ /* 0x000362000c1e1900 */
[----:B------:R-:W-:Y:S05]  /*1dd0*/  BRA `(.L_x_233) ;  /* 0x0000005000007947 */ /* 0x000fea0003800000 */
.L_x_232:
[----:B-1----:R-:W-:Y:S01]  /*1de0*/  MOV R6, UR6 ;  /* 0x0000000600067c02 */ /* 0x002fe20008000f00 */
[----:B------:R-:W-:Y:S05]  /*1df0*/  @!P5 BRA `(.L_x_233) ;  /* 0x000000300000d947 */ /* 0x000fea0003800000 */
[----:B------:R-:W2:Y:S04]  /*1e00*/  LDG.E R6, [R4.64] ;  /* 0x0000000804067981 */ /* 0x000ea8000c1e1900 */
[----:B------:R-:W2:Y:S02]  /*1e10*/  LDG.E R0, [R4.64+0x4] ;  /* 0x0000040804007981 */ /* 0x000ea4000c1e1900 */
[----:B--2---:R-:W-:Y:S02]  /*1e20*/  IADD3 R6, -R6, R0, RZ ;  /* 0x0000000006067210 */ /* 0x004fe40007ffe1ff */
.L_x_233:
[----:B------:R-:W2:Y:S04]  /*1e30*/  LDL R14, [R1+0x38] ;  /* 0x00003800010e7983 */ /* 0x000ea80000100800 */
[----:B------:R3:W4:Y:S04]  /*1e40*/  @P6 LDG.E R4, [R2.64] ;  /* 0x0000000802046981 */ /* 0x000728000c1e1900 */
[----:B------:R3:W4:Y:S01]  /*1e50*/  @P6 LDG.E R0, [R2.64+0x4] ;  /* 0x0000040802006981 */ /* 0x000722000c1e1900 */
[----:B------:R-:W-:Y:S01]  /*1e60*/  ISETP.NE.U32.AND P0, PT, RZ, c[0x0][0x378], PT ;  /* 0x0000de00ff007a0c */ /* 0x000fe20003f05070 */
[----:B-----5:R-:W-:-:S03]  /*1e70*/  IMAD.MOV.U32 R129, RZ, RZ, R6 ;  /* 0x000000ffff817224 */ /* 0x020fc600078e0006 */
[----:B------:R-:W-:-:S13]  /*1e80*/  ISETP.NE.AND.EX P1, PT, RZ, c[0x0][0x37c], PT, P0 ;  /* 0x0000df00ff007a0c */ /* 0x000fda0003f25300 */
[----:B---3--:R-:W-:-:S04]  /*1e90*/  @P1 IADD3 R2, P0, R16, c[0x0][0x378], RZ ;  /* 0x0000de0010021a10 */ /* 0x008fc80007f1e0ff */
[----:B------:R-:W-:-:S05]  /*1ea0*/  @P1 IADD3.X R3, R15, c[0x0][0x37c], RZ, P0, !PT ;  /* 0x0000df000f031a10 */ /* 0x000fca00007fe4ff */
[----:B------:R3:W5:Y:S01]  /*1eb0*/  @P1 LDG.E R129, [R2.64] ;  /* 0x0000000802811981 */ /* 0x000762000c1e1900 */
[----:B-1----:R-:W-:Y:S01]  /*1ec0*/  IMAD.IADD R7, R6, 0x1, -R9 ;  /* 0x0000000106077824 */ /* 0x002fe200078e0a09 */
[----:B------:R-:W-:Y:S01]  /*1ed0*/  BSSY B0, `(.L_x_234) ;  /* 0x0000031000007945 */ /* 0x000fe20003800000 */
[----:B---3--:R-:W-:Y:S01]  /*1ee0*/  IMAD.MOV.U32 R2, RZ, RZ, c[0x0][0x228] ;  /* 0x00008a00ff027624 */ /* 0x008fe200078e00ff */
[----:B--2---:R-:W-:-:S04]  /*1ef0*/  LOP3.LUT R3, R14, 0xff000000, RZ, 0xc0, !PT ;  /* 0xff0000000e037812 */ /* 0x004fc800078ec0ff */
[----:B------:R-:W-:Y:S01]  /*1f00*/  SHF.R.U32.HI R3, RZ, 0x8, R3 ;  /* 0x00000008ff037819 */ /* 0x000fe20000011603 */
[----:B----4-:R-:W-:Y:S01]  /*1f10*/  @P6 IMAD.IADD R2, R0, 0x1, -R4 ;  /* 0x0000000100026824 */ /* 0x010fe200078e0a04 */
[----:B------:R-:W-:-:S03]  /*1f20*/  LOP3.LUT R4, R14, 0xff0000, RZ, 0xc0, !PT ;  /* 0x00ff00000e047812 */ /* 0x000fc600078ec0ff */
[----:B------:R-:W-:Y:S01]  /*1f30*/  IMAD.IADD R131, R7, 0x1, R2 ;  /* 0x0000000107837824 */ /* 0x000fe200078e0202 */
[----:B------:R-:W-:-:S04]  /*1f40*/  LEA.HI R3, R4, R3, RZ, 0x10 ;  /* 0x0000000304037211 */ /* 0x000fc800078f80ff */
[----:B------:R-:W-:Y:S02]  /*1f50*/  SHF.R.U32.HI R5, RZ, 0x10, R3 ;  /* 0x00000010ff057819 */ /* 0x000fe40000011603 */
[----:B------:R-:W-:Y:S02]  /*1f60*/  LOP3.LUT R17, R3, 0xff, RZ, 0xc0, !PT ;  /* 0x000000ff03117812 */ /* 0x000fe400078ec0ff */
[C---:B------:R-:W-:Y:S01]  /*1f70*/  IADD3 R0, R131.reuse, 0x4f, RZ ;  /* 0x0000004f83007810 */ /* 0x040fe20007ffe0ff */
[----:B------:R1:W-:Y:S01]  /*1f80*/  STL [R1+0x84], R5 ;  /* 0x0000840501007387 */ /* 0x0003e20000100800 */
[----:B------:R-:W-:Y:S02]  /*1f90*/  ISETP.GE.AND P0, PT, R131, 0x1, PT ;  /* 0x000000018300780c */ /* 0x000fe40003f06270 */
[----:B------:R-:W-:Y:S01]  /*1fa0*/  ISETP.NE.AND P1, PT, R5, RZ, PT ;  /* 0x000000ff0500720c */ /* 0x000fe20003f25270 */
[----:B------:R1:W-:Y:S01]  /*1fb0*/  STL [R1+0x88], R17 ;  /* 0x0000881101007387 */ /* 0x0003e20000100800 */
[----:B------:R-:W-:-:S02]  /*1fc0*/  IMAD.HI R0, R0, 0x66666667, RZ ;  /* 0x6666666700007827 */ /* 0x000fc400078e02ff */
[----:B------:R-:W-:-:S03]  /*1fd0*/  SEL R128, R5, c[0x0][0x338], P1 ;  /* 0x0000ce0005807a07 */ /* 0x000fc60000800000 */
[----:B------:R-:W-:-:S04]  /*1fe0*/  SHF.R.U32.HI R4, RZ, 0x1f, R0 ;  /* 0x0000001fff047819 */ /* 0x000fc80000011600 */
[----:B------:R-:W-:Y:S01]  /*1ff0*/  LEA.HI.SX32 R138, R0, R4, 0x1b ;  /* 0x00000004008a7211 */ /* 0x000fe200078fdaff */
[----:B------:R-:W-:Y:S01]  /*2000*/  IMAD.MOV.U32 R0, RZ, RZ, RZ ;  /* 0x000000ffff007224 */ /* 0x000fe200078e00ff */
[----:B------:R-:W-:Y:S05]  /*2010*/  @!P0 BRA `(.L_x_235) ;  /* 0x000001c000008947 */ /* 0x000fea0003800000 */
        /* <DEDUP_REMOVED lines=11> */
[----:B------:R-:W-:Y:S02]  /*20d0*/  IMAD.MOV.U32 R4, RZ, RZ, RZ ;  /* 0x000000ffff047224 */ /* 0x000fe400078e00ff */
        /* <DEDUP_REMOVED lines=16> */
.L_x_235:
[----:B------:R-:W-:Y:S05]  /*21e0*/  BSYNC B0 ;  /* 0x0000000000007941 */ /* 0x000fea0003800000 */
.L_x_234:
[----:B------:R-:W-:-:S04]  /*21f0*/  IMAD R3, R17, R0, RZ ;  /* 0x0000000011037224 */ /* 0x000fc800078e02ff */
[C---:B------:R-:W-:Y:S02]  /*2200*/  IMAD.IADD R0, R3.reuse, 0x1, R0 ;  /* 0x0000000103007824 */ /* 0x040fe400078e0200 */
[----:B------:R-:W-:-:S03]  /*2210*/  IMAD R3, R3, 0x50, -R7 ;  /* 0x0000005003037824 */ /* 0x000fc600078e0a07 */
[----:B------:R-:W-:Y:S02]  /*2220*/  IMNMX R0, R138, R0, PT ;  /* 0x000000008a007217 */ /* 0x000fe40003800200 */
[----:B------:R-:W-:-:S03]  /*2230*/  IMNMX R3, RZ, R3, !PT ;  /* 0x00000003ff037217 */ /* 0x000fc60007800200 */
[----:B------:R-:W-:Y:S02]  /*2240*/  IMAD R0, R0, 0x50, -R7 ;  /* 0x0000005000007824 */ /* 0x000fe400078e0a07 */
[----:B-1----:R-:W-:-:S03]  /*2250*/  IMAD.WIDE.U32 R4, R3, -0x33333333, RZ ;  /* 0xcccccccd03047825 */ /* 0x002fc600078e00ff */
[----:B------:R-:W-:Y:S02]  /*2260*/  IMNMX R0, R0, R2, PT ;  /* 0x0000000200007217 */ /* 0x000fe40003800200 */
[----:B------:R-:W-:Y:S02]  /*2270*/  SHF.R.U32.HI R118, RZ, 0x6, R5 ;  /* 0x00000006ff767819 */ /* 0x000fe40000011605 */
[----:B------:R-:W-:-:S13]  /*2280*/  ISETP.GT.AND P0, PT, R0, R3, PT ;  /* 0x000000030000720c */ /* 0x000fda0003f04270 */
[----:B------:R-:W-:Y:S01]  /*2290*/  @P0 IADD3 R3, R0, 0x4f, RZ ;  /* 0x0000004f00030810 */ /* 0x000fe20007ffe0ff */
[----:B------:R-:W-:-:S04]  /*22a0*/  IMAD.MOV.U32 R0, RZ, RZ, R118 ;  /* 0x000000ffff007224 */ /* 0x000fc800078e0076 */
[----:B------:R-:W-:-:S05]  /*22b0*/  @P0 IMAD.HI R3, R3, 0x66666667, RZ ;  /* 0x6666666703030827 */ /* 0x000fca00078e02ff */
[----:B------:R-:W-:-:S04]  /*22c0*/  @P0 SHF.R.U32.HI R4, RZ, 0x1f, R3 ;  /* 0x0000001fff040819 */ /* 0x000fc80000011603 */
[----:B------:R-:W-:-:S04]  /*22d0*/  @P0 LEA.HI.SX32 R0, R3, R4, 0x1b ;  /* 0x0000000403000211 */ /* 0x000fc800078fdaff */
[----:B------:R-:W-:-:S13]  /*22e0*/  ISETP.GT.AND P0, PT, R0, R118, PT ;  /* 0x000000760000720c */ /* 0x000fda0003f04270 */
[----:B------:R-:W-:Y:S05]  /*22f0*/  @!P0 BRA `(.L_x_236) ;  /* 0x0000594000008947 */ /* 0x000fea0003800000 */
[----:B------:R-:W-:Y:S01]  /*2300*/  ISETP.NE.U32.AND P0, PT, RZ, c[0x0][0x340], PT ;  /* 0x0000d000ff007a0c */ /* 0x000fe20003f05070 */
[----:B------:R-:W1:Y:S03]  /*2310*/  S2R R9, SR_TID.X ;  /* 0x0000000000097919 */ /* 0x000e660000002100 */
[----:B------:R-:W-:-:S13]  /*2320*/  ISETP.NE.AND.EX P5, PT, RZ, c[0x0][0x344], PT, P0 ;  /* 0x0000d100ff007a0c */ /* 0x000fda0003fa5300 */
[----:B------:R-:W-:-:S04]  /*2330*/  @P5 IADD3 R4, P0, R16, c[0x0][0x340], RZ ;  /* 0x0000d00010045a10 */ /* 0x000fc80007f1e0ff */
[----:B------:R-:W-:Y:S02]  /*2340*/  @P5 IADD3.X R5, R15, c[0x0][0x344], RZ, P0, !PT ;  /* 0x0000d1000f055a10 */ /* 0x000fe400007fe4ff */
[----:B-1----:R-:W-:-:S03]  /*2350*/  SHF.R.S32.HI R8, RZ, 0x1f, R9 ;  /* 0x0000001fff087819 */ /* 0x002fc60000011409 */
[----:B------:R1:W2:Y:S01]  /*2360*/  @P5 LDG.E R23, [R4.64] ;  /* 0x0000000804175981 */ /* 0x0002a2000c1e1900 */
[----:B------:R-:W-:-:S04]  /*2370*/  LEA.HI R8, R8, R9, RZ, 0x3 ;  /* 0x0000000908087211 */ /* 0x000fc800078f18ff */
[----:B------:R-:W-:Y:S02]  /*2380*/  SHF.R.S32.HI R8, RZ, 0x3, R8 ;  /* 0x00000003ff087819 */ /* 0x000fe40000011408 */
[----:B------:R-:W-:Y:S02]  /*2390*/  SHF.R.S32.HI R3, RZ, 0x1f, R12 ;  /* 0x0000001fff037819 */ /* 0x000fe4000001140c */
[----:B------:R-:W-:-:S04]  /*23a0*/  IADD3 R106, P0, R8, R12, RZ ;  /* 0x0000000c086a7210 */ /* 0x000fc80007f1e0ff */
[----:B------:R-:W-:-:S05]  /*23b0*/  LEA.HI.X.SX32 R107, R8, R3, 0x1, P0 ;  /* 0x00000003086b7211 */ /* 0x000fca00000f0eff */
[----:B------:R-:W-:Y:S01]  /*23c0*/  IMAD R3, R107, c[0x0][0x238], RZ ;  /* 0x00008e006b037a24 */ /* 0x000fe200078e02ff */
[----:B------:R-:W-:-:S03]  /*23d0*/  LOP3.LUT R26, R14, 0xffff, RZ, 0xc0, !PT ;  /* 0x0000ffff0e1a7812 */ /* 0x000fc600078ec0ff */
[C---:B------:R-:W-:Y:S02]  /*23e0*/  IMAD R3, R106.reuse, c[0x0][0x23c], R3 ;  /* 0x00008f006a037a24 */ /* 0x040fe400078e0203 */
[----:B-1----:R-:W-:Y:S01]  /*23f0*/  IMAD.WIDE.U32 R4, R106, c[0x0][0x238], R244 ;  /* 0x00008e006a047a25 */ /* 0x002fe200078e00f4 */
[----:B------:R-:W-:-:S03]  /*2400*/  SEL R24, R28, RZ, !P6 ;  /* 0x000000ff1c187207 */ /* 0x000fc60007000000 */
[----:B------:R-:W-:Y:S01]  /*2410*/  IMAD.IADD R5, R5, 0x1, R3 ;  /* 0x0000000105057824 */ /* 0x000fe200078e0203 */
[----:B------:R-:W-:Y:S01]  /*2420*/  IADD3 R31, R0, -0x1, RZ ;  /* 0xffffffff001f7810 */ /* 0x000fe20007ffe0ff */
[----:B------:R-:W-:Y:S01]  /*2430*/  IMAD.MOV.U32 R134, RZ, RZ, 0x50 ;  /* 0x00000050ff867424 */ /* 0x000fe200078e00ff */
[----:B------:R-:W-:Y:S01]  /*2440*/  IADD3 R105, -R8, R2, RZ ;  /* 0x0000000208697210 */ /* 0x000fe20007ffe1ff */
[----:B------:R-:W-:Y:S01]  /*2450*/  IMAD.WIDE.U32 R4, R26, c[0x0][0x240], R4 ;  /* 0x000090001a047a25 */ /* 0x000fe200078e0004 */
[----:B------:R-:W-:-:S03]  /*2460*/  SEL R25, R27, RZ, !P6 ;  /* 0x000000ff1b197207 */ /* 0x000fc60007000000 */
[----:B------:R-:W-:Y:S02]  /*2470*/  IMAD R5, R26, c[0x0][0x244], R5 ;  /* 0x000091001a057a24 */ /* 0x000fe400078e0205 */
[----:B------:R-:W-:Y:S02]  /*2480*/  IMAD R3, R24, c[0x0][0x248], RZ ;  /* 0x0000920018037a24 */ /* 0x000fe400078e02ff */
[C---:B------:R-:W-:Y:S02]  /*2490*/  IMAD R149, R134.reuse, c[0x0][0x23c], RZ ;  /* 0x00008f0086957a24 */ /* 0x040fe400078e02ff */
[----:B------:R-:W-:-:S04]  /*24a0*/  IMAD.WIDE.U32 R132, R134, c[0x0][0x238], RZ ;  /* 0x00008e0086847a25 */ /* 0x000fc800078e00ff */
[----:B------:R-:W-:Y:S02]  /*24b0*/  IMAD R0, R31, -0x50, R105 ;  /* 0xffffffb01f007824 */ /* 0x000fe400078e0269 */
[C---:B------:R-:W-:Y:S02]  /*24c0*/  IMAD R7, R25.reuse, c[0x0][0x24c], R3 ;  /* 0x0000930019077a24 */ /* 0x040fe400078e0203 */
[----:B------:R-:W-:Y:S01]  /*24d0*/  IMAD.WIDE.U32 R110, R25, c[0x0][0x248], R4 ;  /* 0x00009200196e7a25 */ /* 0x000fe200078e0004 */
[----:B------:R-:W-:-:S03]  /*24e0*/  ISETP.GE.AND P1, PT, R0, 0x1, PT ;  /* 0x000000010000780c */ /* 0x000fc60003f26270 */
[----:B------:R-:W-:Y:S01]  /*24f0*/  IMAD.IADD R149, R133, 0x1, R149 ;  /* 0x0000000185957824 */ /* 0x000fe200078e0295 */
[----:B------:R-:W-:Y:S01]  /*2500*/  SHF.R.S32.HI R4, RZ, 0x1f, R31 ;  /* 0x0000001fff047819 */ /* 0x000fe2000001141f */
[----:B------:R-:W-:Y:S01]  /*2510*/  IMAD.MOV.U32 R108, RZ, RZ, R110 ;  /* 0x000000ffff6c7224 */ /* 0x000fe200078e006e */
[----:B------:R-:W-:Y:S01]  /*2520*/  IADD3 R109, R111, R7, RZ ;  /* 0x000000076f6d7210 */ /* 0x000fe20007ffe0ff */
[----:B------:R-:W-:Y:S01]  /*2530*/  IMAD R3, R149, R31, RZ ;  /* 0x0000001f95037224 */ /* 0x000fe200078e02ff */
[----:B------:R-:W-:-:S03]  /*2540*/  ISETP.GE.AND P3, PT, R0, 0x11, PT ;  /* 0x000000110000780c */ /* 0x000fc60003f66270 */
[-C--:B------:R-:W-:Y:S01]  /*2550*/  IMAD R3, R4, R132.reuse, R3 ;  /* 0x0000008404037224 */ /* 0x080fe200078e0203 */
[----:B------:R-:W-:Y:S01]  /*2560*/  ISETP.GE.AND P6, PT, R244, c[0x0][0x1d4], PT ;  /* 0x00007500f4007a0c */ /* 0x000fe20003fc6270 */
[----:B------:R-:W-:Y:S01]  /*2570*/  IMAD.WIDE.U32 R4, R31, R132, R108 ;  /* 0x000000841f047225 */ /* 0x000fe200078e006c */
[----:B------:R-:W-:Y:S02]  /*2580*/  SHF.R.S32.HI R10, RZ, 0x1f, R98 ;  /* 0x0000001fff0a7819 */ /* 0x000fe40000011462 */
[----:B------:R-:W-:Y:S01]  /*2590*/  ISETP.GE.AND P2, PT, R0, 0x21, PT ;  /* 0x000000210000780c */ /* 0x000fe20003f46270 */
[----:B------:R-:W-:Y:S01]  /*25a0*/  IMAD.IADD R126, R6, 0x1, R13 ;  /* 0x00000001067e7824 */ /* 0x000fe200078e020d */
[----:B------:R-:W-:Y:S01]  /*25b0*/  @P1 LEA R6, P0, R4, c[0x0][0x220], 0x1 ;  /* 0x0000880004061a11 */ /* 0x000fe200078008ff */
[----:B------:R-:W-:Y:S01]  /*25c0*/  IMAD.IADD R5, R5, 0x1, R3 ;  /* 0x0000000105057824 */ /* 0x000fe200078e0203 */
[----:B------:R-:W-:Y:S01]  /*25d0*/  SHF.R.S32.HI R93, RZ, 0x1f, R92 ;  /* 0x0000001fff5d7819 */ /* 0x000fe2000001145c */
[----:B------:R-:W-:Y:S01]  /*25e0*/  IMAD R3, R10, c[0x0][0x280], RZ ;  /* 0x0000a0000a037a24 */ /* 0x000fe200078e02ff */
[----:B------:R-:W-:-:S02]  /*25f0*/  MOV R139, c[0x0][0x238] ;  /* 0x00008e00008b7a02 */ /* 0x000fc40000000f00 */
[----:B------:R-:W-:Y:S01]  /*2600*/  @P1 LEA.HI.X R7, R4, c[0x0][0x224], R5, 0x1, P0 ;  /* 0x0000890004071a11 */ /* 0x000fe200000f0c05 */
[----:B------:R-:W-:Y:S01]  /*2610*/  IMAD R22, R98, c[0x0][0x284], R3 ;  /* 0x0000a10062167a24 */ /* 0x000fe200078e0203 */
[----:B------:R-:W-:Y:S01]  /*2620*/  ISETP.GE.AND P0, PT, R0, 0x31, PT ;  /* 0x000000310000780c */ /* 0x000fe20003f06270 */
[----:B------:R-:W-:Y:S01]  /*2630*/  IMAD.WIDE.U32 R8, R98, c[0x0][0x280], R92 ;  /* 0x0000a00062087a25 */ /* 0x000fe200078e005c */
[----:B------:R-:W-:Y:S01]  /*2640*/  MOV R130, c[0x0][0x23c] ;  /* 0x00008f0000827a02 */ /* 0x000fe20000000f00 */
[----:B------:R-:W-:Y:S01]  /*2650*/  @!PT LDS RZ, [RZ] ;  /* 0x00000000fffff984 */ /* 0x000fe20000000800 */
[----:B------:R-:W-:Y:S01]  /*2660*/  @!PT LDS RZ, [RZ] ;  /* 0x00000000fffff984 */ /* 0x000fe20000000800 */
[----:B------:R-:W-:Y:S01]  /*2670*/  @!PT LDS RZ, [RZ] ;  /* 0x00000000fffff984 */ /* 0x000fe20000000800 */
[----:B------:R1:W-:Y:S01]  /*2680*/  @P1 LDGSTS.E.BYPASS.LTC128B.128 [R213+0x2900], [R6.64], !P6 ;  /* 0x0290000006d51fae */ /* 0x0003e2000f101d48 */
[C---:B------:R-:W-:Y:S01]  /*2690*/  @P3 LEA R3, P4, R139.reuse, R4, 0x4 ;  /* 0x000000048b033211 */ /* 0x040fe200078820ff */
[----:B------:R-:W-:Y:S01]  /*26a0*/  IMAD.WIDE.U32 R14, R139, 0x20, RZ ;  /* 0x000000208b0e7825 */ /* 0x000fe200078e00ff */
[----:B------:R-:W-:Y:S02]  /*26b0*/  IADD3 R13, R9, R22, RZ ;  /* 0x00000016090d7210 */ /* 0x000fe40007ffe0ff */
[----:B------:R-:W-:-:S02]  /*26c0*/  @P3 LEA R20, P1, R3, c[0x0][0x220], 0x1 ;  /* 0x0000880003143a11 */ /* 0x000fc400078208ff */
[----:B-1----:R-:W-:Y:S01]  /*26d0*/  @P3 LEA.HI.X R6, R139, R5, R130, 0x4, P4 ;  /* 0x000000058b063211 */ /* 0x002fe200020f2482 */
[----:B------:R-:W-:Y:S01]  /*26e0*/  IMAD.SHL.U32 R7, R130, 0x20, RZ ;  /* 0x0000002082077824 */ /* 0x000fe200078e00ff */
[----:B------:R-:W-:Y:S02]  /*26f0*/  @P2 IADD3 R9, P4, R4, R14, RZ ;  /* 0x0000000e04092210 */ /* 0x000fe40007f9e0ff */
[----:B------:R-:W-:Y:S02]  /*2700*/  @P3 LEA.HI.X R21, R3, c[0x0][0x224], R6, 0x1, P1 ;  /* 0x0000890003153a11 */ /* 0x000fe400008f0c06 */
[----:B------:R-:W-:Y:S02]  /*2710*/  ISETP.GE.AND P1, PT, R0, 0x41, PT ;  /* 0x000000410000780c */ /* 0x000fe40003f26270 */
[----:B------:R-:W-:Y:S01]  /*2720*/  @P2 IADD3.X R0, R5, R15, R7, P4, !PT ;  /* 0x0000000f05002210 */ /* 0x000fe200027fe407 */
[----:B------:R-:W-:Y:S01]  /*2730*/  @P0 IMAD R3, R130, 0x30, RZ ;  /* 0x0000003082030824 */ /* 0x000fe200078e02ff */
[----:B------:R-:W-:Y:S01]  /*2740*/  @P2 LEA R18, P4, R9, c[0x0][0x220], 0x1 ;  /* 0x0000880009122a11 */ /* 0x000fe200078808ff */
[----:B------:R-:W-:Y:S01]  /*2750*/  @P0 IMAD.WIDE.U32 R6, R139, 0x30, R4 ;  /* 0x000000308b060825 */ /* 0x000fe200078e0004 */
[----:B------:R1:W-:Y:S02]  /*2760*/  @P3 LDGSTS.E.BYPASS.LTC128B.128 [R213+0x3100], [R20.64], !P6 ;  /* 0x0310000014d53fae */ /* 0x0003e4000f101d48 */
[----:B------:R-:W-:Y:S01]  /*2770*/  @P2 LEA.HI.X R19, R9, c[0x0][0x224], R0, 0x1, P4 ;  /* 0x0000890009132a11 */ /* 0x000fe200020f0c00 */
[----:B------:R-:W-:Y:S01]  /*2780*/  IMAD R0, R10, c[0x0][0x290], RZ ;  /* 0x0000a4000a007a24 */ /* 0x000fe200078e02ff */
[----:B------:R-:W-:Y:S01]  /*2790*/  @P0 LEA R16, P4, R6, c[0x0][0x220], 0x1 ;  /* 0x0000880006100a11 */ /* 0x000fe200078808ff */
[----:B------:R-:W-:-:S02]  /*27a0*/  @P0 IMAD.IADD R3, R7, 0x1, R3 ;  /* 0x0000000107030824 */ /* 0x000fc400078e0203 */
[----:B------:R-:W-:Y:S01]  /*27b0*/  IMAD.WIDE.U32 R10, R98, c[0x0][0x290], R92 ;  /* 0x0000a400620a7a25 */ /* 0x000fe200078e005c */
[----:B------:R1:W-:Y:S02]  /*27c0*/  @P2 LDGSTS.E.BYPASS.LTC128B.128 [R213+0x3900], [R18.64], !P6 ;  /* 0x0390000012d52fae */ /* 0x0003e4000f101d48 */
[----:B------:R-:W-:Y:S01]  /*27d0*/  @P0 LEA.HI.X R17, R6, c[0x0][0x224], R3, 0x1, P4 ;  /* 0x0000890006110a11 */ /* 0x000fe200020f0c03 */
[C---:B------:R-:W-:Y:S02]  /*27e0*/  IMAD R0, R98.reuse, c[0x0][0x294], R0 ;  /* 0x0000a50062007a24 */ /* 0x040fe400078e0200 */
[----:B------:R-:W-:Y:S01]  /*27f0*/  IMAD.WIDE.U32 R14, R98, c[0x0][0x290], R86 ;  /* 0x0000a400620e7a25 */ /* 0x000fe200078e0056 */
[----:B------:R-:W-:Y:S01]  /*2800*/  @P1 LEA R3, P4, R139, R4, 0x6 ;  /* 0x000000048b031211 */ /* 0x000fe200078830ff */
[----:B------:R1:W-:Y:S01]  /*2810*/  @P0 LDGSTS.E.BYPASS.LTC128B.128 [R213+0x4100], [R16.64], !P6 ;  /* 0x0410000010d50fae */ /* 0x0003e2000f101d48 */
[----:B------:R-:W-:Y:S02]  /*2820*/  IADD3 R11, R11, R0, RZ ;  /* 0x000000000b0b7210 */ /* 0x000fe40007ffe0ff */
[----:B------:R-:W-:-:S02]  /*2830*/  IADD3 R7, R0, R15, RZ ;  /* 0x0000000f00077210 */ /* 0x000fc40007ffe0ff */
[----:B------:R-:W-:Y:S02]  /*2840*/  @P1 LEA.HI.X R0, R139, R5, R130, 0x6, P4 ;  /* 0x000000058b001211 */ /* 0x000fe400020f3482 */
[----:B------:R-:W-:-:S04]  /*2850*/  @P1 LEA R4, P4, R3, c[0x0][0x220], 0x1 ;  /* 0x0000880003041a11 */ /* 0x000fc800078808ff */
[----:B------:R-:W-:Y:S02]  /*2860*/  @P1 LEA.HI.X R5, R3, c[0x0][0x224], R0, 0x1, P4 ;  /* 0x0000890003051a11 */ /* 0x000fe400020f0c00 */
[----:B-----5:R-:W-:Y:S02]  /*2870*/  SHF.R.S32.HI R0, RZ, 0x1f, R129 ;  /* 0x0000001fff007819 */ /* 0x020fe40000011481 */
[----:B------:R-:W-:Y:S01]  /*2880*/  MOV R12, R8 ;  /* 0x00000008000c7202 */ /* 0x000fe20000000f00 */
[----:B------:R2:W-:Y:S01]  /*2890*/  @P1 LDGSTS.E.BYPASS.LTC128B.128 [R213+0x4900], [R4.64], !P6 ;  /* 0x0490000004d51fae */ /* 0x0005e2000f101d48 */
[----:B------:R-:W-:-:S04]  /*28a0*/  IMAD.WIDE.U32 R8, R98, c[0x0][0x280], R86 ;  /* 0x0000a00062087a25 */ /* 0x000fc800078e0056 */
[----:B------:R-:W-:Y:S02]  /*28b0*/  IMAD R3, R0, c[0x0][0x280], RZ ;  /* 0x0000a00000037a24 */ /* 0x000fe400078e02ff */
[----:B------:R-:W-:Y:S01]  /*28c0*/  IMAD.MOV.U32 R6, RZ, RZ, R14 ;  /* 0x000000ffff067224 */ /* 0x000fe200078e000e */
[----:B------:R-:W-:Y:S01]  /*28d0*/  MOV R145, 0x5 ;  /* 0x0000000500917802 */ /* 0x000fe20000000f00 */
[----:B------:R-:W-:Y:S02]  /*28e0*/  IMAD.IADD R9, R22, 0x1, R9 ;  /* 0x0000000116097824 */ /* 0x000fe400078e0209 */
[----:B------:R-:W-:Y:S02]  /*28f0*/  IMAD.MOV.U32 R140, RZ, RZ, c[0x0][0x280] ;  /* 0x0000a000ff8c7624 */ /* 0x000fe400078e00ff */
[C---:B------:R-:W-:Y:S02]  /*2900*/  IMAD R147, R134.reuse, c[0x0][0x284], RZ ;  /* 0x0000a10086937a24 */ /* 0x040fe400078e02ff */
[----:B------:R-:W-:-:S02]  /*2910*/  IMAD R148, R134, c[0x0][0x294], RZ ;  /* 0x0000a50086947a24 */ /* 0x000fc400078e02ff */
[----:B------:R-:W-:Y:S01]  /*2920*/  IMAD.WIDE.U32 R136, R134, c[0x0][0x280], RZ ;  /* 0x0000a00086887a25 */ /* 0x000fe200078e00ff */
[----:B------:R-:W-:Y:S01]  /*2930*/  ISETP.GE.AND P1, PT, R212, c[0x0][0x1d4], PT ;  /* 0x00007500d4007a0c */ /* 0x000fe20003f26270 */
[----:B------:R-:W0:Y:S02]  /*2940*/  LDGDEPBAR ;  /* 0x00000000000079af */ /* 0x000e240000000000 */
[----:B------:R-:W-:Y:S01]  /*2950*/  IMAD R0, R0, c[0x0][0x290], RZ ;  /* 0x0000a40000007a24 */ /* 0x000fe200078e02ff */
[----:B------:R-:W-:Y:S01]  /*2960*/  ISETP.GE.AND P0, PT, R86, c[0x0][0x1d4], PT ;  /* 0x0000750056007a0c */ /* 0x000fe20003f06270 */
[----:B------:R-:W-:Y:S01]  /*2970*/  IMAD.MOV.U32 R151, RZ, RZ, c[0x0][0x290] ;  /* 0x0000a400ff977624 */ /* 0x000fe200078e00ff */
[----:B------:R-:W-:Y:S01]  /*2980*/  MOV R143, c[0x0][0x27c] ;  /* 0x00009f00008f7a02 */ /* 0x000fe20000000f00 */
[----:B------:R-:W-:Y:S01]  /*2990*/  IMAD.WIDE.U32 R134, R134, c[0x0][0x290], RZ ;  /* 0x0000a40086867a25 */ /* 0x000fe200078e00ff */
[----:B------:R-:W-:Y:S03]  /*29a0*/  WARPSYNC 0xffffffff ;  /* 0xffffffff00007948 */ /* 0x000fe60003800000 */
[----:B------:R-:W-:-:S02]  /*29b0*/  IMAD R3, R129, c[0x0][0x284], R3 ;  /* 0x0000a10081037a24 */ /* 0x000fc400078e0203 */
[C---:B------:R-:W-:Y:S02]  /*29c0*/  IMAD R0, R129.reuse, c[0x0][0x294], R0 ;  /* 0x0000a50081007a24 */ /* 0x040fe400078e0200 */
[----:B------:R-:W-:-:S04]  /*29d0*/  IMAD.WIDE.U32 R84, R129, c[0x0][0x280], R8 ;  /* 0x0000a00081547a25 */ /* 0x000fc800078e0008 */
[----:B------:R-:W-:Y:S01]  /*29e0*/  IMAD.WIDE.U32 R82, R129, c[0x0][0x290], R6 ;  /* 0x0000a40081527a25 */ /* 0x000fe200078e0006 */
[----:B------:R-:W-:-:S03]  /*29f0*/  SHF.L.U64.HI R144, R140, R145, c[0x0][0x284] ;  /* 0x0000a1008c907619 */ /* 0x000fc60000010291 */
[----:B------:R-:W-:-:S04]  /*2a00*/  IMAD.WIDE.U32 R116, R26, c[0x0][0x1e8], RZ ;  /* 0x00007a001a747a25 */ /* 0x000fc800078e00ff */
[----:B------:R-:W-:-:S04]  /*2a10*/  IMAD.WIDE.U32 R114, R26, c[0x0][0x210], RZ ;  /* 0x000084001a727a25 */ /* 0x000fc800078e00ff */
[----:B------:R-:W-:-:S04]  /*2a20*/  IMAD.WIDE.U32 R94, R129, c[0x0][0x280], R12 ;  /* 0x0000a000815e7a25 */ /* 0x000fc800078e000c */
[----:B------:R-:W-:Y:S01]  /*2a30*/  IMAD.WIDE.U32 R88, R129, c[0x0][0x290], R10 ;  /* 0x0000a40081587a25 */ /* 0x000fe200078e000a */
[----:B------:R-:W-:Y:S02]  /*2a40*/  P2R R104, PR, RZ, 0x2 ;  /* 0x00000002ff687803 */ /* 0x000fe40000000000 */
[----:B------:R-:W-:Y:S01]  /*2a50*/  P2R R80, PR, RZ, 0x1 ;  /* 0x00000001ff507803 */ /* 0x000fe20000000000 */
[----:B------:R-:W-:Y:S01]  /*2a60*/  IMAD.SHL.U32 R152, R140, 0x20, RZ ;  /* 0x000000208c987824 */ /* 0x000fe200078e00ff */
[----:B------:R-:W-:Y:S01]  /*2a70*/  SHF.L.U32 R143, R143, 0x1, RZ ;  /* 0x000000018f8f7819 */ /* 0x000fe200000006ff */
[----:B------:R-:W-:Y:S01]  /*2a80*/  IMAD.IADD R147, R137, 0x1, R147 ;  /* 0x0000000189937824 */ /* 0x000fe200078e0293 */
[C---:B------:R-:W-:Y:S01]  /*2a90*/  SHF.L.U64.HI R145, R151.reuse, R145, c[0x0][0x294] ;  /* 0x0000a50097917619 */ /* 0x040fe20000010291 */
[C---:B------:R-:W-:Y:S01]  /*2aa0*/  IMAD R125, R26.reuse, c[0x0][0x1ec], R117 ;  /* 0x00007b001a7d7a24 */ /* 0x040fe200078e0275 */
[----:B------:R-:W-:Y:S01]  /*2ab0*/  SHF.L.U32 R153, R151, 0x5, RZ ;  /* 0x0000000597997819 */ /* 0x000fe200000006ff */
[----:B------:R-:W-:Y:S01]  /*2ac0*/  IMAD R124, R26, c[0x0][0x214], R115 ;  /* 0x000085001a7c7a24 */ /* 0x000fe200078e0273 */
[----:B------:R-:W-:Y:S01]  /*2ad0*/  IADD3 R148, R135, R148, RZ ;  /* 0x0000009487947210 */ /* 0x000fe20007ffe0ff */
[----:B------:R-:W-:Y:S01]  /*2ae0*/  IMAD.IADD R103, R95, 0x1, R3 ;  /* 0x000000015f677824 */ /* 0x000fe200078e0203 */
[----:B------:R-:W-:Y:S01]  /*2af0*/  IADD3 R101, R3, R85, RZ ;  /* 0x0000005503657210 */ /* 0x000fe20007ffe0ff */
[----:B------:R-:W-:Y:S01]  /*2b00*/  IMAD.IADD R102, R89, 0x1, R0 ;  /* 0x0000000159667824 */ /* 0x000fe200078e0200 */
[----:B------:R-:W-:-:S02]  /*2b10*/  IADD3 R100, R0, R83, RZ ;  /* 0x0000005300647210 */ /* 0x000fc40007ffe0ff */
[----:B--2---:R-:W-:Y:S01]  /*2b20*/  @P5 SHF.R.S32.HI R4, RZ, 0x1f, R23 ;  /* 0x0000001fff045819 */ /* 0x004fe20000011417 */
[----:B------:R-:W-:Y:S01]  /*2b30*/  @!P5 IMAD.MOV.U32 R4, RZ, RZ, R28 ;  /* 0x000000ffff04d224 */ /* 0x000fe200078e001c */
[----:B------:R-:W-:-:S03]  /*2b40*/  @!P5 MOV R23, R27 ;  /* 0x0000001b0017d202 */ /* 0x000fc60000000f00 */
[----:B------:R-:W-:Y:S02]  /*2b50*/  IMAD R4, R4, c[0x0][0x2b0], RZ ;  /* 0x0000ac0004047a24 */ /* 0x000fe400078e02ff */
[----:B------:R-:W-:-:S04]  /*2b60*/  IMAD.WIDE.U32 R112, R23, c[0x0][0x2b0], RZ ;  /* 0x0000ac0017707a25 */ /* 0x000fc800078e00ff */
[----:B------:R-:W-:-:S04]  /*2b70*/  IMAD R4, R23, c[0x0][0x2b4], R4 ;  /* 0x0000ad0017047a24 */ /* 0x000fc800078e0204 */
[----:B------:R-:W-:Y:S02]  /*2b80*/  IMAD.IADD R122, R113, 0x1, R4 ;  /* 0x00000001717a7824 */ /* 0x000fe400078e0204 */
[----:B-1----:R-:W2:Y:S04]  /*2b90*/  LDL R17, [R1+0x40] ;  /* 0x0000400001117983 */ /* 0x002ea80000100800 */
[----:B------:R-:W3:Y:S04]  /*2ba0*/  LDL R14, [R1+0x44] ;  /* 0x00004400010e7983 */ /* 0x000ee80000100800 */
[----:B------:R-:W4:Y:S04]  /*2bb0*/  LDL R13, [R1+0x4c] ;  /* 0x00004c00010d7983 */ /* 0x000f280000100800 */
[----:B------:R-:W5:Y:S01]  /*2bc0*/  LDL R12, [R1+0x48] ;  /* 0x00004800010c7983 */ /* 0x000f620000100800 */
[----:B------:R-:W-:Y:S01]  /*2bd0*/  ISETP.GE.AND P0, PT, R86, c[0x0][0x27c], PT ;  /* 0x00009f0056007a0c */ /* 0x000fe20003f06270 */
[----:B------:R-:W-:Y:S01]  /*2be0*/  IMAD.WIDE.U32 R4, R26, c[0x0][0x260], R244 ;  /* 0x000098001a047a25 */ /* 0x000fe200078e00f4 */
[----:B------:R-:W-:Y:S01]  /*2bf0*/  IADD3 R15, R98, 0x20, RZ ;  /* 0x00000020620f7810 */ /* 0x000fe20007ffe0ff */
[----:B------:R-:W-:Y:S01]  /*2c00*/  ULDC.U8 UR5, c[0x0][0x298] ;  /* 0x0000a60000057ab9 */ /* 0x000fe20000000000 */
[----:B------:R-:W-:Y:S01]  /*2c10*/  SEL R3, RZ, c[0x0][0x27c], !P0 ;  /* 0x00009f00ff037a07 */ /* 0x000fe20004000000 */
[----:B------:R-:W-:Y:S01]  /*2c20*/  IMAD R5, R26, c[0x0][0x264], R5 ;  /* 0x000099001a057a24 */ /* 0x000fe200078e0205 */
[----:B------:R-:W-:Y:S01]  /*2c30*/  IADD3 R16, R98, 0x40, RZ ;  /* 0x0000004062107810 */ /* 0x000fe20007ffe0ff */
[----:B------:R-:W-:Y:S01]  /*2c40*/  IMAD.SHL.U32 R15, R15, 0x40, RZ ;  /* 0x000000400f0f7824 */ /* 0x000fe200078e00ff */
[----:B------:R-:W-:Y:S01]  /*2c50*/  P2R R123, PR, RZ, 0x1 ;  /* 0x00000001ff7b7803 */ /* 0x000fe20000000000 */
[----:B------:R-:W-:Y:S01]  /*2c60*/  IMAD.IADD R3, R86, 0x1, R3 ;  /* 0x0000000156037824 */ /* 0x000fe200078e0203 */
[----:B------:R-:W-:Y:S01]  /*2c70*/  SHF.L.U64.HI R130, R139, 0x5, R130 ;  /* 0x000000058b827819 */ /* 0x000fe20000010282 */
[----:B------:R-:W-:Y:S01]  /*2c80*/  IMAD.WIDE.U32 R76, R25, c[0x0][0x268], R4 ;  /* 0x00009a00194c7a25 */ /* 0x000fe200078e0004 */
[----:B------:R-:W-:-:S02]  /*2c90*/  LOP3.LUT R15, R15, 0x1c0, RZ, 0xc0, !PT ;  /* 0x000001c00f0f7812 */ /* 0x000fc400078ec0ff */
[----:B------:R-:W-:Y:S01]  /*2ca0*/  SHF.R.S32.HI R6, RZ, 0x1f, R3 ;  /* 0x0000001fff067819 */ /* 0x000fe20000011403 */
[----:B------:R-:W-:Y:S02]  /*2cb0*/  IMAD.SHL.U32 R16, R16, 0x40, RZ ;  /* 0x0000004010107824 */ /* 0x000fe400078e00ff */
[----:B------:R-:W-:Y:S01]  /*2cc0*/  IMAD R0, R24, c[0x0][0x268], RZ ;  /* 0x00009a0018007a24 */ /* 0x000fe200078e02ff */
[----:B------:R-:W-:Y:S01]  /*2cd0*/  LEA.HI R3, R6, R3, RZ, 0x3 ;  /* 0x0000000306037211 */ /* 0x000fe200078f18ff */
[----:B------:R-:W-:Y:S01]  /*2ce0*/  IMAD.MOV.U32 R141, RZ, RZ, 0x6 ;  /* 0x00000006ff8d7424 */ /* 0x000fe200078e00ff */
[----:B------:R-:W-:Y:S01]  /*2cf0*/  LOP3.LUT R16, R16, 0x1c0, RZ, 0xc0, !PT ;  /* 0x000001c010107812 */ /* 0x000fe200078ec0ff */
[----:B------:R-:W-:Y:S01]  /*2d00*/  IMAD.MOV.U32 R155, RZ, RZ, c[0x0][0x2b8] ;  /* 0x0000ae00ff9b7624 */ /* 0x000fe200078e00ff */
[--C-:B------:R-:W-:Y:S01]  /*2d10*/  LOP3.LUT R5, R15, 0x38, R3.reuse, 0xf8, !PT ;  /* 0x000000380f057812 */ /* 0x100fe200078ef803 */
[----:B------:R-:W-:Y:S01]  /*2d20*/  IMAD.MOV.U32 R154, RZ, RZ, c[0x0][0x27c] ;  /* 0x00009f00ff9a7624 */ /* 0x000fe200078e00ff */
[----:B------:R-:W1:Y:S01]  /*2d30*/  S2R R15, SR_TID.X ;  /* 0x00000000000f7919 */ /* 0x000e620000002100 */
[--C-:B------:R-:W-:Y:S01]  /*2d40*/  LOP3.LUT R4, R16, 0x38, R3.reuse, 0xf8, !PT ;  /* 0x0000003810047812 */ /* 0x100fe200078ef803 */
[----:B------:R-:W-:Y:S01]  /*2d50*/  IMAD R7, R25, c[0x0][0x26c], R0 ;  /* 0x00009b0019077a24 */ /* 0x000fe200078e0200 */
[----:B------:R-:W-:Y:S01]  /*2d60*/  IADD3 R16, R98, 0x20, RZ ;  /* 0x0000002062107810 */ /* 0x000fe20007ffe0ff */
[----:B------:R-:W-:Y:S01]  /*2d70*/  IMAD.SHL.U32 R150, R140, 0x40, RZ ;  /* 0x000000408c967824 */ /* 0x000fe200078e00ff */
[----:B------:R-:W-:Y:S01]  /*2d80*/  SHF.R.S32.HI R97, RZ, 0x3, R3 ;  /* 0x00000003ff617819 */ /* 0x000fe20000011403 */
[----:B------:R-:W-:Y:S01]  /*2d90*/  IMAD.SHL.U32 R139, R139, 0x20, RZ ;  /* 0x000000208b8b7824 */ /* 0x000fe200078e00ff */
[----:B------:R-:W-:Y:S01]  /*2da0*/  LOP3.LUT R78, R3, 0xfffffff8, RZ, 0xc0, !PT ;  /* 0xfffffff8034e7812 */ /* 0x000fe200078ec0ff */
[----:B------:R-:W-:Y:S01]  /*2db0*/  IMAD.SHL.U32 R16, R16, 0x40, RZ ;  /* 0x0000004010107824 */ /* 0x000fe200078e00ff */
[-C--:B------:R-:W-:Y:S01]  /*2dc0*/  SHF.L.U64.HI R140, R140, R141.reuse, c[0x0][0x284] ;  /* 0x0000a1008c8c7619 */ /* 0x080fe2000001028d */
[----:B------:R-:W-:Y:S01]  /*2dd0*/  IMAD R0, R99, 0x20, R98 ;  /* 0x0000002063007824 */ /* 0x000fe200078e0262 */
[C---:B------:R-:W-:Y:S01]  /*2de0*/  SHF.L.U64.HI R141, R151.reuse, R141, c[0x0][0x294] ;  /* 0x0000a500978d7619 */ /* 0x040fe2000001028d */
[----:B------:R-:W-:Y:S01]  /*2df0*/  IMAD.SHL.U32 R151, R151, 0x40, RZ ;  /* 0x0000004097977824 */ /* 0x000fe200078e00ff */
[----:B------:R-:W-:Y:S01]  /*2e00*/  LOP3.LUT R16, R16, 0x1c0, RZ, 0xc0, !PT ;  /* 0x000001c010107812 */ /* 0x000fe200078ec0ff */
[----:B------:R-:W-:Y:S01]  /*2e10*/  IMAD.IADD R79, R77, 0x1, R7 ;  /* 0x000000014d4f7824 */ /* 0x000fe200078e0207 */
[----:B------:R-:W-:-:S02]  /*2e20*/  SHF.R.S32.HI R96, RZ, 0x1f, R78 ;  /* 0x0000001fff607819 */ /* 0x000fc4000001144e */
[----:B------:R-:W-:Y:S01]  /*2e30*/  SHF.R.U32.HI R16, RZ, 0x3, R16 ;  /* 0x00000003ff107819 */ /* 0x000fe20000011610 */
[----:B------:R-:W-:Y:S01]  /*2e40*/  BAR.SYNC.DEFER_BLOCKING 0x0 ;  /* 0x0000000000007b1d */ /* 0x000fe20000010000 */
[----:B------:R-:W-:Y:S02]  /*2e50*/  ISETP.NE.AND P1, PT, R155, 0x1, PT ;  /* 0x000000019b00780c */ /* 0x000fe40003f25270 */
[----:B------:R-:W-:Y:S02]  /*2e60*/  LOP3.LUT R5, R5, R16, RZ, 0x3c, !PT ;  /* 0x0000001005057212 */ /* 0x000fe400078e3cff */
[----:B------:R-:W-:Y:S02]  /*2e70*/  ISETP.GE.AND P0, PT, R154, 0x1, PT ;  /* 0x000000019a00780c */ /* 0x000fe40003f06270 */
[----:B--2---:R-:W-:-:S04]  /*2e80*/  LOP3.LUT R6, R17, 0x38, R3, 0xf8, !PT ;  /* 0x0000003811067812 */ /* 0x004fc800078ef803 */
[----:B---3--:R-:W-:Y:S02]  /*2e90*/  LOP3.LUT R6, R6, R14, RZ, 0x3c, !PT ;  /* 0x0000000e06067212 */ /* 0x008fe400078e3cff */
[----:B-1----:R-:W-:Y:S01]  /*2ea0*/  SHF.R.S32.HI R14, RZ, 0x1f, R15 ;  /* 0x0000001fff0e7819 */ /* 0x002fe2000001140f */
[----:B----4-:R-:W-:-:S03]  /*2eb0*/  IMAD.IADD R5, R13, 0x1, R5 ;  /* 0x000000010d057824 */ /* 0x010fc600078e0205 */
[----:B------:R-:W-:Y:S02]  /*2ec0*/  LEA.HI R14, R14, R15, RZ, 0x5 ;  /* 0x0000000f0e0e7211 */ /* 0x000fe400078f28ff */
[----:B------:R-:W-:Y:S01]  /*2ed0*/  IADD3 R15, R98, 0x40, RZ ;  /* 0x00000040620f7810 */ /* 0x000fe20007ffe0ff */
[----:B------:R-:W-:Y:S01]  /*2ee0*/  IMAD.SHL.U32 R120, R5, 0x2, RZ ;  /* 0x0000000205787824 */ /* 0x000fe200078e00ff */
[----:B------:R-:W-:-:S03]  /*2ef0*/  SHF.R.S32.HI R14, RZ, 0x5, R14 ;  /* 0x00000005ff0e7819 */ /* 0x000fc6000001140e */
[----:B------:R-:W-:Y:S02]  /*2f00*/  IMAD.SHL.U32 R15, R15, 0x40, RZ ;  /* 0x000000400f0f7824 */ /* 0x000fe400078e00ff */
[----:B------:R-:W-:-:S03]  /*2f10*/  IMAD.SHL.U32 R14, R14, 0x200, RZ ;  /* 0x000002000e0e7824 */ /* 0x000fc600078e00ff */
[----:B------:R-:W-:Y:S01]  /*2f20*/  LOP3.LUT R15, R15, 0x1c0, RZ, 0xc0, !PT ;  /* 0x000001c00f0f7812 */ /* 0x000fe200078ec0ff */
[----:B------:R-:W-:-:S03]  /*2f30*/  IMAD.IADD R6, R14, 0x1, R6 ;  /* 0x000000010e067824 */ /* 0x000fc600078e0206 */
[----:B------:R-:W-:Y:S01]  /*2f40*/  SHF.R.U32.HI R15, RZ, 0x3, R15 ;  /* 0x00000003ff0f7819 */ /* 0x000fe2000001160f */
[----:B------:R-:W-:-:S03]  /*2f50*/  IMAD.SHL.U32 R121, R6, 0x2, RZ ;  /* 0x0000000206797824 */ /* 0x000fc600078e00ff */
[----:B------:R-:W-:-:S05]  /*2f60*/  LOP3.LUT R4, R4, R15, RZ, 0x3c, !PT ;  /* 0x0000000f04047212 */ /* 0x000fca00078e3cff */
[----:B-----5:R-:W-:-:S04]  /*2f70*/  IMAD.IADD R3, R12, 0x1, R4 ;  /* 0x000000010c037824 */ /* 0x020fc800078e0204 */
[----:B------:R-:W-:Y:S02]  /*2f80*/  IMAD.SHL.U32 R119, R3, 0x2, RZ ;  /* 0x0000000203777824 */ /* 0x000fe400078e00ff */
.L_x_271:
[----:B------:R-:W-:Y:S01]  /*2f90*/  IMAD R3, R31, 0x50, R0 ;  /* 0x000000501f037824 */ /* 0x000fe200078e0200 */
[----:B------:R-:W-:Y:S01]  /*2fa0*/  ISETP.NE.AND P1, PT, R155, 0x1, PT ;  /* 0x000000019b00780c */ /* 0x000fe20003f25270 */
[----:B------:R-:W-:Y:S01]  /*2fb0*/  IMAD.MOV.U32 R74, RZ, RZ, RZ ;  /* 0x000000ffff4a7224 */ /* 0x000fe200078e00ff */
[----:B------:R-:W-:Y:S04]  /*2fc0*/  DEPBAR.LE SB0, 0x0 ;  /* 0x000080000000791a */ /* 0x000fe80000000000 */
[----:B-1----:R-:W-:Y:S01]  /*2fd0*/  IMAD.IADD R4, R126, 0x1, R3 ;  /* 0x000000017e047824 */ /* 0x002fe200078e0203 */
[----:B------:R-:W-:Y:S01]  /*2fe0*/  ISETP.GE.AND P0, PT, R3, R2, PT ;  /* 0x000000020300720c */ /* 0x000fe20003f06270 */
[----:B------:R-:W-:Y:S01]  /*2ff0*/  WARPSYNC 0xffffffff ;  /* 0xffffffff00007948 */ /* 0x000fe20003800000 */
[----:B------:R-:W-:Y:S01]  /*3000*/  ISETP.GE.AND P2, PT, R154, 0x1, PT ;  /* 0x000000019a00780c */ /* 0x000fe20003f46270 */
[--C-:B------:R-:W-:Y:S01]  /*3010*/  IMAD.MOV.U32 R3, RZ, RZ, R4.reuse ;  /* 0x000000ffff037224 */ /* 0x100fe200078e0004 */
[----:B------:R-:W-:Y:S01]  /*3020*/  ISETP.GT.OR P0, PT, R0, 0x4f, P0 ;  /* 0x0000004f0000780c */ /* 0x000fe20000704670 */
[----:B------:R-:W-:Y:S01]  /*3030*/  BSSY B2, `(.L_x_237) ;  /* 0x0000417000027945 */ /* 0x000fe20003800000 */
[----:B------:R-:W-:Y:S05]  /*3040*/  @P1 IMAD.HI.U32 R5, R4, c[0x0][0x2bc], RZ ;  /* 0x0000af0004051a27 */ /* 0x000fea00078e00ff */
[----:B------:R-:W-:Y:S06]  /*3050*/  @P1 SHF.R.U32.HI R3, RZ, c[0x0][0x2c0], R5 ;  /* 0x0000b000ff031a19 */ /* 0x000fec0000011605 */
[C---:B------:R-:W-:Y:S04]  /*3060*/  @!P0 IADD3 R5, P1, R3.reuse, R112, RZ ;  /* 0x0000007003058210 */ /* 0x040fe80007f3e0ff */
[----:B------:R-:W-:Y:S01]  /*3070*/  @!P0 LEA.HI.X.SX32 R7, R3, R122, 0x1, P1 ;  /* 0x0000007a03078211 */ /* 0x000fe200008f0eff */
[----:B------:R-:W-:Y:S01]  /*3080*/  IMAD.MOV R3, RZ, RZ, -R3 ;  /* 0x000000ffff037224 */ /* 0x000fe200078e0a03 */
[----:B------:R-:W-:Y:S03]  /*3090*/  @!P0 LEA R6, P1, R5, c[0x0][0x2a0], 0x2 ;  /* 0x0000a80005068a11 */ /* 0x000fe600078210ff */
[----:B------:R-:W-:Y:S01]  /*30a0*/  IMAD R75, R3, c[0x0][0x2b8], R4 ;  /* 0x0000ae00034b7a24 */ /* 0x000fe200078e0204 */
[----:B------:R-:W-:Y:S03]  /*30b0*/  @!P0 LEA.HI.X R7, R5, c[0x0][0x2a4], R7, 0x2, P1 ;  /* 0x0000a90005078a11 */ /* 0x000fe600008f1407 */
[----:B------:R-:W-:Y:S01]  /*30c0*/  IMAD.WIDE.U32 R4, R75, c[0x0][0x1e0], RZ ;  /* 0x000078004b047a25 */ /* 0x000fe200078e00ff */
[----:B------:R-:W-:Y:S01]  /*30d0*/  SHF.R.S32.HI R81, RZ, 0x1f, R75 ;  /* 0x0000001fff517819 */ /* 0x000fe2000001144b */
[----:B------:R-:W2:Y:S04]  /*30e0*/  @!P0 LDG.E R74, [R6.64] ;  /* 0x00000008064a8981 */ /* 0x000ea8000c1e1900 */
[----:B------:R-:W-:Y:S01]  /*30f0*/  IMAD R3, R81, c[0x0][0x1e0], RZ ;  /* 0x0000780051037a24 */ /* 0x000fe200078e02ff */
[----:B------:R-:W-:Y:S03]  /*3100*/  BAR.SYNC.DEFER_BLOCKING 0x0 ;  /* 0x0000000000007b1d */ /* 0x000fe60000010000 */
[----:B------:R-:W-:Y:S04]  /*3110*/  IMAD R3, R75, c[0x0][0x1e4], R3 ;  /* 0x000079004b037a24 */ /* 0x000fe800078e0203 */
[----:B------:R-:W-:Y:S01]  /*3120*/  IMAD.IADD R5, R5, 0x1, R3 ;  /* 0x0000000105057824 */ /* 0x000fe200078e0203 */
[----:B--2---:R-:W-:Y:S03]  /*3130*/  SHF.R.S32.HI R90, RZ, 0x1f, R74 ;  /* 0x0000001fff5a7819 */ /* 0x004fe6000001144a */
[----:B------:R-:W-:Y:S04]  /*3140*/  IMAD.WIDE.U32 R4, R74, c[0x0][0x1f0], R4 ;  /* 0x00007c004a047a25 */ /* 0x000fe800078e0004 */
[----:B------:R-:W-:Y:S01]  /*3150*/  IMAD R6, R90, c[0x0][0x1f0], RZ ;  /* 0x00007c005a067a24 */ /* 0x000fe200078e02ff */
[----:B------:R-:W-:Y:S03]  /*3160*/  IADD3 R3, P0, R116, R4, RZ ;  /* 0x0000000474037210 */ /* 0x000fe60007f1e0ff */
[----:B------:R-:W-:Y:S05]  /*3170*/  IMAD R6, R74, c[0x0][0x1f4], R6 ;  /* 0x00007d004a067a24 */ /* 0x000fea00078e0206 */
[----:B------:R-:W-:Y:S02]  /*3180*/  IADD3.X R4, R125, R5, R6, P0, !PT ;  /* 0x000000057d047210 */ /* 0x000fe400007fe406 */
[C---:B------:R-:W-:Y:S04]  /*3190*/  LEA R71, P0, R3.reuse, c[0x0][0x1c8], 0x1 ;  /* 0x0000720003477a11 */ /* 0x040fe800078008ff */
[----:B------:R-:W-:Y:S01]  /*31a0*/  LEA.HI.X R70, R3, c[0x0][0x1cc], R4, 0x1, P0 ;  /* 0x0000730003467a11 */ /* 0x000fe200000f0c04 */
[----:B------:R-:W-:-:S05]  /*31b0*/  @!P2 BRA `(.L_x_238) ;  /* 0x00003c600000a947 */ /* 0x000fca0003800000 */
[-C--:B------:R-:W-:Y:S01]  /*31c0*/  IMAD R5, R147, R31.reuse, RZ ;  /* 0x0000001f93057224 */ /* 0x080fe200078e02ff */
[----:B------:R-:W-:Y:S01]  /*31d0*/  ISETP.NE.AND P0, PT, RZ, UR5, PT ;  /* 0x00000005ff007c0c */ /* 0x000fe2000bf05270 */
[-C--:B------:R-:W-:Y:S01]  /*31e0*/  IMAD R4, R148, R31.reuse, RZ ;  /* 0x0000001f94047224 */ /* 0x080fe200078e02ff */
[----:B------:R-:W-:Y:S01]  /*31f0*/  SHF.R.S32.HI R3, RZ, 0x1f, R31 ;  /* 0x0000001fff037819 */ /* 0x000fe2000001141f */
[----:B------:R-:W-:Y:S04]  /*3200*/  IMAD.WIDE.U32 R14, R136, R31, RZ ;  /* 0x0000001f880e7225 */ /* 0x000fe800078e00ff */
[C---:B------:R-:W-:Y:S02]  /*3210*/  IMAD R5, R3.reuse, R136, R5 ;  /* 0x0000008803057224 */ /* 0x040fe400078e0205 */
[----:B------:R-:W-:Y:S02]  /*3220*/  IMAD R4, R3, R134, R4 ;  /* 0x0000008603047224 */ /* 0x000fe400078e0204 */
[----:B------:R-:W-:Y:S01]  /*3230*/  IMAD R3, R31, -0x50, R2 ;  /* 0xffffffb01f037824 */ /* 0x000fe200078e0202 */
[----:B------:R-:W-:Y:S01]  /*3240*/  IADD3 R28, R15, R5, RZ ;  /* 0x000000050f1c7210 */ /* 0x000fe20007ffe0ff */
[----:B------:R-:W-:Y:S03]  /*3250*/  IMAD.WIDE.U32 R12, R134, R31, RZ ;  /* 0x0000001f860c7225 */ /* 0x000fe600078e00ff */
[----:B------:R-:W-:Y:S02]  /*3260*/  IMNMX R63, R3, 0x50, PT ;  /* 0x00000050033f7817 */ /* 0x000fe40003800200 */
[----:B------:R-:W-:Y:S01]  /*3270*/  IADD3 R29, R13, R4, RZ ;  /* 0x000000040d1d7210 */ /* 0x000fe20007ffe0ff */
[----:B------:R-:W-:-:S05]  /*3280*/  @!P0 BRA `(.L_x_239) ;  /* 0x00001e5000008947 */ /* 0x000fca0003800000 */
[----:B------:R-:W-:Y:S01]  /*3290*/  ISETP.GE.AND P3, PT, R98, R63, PT ;  /* 0x0000003f6200720c */ /* 0x000fe20003f66270 */
[----:B------:R-:W-:Y:S01]  /*32a0*/  BSSY B0, `(.L_x_240) ;  /* 0x000001b000007945 */ /* 0x000fe20003800000 */
[----:B------:R-:W-:Y:S01]  /*32b0*/  CS2R R40, SRZ ;  /* 0x0000000000287805 */ /* 0x000fe2000001ff00 */
[----:B------:R-:W-:Y:S01]  /*32c0*/  CS2R R36, SRZ ;  /* 0x0000000000247805 */ /* 0x000fe2000001ff00 */
[----:B------:R-:W-:Y:S01]  /*32d0*/  CS2R R32, SRZ ;  /* 0x0000000000207805 */ /* 0x000fe2000001ff00 */
[----:B------:R-:W-:Y:S01]  /*32e0*/  CS2R R8, SRZ ;  /* 0x0000000000087805 */ /* 0x000fe2000001ff00 */
[----:B------:R-:W-:Y:S07]  /*32f0*/  CS2R R4, SRZ ;  /* 0x0000000000047805 */ /* 0x000fee000001ff00 */
[----:B------:R-:W-:-:S05]  /*3300*/  @P3 BRA `(.L_x_241) ;  /* 0x0000014000003947 */ /* 0x000fca0003800000 */
[----:B------:R-:W-:Y:S01]  /*3310*/  IADD3 R3, P0, R94, R14, RZ ;  /* 0x0000000e5e037210 */ /* 0x000fe20007f1e0ff */
[----:B------:R-:W-:Y:S01]  /*3320*/  CS2R R32, SRZ ;  /* 0x0000000000207805 */ /* 0x000fe2000001ff00 */
[----:B------:R-:W-:Y:S01]  /*3330*/  CS2R R36, SRZ ;  /* 0x0000000000247805 */ /* 0x000fe2000001ff00 */
[----:B------:R-:W-:Y:S02]  /*3340*/  CS2R R8, SRZ ;  /* 0x0000000000087805 */ /* 0x000fe4000001ff00 */
[----:B------:R-:W-:Y:S01]  /*3350*/  IMAD.X R5, R28, 0x1, R103, P0 ;  /* 0x000000011c057824 */ /* 0x000fe200000e0667 */
[----:B------:R-:W-:Y:S05]  /*3360*/  IADD3 R4, P0, R88, R12, RZ ;  /* 0x0000000c58047210 */ /* 0x000fea0007f1e0ff */
[----:B------:R-:W-:Y:S01]  /*3370*/  IMAD.X R7, R29, 0x1, R102, P0 ;  /* 0x000000011d077824 */ /* 0x000fe200000e0666 */
[C---:B------:R-:W-:Y:S04]  /*3380*/  LEA R10, P0, R3.reuse, c[0x0][0x270], 0x1 ;  /* 0x00009c00030a7a11 */ /* 0x040fe800078008ff */
[----:B------:R-:W-:Y:S02]  /*3390*/  LEA.HI.X R11, R3, c[0x0][0x274], R5, 0x1, P0 ;  /* 0x00009d00030b7a11 */ /* 0x000fe400000f0c05 */
[C---:B------:R-:W-:Y:S04]  /*33a0*/  LEA R6, P0, R4.reuse, c[0x0][0x288], 0x1 ;  /* 0x0000a20004067a11 */ /* 0x040fe800078008ff */
[----:B------:R-:W-:Y:S02]  /*33b0*/  LEA.HI.X R7, R4, c[0x0][0x28c], R7, 0x1, P0 ;  /* 0x0000a30004077a11 */ /* 0x000fe400000f0c07 */
[----:B------:R-:W-:Y:S01]  /*33c0*/  ISETP.GE.AND P0, PT, R92, c[0x0][0x27c], PT ;  /* 0x00009f005c007a0c */ /* 0x000fe20003f06270 */
[----:B------:R-:W-:Y:S11]  /*33d0*/  CS2R R4, SRZ ;  /* 0x0000000000047805 */ /* 0x000ff6000001ff00 */
[----:B------:R-:W-:Y:S01]  /*33e0*/  @!UPT UIADD3 URZ, URZ, URZ, URZ ;  /* 0x0000003f3f3ff290 */ /* 0x000fe2000fffe03f */
[----:B------:R1:W5:Y:S04]  /*33f0*/  @!P0 LDG.E.64 R32, [R10.64] ;  /* 0x000000080a208981 */ /* 0x000368000c1e1b00 */
[----:B------:R1:W5:Y:S01]  /*3400*/  @!P0 LDG.E.64 R4, [R6.64] ;  /* 0x0000000806048981 */ /* 0x000362000c1e1b00 */
[----:B------:R-:W-:Y:S11]  /*3410*/  ISETP.GE.AND P0, PT, R91, c[0x0][0x27c], PT ;  /* 0x00009f005b007a0c */ /* 0x000ff60003f06270 */
[----:B------:R-:W-:Y:S02]  /*3420*/  @!UPT UIADD3 URZ, URZ, URZ, URZ ;  /* 0x0000003f3f3ff290 */ /* 0x000fe4000fffe03f */
[----:B------:R1:W5:Y:S04]  /*3430*/  @!P0 LDG.E.64 R36, [R10.64+0x20] ;  /* 0x000020080a248981 */ /* 0x000368000c1e1b00 */
[----:B------:R1:W5:Y:S02]  /*3440*/  @!P0 LDG.E.64 R8, [R6.64+0x20] ;  /* 0x0000200806088981 */ /* 0x000364000c1e1b00 */
.L_x_241:
[----:B------:R-:W-:Y:S05]  /*3450*/  BSYNC B0 ;  /* 0x0000000000007941 */ /* 0x000fea0003800000 */
.L_x_240:
[----:B------:R-:W-:Y:S01]  /*3460*/  IADD3 R20, R98, 0x20, RZ ;  /* 0x0000002062147810 */ /* 0x000fe20007ffe0ff */
[----:B-1---5:R-:W-:Y:S01]  /*3470*/  IMAD.MOV.U32 R7, RZ, RZ, R37 ;  /* 0x000000ffff077224 */ /* 0x022fe200078e0025 */
[----:B------:R-:W-:Y:S01]  /*3480*/  BSSY B0, `(.L_x_242) ;  /* 0x0000026000007945 */ /* 0x000fe20003800000 */
[----:B------:R-:W-:Y:S01]  /*3490*/  IMAD.MOV.U32 R6, RZ, RZ, R32 ;  /* 0x000000ffff067224 */ /* 0x000fe200078e0020 */
[----:B------:R-:W-:Y:S01]  /*34a0*/  ISETP.GE.AND P4, PT, R20, R63, PT ;  /* 0x0000003f1400720c */ /* 0x000fe20003f86270 */
[----:B------:R-:W-:Y:S01]  /*34b0*/  IMAD.MOV.U32 R10, RZ, RZ, R36 ;  /* 0x000000ffff0a7224 */ /* 0x000fe200078e0024 */
[----:B------:R-:W-:Y:S01]  /*34c0*/  PRMT R47, R7, 0x7610, R47 ;  /* 0x00007610072f7816 */ /* 0x000fe2000000002f */
[----:B------:R-:W-:Y:S01]  /*34d0*/  IMAD.MOV.U32 R3, RZ, RZ, R33 ;  /* 0x000000ffff037224 */ /* 0x000fe200078e0021 */
[----:B------:R-:W-:Y:S01]  /*34e0*/  PRMT R30, R6, 0x7610, R30 ;  /* 0x00007610061e7816 */ /* 0x000fe2000000001e */
[----:B------:R-:W-:Y:S01]  /*34f0*/  IMAD.MOV.U32 R7, RZ, RZ, R9 ;  /* 0x000000ffff077224 */ /* 0x000fe200078e0009 */
[----:B------:R-:W-:Y:S01]  /*3500*/  CS2R R38, SRZ ;  /* 0x0000000000267805 */ /* 0x000fe2000001ff00 */
[----:B------:R-:W-:Y:S01]  /*3510*/  IMAD.MOV.U32 R6, RZ, RZ, R4 ;  /* 0x000000ffff067224 */ /* 0x000fe200078e0004 */
[----:B------:R-:W-:Y:S01]  /*3520*/  PRMT R46, R3, 0x5410, R10 ;  /* 0x00005410032e7816 */ /* 0x000fe2000000000a */
[----:B------:R-:W-:Y:S01]  /*3530*/  CS2R R18, SRZ ;  /* 0x0000000000127805 */ /* 0x000fe2000001ff00 */
[----:B------:R-:W-:Y:S01]  /*3540*/  MOV R10, R8 ;  /* 0x00000008000a7202 */ /* 0x000fe20000000f00 */
[----:B------:R-:W-:Y:S01]  /*3550*/  CS2R R16, SRZ ;  /* 0x0000000000107805 */ /* 0x000fe2000001ff00 */
[----:B------:R-:W-:Y:S02]  /*3560*/  MOV R3, R5 ;  /* 0x0000000500037202 */ /* 0x000fe40000000f00 */
[----:B------:R-:W-:Y:S02]  /*3570*/  PRMT R24, R10, 0x5410, R7 ;  /* 0x000054100a187816 */ /* 0x000fe40000000007 */
[----:B------:R-:W-:Y:S01]  /*3580*/  PRMT R11, R6, 0x5410, R3 ;  /* 0x00005410060b7816 */ /* 0x000fe20000000003 */
[----:B------:R-:W-:-:S05]  /*3590*/  @P4 BRA `(.L_x_243) ;  /* 0x0000014000004947 */ /* 0x000fca0003800000 */
[----:B------:R-:W-:Y:S01]  /*35a0*/  IADD3 R3, P1, P0, R94, R14, R152 ;  /* 0x0000000e5e037210 */ /* 0x000fe2000783e098 */
[----:B------:R-:W-:Y:S01]  /*35b0*/  CS2R R38, SRZ ;  /* 0x0000000000267805 */ /* 0x000fe2000001ff00 */
[----:B------:R-:W-:Y:S01]  /*35c0*/  CS2R R16, SRZ ;  /* 0x0000000000107805 */ /* 0x000fe2000001ff00 */
[----:B------:R-:W-:Y:S01]  /*35d0*/  CS2R R40, SRZ ;  /* 0x0000000000287805 */ /* 0x000fe2000001ff00 */
[----:B------:R-:W-:Y:S01]  /*35e0*/  IADD3.X R6, R103, R28, R144, P1, P0 ;  /* 0x0000001c67067210 */ /* 0x000fe20000fe0490 */
[----:B------:R-:W-:Y:S01]  /*35f0*/  CS2R R18, SRZ ;  /* 0x0000000000127805 */ /* 0x000fe2000001ff00 */
[----:B------:R-:W-:Y:S04]  /*3600*/  IADD3 R7, P1, P0, R88, R12, R153 ;  /* 0x0000000c58077210 */ /* 0x000fe8000783e099 */
[----:B------:R-:W-:Y:S02]  /*3610*/  IADD3.X R10, R102, R29, R145, P1, P0 ;  /* 0x0000001d660a7210 */ /* 0x000fe40000fe0491 */
[C---:B------:R-:W-:Y:S04]  /*3620*/  LEA R20, P0, R3.reuse, c[0x0][0x270], 0x1 ;  /* 0x00009c0003147a11 */ /* 0x040fe800078008ff */
[----:B------:R-:W-:Y:S02]  /*3630*/  LEA.HI.X R21, R3, c[0x0][0x274], R6, 0x1, P0 ;  /* 0x00009d0003157a11 */ /* 0x000fe400000f0c06 */
[C---:B------:R-:W-:Y:S04]  /*3640*/  LEA R6, P0, R7.reuse, c[0x0][0x288], 0x1 ;  /* 0x0000a20007067a11 */ /* 0x040fe800078008ff */
[----:B------:R-:W-:Y:S02]  /*3650*/  LEA.HI.X R7, R7, c[0x0][0x28c], R10, 0x1, P0 ;  /* 0x0000a30007077a11 */ /* 0x000fe400000f0c0a */
[----:B------:R-:W-:Y:S11]  /*3660*/  ISETP.GE.AND P0, PT, R92, c[0x0][0x27c], PT ;  /* 0x00009f005c007a0c */ /* 0x000ff60003f06270 */
[----:B------:R-:W-:Y:S02]  /*3670*/  @!UPT UIADD3 URZ, URZ, URZ, URZ ;  /* 0x0000003f3f3ff290 */ /* 0x000fe4000fffe03f */
[----:B------:R1:W5:Y:S04]  /*3680*/  @!P0 LDG.E.64 R38, [R20.64] ;  /* 0x0000000814268981 */ /* 0x000368000c1e1b00 */
[----:B------:R1:W5:Y:S01]  /*3690*/  @!P0 LDG.E.64 R16, [R6.64] ;  /* 0x0000000806108981 */ /* 0x000362000c1e1b00 */
[----:B------:R-:W-:Y:S11]  /*36a0*/  ISETP.GE.AND P0, PT, R91, c[0x0][0x27c], PT ;  /* 0x00009f005b007a0c */ /* 0x000ff60003f06270 */
[----:B------:R-:W-:Y:S02]  /*36b0*/  @!UPT UIADD3 URZ, URZ, URZ, URZ ;  /* 0x0000003f3f3ff290 */ /* 0x000fe4000fffe03f */
[----:B------:R1:W5:Y:S04]  /*36c0*/  @!P0 LDG.E.64 R40, [R20.64+0x20] ;  /* 0x0000200814288981 */ /* 0x000368000c1e1b00 */
[----:B------:R1:W5:Y:S02]  /*36d0*/  @!P0 LDG.E.64 R18, [R6.64+0x20] ;  /* 0x0000200806128981 */ /* 0x000364000c1e1b00 */
.L_x_243:
[----:B------:R-:W-:Y:S05]  /*36e0*/  BSYNC B0 ;  /* 0x0000000000007941 */ /* 0x000fea0003800000 */
.L_x_242:
        /* <DEDUP_REMOVED lines=16> */
[----:B------:R-:W-:Y:S01]  /*37f0*/  MOV R3, R17 ;  /* 0x0000001100037202 */ /* 0x000fe20000000f00 */
[----:B------:R-:W-:Y:S01]  /*3800*/  CS2R R20, SRZ ;  /* 0x0000000000147805 */ /* 0x000fe2000001ff00 */
[----:B------:R-:W-:Y:S02]  /*3810*/  PRMT R26, R10, 0x5410, R7 ;  /* 0x000054100a1a7816 */ /* 0x000fe40000000007 */
[----:B------:R-:W-:Y:S01]  /*3820*/  PRMT R25, R6, 0x5410, R3 ;  /* 0x0000541006197816 */ /* 0x000fe20000000003 */
[----:B------:R-:W-:-:S05]  /*3830*/  @P2 BRA `(.L_x_245) ;  /* 0x0000012000002947 */ /* 0x000fca0003800000 */
[----:B------:R-:W-:Y:S01]  /*3840*/  IADD3 R6, P1, P0, R94, R150, R14 ;  /* 0x000000965e067210 */ /* 0x000fe2000783e00e */
[----:B------:R-:W-:Y:S01]  /*3850*/  CS2R R44, SRZ ;  /* 0x00000000002c7805 */ /* 0x000fe2000001ff00 */
[----:B------:R-:W-:Y:S02]  /*3860*/  CS2R R22, SRZ ;  /* 0x0000000000167805 */ /* 0x000fe4000001ff00 */
[----:B------:R-:W-:Y:S02]  /*3870*/  IADD3.X R10, R103, R140, R28, P1, P0 ;  /* 0x0000008c670a7210 */ /* 0x000fe40000fe041c */
        /* <DEDUP_REMOVED lines=14> */
.L_x_245:
[----:B------:R-:W-:Y:S05]  /*3960*/  BSYNC B0 ;  /* 0x0000000000007941 */ /* 0x000fea0003800000 */
.L_x_244:
[----:B-1---5:R-:W-:Y:S01]  /*3970*/  MOV R6, R42 ;  /* 0x0000002a00067202 */ /* 0x022fe20000000f00 */
[----:B------:R1:W2:Y:S01]  /*3980*/  SHFL.IDX PT, R55, R70, RZ, 0x1c1f ;  /* 0x001c1fff46377589 */ /* 0x0002a200000e0000 */
[----:B------:R-:W-:Y:S01]  /*3990*/  IMAD.MOV.U32 R10, RZ, RZ, R44 ;  /* 0x000000ffff0a7224 */ /* 0x000fe200078e002c */
[----:B------:R-:W-:Y:S01]  /*39a0*/  BSSY B1, `(.L_x_246) ;  /* 0x0000082000017945 */ /* 0x000fe20003800000 */
[----:B------:R-:W-:Y:S01]  /*39b0*/  PRMT R49, R49, 0x5410, R6 ;  /* 0x0000541031317816 */ /* 0x000fe20000000006 */
[----:B------:R-:W-:Y:S02]  /*39c0*/  IMAD.MOV.U32 R3, RZ, RZ, R43 ;  /* 0x000000ffff037224 */ /* 0x000fe400078e002b */
[----:B------:R1:W3:Y:S01]  /*39d0*/  SHFL.IDX PT, R54, R71, RZ, 0x1c1f ;  /* 0x001c1fff47367589 */ /* 0x0002e200000e0000 */
[----:B------:R-:W-:Y:S02]  /*39e0*/  IMAD.MOV.U32 R7, RZ, RZ, R45 ;  /* 0x000000ffff077224 */ /* 0x000fe400078e002d */
[----:B------:R-:W-:Y:S01]  /*39f0*/  PRMT R50, R3, 0x5410, R10 ;  /* 0x0000541003327816 */ /* 0x000fe2000000000a */
[----:B------:R-:W-:Y:S01]  /*3a00*/  IMAD.MOV.U32 R10, RZ, RZ, R22 ;  /* 0x000000ffff0a7224 */ /* 0x000fe200078e0016 */
[----:B------:R-:W-:Y:S01]  /*3a10*/  MOV R3, R21 ;  /* 0x0000001500037202 */ /* 0x000fe20000000f00 */
[----:B------:R-:W-:Y:S01]  /*3a20*/  IMAD.MOV.U32 R6, RZ, RZ, R20 ;  /* 0x000000ffff067224 */ /* 0x000fe200078e0014 */
[----:B------:R-:W-:Y:S02]  /*3a30*/  PRMT R51, R7, 0x7610, R51 ;  /* 0x0000761007337816 */ /* 0x000fe40000000033 */
[----:B------:R-:W-:Y:S02]  /*3a40*/  MOV R7, R23 ;  /* 0x0000001700077202 */ /* 0x000fe40000000f00 */
[----:B------:R-:W-:Y:S02]  /*3a50*/  PRMT R27, R6, 0x5410, R3 ;  /* 0x00005410061b7816 */ /* 0x000fe40000000003 */
[----:B------:R-:W-:Y:S01]  /*3a60*/  PRMT R28, R10, 0x5410, R7 ;  /* 0x000054100a1c7816 */ /* 0x000fe20000000007 */
[----:B------:R-:W-:-:S05]  /*3a70*/  @P3 BRA `(.L_x_247) ;  /* 0x0000074000003947 */ /* 0x000fca0003800000 */
[----:B------:R-:W-:Y:S01]  /*3a80*/  ISETP.NE.AND P0, PT, R80, RZ, PT ;  /* 0x000000ff5000720c */ /* 0x000fe20003f05270 */
[----:B------:R-:W-:Y:S01]  /*3a90*/  @!UPT UIADD3 URZ, URZ, URZ, URZ ;  /* 0x0000003f3f3ff290 */ /* 0x000fe2000fffe03f */
[----:B------:R-:W-:Y:S11]  /*3aa0*/  BSSY B0, `(.L_x_248) ;  /* 0x0000038000007945 */ /* 0x000ff60003800000 */
[----:B------:R-:W-:-:S05]  /*3ab0*/  @P0 BRA `(.L_x_249) ;  /* 0x0000036000000947 */ /* 0x000fca0003800000 */
[C---:B---3--:R-:W-:Y:S01]  /*3ac0*/  LEA R52, P0, R86.reuse, R54, 0x1 ;  /* 0x0000003656347211 */ /* 0x048fe200078008ff */
[----:B------:R-:W3:Y:S03]  /*3ad0*/  LDS.128 R12, [R247+0x2800] ;  /* 0x00280000f70c7984 */ /* 0x000ee60000000c00 */
[----:B--2---:R-:W-:Y:S02]  /*3ae0*/  LEA.HI.X R53, R86, R55, R87, 0x1, P0 ;  /* 0x0000003756357211 */ /* 0x004fe400000f0c57 */
[----:B------:R-:W-:Y:S11]  /*3af0*/  ISETP.GE.AND P0, PT, R92, c[0x0][0x27c], PT ;  /* 0x00009f005c007a0c */ /* 0x000ff60003f06270 */
[----:B------:R-:W-:Y:S02]  /*3b00*/  @!UPT UIADD3 URZ, URZ, URZ, URZ ;  /* 0x0000003f3f3ff290 */ /* 0x000fe4000fffe03f */
[----:B------:R-:W-:Y:S01]  /*3b10*/  @!P0 HADD2.F32 R3, -RZ, R11.H0_H0 ;  /* 0x2000000bff038230 */ /* 0x000fe20000004100 */
[--C-:B------:R-:W-:Y:S01]  /*3b20*/  @!P0 SHF.R.U64 R7, R4, 0x10, R5.reuse ;  /* 0x0000001004078819 */ /* 0x100fe20000001205 */
[----:B------:R-:W-:Y:S01]  /*3b30*/  @!P0 HADD2.F32 R30, -RZ, R30.H0_H0 ;  /* 0x2000001eff1e8230 */ /* 0x000fe20000004100 */
[----:B------:R-:W-:Y:S02]  /*3b40*/  @!P0 SHF.R.U32.HI R10, RZ, 0x10, R5 ;  /* 0x00000010ff0a8819 */ /* 0x000fe40000011605 */
[--C-:B------:R-:W-:Y:S02]  /*3b50*/  @!P0 SHF.R.U64 R34, R32, 0x10, R33.reuse ;  /* 0x0000001020228819 */ /* 0x100fe40000001221 */
[----:B------:R-:W-:Y:S05]  /*3b60*/  @!P0 SHF.R.U32.HI R35, RZ, 0x10, R33 ;  /* 0x00000010ff238819 */ /* 0x000fea0000011621 */
[----:B------:R-:W-:Y:S01]  /*3b70*/  @!P0 HADD2.F32 R35, -RZ, R35.H0_H0 ;  /* 0x20000023ff238230 */ /* 0x000fe20000004100 */
[----:B---3--:R-:W-:Y:S02]  /*3b80*/  @!P0 MOV R6, R12 ;  /* 0x0000000c00068202 */ /* 0x008fe40000000f00 */
[----:B------:R-:W-:Y:S03]  /*3b90*/  @!P0 MOV R5, R13 ;  /* 0x0000000d00058202 */ /* 0x000fe60000000f00 */
[--C-:B------:R-:W-:Y:S02]  /*3ba0*/  @!P0 HADD2.F32 R29, -RZ, R6.reuse.H1_H1 ;  /* 0x30000006ff1d8230 */ /* 0x100fe40000004100 */
[----:B------:R-:W-:Y:S02]  /*3bb0*/  @!P0 HADD2.F32 R4, -RZ, R6.H0_H0 ;  /* 0x20000006ff048230 */ /* 0x000fe40000004100 */
[----:B------:R-:W-:Y:S01]  /*3bc0*/  @!P0 HADD2.F32 R6, -RZ, R7.H0_H0 ;  /* 0x20000007ff068230 */ /* 0x000fe20000004100 */
[CC--:B------:R-:W-:Y:S01]  /*3bd0*/  @!P0 FMUL.FTZ R33, R29.reuse, R3.reuse ;  /* 0x000000031d218220 */ /* 0x0c0fe20000410000 */
[--C-:B------:R-:W-:Y:S01]  /*3be0*/  @!P0 HADD2.F32 R32, -RZ, R5.reuse.H1_H1 ;  /* 0x30000005ff208230 */ /* 0x100fe20000004100 */
[C---:B------:R-:W-:Y:S01]  /*3bf0*/  @!P0 FMUL.FTZ R3, R4.reuse, R3 ;  /* 0x0000000304038220 */ /* 0x040fe20000410000 */
[----:B------:R-:W-:Y:S01]  /*3c00*/  @!P0 HADD2.F32 R5, -RZ, R5.H0_H0 ;  /* 0x20000005ff058230 */ /* 0x000fe20000004100 */
[----:B------:R-:W-:Y:S01]  /*3c10*/  @!P0 FFMA.FTZ R58, R4, R30, -R33 ;  /* 0x0000001e043a8223 */ /* 0x000fe20000010821 */
[----:B------:R-:W-:Y:S01]  /*3c20*/  @!P0 MOV R7, R14 ;  /* 0x0000000e00078202 */ /* 0x000fe20000000f00 */
[----:B------:R-:W-:Y:S01]  /*3c30*/  @!P0 FFMA.FTZ R3, R29, R30, R3 ;  /* 0x0000001e1d038223 */ /* 0x000fe20000010003 */
[----:B------:R-:W-:Y:S01]  /*3c40*/  @!P0 HADD2.F32 R33, -RZ, R34.H0_H0 ;  /* 0x20000022ff218230 */ /* 0x000fe20000004100 */
[CC--:B------:R-:W-:Y:S01]  /*3c50*/  @!P0 FMUL.FTZ R34, R32.reuse, R6.reuse ;  /* 0x0000000620228220 */ /* 0x0c0fe20000410000 */
[----:B------:R-:W-:Y:S01]  /*3c60*/  @!P0 HADD2.F32 R30, -RZ, R46.H0_H0 ;  /* 0x2000002eff1e8230 */ /* 0x000fe20000004100 */
[C---:B------:R-:W-:Y:S01]  /*3c70*/  @!P0 FMUL.FTZ R4, R5.reuse, R6 ;  /* 0x0000000605048220 */ /* 0x040fe20000410000 */
[----:B------:R-:W-:Y:S01]  /*3c80*/  @!P0 MOV R6, R15 ;  /* 0x0000000f00068202 */ /* 0x000fe20000000f00 */
[-C--:B------:R-:W-:Y:S01]  /*3c90*/  @!P0 FFMA.FTZ R57, R5, R33.reuse, -R34 ;  /* 0x0000002105398223 */ /* 0x080fe20000010822 */
[----:B------:R-:W-:Y:S01]  /*3ca0*/  @!P0 HADD2.F32 R29, -RZ, R7.H1_H1 ;  /* 0x30000007ff1d8230 */ /* 0x000fe20000004100 */
[----:B------:R-:W-:Y:S01]  /*3cb0*/  @!P0 FFMA.FTZ R4, R32, R33, R4 ;  /* 0x0000002120048223 */ /* 0x000fe20000010004 */
[----:B------:R-:W-:Y:S02]  /*3cc0*/  @!P0 HADD2.F32 R5, -RZ, R11.H1_H1 ;  /* 0x3000000bff058230 */ /* 0x000fe40000004100 */
[----:B------:R-:W-:Y:S02]  /*3cd0*/  @!P0 HADD2.F32 R11, -RZ, R10.H0_H0 ;  /* 0x2000000aff0b8230 */ /* 0x000fe40000004100 */
[----:B------:R-:W-:Y:S01]  /*3ce0*/  @!P0 F2FP.PACK_AB R4, R4, R57 ;  /* 0x000000390404823e */ /* 0x000fe200000000ff */
[----:B------:R-:W-:Y:S02]  /*3cf0*/  @!P0 HADD2.F32 R10, -RZ, R7.H0_H0 ;  /* 0x20000007ff0a8230 */ /* 0x000fe40000004100 */
[--C-:B------:R-:W-:Y:S01]  /*3d00*/  @!P0 HADD2.F32 R7, -RZ, R6.reuse.H0_H0 ;  /* 0x20000006ff078230 */ /* 0x100fe20000004100 */
[----:B------:R-:W-:Y:S01]  /*3d10*/  @!P0 MOV R13, R4 ;  /* 0x00000004000d8202 */ /* 0x000fe20000000f00 */
[----:B------:R-:W-:Y:S01]  /*3d20*/  @!P0 HADD2.F32 R34, -RZ, R6.H1_H1 ;  /* 0x30000006ff228230 */ /* 0x000fe20000004100 */
[-C--:B------:R-:W-:Y:S02]  /*3d30*/  @!P0 FMUL.FTZ R6, R29, R5.reuse ;  /* 0x000000051d068220 */ /* 0x080fe40000410000 */
[C---:B------:R-:W-:Y:S02]  /*3d40*/  @!P0 FMUL.FTZ R5, R10.reuse, R5 ;  /* 0x000000050a058220 */ /* 0x040fe40000410000 */
[-C--:B------:R-:W-:Y:S02]  /*3d50*/  @!P0 FFMA.FTZ R10, R10, R30.reuse, -R6 ;  /* 0x0000001e0a0a8223 */ /* 0x080fe40000010806 */
[-C--:B------:R-:W-:Y:S02]  /*3d60*/  @!P0 FMUL.FTZ R6, R7, R11.reuse ;  /* 0x0000000b07068220 */ /* 0x080fe40000410000 */
[C---:B------:R-:W-:Y:S02]  /*3d70*/  @!P0 FMUL.FTZ R56, R34.reuse, R11 ;  /* 0x0000000b22388220 */ /* 0x040fe40000410000 */
[----:B------:R-:W-:Y:S02]  /*3d80*/  @!P0 FFMA.FTZ R5, R29, R30, R5 ;  /* 0x0000001e1d058223 */ /* 0x000fe40000010005 */
[-C--:B------:R-:W-:Y:S01]  /*3d90*/  @!P0 FFMA.FTZ R56, R7, R35.reuse, -R56 ;  /* 0x0000002307388223 */ /* 0x080fe20000010838 */
[----:B------:R-:W-:Y:S01]  /*3da0*/  @!P0 F2FP.PACK_AB R7, R3, R58 ;  /* 0x0000003a0307823e */ /* 0x000fe200000000ff */
[----:B------:R-:W-:Y:S01]  /*3db0*/  @!P0 FFMA.FTZ R6, R34, R35, R6 ;  /* 0x0000002322068223 */ /* 0x000fe20000010006 */
[----:B------:R-:W-:Y:S02]  /*3dc0*/  @!P0 F2FP.PACK_AB R5, R5, R10 ;  /* 0x0000000a0505823e */ /* 0x000fe400000000ff */
[----:B------:R-:W-:Y:S02]  /*3dd0*/  @!P0 MOV R12, R7 ;  /* 0x00000007000c8202 */ /* 0x000fe40000000f00 */
[----:B------:R-:W-:Y:S02]  /*3de0*/  @!P0 F2FP.PACK_AB R3, R6, R56 ;  /* 0x000000380603823e */ /* 0x000fe400000000ff */
[----:B------:R-:W-:Y:S02]  /*3df0*/  @!P0 MOV R14, R5 ;  /* 0x00000005000e8202 */ /* 0x000fe40000000f00 */
[----:B------:R-:W-:Y:S05]  /*3e00*/  @!P0 MOV R15, R3 ;  /* 0x00000003000f8202 */ /* 0x000fea0000000f00 */
[----:B------:R2:W-:Y:S02]  /*3e10*/  ST.E.128 [R52.64], R12 ;  /* 0x0000000c34007985 */ /* 0x0005e4000c101d08 */
.L_x_249:
[----:B------:R-:W-:Y:S05]  /*3e20*/  BSYNC B0 ;  /* 0x0000000000007941 */ /* 0x000fea0003800000 */
.L_x_248:
[----:B------:R-:W-:Y:S11]  /*3e30*/  ISETP.NE.AND P0, PT, R104, RZ, PT ;  /* 0x000000ff6800720c */ /* 0x000ff60003f05270 */
[----:B------:R-:W-:Y:S02]  /*3e40*/  @!UPT UIADD3 URZ, URZ, URZ, URZ ;  /* 0x0000003f3f3ff290 */ /* 0x000fe4000fffe03f */
[----:B------:R-:W-:-:S05]  /*3e50*/  @P0 BRA `(.L_x_247) ;  /* 0x0000036000000947 */ /* 0x000fca0003800000 */
[C---:B---3--:R-:W-:Y:S01]  /*3e60*/  LEA R34, P0, R212.reuse, R54, 0x1 ;  /* 0x00000036d4227211 */ /* 0x048fe200078008ff */
[----:B--2---:R-:W2:Y:S03]  /*3e70*/  LDS.128 R12, [R248+0x2800] ;  /* 0x00280000f80c7984 */ /* 0x004ea60000000c00 */
[----:B------:R-:W-:Y:S02]  /*3e80*/  LEA.HI.X R35, R212, R55, R252, 0x1, P0 ;  /* 0x00000037d4237211 */ /* 0x000fe400000f0cfc */
[----:B------:R-:W-:Y:S11]  /*3e90*/  ISETP.GE.AND P0, PT, R91, c[0x0][0x27c], PT ;  /* 0x00009f005b007a0c */ /* 0x000ff60003f06270 */
[----:B------:R-:W-:Y:S02]  /*3ea0*/  @!UPT UIADD3 URZ, URZ, URZ, URZ ;  /* 0x0000003f3f3ff290 */ /* 0x000fe4000fffe03f */
[----:B------:R-:W-:Y:S01]  /*3eb0*/  @!P0 HADD2.F32 R3, -RZ, R24.H0_H0 ;  /* 0x20000018ff038230 */ /* 0x000fe20000004100 */
[----:B------:R-:W-:Y:S02]  /*3ec0*/  @!P0 SHF.R.U64 R6, R8, 0x10, R9 ;  /* 0x0000001008068819 */ /* 0x000fe40000001209 */
[----:B------:R-:W-:Y:S02]  /*3ed0*/  @!P0 SHF.R.U64 R11, R36, 0x10, R37 ;  /* 0x00000010240b8819 */ /* 0x000fe40000001225 */
[----:B------:R-:W-:Y:S01]  /*3ee0*/  @!P0 SHF.R.U32.HI R8, RZ, 0x10, R9 ;  /* 0x00000010ff088819 */ /* 0x000fe20000011609 */
[----:B------:R-:W-:Y:S01]  /*3ef0*/  @!P0 HADD2.F32 R9, -RZ, R46.H1_H1 ;  /* 0x3000002eff098230 */ /* 0x000fe20000004100 */
[----:B------:R-:W-:Y:S01]  /*3f00*/  @!P0 SHF.R.U32.HI R32, RZ, 0x10, R37 ;  /* 0x00000010ff208819 */ /* 0x000fe20000011625 */
[----:B------:R-:W-:Y:S02]  /*3f10*/  @!P0 HADD2.F32 R6, -RZ, R6.H0_H0 ;  /* 0x20000006ff068230 */ /* 0x000fe40000004100 */
[----:B------:R-:W-:Y:S02]  /*3f20*/  @!P0 HADD2.F32 R11, -RZ, R11.H0_H0 ;  /* 0x2000000bff0b8230 */ /* 0x000fe40000004100 */
[----:B------:R-:W-:Y:S01]  /*3f30*/  @!P0 HADD2.F32 R32, -RZ, R32.H0_H0 ;  /* 0x20000020ff208230 */ /* 0x000fe20000004100 */
[----:B--2---:R-:W-:Y:S02]  /*3f40*/  @!P0 MOV R4, R12 ;  /* 0x0000000c00048202 */ /* 0x004fe40000000f00 */
[----:B------:R-:W-:Y:S03]  /*3f50*/  @!P0 MOV R5, R13 ;  /* 0x0000000d00058202 */ /* 0x000fe60000000f00 */
[--C-:B------:R-:W-:Y:S02]  /*3f60*/  @!P0 HADD2.F32 R7, -RZ, R4.reuse.H1_H1 ;  /* 0x30000004ff078230 */ /* 0x100fe40000004100 */
[----:B------:R-:W-:Y:S02]  /*3f70*/  @!P0 HADD2.F32 R4, -RZ, R4.H0_H0 ;  /* 0x20000004ff048230 */ /* 0x000fe40000004100 */
[--C-:B------:R-:W-:Y:S01]  /*3f80*/  @!P0 HADD2.F32 R10, -RZ, R5.reuse.H1_H1 ;  /* 0x30000005ff0a8230 */ /* 0x100fe20000004100 */
[CC--:B------:R-:W-:Y:S01]  /*3f90*/  @!P0 FMUL.FTZ R29, R7.reuse, R3.reuse ;  /* 0x00000003071d8220 */ /* 0x0c0fe20000410000 */
[----:B------:R-:W-:Y:S01]  /*3fa0*/  @!P0 HADD2.F32 R5, -RZ, R5.H0_H0 ;  /* 0x20000005ff058230 */ /* 0x000fe20000004100 */
[C---:B------:R-:W-:Y:S02]  /*3fb0*/  @!P0 FMUL.FTZ R3, R4.reuse, R3 ;  /* 0x0000000304038220 */ /* 0x040fe40000410000 */
[-C--:B------:R-:W-:Y:S02]  /*3fc0*/  @!P0 FFMA.FTZ R37, R4, R9.reuse, -R29 ;  /* 0x0000000904258223 */ /* 0x080fe4000001081d */
[----:B------:R-:W-:Y:S01]  /*3fd0*/  @!P0 FFMA.FTZ R3, R7, R9, R3 ;  /* 0x0000000907038223 */ /* 0x000fe20000010003 */
[----:B------:R-:W-:Y:S01]  /*3fe0*/  @!P0 MOV R7, R14 ;  /* 0x0000000e00078202 */ /* 0x000fe20000000f00 */
[CC--:B------:R-:W-:Y:S01]  /*3ff0*/  @!P0 FMUL.FTZ R29, R10.reuse, R6.reuse ;  /* 0x000000060a1d8220 */ /* 0x0c0fe20000410000 */
[----:B------:R-:W-:Y:S01]  /*4000*/  @!P0 HADD2.F32 R9, -RZ, R8.H0_H0 ;  /* 0x20000008ff098230 */ /* 0x000fe20000004100 */
[C---:B------:R-:W-:Y:S01]  /*4010*/  @!P0 FMUL.FTZ R4, R5.reuse, R6 ;  /* 0x0000000605048220 */ /* 0x040fe20000410000 */
[----:B------:R-:W-:Y:S01]  /*4020*/  @!P0 MOV R6, R15 ;  /* 0x0000000f00068202 */ /* 0x000fe20000000f00 */
[-C--:B------:R-:W-:Y:S01]  /*4030*/  @!P0 FFMA.FTZ R36, R5, R11.reuse, -R29 ;  /* 0x0000000b05248223 */ /* 0x080fe2000001081d */
[----:B------:R-:W-:Y:S01]  /*4040*/  @!P0 HADD2.F32 R5, -RZ, R24.H1_H1 ;  /* 0x30000018ff058230 */ /* 0x000fe20000004100 */
[----:B------:R-:W-:Y:S01]  /*4050*/  @!P0 FFMA.FTZ R4, R10, R11, R4 ;  /* 0x0000000b0a048223 */ /* 0x000fe20000010004 */
[--C-:B------:R-:W-:Y:S02]  /*4060*/  @!P0 HADD2.F32 R24, -RZ, R7.reuse.H1_H1 ;  /* 0x30000007ff188230 */ /* 0x100fe40000004100 */
[----:B------:R-:W-:Y:S02]  /*4070*/  @!P0 HADD2.F32 R8, -RZ, R7.H0_H0 ;  /* 0x20000007ff088230 */ /* 0x000fe40000004100 */
[----:B------:R-:W-:Y:S01]  /*4080*/  @!P0 F2FP.PACK_AB R4, R4, R36 ;  /* 0x000000240404823e */ /* 0x000fe200000000ff */
[--C-:B------:R-:W-:Y:S02]  /*4090*/  @!P0 HADD2.F32 R7, -RZ, R6.reuse.H0_H0 ;  /* 0x20000006ff078230 */ /* 0x100fe40000004100 */
[----:B------:R-:W-:Y:S01]  /*40a0*/  @!P0 HADD2.F32 R29, -RZ, R47.H0_H0 ;  /* 0x2000002fff1d8230 */ /* 0x000fe20000004100 */
[----:B------:R-:W-:Y:S01]  /*40b0*/  @!P0 MOV R13, R4 ;  /* 0x00000004000d8202 */ /* 0x000fe20000000f00 */
[----:B------:R-:W-:Y:S01]  /*40c0*/  @!P0 HADD2.F32 R30, -RZ, R6.H1_H1 ;  /* 0x30000006ff1e8230 */ /* 0x000fe20000004100 */
[-C--:B------:R-:W-:Y:S02]  /*40d0*/  @!P0 FMUL.FTZ R6, R24, R5.reuse ;  /* 0x0000000518068220 */ /* 0x080fe40000410000 */
[C---:B------:R-:W-:Y:S02]  /*40e0*/  @!P0 FMUL.FTZ R5, R8.reuse, R5 ;  /* 0x0000000508058220 */ /* 0x040fe40000410000 */
[----:B------:R-:W-:Y:S02]  /*40f0*/  @!P0 FFMA.FTZ R8, R8, R29, -R6 ;  /* 0x0000001d08088223 */ /* 0x000fe40000010806 */
[CC--:B------:R-:W-:Y:S02]  /*4100*/  @!P0 FMUL.FTZ R6, R7.reuse, R9.reuse ;  /* 0x0000000907068220 */ /* 0x0c0fe40000410000 */
[----:B------:R-:W-:Y:S02]  /*4110*/  @!P0 FMUL.FTZ R33, R30, R9 ;  /* 0x000000091e218220 */ /* 0x000fe40000410000 */
        /* <DEDUP_REMOVED lines=10> */
.L_x_247:
[----:B------:R-:W-:Y:S05]  /*41c0*/  BSYNC B1 ;  /* 0x0000000000017941 */ /* 0x000fea0003800000 */
.L_x_246:
[----:B--2---:R2:W4:Y:S01]  /*41d0*/  SHFL.IDX PT, R34, R70, 0x1, 0x1c1f ;  /* 0x003c1f0046227f89 */ /* 0x00452200000e0000 */
[----:B------:R-:W-:Y:S03]  /*41e0*/  BSSY B1, `(.L_x_250) ;  /* 0x0000077000017945 */ /* 0x000fe60003800000 */
[----:B------:R2:W1:Y:S01]  /*41f0*/  SHFL.IDX PT, R30, R71, 0x1, 0x1c1f ;  /* 0x003c1f00471e7f89 */ /* 0x00046200000e0000 */
[----:B------:R-:W-:-:S05]  /*4200*/  @P4 BRA `(.L_x_251) ;  /* 0x0000074000004947 */ /* 0x000fca0003800000 */
[----:B------:R-:W-:Y:S01]  /*4210*/  ISETP.NE.AND P0, PT, R80, RZ, PT ;  /* 0x000000ff5000720c */ /* 0x000fe20003f05270 */
[----:B------:R-:W-:Y:S01]  /*4220*/  @!UPT UIADD3 URZ, URZ, URZ, URZ ;  /* 0x0000003f3f3ff290 */ /* 0x000fe2000fffe03f */
[----:B------:R-:W-:Y:S11]  /*4230*/  BSSY B0, `(.L_x_252) ;  /* 0x0000038000007945 */ /* 0x000ff60003800000 */
[----:B------:R-:W-:-:S05]  /*4240*/  @P0 BRA `(.L_x_253) ;  /* 0x0000036000000947 */ /* 0x000fca0003800000 */
[C---:B-1----:R-:W-:Y:S01]  /*4250*/  LEA R32, P0, R86.reuse, R30, 0x1 ;  /* 0x0000001e56207211 */ /* 0x042fe200078008ff */
[----:B------:R-:W1:Y:S03]  /*4260*/  LDS.128 R8, [R247+0x3800] ;  /* 0x00380000f7087984 */ /* 0x000e660000000c00 */
[----:B----4-:R-:W-:Y:S02]  /*4270*/  LEA.HI.X R33, R86, R34, R87, 0x1, P0 ;  /* 0x0000002256217211 */ /* 0x010fe400000f0c57 */
[----:B------:R-:W-:Y:S11]  /*4280*/  ISETP.GE.AND P0, PT, R92, c[0x0][0x27c], PT ;  /* 0x00009f005c007a0c */ /* 0x000ff60003f06270 */
[----:B------:R-:W-:Y:S02]  /*4290*/  @!UPT UIADD3 URZ, URZ, URZ, URZ ;  /* 0x0000003f3f3ff290 */ /* 0x000fe4000fffe03f */
[----:B------:R-:W-:Y:S01]  /*42a0*/  @!P0 HADD2.F32 R3, -RZ, R25.H0_H0 ;  /* 0x20000019ff038230 */ /* 0x000fe20000004100 */
[----:B------:R-:W-:Y:S01]  /*42b0*/  @!P0 SHF.R.U64 R6, R16, 0x10, R17 ;  /* 0x0000001010068819 */ /* 0x000fe20000001211 */
[----:B------:R-:W-:Y:S01]  /*42c0*/  @!P0 HADD2.F32 R12, -RZ, R47.H1_H1 ;  /* 0x3000002fff0c8230 */ /* 0x000fe20000004100 */
[----:B------:R-:W-:Y:S02]  /*42d0*/  @!P0 SHF.R.U64 R15, R38, 0x10, R39 ;  /* 0x00000010260f8819 */ /* 0x000fe40000001227 */
[----:B------:R-:W-:Y:S01]  /*42e0*/  @!P0 SHF.R.U32.HI R13, RZ, 0x10, R17 ;  /* 0x00000010ff0d8819 */ /* 0x000fe20000011611 */
[----:B------:R-:W-:Y:S01]  /*42f0*/  @!P0 HADD2.F32 R6, -RZ, R6.H0_H0 ;  /* 0x20000006ff068230 */ /* 0x000fe20000004100 */
[----:B------:R-:W-:Y:S01]  /*4300*/  @!P0 SHF.R.U32.HI R29, RZ, 0x10, R39 ;  /* 0x00000010ff1d8819 */ /* 0x000fe20000011627 */
[----:B------:R-:W-:Y:S02]  /*4310*/  @!P0 HADD2.F32 R15, -RZ, R15.H0_H0 ;  /* 0x2000000fff0f8230 */ /* 0x000fe40000004100 */
[----:B------:R-:W-:Y:S02]  /*4320*/  @!P0 HADD2.F32 R17, -RZ, R48.H0_H0 ;  /* 0x20000030ff118230 */ /* 0x000fe40000004100 */
[----:B------:R-:W-:Y:S01]  /*4330*/  @!P0 HADD2.F32 R13, -RZ, R13.H0_H0 ;  /* 0x2000000dff0d8230 */ /* 0x000fe20000004100 */
[----:B-1----:R-:W-:Y:S02]  /*4340*/  @!P0 MOV R4, R8 ;  /* 0x0000000800048202 */ /* 0x002fe40000000f00 */
        /* <DEDUP_REMOVED lines=10> */
[CC--:B------:R-:W-:Y:S02]  /*43f0*/  @!P0 FMUL.FTZ R16, R14.reuse, R6.reuse ;  /* 0x000000060e108220 */ /* 0x0c0fe40000410000 */
        /* <DEDUP_REMOVED lines=8> */
[--C-:B------:R-:W-:Y:S02]  /*4480*/  @!P0 HADD2.F32 R7, -RZ, R6.reuse.H0_H0 ;  /* 0x20000006ff078230 */ /* 0x100fe40000004100 */
[----:B------:R-:W-:Y:S01]  /*4490*/  @!P0 HADD2.F32 R24, -RZ, R6.H1_H1 ;  /* 0x30000006ff188230 */ /* 0x000fe20000004100 */
[-C--:B------:R-:W-:Y:S01]  /*44a0*/  @!P0 FMUL.FTZ R6, R16, R5.reuse ;  /* 0x0000000510068220 */ /* 0x080fe20000410000 */
[----:B------:R-:W-:Y:S01]  /*44b0*/  @!P0 MOV R9, R4 ;  /* 0x0000000400098202 */ /* 0x000fe20000000f00 */
[C---:B------:R-:W-:Y:S01]  /*44c0*/  @!P0 FMUL.FTZ R5, R12.reuse, R5 ;  /* 0x000000050c058220 */ /* 0x040fe20000410000 */
[----:B------:R-:W-:Y:S01]  /*44d0*/  @!P0 HADD2.F32 R25, -RZ, R29.H0_H0 ;  /* 0x2000001dff198230 */ /* 0x000fe20000004100 */
        /* <DEDUP_REMOVED lines=13> */
.L_x_253:
[----:B------:R-:W-:Y:S05]  /*45b0*/  BSYNC B0 ;  /* 0x0000000000007941 */ /* 0x000fea0003800000 */
.L_x_252:
[----:B------:R-:W-:Y:S11]  /*45c0*/  ISETP.NE.AND P0, PT, R104, RZ, PT ;  /* 0x000000ff6800720c */ /* 0x000ff60003f05270 */
[----:B------:R-:W-:Y:S02]  /*45d0*/  @!UPT UIADD3 URZ, URZ, URZ, URZ ;  /* 0x0000003f3f3ff290 */ /* 0x000fe4000fffe03f */
        /* <DEDUP_REMOVED lines=9> */
[----:B------:R-:W-:Y:S01]  /*4670*/  @!P0 SHF.R.U64 R15, R40, 0x10, R41 ;  /* 0x00000010280f8819 */ /* 0x000fe20000001229 */
[----:B------:R-:W-:Y:S01]  /*4680*/  @!P0 HADD2.F32 R17, -RZ, R49.H0_H0 ;  /* 0x20000031ff118230 */ /* 0x000fe20000004100 */
        /* <DEDUP_REMOVED lines=21> */
[--C-:B------:R-:W-:Y:S01]  /*47e0*/  @!P0 HADD2.F32 R16, -RZ, R7.reuse.H1_H1 ;  /* 0x30000007ff108230 */ /* 0x100fe20000004100 */
        /* <DEDUP_REMOVED lines=22> */
.L_x_251:
[----:B------:R-:W-:Y:S05]  /*4950*/  BSYNC B1 ;  /* 0x0000000000017941 */ /* 0x000fea0003800000 */
.L_x_250:
[----:B------:R2:W4:Y:S04]  /*4960*/  SHFL.IDX PT, R29, R70, 0x2, 0x1c1f ;  /* 0x005c1f00461d7f89 */ /* 0x00052800000e0000 */
[----:B------:R2:W3:Y:S01]  /*4970*/  SHFL.IDX PT, R26, R71, 0x2, 0x1c1f ;  /* 0x005c1f00471a7f89 */ /* 0x0004e200000e0000 */
[----:B------:R-:W-:-:S05]  /*4980*/  @P2 BRA `(.L_x_254) ;  /* 0x0000281000002947 */ /* 0x000fca0003800000 */
[----:B------:R-:W-:Y:S01]  /*4990*/  ISETP.NE.AND P0, PT, R80, RZ, PT ;  /* 0x000000ff5000720c */ /* 0x000fe20003f05270 */
[----:B------:R-:W-:Y:S01]  /*49a0*/  @!UPT UIADD3 URZ, URZ, URZ, URZ ;  /* 0x0000003f3f3ff290 */ /* 0x000fe2000fffe03f */
[----:B------:R-:W-:Y:S11]  /*49b0*/  BSSY B0, `(.L_x_255) ;  /* 0x0000038000007945 */ /* 0x000ff60003800000 */
[----:B------:R-:W-:-:S05]  /*49c0*/  @P0 BRA `(.L_x_256) ;  /* 0x0000036000000947 */ /* 0x000fca0003800000 */
[C---:B-1-3--:R-:W-:Y:S01]  /*49d0*/  LEA R24, P0, R86.reuse, R26, 0x1 ;  /* 0x0000001a56187211 */ /* 0x04afe200078008ff */
        /* <DEDUP_REMOVED lines=53> */
.L_x_256:
[----:B------:R-:W-:Y:S05]  /*4d30*/  BSYNC B0 ;  /* 0x0000000000007941 */ /* 0x000fea0003800000 */
.L_x_255:
[----:B------:R-:W-:Y:S11]  /*4d40*/  ISETP.NE.AND P0, PT, R104, RZ, PT ;  /* 0x000000ff6800720c */ /* 0x000ff60003f05270 */
[----:B------:R-:W-:Y:S02]  /*4d50*/  @!UPT UIADD3 URZ, URZ, URZ, URZ ;  /* 0x0000003f3f3ff290 */ /* 0x000fe4000fffe03f */
        /* <DEDUP_REMOVED lines=54> */
[----:B------:R1:W-:Y:S01]  /*50c0*/  ST.E.128 [R24.64], R8 ;  /* 0x0000000818007985 */ /* 0x0003e2000c101d08 */
[----:B------:R-:W-:-:S05]  /*50d0*/  BRA `(.L_x_254) ;  /* 0x000020c000007947 */ /* 0x000fca0003800000 */
.L_x_239:
[C---:B------:R-:W-:Y:S01]  /*50e0*/  IADD3 R157, R98.reuse, 0x20, RZ ;  /* 0x00000020629d7810 */ /* 0x040fe20007ffe0ff */
[----:B------:R-:W-:Y:S01]  /*50f0*/  CS2R R22, SRZ ;  /* 0x0000000000167805 */ /* 0x000fe2000001ff00 */
[----:B------:R-:W-:Y:S01]  /*5100*/  IADD3 R156, R98, 0x40, RZ ;  /* 0x00000040629c7810 */ /* 0x000fe20007ffe0ff */
[----:B------:R-:W-:Y:S01]  /*5110*/  CS2R R20, SRZ ;  /* 0x0000000000147805 */ /* 0x000fe2000001ff00 */
[----:B------:R-:W-:Y:S01]  /*5120*/  ISETP.GE.AND P0, PT, R157, R63, PT ;  /* 0x0000003f9d00720c */ /* 0x000fe20003f06270 */
[----:B------:R-:W-:Y:S01]  /*5130*/  CS2R R54, SRZ ;  /* 0x0000000000367805 */ /* 0x000fe2000001ff00 */
[----:B------:R-:W-:Y:S01]  /*5140*/  ISETP.NE.AND P5, PT, R80, RZ, PT ;  /* 0x000000ff5000720c */ /* 0x000fe20003fa5270 */
[----:B------:R-:W-:Y:S01]  /*5150*/  CS2R R52, SRZ ;  /* 0x0000000000347805 */ /* 0x000fe2000001ff00 */
[----:B------:R-:W-:Y:S01]  /*5160*/  ISETP.GE.OR P2, PT, R86, c[0x0][0x27c], P0 ;  /* 0x00009f0056007a0c */ /* 0x000fe20000746670 */
[----:B------:R-:W-:Y:S01]  /*5170*/  CS2R R26, SRZ ;  /* 0x00000000001a7805 */ /* 0x000fe2000001ff00 */
[----:B------:R-:W-:Y:S01]  /*5180*/  ISETP.NE.AND P4, PT, R123, RZ, PT ;  /* 0x000000ff7b00720c */ /* 0x000fe20003f85270 */
[----:B------:R-:W-:Y:S01]  /*5190*/  CS2R R24, SRZ ;  /* 0x0000000000187805 */ /* 0x000fe2000001ff00 */
[----:B------:R-:W-:Y:S01]  /*51a0*/  IADD3 R127, -R143, c[0x0][0x1d4], RZ ;  /* 0x000075008f7f7a10 */ /* 0x000fe20007ffe1ff */
[----:B------:R-:W-:Y:S01]  /*51b0*/  CS2R R50, SRZ ;  /* 0x0000000000327805 */ /* 0x000fe2000001ff00 */
[----:B------:R-:W-:Y:S01]  /*51c0*/  CS2R R48, SRZ ;  /* 0x0000000000307805 */ /* 0x000fe2000001ff00 */
[----:B------:R-:W-:Y:S01]  /*51d0*/  CS2R R34, SRZ ;  /* 0x0000000000227805 */ /* 0x000fe2000001ff00 */
[----:B------:R-:W-:Y:S01]  /*51e0*/  CS2R R32, SRZ ;  /* 0x0000000000207805 */ /* 0x000fe2000001ff00 */
[----:B------:R1:W2:Y:S01]  /*51f0*/  SHFL.IDX PT, R61, R70, RZ, 0x1c1f ;  /* 0x001c1fff463d7589 */ /* 0x0002a200000e0000 */
[----:B------:R-:W-:Y:S03]  /*5200*/  BSSY B0, `(.L_x_257) ;  /* 0x00000c2000007945 */ /* 0x000fe60003800000 */
[----:B------:R-:W-:Y:S04]  /*5210*/  @!P2 IADD3 R3, P1, P0, R84, R14, R152 ;  /* 0x0000000e5403a210 */ /* 0x000fe8000783e098 */
[C---:B------:R-:W-:Y:S01]  /*5220*/  @!P2 IADD3.X R4, R101.reuse, R28, R144, P1, P0 ;  /* 0x0000001c6504a210 */ /* 0x040fe20000fe0490 */
[----:B------:R1:W3:Y:S01]  /*5230*/  SHFL.IDX PT, R60, R71, RZ, 0x1c1f ;  /* 0x001c1fff473c7589 */ /* 0x0002e200000e0000 */
[----:B------:R-:W-:Y:S04]  /*5240*/  @!P2 IADD3 R5, P1, P0, R82, R12, R153 ;  /* 0x0000000c5205a210 */ /* 0x000fe8000783e099 */
[----:B------:R-:W-:Y:S02]  /*5250*/  @!P2 IADD3.X R10, R100, R29, R145, P1, P0 ;  /* 0x0000001d640aa210 */ /* 0x000fe40000fe0491 */
[----:B------:R-:W-:Y:S04]  /*5260*/  ISETP.GE.AND P0, PT, R156, R63, PT ;  /* 0x0000003f9c00720c */ /* 0x000fe80003f06270 */
[----:B------:R-:W-:Y:S11]  /*5270*/  ISETP.GE.OR P1, PT, R86, c[0x0][0x27c], P0 ;  /* 0x00009f0056007a0c */ /* 0x000ff60000726670 */
[----:B------:R-:W-:Y:S02]  /*5280*/  @!UPT UIADD3 URZ, URZ, URZ, URZ ;  /* 0x0000003f3f3ff290 */ /* 0x000fe4000fffe03f */
[----:B------:R-:W-:Y:S04]  /*5290*/  @!P1 IADD3 R8, P3, P0, R84, R150, R14 ;  /* 0x0000009654089210 */ /* 0x000fe8000787e00e */
[----:B------:R-:W-:Y:S02]  /*52a0*/  @!P1 IADD3.X R11, R101, R140, R28, P3, P0 ;  /* 0x0000008c650b9210 */ /* 0x000fe40001fe041c */
[----:B------:R-:W-:Y:S04]  /*52b0*/  @!P1 IADD3 R9, P3, P0, R82, R151, R12 ;  /* 0x0000009752099210 */ /* 0x000fe8000787e00c */
[----:B------:R-:W-:Y:S02]  /*52c0*/  @!P1 IADD3.X R13, R100, R141, R29, P3, P0 ;  /* 0x0000008d640d9210 */ /* 0x000fe40001fe041d */
[C---:B------:R-:W-:Y:S04]  /*52d0*/  @!P2 LEA R6, P0, R3.reuse, c[0x0][0x270], 0x1 ;  /* 0x00009c000306aa11 */ /* 0x040fe800078008ff */
[----:B------:R-:W-:Y:S02]  /*52e0*/  @!P2 LEA.HI.X R7, R3, c[0x0][0x274], R4, 0x1, P0 ;  /* 0x00009d000307aa11 */ /* 0x000fe400000f0c04 */
[C---:B------:R-:W-:Y:S03]  /*52f0*/  @!P2 LEA R4, P0, R5.reuse, c[0x0][0x288], 0x1 ;  /* 0x0000a2000504aa11 */ /* 0x040fe600078008ff */
[----:B------:R4:W2:Y:S01]  /*5300*/  @!P2 LDG.E.128 R48, [R6.64] ;  /* 0x000000080630a981 */ /* 0x0008a2000c1e1d00 */
[----:B------:R-:W-:Y:S02]  /*5310*/  @!P2 LEA.HI.X R5, R5, c[0x0][0x28c], R10, 0x1, P0 ;  /* 0x0000a3000505aa11 */ /* 0x000fe400000f0c0a */
[C---:B------:R-:W-:Y:S04]  /*5320*/  @!P1 LEA R10, P0, R8.reuse, c[0x0][0x270], 0x1 ;  /* 0x00009c00080a9a11 */ /* 0x040fe800078008ff */
[----:B------:R-:W-:Y:S01]  /*5330*/  @!P1 LEA.HI.X R11, R8, c[0x0][0x274], R11, 0x1, P0 ;  /* 0x00009d00080b9a11 */ /* 0x000fe200000f0c0b */
[----:B------:R1:W3:Y:S01]  /*5340*/  @!P2 LDG.E.128 R20, [R4.64] ;  /* 0x000000080414a981 */ /* 0x0002e2000c1e1d00 */
[C---:B------:R-:W-:Y:S04]  /*5350*/  @!P1 LEA R8, P0, R9.reuse, c[0x0][0x288], 0x1 ;  /* 0x0000a20009089a11 */ /* 0x040fe800078008ff */
[----:B------:R-:W-:Y:S02]  /*5360*/  @!P1 LEA.HI.X R9, R9, c[0x0][0x28c], R13, 0x1, P0 ;  /* 0x0000a30009099a11 */ /* 0x000fe400000f0c0d */
[-C--:B------:R-:W-:Y:S01]  /*5370*/  ISETP.GE.AND P0, PT, R98, R63.reuse, PT ;  /* 0x0000003f6200720c */ /* 0x080fe20003f06270 */
[----:B------:R1:W3:Y:S03]  /*5380*/  @!P1 LDG.E.128 R52, [R10.64] ;  /* 0x000000080a349981 */ /* 0x0002e6000c1e1d00 */
[----:B------:R-:W-:Y:S05]  /*5390*/  ISETP.GE.OR P0, PT, R86, c[0x0][0x27c], P0 ;  /* 0x00009f0056007a0c */ /* 0x000fea0000706670 */
[----:B------:R1:W3:Y:S01]  /*53a0*/  @!P1 LDG.E.128 R24, [R8.64] ;  /* 0x0000000808189981 */ /* 0x0002e2000c1e1d00 */
[----:B----4-:R-:W-:Y:S07]  /*53b0*/  CS2R R6, SRZ ;  /* 0x0000000000067805 */ /* 0x010fee000001ff00 */
[----:B------:R-:W-:Y:S05]  /*53c0*/  @!P0 IADD3 R3, P1, R84, R14, RZ ;  /* 0x0000000e54038210 */ /* 0x000fea0007f3e0ff */
[----:B-1----:R-:W-:Y:S01]  /*53d0*/  @!P0 IMAD.X R4, R28, 0x1, R101, P1 ;  /* 0x000000011c048824 */ /* 0x002fe200008e0665 */
[C---:B------:R-:W-:Y:S04]  /*53e0*/  @!P0 LEA R10, P1, R3.reuse, c[0x0][0x270], 0x1 ;  /* 0x00009c00030a8a11 */ /* 0x040fe800078208ff */
[----:B------:R-:W-:Y:S02]  /*53f0*/  @!P0 LEA.HI.X R11, R3, c[0x0][0x274], R4, 0x1, P1 ;  /* 0x00009d00030b8a11 */ /* 0x000fe400008f0c04 */
[----:B------:R-:W-:Y:S03]  /*5400*/  @!P0 IADD3 R3, P1, R82, R12, RZ ;  /* 0x0000000c52038210 */ /* 0x000fe60007f3e0ff */
[----:B------:R2:W5:Y:S02]  /*5410*/  @!P0 LDG.E.128 R32, [R10.64] ;  /* 0x000000080a208981 */ /* 0x000564000c1e1d00 */
[----:B------:R-:W-:Y:S01]  /*5420*/  @!P0 IMAD.X R4, R29, 0x1, R100, P1 ;  /* 0x000000011d048824 */ /* 0x000fe200008e0664 */
[C---:B------:R-:W-:Y:S04]  /*5430*/  @!P0 LEA R8, P1, R3.reuse, c[0x0][0x288], 0x1 ;  /* 0x0000a20003088a11 */ /* 0x040fe800078208ff */
[----:B------:R-:W-:Y:S02]  /*5440*/  @!P0 LEA.HI.X R9, R3, c[0x0][0x28c], R4, 0x1, P1 ;  /* 0x0000a30003098a11 */ /* 0x000fe400008f0c04 */
[----:B------:R-:W-:Y:S01]  /*5450*/  CS2R R4, SRZ ;  /* 0x0000000000047805 */ /* 0x000fe2000001ff00 */
[----:B------:R-:W-:Y:S05]  /*5460*/  ISETP.GE.AND P1, PT, R86, c[0x0][0x27c], PT ;  /* 0x00009f0056007a0c */ /* 0x000fea0003f26270 */
[----:B------:R1:W5:Y:S01]  /*5470*/  @!P0 LDG.E.128 R4, [R8.64] ;  /* 0x0000000808048981 */ /* 0x000362000c1e1d00 */
[----:B------:R-:W-:Y:S01]  /*5480*/  ISETP.GE.OR P0, PT, R98, R63, P5 ;  /* 0x0000003f6200720c */ /* 0x000fe20002f06670 */
[----:B--2---:R-:W-:Y:S02]  /*5490*/  IMAD.MOV.U32 R10, RZ, RZ, R50 ;  /* 0x000000ffff0a7224 */ /* 0x004fe400078e0032 */
[----:B-1----:R-:W-:Y:S02]  /*54a0*/  IMAD.MOV.U32 R9, RZ, RZ, R51 ;  /* 0x000000ffff097224 */ /* 0x002fe400078e0033 */
[----:B------:R-:W-:Y:S02]  /*54b0*/  IMAD.MOV.U32 R8, RZ, RZ, R48 ;  /* 0x000000ffff087224 */ /* 0x000fe400078e0030 */
[----:B------:R-:W-:Y:S01]  /*54c0*/  IMAD.MOV.U32 R3, RZ, RZ, R49 ;  /* 0x000000ffff037224 */ /* 0x000fe200078e0031 */
[----:B------:R-:W-:Y:S01]  /*54d0*/  PRMT R57, R9, 0x5410, R10 ;  /* 0x0000541009397816 */ /* 0x000fe2000000000a */
[----:B---3--:R-:W-:Y:S02]  /*54e0*/  IMAD.MOV.U32 R10, RZ, RZ, R22 ;  /* 0x000000ffff0a7224 */ /* 0x008fe400078e0016 */
[----:B------:R-:W-:Y:S01]  /*54f0*/  IMAD.MOV.U32 R9, RZ, RZ, R23 ;  /* 0x000000ffff097224 */ /* 0x000fe200078e0017 */
[----:B------:R-:W-:Y:S01]  /*5500*/  PRMT R56, R8, 0x5410, R3 ;  /* 0x0000541008387816 */ /* 0x000fe20000000003 */
[----:B------:R-:W-:Y:S02]  /*5510*/  IMAD.MOV.U32 R8, RZ, RZ, R20 ;  /* 0x000000ffff087224 */ /* 0x000fe400078e0014 */
        /* <DEDUP_REMOVED lines=13> */
[----:B------:R-:W-:Y:S04]  /*55f0*/  PRMT R30, R9, 0x5410, R10 ;  /* 0x00005410091e7816 */ /* 0x000fe8000000000a */
[----:B------:R-:W-:Y:S01]  /*5600*/  PRMT R29, R3, 0x5410, R8 ;  /* 0x00005410031d7816 */ /* 0x000fe20000000008 */
[----:B------:R-:W-:-:S05]  /*5610*/  @P0 BRA `(.L_x_258) ;  /* 0x0000080000000947 */ /* 0x000fca0003800000 */
[----:B-----5:R-:W-:Y:S01]  /*5620*/  IMAD.MOV.U32 R10, RZ, RZ, R5 ;  /* 0x000000ffff0a7224 */ /* 0x020fe200078e0005 */
[----:B------:R-:W-:Y:S01]  /*5630*/  SEL R3, R143, R127, !P4 ;  /* 0x0000007f8f037207 */ /* 0x000fe20006000000 */
[----:B------:R-:W2:Y:S01]  /*5640*/  LDL R16, [R1+0x40] ;  /* 0x0000400001107983 */ /* 0x000ea20000100800 */
[----:B------:R-:W-:Y:S01]  /*5650*/  MOV R11, R6 ;  /* 0x00000006000b7202 */ /* 0x000fe20000000f00 */
[----:B------:R-:W-:Y:S01]  /*5660*/  IMAD.MOV.U32 R13, RZ, RZ, R7 ;  /* 0x000000ffff0d7224 */ /* 0x000fe200078e0007 */
[----:B------:R-:W-:Y:S01]  /*5670*/  SHF.R.S32.HI R8, RZ, 0x1f, R3 ;  /* 0x0000001fff087819 */ /* 0x000fe20000011403 */
[----:B------:R-:W-:Y:S01]  /*5680*/  IMAD.MOV.U32 R38, RZ, RZ, R33 ;  /* 0x000000ffff267224 */ /* 0x000fe200078e0021 */
[----:B------:R-:W-:Y:S01]  /*5690*/  @!P1 SHF.R.U64 R12, R6, 0x10, R7 ;  /* 0x00000010060c9819 */ /* 0x000fe20000001207 */
[----:B------:R-:W-:Y:S01]  /*56a0*/  IMAD.MOV.U32 R42, RZ, RZ, R35 ;  /* 0x000000ffff2a7224 */ /* 0x000fe200078e0023 */
[----:B------:R-:W-:Y:S01]  /*56b0*/  LEA.HI R3, R8, R3, RZ, 0x4 ;  /* 0x0000000308037211 */ /* 0x000fe200078f20ff */
[----:B------:R-:W3:Y:S01]  /*56c0*/  LDL R37, [R1+0x44] ;  /* 0x0000440001257983 */ /* 0x000ee20000100800 */
[----:B------:R-:W-:Y:S02]  /*56d0*/  MOV R8, R4 ;  /* 0x0000000400087202 */ /* 0x000fe40000000f00 */
[----:B------:R-:W-:Y:S01]  /*56e0*/  LEA.HI.SX32 R3, R3, R97, 0x1c ;  /* 0x0000006103037211 */ /* 0x000fe200078fe2ff */
[----:B------:R-:W1:Y:S01]  /*56f0*/  S2R R17, SR_TID.X ;  /* 0x0000000000117919 */ /* 0x000e620000002100 */
[----:B------:R-:W-:Y:S02]  /*5700*/  @!P1 SHF.R.U64 R4, R4, 0x10, R5 ;  /* 0x0000001004049819 */ /* 0x000fe40000001205 */
[----:B------:R-:W-:Y:S02]  /*5710*/  SHF.L.U32 R62, R3, 0x3, RZ ;  /* 0x00000003033e7819 */ /* 0x000fe400000006ff */
[----:B------:R-:W-:Y:S01]  /*5720*/  @!P1 SHF.R.U32.HI R14, RZ, 0x10, R7 ;  /* 0x00000010ff0e9819 */ /* 0x000fe20000011607 */
[----:B------:R-:W-:Y:S01]  /*5730*/  @!P1 HADD2.F32 R4, -RZ, R4.H0_H0 ;  /* 0x20000004ff049230 */ /* 0x000fe20000004100 */
[----:B------:R-:W-:Y:S01]  /*5740*/  @!P1 SHF.R.U32.HI R9, RZ, 0x10, R5 ;  /* 0x00000010ff099819 */ /* 0x000fe20000011605 */
[----:B------:R-:W-:Y:S01]  /*5750*/  @!P1 HADD2.F32 R5, -RZ, R8.H0_H0 ;  /* 0x20000008ff059230 */ /* 0x000fe20000004100 */
[----:B------:R-:W-:Y:S02]  /*5760*/  @!P1 SHF.R.U32.HI R39, RZ, 0x10, R33 ;  /* 0x00000010ff279819 */ /* 0x000fe40000011621 */
[----:B------:R-:W-:Y:S02]  /*5770*/  LEA R64, P0, R78, R60, 0x1 ;  /* 0x0000003c4e407211 */ /* 0x000fe400078008ff */
[--C-:B------:R-:W-:Y:S02]  /*5780*/  @!P1 SHF.R.U64 R41, R34, 0x10, R35.reuse ;  /* 0x0000001022299819 */ /* 0x100fe40000001223 */
[----:B------:R-:W-:Y:S02]  /*5790*/  LEA.HI.X R65, R78, R61, R96, 0x1, P0 ;  /* 0x0000003d4e417211 */ /* 0x000fe400000f0c60 */
[C---:B------:R-:W-:Y:S02]  /*57a0*/  ISETP.GE.AND P0, PT, R62.reuse, c[0x0][0x1d4], PT ;  /* 0x000075003e007a0c */ /* 0x040fe40003f06270 */
[----:B------:R-:W-:Y:S02]  /*57b0*/  @!P1 SHF.R.U32.HI R43, RZ, 0x10, R35 ;  /* 0x00000010ff2b9819 */ /* 0x000fe40000011623 */
[----:B------:R-:W-:Y:S09]  /*57c0*/  MOV R40, R34 ;  /* 0x0000002200287202 */ /* 0x000ff20000000f00 */
[----:B------:R-:W-:Y:S01]  /*57d0*/  @!P0 IMAD.WIDE R60, R62, 0x2, R60 ;  /* 0x000000023e3c8825 */ /* 0x000fe200078e023c */
[----:B-1----:R-:W-:Y:S04]  /*57e0*/  SHF.R.S32.HI R36, RZ, 0x1f, R17 ;  /* 0x0000001fff247819 */ /* 0x002fe80000011411 */
[----:B------:R-:W-:Y:S04]  /*57f0*/  LEA.HI R36, R36, R17, RZ, 0x5 ;  /* 0x0000001124247211 */ /* 0x000fe800078f28ff */
[----:B------:R-:W-:Y:S05]  /*5800*/  SHF.R.S32.HI R36, RZ, 0x5, R36 ;  /* 0x00000005ff247819 */ /* 0x000fea0000011424 */
[----:B------:R-:W-:Y:S01]  /*5810*/  IMAD.SHL.U32 R36, R36, 0x200, RZ ;  /* 0x0000020024247824 */ /* 0x000fe200078e00ff */
[----:B--2---:R-:W-:Y:S02]  /*5820*/  LOP3.LUT R3, R16, 0x38, R62, 0xf8, !PT ;  /* 0x0000003810037812 */ /* 0x004fe400078ef83e */
[----:B------:R-:W1:Y:S02]  /*5830*/  LDS.128 R16, [R121+0x2900] ;  /* 0x0029000079107984 */ /* 0x000e640000000c00 */
[----:B---3--:R-:W-:Y:S02]  /*5840*/  LOP3.LUT R3, R3, R37, RZ, 0x3c, !PT ;  /* 0x0000002503037212 */ /* 0x008fe400078e3cff */
[----:B------:R-:W-:Y:S02]  /*5850*/  @!P1 SHF.R.U64 R37, R32, 0x10, R33 ;  /* 0x0000001020259819 */ /* 0x000fe40000001221 */
[----:B------:R-:W-:Y:S02]  /*5860*/  IADD3 R3, R36, R3, RZ ;  /* 0x0000000324037210 */ /* 0x000fe40007ffe0ff */
[----:B------:R-:W-:Y:S01]  /*5870*/  MOV R36, R32 ;  /* 0x0000002000247202 */ /* 0x000fe20000000f00 */
[----:B------:R-:W-:Y:S02]  /*5880*/  @!P1 HADD2.F32 R34, -RZ, R37.H0_H0 ;  /* 0x20000025ff229230 */ /* 0x000fe40000004100 */
[----:B------:R-:W-:Y:S01]  /*5890*/  IMAD.SHL.U32 R3, R3, 0x2, RZ ;  /* 0x0000000203037824 */ /* 0x000fe200078e00ff */
[----:B------:R-:W-:Y:S02]  /*58a0*/  @!P1 HADD2.F32 R37, -RZ, R40.H0_H0 ;  /* 0x20000028ff259230 */ /* 0x000fe40000004100 */
[----:B------:R-:W-:Y:S02]  /*58b0*/  @!P1 HADD2.F32 R32, -RZ, R36.H0_H0 ;  /* 0x20000024ff209230 */ /* 0x000fe40000004100 */
[----:B------:R1:W2:Y:S02]  /*58c0*/  LDS.128 R44, [R3+0x2900] ;  /* 0x00290000032c7984 */ /* 0x0002a40000000c00 */
[----:B-1----:R-:W-:Y:S05]  /*58d0*/  @!P1 MOV R3, R16 ;  /* 0x0000001000039202 */ /* 0x002fea0000000f00 */
[--C-:B------:R-:W-:Y:S01]  /*58e0*/  @!P1 HADD2.F32 R7, -RZ, R3.reuse.H0_H0 ;  /* 0x20000003ff079230 */ /* 0x100fe20000004100 */
[----:B--2---:R-:W-:Y:S05]  /*58f0*/  @!P1 IMAD.MOV.U32 R6, RZ, RZ, R44 ;  /* 0x000000ffff069224 */ /* 0x004fea00078e002c */
[--C-:B------:R-:W-:Y:S02]  /*5900*/  @!P1 HADD2.F32 R8, -RZ, R6.reuse.H0_H0 ;  /* 0x20000006ff089230 */ /* 0x100fe40000004100 */
[----:B------:R-:W-:Y:S02]  /*5910*/  @!P1 HADD2.F32 R33, -RZ, R6.H1_H1 ;  /* 0x30000006ff219230 */ /* 0x000fe40000004100 */
[----:B------:R-:W-:Y:S01]  /*5920*/  @!P1 HADD2.F32 R6, -RZ, R3.H1_H1 ;  /* 0x30000003ff069230 */ /* 0x000fe20000004100 */
[-C--:B------:R-:W-:Y:S02]  /*5930*/  @!P1 FMUL.FTZ R3, R7, R5.reuse ;  /* 0x0000000507039220 */ /* 0x080fe40000410000 */
[C---:B------:R-:W-:Y:S02]  /*5940*/  @!P1 FMUL.FTZ R35, R8.reuse, R5 ;  /* 0x0000000508239220 */ /* 0x040fe40000410000 */
[----:B------:R-:W-:Y:S02]  /*5950*/  @!P1 FMUL.FTZ R5, R33, R4 ;  /* 0x0000000421059220 */ /* 0x000fe40000410000 */
[----:B------:R-:W-:Y:S01]  /*5960*/  @!P1 FFMA.FTZ R3, R8, R32, R3 ;  /* 0x0000002008039223 */ /* 0x000fe20000010003 */
[----:B------:R-:W-:Y:S01]  /*5970*/  @!P1 MOV R8, R45 ;  /* 0x0000002d00089202 */ /* 0x000fe20000000f00 */
[C---:B------:R-:W-:Y:S02]  /*5980*/  @!P1 FMUL.FTZ R4, R6.reuse, R4 ;  /* 0x0000000406049220 */ /* 0x040fe40000410000 */
[----:B------:R-:W-:Y:S01]  /*5990*/  @!P1 FFMA.FTZ R72, R6, R34, -R5 ;  /* 0x0000002206489223 */ /* 0x000fe20000010805 */
[----:B------:R-:W-:Y:S01]  /*59a0*/  @!P1 MOV R6, R17 ;  /* 0x0000001100069202 */ /* 0x000fe20000000f00 */
[----:B------:R-:W-:Y:S01]  /*59b0*/  @!P1 FFMA.FTZ R73, R7, R32, -R35 ;  /* 0x0000002007499223 */ /* 0x000fe20000010823 */
[----:B------:R-:W-:Y:S01]  /*59c0*/  @!P1 HADD2.F32 R5, -RZ, R10.H0_H0 ;  /* 0x2000000aff059230 */ /* 0x000fe20000004100 */
[----:B------:R-:W-:Y:S01]  /*59d0*/  @!P1 FFMA.FTZ R4, R33, R34, R4 ;  /* 0x0000002221049223 */ /* 0x000fe20000010004 */
[--C-:B------:R-:W-:Y:S01]  /*59e0*/  @!P1 HADD2.F32 R32, -RZ, R8.reuse.H0_H0 ;  /* 0x20000008ff209230 */ /* 0x100fe20000004100 */
[----:B------:R-:W-:Y:S01]  /*59f0*/  @!P1 IMAD.MOV.U32 R10, RZ, RZ, R46 ;  /* 0x000000ffff0a9224 */ /* 0x000fe200078e002e */
[----:B------:R-:W-:Y:S02]  /*5a00*/  @!P1 HADD2.F32 R7, -RZ, R9.H0_H0 ;  /* 0x20000009ff079230 */ /* 0x000fe40000004100 */
[----:B------:R-:W-:Y:S01]  /*5a10*/  @!P1 HADD2.F32 R34, -RZ, R8.H1_H1 ;  /* 0x30000008ff229230 */ /* 0x000fe20000004100 */
[----:B------:R-:W-:Y:S01]  /*5a20*/  @!P1 F2FP.PACK_AB R4, R4, R3 ;  /* 0x000000030404923e */ /* 0x000fe200000000ff */
[----:B------:R-:W-:Y:S02]  /*5a30*/  @!P1 HADD2.F32 R8, -RZ, R6.H1_H1 ;  /* 0x30000006ff089230 */ /* 0x000fe40000004100 */
[----:B------:R-:W-:Y:S01]  /*5a40*/  @!P1 HADD2.F32 R33, -RZ, R38.H0_H0 ;  /* 0x20000026ff219230 */ /* 0x000fe20000004100 */
[----:B------:R-:W-:Y:S01]  /*5a50*/  @!P1 FMUL.FTZ R36, R34, R7 ;  /* 0x0000000722249220 */ /* 0x000fe20000410000 */
[----:B------:R-:W-:Y:S01]  /*5a60*/  @!P1 HADD2.F32 R9, -RZ, R6.H0_H0 ;  /* 0x20000006ff099230 */ /* 0x000fe20000004100 */
[----:B------:R-:W-:Y:S01]  /*5a70*/  @!P1 FMUL.FTZ R6, R32, R5 ;  /* 0x0000000520069220 */ /* 0x000fe20000410000 */
[----:B------:R-:W-:Y:S01]  /*5a80*/  @!P1 HADD2.F32 R35, -RZ, R39.H0_H0 ;  /* 0x20000027ff239230 */ /* 0x000fe20000004100 */
[----:B------:R-:W-:Y:S01]  /*5a90*/  @!P1 MOV R44, R4 ;  /* 0x00000004002c9202 */ /* 0x000fe20000000f00 */
[----:B------:R-:W-:Y:S01]  /*5aa0*/  @!P1 HADD2.F32 R38, -RZ, R10.H1_H1 ;  /* 0x3000000aff269230 */ /* 0x000fe20000004100 */
[C---:B------:R-:W-:Y:S01]  /*5ab0*/  @!P1 FFMA.FTZ R69, R9.reuse, R33, -R6 ;  /* 0x0000002109459223 */ /* 0x040fe20000010806 */
[----:B------:R-:W-:Y:S01]  /*5ac0*/  @!P1 HADD2.F32 R39, -RZ, R41.H0_H0 ;  /* 0x20000029ff279230 */ /* 0x000fe20000004100 */
[C---:B------:R-:W-:Y:S01]  /*5ad0*/  @!P1 FMUL.FTZ R6, R8.reuse, R7 ;  /* 0x0000000708069220 */ /* 0x040fe20000410000 */
[----:B------:R-:W-:Y:S01]  /*5ae0*/  @!P1 HADD2.F32 R7, -RZ, R11.H0_H0 ;  /* 0x2000000bff079230 */ /* 0x000fe20000004100 */
[----:B------:R-:W-:Y:S01]  /*5af0*/  @!P1 FFMA.FTZ R68, R8, R35, -R36 ;  /* 0x0000002308449223 */ /* 0x000fe20000010824 */
[----:B------:R-:W-:Y:S01]  /*5b00*/  @!P1 MOV R8, R18 ;  /* 0x0000001200089202 */ /* 0x000fe20000000f00 */
[----:B------:R-:W-:Y:S01]  /*5b10*/  @!P1 FMUL.FTZ R5, R9, R5 ;  /* 0x0000000509059220 */ /* 0x000fe20000410000 */
[----:B------:R-:W-:Y:S01]  /*5b20*/  @!P1 HADD2.F32 R9, -RZ, R12.H0_H0 ;  /* 0x2000000cff099230 */ /* 0x000fe20000004100 */
[----:B------:R-:W-:Y:S01]  /*5b30*/  @!P1 MOV R12, R47 ;  /* 0x0000002f000c9202 */ /* 0x000fe20000000f00 */
[----:B------:R-:W-:Y:S01]  /*5b40*/  @!P1 HADD2.F32 R36, -RZ, R10.H0_H0 ;  /* 0x2000000aff249230 */ /* 0x000fe20000004100 */
[----:B------:R-:W-:Y:S01]  /*5b50*/  @!P1 FFMA.FTZ R5, R32, R33, R5 ;  /* 0x0000002120059223 */ /* 0x000fe20000010005 */
[--C-:B------:R-:W-:Y:S01]  /*5b60*/  @!P1 HADD2.F32 R10, -RZ, R8.reuse.H1_H1 ;  /* 0x30000008ff0a9230 */ /* 0x100fe20000004100 */
[----:B------:R-:W-:Y:S01]  /*5b70*/  @!P1 FMUL.FTZ R40, R38, R9 ;  /* 0x0000000926289220 */ /* 0x000fe20000410000 */
[----:B------:R-:W-:Y:S01]  /*5b80*/  @!P1 HADD2.F32 R11, -RZ, R8.H0_H0 ;  /* 0x20000008ff0b9230 */ /* 0x000fe20000004100 */
[----:B------:R-:W-:Y:S01]  /*5b90*/  @!P1 FMUL.FTZ R8, R36, R7 ;  /* 0x0000000724089220 */ /* 0x000fe20000410000 */
[----:B------:R-:W-:Y:S01]  /*5ba0*/  @!P1 HADD2.F32 R41, -RZ, R12.H1_H1 ;  /* 0x3000000cff299230 */ /* 0x000fe20000004100 */
[C---:B------:R-:W-:Y:S01]  /*5bb0*/  @!P1 FFMA.FTZ R66, R10.reuse, R39, -R40 ;  /* 0x000000270a429223 */ /* 0x040fe20000010828 */
[----:B------:R-:W-:Y:S01]  /*5bc0*/  @!P1 HADD2.F32 R40, -RZ, R42.H0_H0 ;  /* 0x2000002aff289230 */ /* 0x000fe20000004100 */
[C---:B------:R-:W-:Y:S01]  /*5bd0*/  @!P1 FFMA.FTZ R67, R11.reuse, R37, -R8 ;  /* 0x000000250b439223 */ /* 0x040fe20000010808 */
[----:B------:R-:W-:Y:S01]  /*5be0*/  @!P1 HADD2.F32 R42, -RZ, R43.H0_H0 ;  /* 0x2000002bff2a9230 */ /* 0x000fe20000004100 */
[----:B------:R-:W-:Y:S01]  /*5bf0*/  @!P1 FMUL.FTZ R8, R10, R9 ;  /* 0x000000090a089220 */ /* 0x000fe20000410000 */
[----:B------:R-:W-:Y:S01]  /*5c00*/  @!P1 HADD2.F32 R9, -RZ, R13.H0_H0 ;  /* 0x2000000dff099230 */ /* 0x000fe20000004100 */
[----:B------:R-:W-:Y:S02]  /*5c10*/  @!P1 IMAD.MOV.U32 R10, RZ, RZ, R19 ;  /* 0x000000ffff0a9224 */ /* 0x000fe400078e0013 */
[----:B------:R-:W-:Y:S01]  /*5c20*/  @!P1 FMUL.FTZ R7, R11, R7 ;  /* 0x000000070b079220 */ /* 0x000fe20000410000 */
[----:B------:R-:W-:Y:S01]  /*5c30*/  @!P1 HADD2.F32 R11, -RZ, R14.H0_H0 ;  /* 0x2000000eff0b9230 */ /* 0x000fe20000004100 */
[----:B------:R-:W-:Y:S01]  /*5c40*/  @!P1 FFMA.FTZ R6, R34, R35, R6 ;  /* 0x0000002322069223 */ /* 0x000fe20000010006 */
[----:B------:R-:W-:Y:S01]  /*5c50*/  @!P1 HADD2.F32 R14, -RZ, R12.H0_H0 ;  /* 0x2000000cff0e9230 */ /* 0x000fe20000004100 */
[----:B------:R-:W-:Y:S01]  /*5c60*/  @!P1 FFMA.FTZ R7, R36, R37, R7 ;  /* 0x0000002524079223 */ /* 0x000fe20000010007 */
[--C-:B------:R-:W-:Y:S01]  /*5c70*/  @!P1 HADD2.F32 R13, -RZ, R10.reuse.H0_H0 ;  /* 0x2000000aff0d9230 */ /* 0x100fe20000004100 */
[----:B------:R-:W-:Y:S01]  /*5c80*/  @!P1 FMUL.FTZ R43, R41, R11 ;  /* 0x0000000b292b9220 */ /* 0x000fe20000410000 */
[----:B------:R-:W-:Y:S01]  /*5c90*/  @!P1 F2FP.PACK_AB R5, R6, R5 ;  /* 0x000000050605923e */ /* 0x000fe200000000ff */
[----:B------:R-:W-:Y:S01]  /*5ca0*/  @!P1 HADD2.F32 R12, -RZ, R10.H1_H1 ;  /* 0x3000000aff0c9230 */ /* 0x000fe20000004100 */
[-C--:B------:R-:W-:Y:S02]  /*5cb0*/  @!P1 FMUL.FTZ R10, R14, R9.reuse ;  /* 0x000000090e0a9220 */ /* 0x080fe40000410000 */
[C---:B------:R-:W-:Y:S02]  /*5cc0*/  @!P1 FMUL.FTZ R9, R13.reuse, R9 ;  /* 0x000000090d099220 */ /* 0x040fe40000410000 */
[----:B------:R-:W-:Y:S01]  /*5cd0*/  @!P1 FFMA.FTZ R62, R13, R40, -R10 ;  /* 0x000000280d3e9223 */ /* 0x000fe2000001080a */
[----:B------:R-:W-:Y:S01]  /*5ce0*/  @!P1 F2FP.PACK_AB R13, R66, R67 ;  /* 0x00000043420d923e */ /* 0x000fe200000000ff */
[C---:B------:R-:W-:Y:S02]  /*5cf0*/  @!P1 FFMA.FTZ R43, R12.reuse, R42, -R43 ;  /* 0x0000002a0c2b9223 */ /* 0x040fe4000001082b */
[----:B------:R-:W-:Y:S01]  /*5d00*/  @!P1 FMUL.FTZ R10, R12, R11 ;  /* 0x0000000b0c0a9220 */ /* 0x000fe20000410000 */
[----:B------:R-:W-:Y:S01]  /*5d10*/  @!P1 F2FP.PACK_AB R12, R68, R69 ;  /* 0x00000045440c923e */ /* 0x000fe200000000ff */
[----:B------:R-:W-:Y:S01]  /*5d20*/  @!P1 FFMA.FTZ R8, R38, R39, R8 ;  /* 0x0000002726089223 */ /* 0x000fe20000010008 */
[----:B------:R-:W-:Y:S01]  /*5d30*/  @!P1 F2FP.PACK_AB R11, R72, R73 ;  /* 0x00000049480b923e */ /* 0x000fe200000000ff */
[----:B------:R-:W-:Y:S01]  /*5d40*/  @!P1 FFMA.FTZ R9, R14, R40, R9 ;  /* 0x000000280e099223 */ /* 0x000fe20000010009 */
[----:B------:R-:W-:Y:S01]  /*5d50*/  @!P1 F2FP.PACK_AB R32, R43, R62 ;  /* 0x0000003e2b20923e */ /* 0x000fe200000000ff */
[----:B------:R-:W-:Y:S01]  /*5d60*/  @!P1 FFMA.FTZ R10, R41, R42, R10 ;  /* 0x0000002a290a9223 */ /* 0x000fe2000001000a */
[----:B------:R-:W-:Y:S01]  /*5d70*/  @!P1 MOV R16, R11 ;  /* 0x0000000b00109202 */ /* 0x000fe20000000f00 */
[----:B------:R-:W-:Y:S01]  /*5d80*/  @!P1 IMAD.MOV.U32 R18, RZ, RZ, R13 ;  /* 0x000000ffff129224 */ /* 0x000fe200078e000d */
[----:B------:R-:W-:Y:S01]  /*5d90*/  @!P1 MOV R17, R12 ;  /* 0x0000000c00119202 */ /* 0x000fe20000000f00 */
[----:B------:R-:W-:Y:S01]  /*5da0*/  @!P1 IMAD.MOV.U32 R45, RZ, RZ, R5 ;  /* 0x000000ffff2d9224 */ /* 0x000fe200078e0005 */
[----:B------:R-:W-:Y:S02]  /*5db0*/  @!P1 MOV R19, R32 ;  /* 0x0000002000139202 */ /* 0x000fe40000000f00 */
[----:B------:R-:W-:Y:S02]  /*5dc0*/  @!P1 F2FP.PACK_AB R7, R8, R7 ;  /* 0x000000070807923e */ /* 0x000fe400000000ff */
[----:B------:R-:W-:Y:S01]  /*5dd0*/  @!P1 F2FP.PACK_AB R3, R10, R9 ;  /* 0x000000090a03923e */ /* 0x000fe200000000ff */
[----:B------:R1:W-:Y:S01]  /*5de0*/  ST.E.128 [R64.64], R16 ;  /* 0x0000001040007985 */ /* 0x0003e2000c101d08 */
[----:B------:R-:W-:Y:S02]  /*5df0*/  @!P1 MOV R46, R7 ;  /* 0x00000007002e9202 */ /* 0x000fe40000000f00 */
[----:B------:R-:W-:Y:S05]  /*5e00*/  @!P1 MOV R47, R3 ;  /* 0x00000003002f9202 */ /* 0x000fea0000000f00 */
[----:B------:R1:W-:Y:S02]  /*5e10*/  @!P0 ST.E.128 [R60.64], R44 ;  /* 0x0000002c3c008985 */ /* 0x0003e4000c101d08 */
.L_x_258:
[----:B------:R-:W-:Y:S05]  /*5e20*/  BSYNC B0 ;  /* 0x0000000000007941 */ /* 0x000fea0003800000 */
.L_x_257:
[----:B-----5:R2:W3:Y:S01]  /*5e30*/  SHFL.IDX PT, R7, R70, 0x1, 0x1c1f ;  /* 0x003c1f0046077f89 */ /* 0x0204e200000e0000 */
[----:B------:R-:W-:Y:S01]  /*5e40*/  ISETP.GE.OR P0, PT, R157, R63, P5 ;  /* 0x0000003f9d00720c */ /* 0x000fe20002f06670 */
[----:B------:R-:W-:Y:S02]  /*5e50*/  BSSY B0, `(.L_x_259) ;  /* 0x000007c000007945 */ /* 0x000fe40003800000 */
[----:B------:R2:W4:Y:S10]  /*5e60*/  SHFL.IDX PT, R6, R71, 0x1, 0x1c1f ;  /* 0x003c1f0047067f89 */ /* 0x00053400000e0000 */
[----:B------:R-:W-:-:S05]  /*5e70*/  @P0 BRA `(.L_x_260) ;  /* 0x0000079000000947 */ /* 0x000fca0003800000 */
[----:B------:R-:W5:Y:S01]  /*5e80*/  LDL R8, [R1+0x4c] ;  /* 0x00004c0001087983 */ /* 0x000f620000100800 */
[----:B------:R-:W-:Y:S01]  /*5e90*/  SEL R3, R143, R127, !P4 ;  /* 0x0000007f8f037207 */ /* 0x000fe20006000000 */
[----:B------:R-:W-:Y:S01]  /*5ea0*/  @!P1 HADD2.F32 R11, -RZ, R56.H0_H0 ;  /* 0x20000038ff0b9230 */ /* 0x000fe20000004100 */
[C---:B------:R-:W-:Y:S01]  /*5eb0*/  IADD3 R10, R98.reuse, 0x20, RZ ;  /* 0x00000020620a7810 */ /* 0x040fe20007ffe0ff */
[----:B-1----:R-:W1:Y:S01]  /*5ec0*/  LDS.128 R16, [R120+0x2900] ;  /* 0x0029000078107984 */ /* 0x002e620000000c00 */
[----:B------:R-:W-:Y:S01]  /*5ed0*/  SHF.R.S32.HI R4, RZ, 0x1f, R3 ;  /* 0x0000001fff047819 */ /* 0x000fe20000011403 */
[--C-:B------:R-:W-:Y:S01]  /*5ee0*/  @!P1 HADD2.F32 R34, -RZ, R57.reuse.H0_H0 ;  /* 0x20000039ff229230 */ /* 0x100fe20000004100 */
[----:B------:R-:W-:Y:S01]  /*5ef0*/  IADD3 R9, R98, 0x20, RZ ;  /* 0x0000002062097810 */ /* 0x000fe20007ffe0ff */
[----:B------:R-:W-:Y:S01]  /*5f00*/  IMAD.SHL.U32 R10, R10, 0x40, RZ ;  /* 0x000000400a0a7824 */ /* 0x000fe200078e00ff */
[----:B------:R-:W-:Y:S02]  /*5f10*/  LEA.HI R3, R4, R3, RZ, 0x4 ;  /* 0x0000000304037211 */ /* 0x000fe400078f20ff */
[----:B------:R-:W-:Y:S02]  /*5f20*/  SHF.L.U32 R9, R9, 0x6, RZ ;  /* 0x0000000609097819 */ /* 0x000fe400000006ff */
[----:B------:R-:W-:Y:S02]  /*5f30*/  LEA.HI.SX32 R3, R3, R97, 0x1c ;  /* 0x0000006103037211 */ /* 0x000fe400078fe2ff */
[----:B------:R-:W-:Y:S02]  /*5f40*/  LOP3.LUT R10, R10, 0x1c0, RZ, 0xc0, !PT ;  /* 0x000001c00a0a7812 */ /* 0x000fe400078ec0ff */
[----:B------:R-:W-:Y:S02]  /*5f50*/  SHF.L.U32 R5, R3, 0x3, RZ ;  /* 0x0000000303057819 */ /* 0x000fe400000006ff */
[----:B------:R-:W-:Y:S02]  /*5f60*/  LOP3.LUT R9, R9, 0x1c0, RZ, 0xc0, !PT ;  /* 0x000001c009097812 */ /* 0x000fe400078ec0ff */
[----:B------:R-:W-:Y:S02]  /*5f70*/  LOP3.LUT R3, R10, 0x38, R5, 0xf8, !PT ;  /* 0x000000380a037812 */ /* 0x000fe400078ef805 */
[----:B------:R-:W-:Y:S02]  /*5f80*/  SHF.R.U32.HI R9, RZ, 0x3, R9 ;  /* 0x00000003ff097819 */ /* 0x000fe40000011609 */
[C---:B----4-:R-:W-:Y:S02]  /*5f90*/  LEA R46, P0, R78.reuse, R6, 0x1 ;  /* 0x000000064e2e7211 */ /* 0x050fe400078008ff */
[----:B------:R-:W-:Y:S02]  /*5fa0*/  LOP3.LUT R3, R3, R9, RZ, 0x3c, !PT ;  /* 0x0000000903037212 */ /* 0x000fe400078e3cff */
[----:B---3--:R-:W-:Y:S02]  /*5fb0*/  LEA.HI.X R47, R78, R7, R96, 0x1, P0 ;  /* 0x000000074e2f7211 */ /* 0x008fe400000f0c60 */
[C---:B------:R-:W-:Y:S02]  /*5fc0*/  ISETP.GE.AND P0, PT, R5.reuse, c[0x0][0x1d4], PT ;  /* 0x0000750005007a0c */ /* 0x040fe40003f06270 */
[----:B------:R-:W-:Y:S02]  /*5fd0*/  @!P1 SHF.R.U64 R14, R48, 0x10, R49 ;  /* 0x00000010300e9819 */ /* 0x000fe40000001231 */
[----:B------:R-:W-:Y:S02]  /*5fe0*/  @!P1 SHF.R.U64 R32, R50, 0x10, R51 ;  /* 0x0000001032209819 */ /* 0x000fe40000001233 */
[----:B------:R-:W-:Y:S01]  /*5ff0*/  @!P1 SHF.R.U64 R12, R22, 0x10, R23 ;  /* 0x00000010160c9819 */ /* 0x000fe20000001217 */
[----:B------:R-:W-:Y:S01]  /*6000*/  @!P1 HADD2.F32 R14, -RZ, R14.H0_H0 ;  /* 0x2000000eff0e9230 */ /* 0x000fe20000004100 */
[----:B------:R-:W-:Y:S01]  /*6010*/  @!P1 SHF.R.U64 R4, R20, 0x10, R21 ;  /* 0x0000001014049819 */ /* 0x000fe20000001215 */
[----:B------:R-:W-:Y:S01]  /*6020*/  @!P1 HADD2.F32 R32, -RZ, R32.H0_H0 ;  /* 0x20000020ff209230 */ /* 0x000fe20000004100 */
[----:B------:R-:W-:Y:S01]  /*6030*/  @!P1 SHF.R.U32.HI R10, RZ, 0x10, R23 ;  /* 0x00000010ff0a9819 */ /* 0x000fe20000011617 */
[----:B------:R-:W-:Y:S01]  /*6040*/  @!P1 HADD2.F32 R23, -RZ, R57.H1_H1 ;  /* 0x30000039ff179230 */ /* 0x000fe20000004100 */
[----:B------:R-:W-:Y:S01]  /*6050*/  @!P1 SHF.R.U32.HI R22, RZ, 0x10, R51 ;  /* 0x00000010ff169819 */ /* 0x000fe20000011633 */
[----:B------:R-:W-:Y:S01]  /*6060*/  @!P0 IMAD.WIDE R60, R5, 0x2, R6 ;  /* 0x00000002053c8825 */ /* 0x000fe200078e0206 */
[----:B------:R-:W-:Y:S02]  /*6070*/  @!P1 HADD2.F32 R6, -RZ, R15.H0_H0 ;  /* 0x2000000fff069230 */ /* 0x000fe40000004100 */
[----:B------:R-:W-:Y:S02]  /*6080*/  @!P1 HADD2.F32 R4, -RZ, R4.H0_H0 ;  /* 0x20000004ff049230 */ /* 0x000fe40000004100 */
[----:B------:R-:W-:Y:S02]  /*6090*/  @!P1 HADD2.F32 R10, -RZ, R10.H0_H0 ;  /* 0x2000000aff0a9230 */ /* 0x000fe40000004100 */
[----:B------:R-:W-:Y:S01]  /*60a0*/  @!P1 HADD2.F32 R36, -RZ, R22.H0_H0 ;  /* 0x20000016ff249230 */ /* 0x000fe20000004100 */
[----:B-----5:R-:W-:Y:S01]  /*60b0*/  IMAD.IADD R3, R8, 0x1, R3 ;  /* 0x0000000108037824 */ /* 0x020fe200078e0203 */
[----:B------:R-:W-:Y:S02]  /*60c0*/  @!P1 SHF.R.U32.HI R8, RZ, 0x10, R21 ;  /* 0x00000010ff089819 */ /* 0x000fe40000011615 */
[----:B------:R-:W-:Y:S02]  /*60d0*/  @!P1 SHF.R.U32.HI R21, RZ, 0x10, R49 ;  /* 0x00000010ff159819 */ /* 0x000fe40000011631 */
[----:B------:R-:W-:Y:S03]  /*60e0*/  SHF.L.U32 R3, R3, 0x1, RZ ;  /* 0x0000000103037819 */ /* 0x000fe600000006ff */
[----:B------:R-:W-:Y:S02]  /*60f0*/  @!P1 HADD2.F32 R21, -RZ, R21.H0_H0 ;  /* 0x20000015ff159230 */ /* 0x000fe40000004100 */
[----:B------:R1:W3:Y:S02]  /*6100*/  LDS.128 R40, [R3+0x2900] ;  /* 0x0029000003287984 */ /* 0x0002e40000000c00 */
[----:B-1----:R-:W-:Y:S05]  /*6110*/  @!P1 IMAD.MOV.U32 R3, RZ, RZ, R16 ;  /* 0x000000ffff039224 */ /* 0x002fea00078e0010 */
[----:B------:R-:W-:Y:S01]  /*6120*/  @!P1 HADD2.F32 R7, -RZ, R3.H0_H0 ;  /* 0x20000003ff079230 */ /* 0x000fe20000004100 */
[----:B---3--:R-:W-:Y:S05]  /*6130*/  @!P1 MOV R5, R40 ;  /* 0x0000002800059202 */ /* 0x008fea0000000f00 */
[--C-:B------:R-:W-:Y:S02]  /*6140*/  @!P1 HADD2.F32 R9, -RZ, R5.reuse.H0_H0 ;  /* 0x20000005ff099230 */ /* 0x100fe40000004100 */
[----:B------:R-:W-:Y:S02]  /*6150*/  @!P1 HADD2.F32 R13, -RZ, R5.H1_H1 ;  /* 0x30000005ff0d9230 */ /* 0x000fe40000004100 */
[----:B------:R-:W-:Y:S01]  /*6160*/  @!P1 HADD2.F32 R5, -RZ, R3.H1_H1 ;  /* 0x30000003ff059230 */ /* 0x000fe20000004100 */
[-C--:B------:R-:W-:Y:S02]  /*6170*/  @!P1 FMUL.FTZ R3, R7, R6.reuse ;  /* 0x0000000607039220 */ /* 0x080fe40000410000 */
[----:B------:R-:W-:Y:S02]  /*6180*/  @!P1 FMUL.FTZ R20, R9, R6 ;  /* 0x0000000609149220 */ /* 0x000fe40000410000 */
[-C--:B------:R-:W-:Y:S02]  /*6190*/  @!P1 FMUL.FTZ R6, R13, R4.reuse ;  /* 0x000000040d069220 */ /* 0x080fe40000410000 */
[-C--:B------:R-:W-:Y:S02]  /*61a0*/  @!P1 FFMA.FTZ R3, R9, R11.reuse, R3 ;  /* 0x0000000b09039223 */ /* 0x080fe40000010003 */
[----:B------:R-:W-:Y:S01]  /*61b0*/  @!P1 FFMA.FTZ R50, R7, R11, -R20 ;  /* 0x0000000b07329223 */ /* 0x000fe20000010814 */
[----:B------:R-:W-:Y:S01]  /*61c0*/  @!P1 HADD2.F32 R7, -RZ, R8.H0_H0 ;  /* 0x20000008ff079230 */ /* 0x000fe20000004100 */
[----:B------:R-:W-:Y:S02]  /*61d0*/  @!P1 IMAD.MOV.U32 R11, RZ, RZ, R41 ;  /* 0x000000ffff0b9224 */ /* 0x000fe400078e0029 */
[C---:B------:R-:W-:Y:S02]  /*61e0*/  @!P1 FMUL.FTZ R4, R5.reuse, R4 ;  /* 0x0000000405049220 */ /* 0x040fe40000410000 */
[-C--:B------:R-:W-:Y:S01]  /*61f0*/  @!P1 FFMA.FTZ R49, R5, R14.reuse, -R6 ;  /* 0x0000000e05319223 */ /* 0x080fe20000010806 */
[----:B------:R-:W-:Y:S01]  /*6200*/  @!P1 MOV R6, R17 ;  /* 0x0000001100069202 */ /* 0x000fe20000000f00 */
[----:B------:R-:W-:Y:S01]  /*6210*/  @!P1 FFMA.FTZ R4, R13, R14, R4 ;  /* 0x0000000e0d049223 */ /* 0x000fe20000010004 */
[----:B------:R-:W-:Y:S02]  /*6220*/  @!P1 HADD2.F32 R14, -RZ, R11.H0_H0 ;  /* 0x2000000bff0e9230 */ /* 0x000fe40000004100 */
[----:B------:R-:W-:Y:S02]  /*6230*/  @!P1 HADD2.F32 R5, -RZ, R15.H1_H1 ;  /* 0x3000000fff059230 */ /* 0x000fe40000004100 */
[----:B------:R-:W-:Y:S01]  /*6240*/  @!P1 HADD2.F32 R20, -RZ, R11.H1_H1 ;  /* 0x3000000bff149230 */ /* 0x000fe20000004100 */
[----:B------:R-:W-:Y:S01]  /*6250*/  @!P1 F2FP.PACK_AB R4, R4, R3 ;  /* 0x000000030404923e */ /* 0x000fe200000000ff */
[----:B------:R-:W-:Y:S02]  /*6260*/  @!P1 HADD2.F32 R9, -RZ, R6.H0_H0 ;  /* 0x20000006ff099230 */ /* 0x000fe40000004100 */
[----:B------:R-:W-:Y:S01]  /*6270*/  @!P1 HADD2.F32 R15, -RZ, R56.H1_H1 ;  /* 0x30000038ff0f9230 */ /* 0x000fe20000004100 */
[----:B------:R-:W-:Y:S01]  /*6280*/  @!P1 FMUL.FTZ R11, R20, R7 ;  /* 0x00000007140b9220 */ /* 0x000fe20000410000 */
[----:B------:R-:W-:Y:S01]  /*6290*/  @!P1 HADD2.F32 R8, -RZ, R6.H1_H1 ;  /* 0x30000006ff089230 */ /* 0x000fe20000004100 */
[-C--:B------:R-:W-:Y:S01]  /*62a0*/  @!P1 FMUL.FTZ R6, R14, R5.reuse ;  /* 0x000000050e069220 */ /* 0x080fe20000410000 */
[----:B------:R-:W-:Y:S01]  /*62b0*/  @!P1 MOV R40, R4 ;  /* 0x0000000400289202 */ /* 0x000fe20000000f00 */
[C---:B------:R-:W-:Y:S02]  /*62c0*/  @!P1 FMUL.FTZ R5, R9.reuse, R5 ;  /* 0x0000000509059220 */ /* 0x040fe40000410000 */
[----:B------:R-:W-:Y:S02]  /*62d0*/  @!P1 FFMA.FTZ R48, R9, R15, -R6 ;  /* 0x0000000f09309223 */ /* 0x000fe40000010806 */
[----:B------:R-:W-:Y:S02]  /*62e0*/  @!P1 IMAD.MOV.U32 R9, RZ, RZ, R43 ;  /* 0x000000ffff099224 */ /* 0x000fe400078e002b */
[C---:B------:R-:W-:Y:S01]  /*62f0*/  @!P1 FMUL.FTZ R6, R8.reuse, R7 ;  /* 0x0000000708069220 */ /* 0x040fe20000410000 */
[----:B------:R-:W-:Y:S01]  /*6300*/  @!P1 HADD2.F32 R7, -RZ, R28.H0_H0 ;  /* 0x2000001cff079230 */ /* 0x000fe20000004100 */
[----:B------:R-:W-:Y:S01]  /*6310*/  @!P1 FFMA.FTZ R45, R8, R21, -R11 ;  /* 0x00000015082d9223 */ /* 0x000fe2000001080b */
[----:B------:R-:W-:Y:S01]  /*6320*/  @!P1 MOV R8, R19 ;  /* 0x0000001300089202 */ /* 0x000fe20000000f00 */
[----:B------:R-:W-:Y:S01]  /*6330*/  @!P1 FFMA.FTZ R5, R14, R15, R5 ;  /* 0x0000000f0e059223 */ /* 0x000fe20000010005 */
[--C-:B------:R-:W-:Y:S01]  /*6340*/  @!P1 HADD2.F32 R33, -RZ, R9.reuse.H0_H0 ;  /* 0x20000009ff219230 */ /* 0x100fe20000004100 */
[----:B------:R-:W-:Y:S01]  /*6350*/  @!P1 FFMA.FTZ R6, R20, R21, R6 ;  /* 0x0000001514069223 */ /* 0x000fe20000010006 */
[----:B------:R-:W-:Y:S02]  /*6360*/  @!P1 HADD2.F32 R35, -RZ, R9.H1_H1 ;  /* 0x30000009ff239230 */ /* 0x000fe40000004100 */
[--C-:B------:R-:W-:Y:S01]  /*6370*/  @!P1 HADD2.F32 R11, -RZ, R8.reuse.H0_H0 ;  /* 0x20000008ff0b9230 */ /* 0x100fe20000004100 */
[----:B------:R-:W-:Y:S01]  /*6380*/  @!P1 FMUL.FTZ R13, R33, R7 ;  /* 0x00000007210d9220 */ /* 0x000fe20000410000 */
[----:B------:R-:W-:Y:S01]  /*6390*/  @!P1 HADD2.F32 R8, -RZ, R8.H1_H1 ;  /* 0x30000008ff089230 */ /* 0x000fe20000004100 */
[----:B------:R-:W-:Y:S02]  /*63a0*/  @!P1 F2FP.PACK_AB R5, R6, R5 ;  /* 0x000000050605923e */ /* 0x000fe400000000ff */
[----:B------:R-:W-:Y:S02]  /*63b0*/  @!P1 FMUL.FTZ R9, R11, R7 ;  /* 0x000000070b099220 */ /* 0x000fe40000410000 */
[----:B------:R-:W-:Y:S02]  /*63c0*/  @!P1 FMUL.FTZ R7, R35, R10 ;  /* 0x0000000a23079220 */ /* 0x000fe40000410000 */
[----:B------:R-:W-:Y:S01]  /*63d0*/  @!P1 FFMA.FTZ R44, R11, R34, -R13 ;  /* 0x000000220b2c9223 */ /* 0x000fe2000001080d */
[----:B------:R-:W-:Y:S01]  /*63e0*/  @!P1 HADD2.F32 R11, -RZ, R12.H0_H0 ;  /* 0x2000000cff0b9230 */ /* 0x000fe20000004100 */
[----:B------:R-:W-:Y:S02]  /*63f0*/  @!P1 IMAD.MOV.U32 R13, RZ, RZ, R42 ;  /* 0x000000ffff0d9224 */ /* 0x000fe400078e002a */
[C---:B------:R-:W-:Y:S02]  /*6400*/  @!P1 FMUL.FTZ R10, R8.reuse, R10 ;  /* 0x0000000a080a9220 */ /* 0x040fe40000410000 */
[----:B------:R-:W-:Y:S01]  /*6410*/  @!P1 FFMA.FTZ R39, R8, R36, -R7 ;  /* 0x0000002408279223 */ /* 0x000fe20000010807 */
[----:B------:R-:W-:Y:S01]  /*6420*/  @!P1 MOV R8, R18 ;  /* 0x0000001200089202 */ /* 0x000fe20000000f00 */
[----:B------:R-:W-:Y:S01]  /*6430*/  @!P1 IMAD.MOV.U32 R41, RZ, RZ, R5 ;  /* 0x000000ffff299224 */ /* 0x000fe200078e0005 */
[--C-:B------:R-:W-:Y:S02]  /*6440*/  @!P1 HADD2.F32 R22, -RZ, R13.reuse.H0_H0 ;  /* 0x2000000dff169230 */ /* 0x100fe40000004100 */
[----:B------:R-:W-:Y:S01]  /*6450*/  @!P1 HADD2.F32 R7, -RZ, R28.H1_H1 ;  /* 0x3000001cff079230 */ /* 0x000fe20000004100 */
[----:B------:R-:W-:Y:S01]  /*6460*/  @!P1 F2FP.PACK_AB R14, R39, R44 ;  /* 0x0000002c270e923e */ /* 0x000fe200000000ff */
[----:B------:R-:W-:Y:S02]  /*6470*/  @!P1 HADD2.F32 R28, -RZ, R13.H1_H1 ;  /* 0x3000000dff1c9230 */ /* 0x000fe40000004100 */
[--C-:B------:R-:W-:Y:S01]  /*6480*/  @!P1 HADD2.F32 R13, -RZ, R8.reuse.H0_H0 ;  /* 0x20000008ff0d9230 */ /* 0x100fe20000004100 */
[----:B------:R-:W-:Y:S01]  /*6490*/  @!P1 MOV R19, R14 ;  /* 0x0000000e00139202 */ /* 0x000fe20000000f00 */
[----:B------:R-:W-:Y:S01]  /*64a0*/  @!P1 HADD2.F32 R12, -RZ, R8.H1_H1 ;  /* 0x30000008ff0c9230 */ /* 0x000fe20000004100 */
[----:B------:R-:W-:Y:S02]  /*64b0*/  @!P1 FMUL.FTZ R8, R22, R7 ;  /* 0x0000000716089220 */ /* 0x000fe40000410000 */
[----:B------:R-:W-:Y:S02]  /*64c0*/  @!P1 FMUL.FTZ R37, R28, R11 ;  /* 0x0000000b1c259220 */ /* 0x000fe40000410000 */
[C---:B------:R-:W-:Y:S02]  /*64d0*/  @!P1 FMUL.FTZ R7, R13.reuse, R7 ;  /* 0x000000070d079220 */ /* 0x040fe40000410000 */
[----:B------:R-:W-:Y:S02]  /*64e0*/  @!P1 FFMA.FTZ R38, R13, R23, -R8 ;  /* 0x000000170d269223 */ /* 0x000fe40000010808 */
[C---:B------:R-:W-:Y:S02]  /*64f0*/  @!P1 FFMA.FTZ R13, R12.reuse, R32, -R37 ;  /* 0x000000200c0d9223 */ /* 0x040fe40000010825 */
[----:B------:R-:W-:Y:S01]  /*6500*/  @!P1 FMUL.FTZ R8, R12, R11 ;  /* 0x0000000b0c089220 */ /* 0x000fe20000410000 */
[----:B------:R-:W-:Y:S01]  /*6510*/  @!P1 F2FP.PACK_AB R11, R49, R50 ;  /* 0x00000032310b923e */ /* 0x000fe200000000ff */
[----:B------:R-:W-:Y:S01]  /*6520*/  @!P1 FFMA.FTZ R7, R22, R23, R7 ;  /* 0x0000001716079223 */ /* 0x000fe20000010007 */
[----:B------:R-:W-:Y:S01]  /*6530*/  @!P1 F2FP.PACK_AB R13, R13, R38 ;  /* 0x000000260d0d923e */ /* 0x000fe200000000ff */
[----:B------:R-:W-:Y:S01]  /*6540*/  @!P1 FFMA.FTZ R8, R28, R32, R8 ;  /* 0x000000201c089223 */ /* 0x000fe20000010008 */
[----:B------:R-:W-:Y:S01]  /*6550*/  @!P1 F2FP.PACK_AB R12, R45, R48 ;  /* 0x000000302d0c923e */ /* 0x000fe200000000ff */
[----:B------:R-:W-:Y:S02]  /*6560*/  @!P1 FFMA.FTZ R9, R33, R34, R9 ;  /* 0x0000002221099223 */ /* 0x000fe40000010009 */
[----:B------:R-:W-:Y:S01]  /*6570*/  @!P1 FFMA.FTZ R10, R35, R36, R10 ;  /* 0x00000024230a9223 */ /* 0x000fe2000001000a */
[----:B------:R-:W-:Y:S01]  /*6580*/  @!P1 MOV R17, R12 ;  /* 0x0000000c00119202 */ /* 0x000fe20000000f00 */
[----:B------:R-:W-:Y:S01]  /*6590*/  @!P1 IMAD.MOV.U32 R16, RZ, RZ, R11 ;  /* 0x000000ffff109224 */ /* 0x000fe200078e000b */
[----:B------:R-:W-:Y:S01]  /*65a0*/  @!P1 F2FP.PACK_AB R7, R8, R7 ;  /* 0x000000070807923e */ /* 0x000fe200000000ff */
[----:B------:R-:W-:Y:S01]  /*65b0*/  @!P1 IMAD.MOV.U32 R18, RZ, RZ, R13 ;  /* 0x000000ffff129224 */ /* 0x000fe200078e000d */
[----:B------:R-:W-:Y:S02]  /*65c0*/  @!P1 F2FP.PACK_AB R3, R10, R9 ;  /* 0x000000090a03923e */ /* 0x000fe400000000ff */
[----:B------:R-:W-:Y:S02]  /*65d0*/  @!P1 MOV R42, R7 ;  /* 0x00000007002a9202 */ /* 0x000fe40000000f00 */
[----:B------:R1:W-:Y:S01]  /*65e0*/  ST.E.128 [R46.64], R16 ;  /* 0x000000102e007985 */ /* 0x0003e2000c101d08 */
[----:B------:R-:W-:Y:S07]  /*65f0*/  @!P1 MOV R43, R3 ;  /* 0x00000003002b9202 */ /* 0x000fee0000000f00 */
[----:B------:R1:W-:Y:S02]  /*6600*/  @!P0 ST.E.128 [R60.64], R40 ;  /* 0x000000283c008985 */ /* 0x0003e4000c101d08 */
.L_x_260:
[----:B------:R-:W-:Y:S05]  /*6610*/  BSYNC B0 ;  /* 0x0000000000007941 */ /* 0x000fea0003800000 */
.L_x_259:
[----:B-1----:R1:W2:Y:S01]  /*6620*/  SHFL.IDX PT, R41, R70, 0x2, 0x1c1f ;  /* 0x005c1f0046297f89 */ /* 0x0022a200000e0000 */
[----:B------:R-:W-:Y:S03]  /*6630*/  ISETP.GE.OR P0, PT, R156, R63, P5 ;  /* 0x0000003f9c00720c */ /* 0x000fe60002f06670 */
[----:B------:R1:W4:Y:S10]  /*6640*/  SHFL.IDX PT, R40, R71, 0x2, 0x1c1f ;  /* 0x005c1f0047287f89 */ /* 0x00033400000e0000 */
[----:B------:R-:W-:-:S05]  /*6650*/  @P0 BRA `(.L_x_254) ;  /* 0x00000b4000000947 */ /* 0x000fca0003800000 */
[----:B------:R-:W-:Y:S01]  /*6660*/  SEL R3, R143, R127, !P4 ;  /* 0x0000007f8f037207 */ /* 0x000fe20006000000 */
[----:B------:R-:W5:Y:S01]  /*6670*/  LDL R5, [R1+0x48] ;  /* 0x0000480001057983 */ /* 0x000f620000100800 */
[C---:B---3--:R-:W-:Y:S01]  /*6680*/  IADD3 R7, R98.reuse, 0x40, RZ ;  /* 0x0000004062077810 */ /* 0x048fe20007ffe0ff */
[----:B------:R-:W-:Y:S01]  /*6690*/  @!P1 HADD2.F32 R20, -RZ, R58.H1_H1 ;  /* 0x3000003aff149230 */ /* 0x000fe20000004100 */
[----:B------:R-:W-:Y:S01]  /*66a0*/  SHF.R.S32.HI R4, RZ, 0x1f, R3 ;  /* 0x0000001fff047819 */ /* 0x000fe20000011403 */
[----:B------:R-:W3:Y:S01]  /*66b0*/  LDS.128 R16, [R119+0x2900] ;  /* 0x0029000077107984 */ /* 0x000ee20000000c00 */
[----:B----4-:R-:W-:Y:S01]  /*66c0*/  IADD3 R6, R98, 0x40, RZ ;  /* 0x0000004062067810 */ /* 0x010fe20007ffe0ff */
[----:B------:R-:W-:Y:S01]  /*66d0*/  IMAD.SHL.U32 R7, R7, 0x40, RZ ;  /* 0x0000004007077824 */ /* 0x000fe200078e00ff */
[----:B------:R-:W-:Y:S01]  /*66e0*/  LEA.HI R3, R4, R3, RZ, 0x4 ;  /* 0x0000000304037211 */ /* 0x000fe200078f20ff */
[--C-:B------:R-:W-:Y:S01]  /*66f0*/  @!P1 HADD2.F32 R33, -RZ, R59.reuse.H0_H0 ;  /* 0x2000003bff219230 */ /* 0x100fe20000004100 */
[----:B------:R-:W-:Y:S01]  /*6700*/  SHF.L.U32 R6, R6, 0x6, RZ ;  /* 0x0000000606067819 */ /* 0x000fe200000006ff */
[----:B------:R-:W-:Y:S01]  /*6710*/  @!P1 HADD2.F32 R28, -RZ, R59.H1_H1 ;  /* 0x3000003bff1c9230 */ /* 0x000fe20000004100 */
[----:B------:R-:W-:Y:S02]  /*6720*/  LEA.HI.SX32 R3, R3, R97, 0x1c ;  /* 0x0000006103037211 */ /* 0x000fe400078fe2ff */
[----:B------:R-:W-:Y:S02]  /*6730*/  LOP3.LUT R6, R6, 0x1c0, RZ, 0xc0, !PT ;  /* 0x000001c006067812 */ /* 0x000fe400078ec0ff */
[----:B------:R-:W-:Y:S02]  /*6740*/  LOP3.LUT R7, R7, 0x1c0, RZ, 0xc0, !PT ;  /* 0x000001c007077812 */ /* 0x000fe400078ec0ff */
[----:B------:R-:W-:Y:S02]  /*6750*/  SHF.L.U32 R42, R3, 0x3, RZ ;  /* 0x00000003032a7819 */ /* 0x000fe400000006ff */
[----:B------:R-:W-:Y:S02]  /*6760*/  SHF.R.U32.HI R6, RZ, 0x3, R6 ;  /* 0x00000003ff067819 */ /* 0x000fe40000011606 */
[----:B------:R-:W-:Y:S02]  /*6770*/  LOP3.LUT R3, R7, 0x38, R42, 0xf8, !PT ;  /* 0x0000003807037812 */ /* 0x000fe400078ef82a */
[C---:B------:R-:W-:Y:S02]  /*6780*/  LEA R46, P0, R78.reuse, R40, 0x1 ;  /* 0x000000284e2e7211 */ /* 0x040fe400078008ff */
[----:B------:R-:W-:Y:S02]  /*6790*/  LOP3.LUT R3, R3, R6, RZ, 0x3c, !PT ;  /* 0x0000000603037212 */ /* 0x000fe400078e3cff */
[----:B--2---:R-:W-:Y:S02]  /*67a0*/  LEA.HI.X R47, R78, R41, R96, 0x1, P0 ;  /* 0x000000294e2f7211 */ /* 0x004fe400000f0c60 */
[--C-:B------:R-:W-:Y:S02]  /*67b0*/  @!P1 SHF.R.U32.HI R11, RZ, 0x10, R53.reuse ;  /* 0x00000010ff0b9819 */ /* 0x100fe40000011635 */
[----:B------:R-:W-:Y:S02]  /*67c0*/  @!P1 SHF.R.U64 R22, R52, 0x10, R53 ;  /* 0x0000001034169819 */ /* 0x000fe40000001235 */
[--C-:B------:R-:W-:Y:S01]  /*67d0*/  @!P1 SHF.R.U64 R12, R26, 0x10, R27.reuse ;  /* 0x000000101a0c9819 */ /* 0x100fe2000000121b */
[----:B------:R-:W-:Y:S01]  /*67e0*/  @!P1 HADD2.F32 R26, -RZ, R11.H0_H0 ;  /* 0x2000000bff1a9230 */ /* 0x000fe20000004100 */
[----:B------:R-:W-:Y:S01]  /*67f0*/  @!P1 SHF.R.U32.HI R14, RZ, 0x10, R27 ;  /* 0x00000010ff0e9819 */ /* 0x000fe2000001161b */
[----:B------:R-:W-:Y:S01]  /*6800*/  @!P1 HADD2.F32 R22, -RZ, R22.H0_H0 ;  /* 0x20000016ff169230 */ /* 0x000fe20000004100 */
[--C-:B------:R-:W-:Y:S01]  /*6810*/  @!P1 SHF.R.U64 R10, R24, 0x10, R25.reuse ;  /* 0x00000010180a9819 */ /* 0x100fe20000001219 */
[----:B------:R-:W-:Y:S01]  /*6820*/  @!P1 HADD2.F32 R24, -RZ, R58.H0_H0 ;  /* 0x2000003aff189230 */ /* 0x000fe20000004100 */
[----:B------:R-:W-:Y:S01]  /*6830*/  @!P1 SHF.R.U32.HI R7, RZ, 0x10, R25 ;  /* 0x00000010ff079819 */ /* 0x000fe20000011619 */
[----:B------:R-:W-:Y:S01]  /*6840*/  @!P1 HADD2.F32 R14, -RZ, R14.H0_H0 ;  /* 0x2000000eff0e9230 */ /* 0x000fe20000004100 */
[--C-:B------:R-:W-:Y:S02]  /*6850*/  @!P1 SHF.R.U64 R27, R54, 0x10, R55.reuse ;  /* 0x00000010361b9819 */ /* 0x100fe40000001237 */
[----:B------:R-:W-:Y:S02]  /*6860*/  @!P1 SHF.R.U32.HI R35, RZ, 0x10, R55 ;  /* 0x00000010ff239819 */ /* 0x000fe40000011637 */
[----:B------:R-:W-:Y:S03]  /*6870*/  ISETP.GE.AND P0, PT, R42, c[0x0][0x1d4], PT ;  /* 0x000075002a007a0c */ /* 0x000fe60003f06270 */
[----:B------:R-:W-:Y:S01]  /*6880*/  @!P1 HADD2.F32 R35, -RZ, R35.H0_H0 ;  /* 0x20000023ff239230 */ /* 0x000fe20000004100 */
[----:B-----5:R-:W-:Y:S01]  /*6890*/  IMAD.IADD R3, R5, 0x1, R3 ;  /* 0x0000000105037824 */ /* 0x020fe200078e0203 */
[----:B---3--:R-:W-:Y:S04]  /*68a0*/  @!P1 MOV R6, R17 ;  /* 0x0000001100069202 */ /* 0x008fe80000000f00 */
[----:B------:R-:W-:Y:S01]  /*68b0*/  SHF.L.U32 R3, R3, 0x1, RZ ;  /* 0x0000000103037819 */ /* 0x000fe200000006ff */
[----:B------:R-:W-:Y:S04]  /*68c0*/  @!P1 HADD2.F32 R4, -RZ, R6.H0_H0 ;  /* 0x20000006ff049230 */ /* 0x000fe80000004100 */
[----:B------:R2:W3:Y:S02]  /*68d0*/  LDS.128 R36, [R3+0x2900] ;  /* 0x0029000003247984 */ /* 0x0004e40000000c00 */
[----:B--2---:R-:W-:Y:S05]  /*68e0*/  @!P1 HADD2.F32 R3, -RZ, R29.H0_H0 ;  /* 0x2000001dff039230 */ /* 0x004fea0000004100 */
[CC--:B------:R-:W-:Y:S02]  /*68f0*/  @!P1 FMUL.FTZ R5, R4.reuse, R3.reuse ;  /* 0x0000000304059220 */ /* 0x0c0fe40000410000 */
[----:B---3--:R-:W-:Y:S02]  /*6900*/  @!P1 IMAD.MOV.U32 R8, RZ, RZ, R37 ;  /* 0x000000ffff089224 */ /* 0x008fe400078e0025 */
[----:B------:R-:W-:Y:S02]  /*6910*/  @!P1 IMAD.MOV.U32 R13, RZ, RZ, R36 ;  /* 0x000000ffff0d9224 */ /* 0x000fe400078e0024 */
[----:B------:R-:W-:Y:S01]  /*6920*/  @!P1 IMAD.MOV.U32 R34, RZ, RZ, R39 ;  /* 0x000000ffff229224 */ /* 0x000fe200078e0027 */
[--C-:B------:R-:W-:Y:S02]  /*6930*/  @!P1 HADD2.F32 R23, -RZ, R8.reuse.H0_H0 ;  /* 0x20000008ff179230 */ /* 0x100fe40000004100 */
[----:B------:R-:W-:Y:S02]  /*6940*/  @!P1 HADD2.F32 R25, -RZ, R8.H1_H1 ;  /* 0x30000008ff199230 */ /* 0x000fe40000004100 */
[----:B------:R-:W-:Y:S01]  /*6950*/  @!P1 HADD2.F32 R15, -RZ, R13.H0_H0 ;  /* 0x2000000dff0f9230 */ /* 0x000fe20000004100 */
[----:B------:R-:W-:Y:S01]  /*6960*/  @!P1 FMUL.FTZ R9, R23, R3 ;  /* 0x0000000317099220 */ /* 0x000fe20000410000 */
[----:B------:R-:W-:Y:S02]  /*6970*/  @!P1 HADD2.F32 R3, -RZ, R7.H0_H0 ;  /* 0x20000007ff039230 */ /* 0x000fe40000004100 */
[----:B------:R-:W-:Y:S01]  /*6980*/  @!P1 HADD2.F32 R7, -RZ, R6.H1_H1 ;  /* 0x30000006ff079230 */ /* 0x000fe20000004100 */
[----:B------:R-:W-:Y:S01]  /*6990*/  @!P1 FFMA.FTZ R52, R4, R24, -R9 ;  /* 0x0000001804349223 */ /* 0x000fe20000010809 */
[----:B------:R-:W-:Y:S01]  /*69a0*/  @!P1 MOV R9, R16 ;  /* 0x0000001000099202 */ /* 0x000fe20000000f00 */
[-C--:B------:R-:W-:Y:S01]  /*69b0*/  @!P1 FMUL.FTZ R11, R25, R3.reuse ;  /* 0x00000003190b9220 */ /* 0x080fe20000410000 */
[----:B------:R-:W-:Y:S01]  /*69c0*/  @!P1 HADD2.F32 R4, -RZ, R29.H1_H1 ;  /* 0x3000001dff049230 */ /* 0x000fe20000004100 */
[C---:B------:R-:W-:Y:S01]  /*69d0*/  @!P1 FMUL.FTZ R6, R7.reuse, R3 ;  /* 0x0000000307069220 */ /* 0x040fe20000410000 */
[--C-:B------:R-:W-:Y:S01]  /*69e0*/  @!P1 HADD2.F32 R32, -RZ, R34.reuse.H0_H0 ;  /* 0x20000022ff209230 */ /* 0x100fe20000004100 */
[----:B------:R-:W-:Y:S01]  /*69f0*/  @!P1 FFMA.FTZ R51, R7, R26, -R11 ;  /* 0x0000001a07339223 */ /* 0x000fe2000001080b */
[----:B------:R-:W-:Y:S01]  /*6a00*/  @!P1 HADD2.F32 R8, -RZ, R9.H0_H0 ;  /* 0x20000009ff089230 */ /* 0x000fe20000004100 */
[C---:B------:R-:W-:Y:S01]  /*6a10*/  @!P1 FMUL.FTZ R21, R15.reuse, R4 ;  /* 0x000000040f159220 */ /* 0x040fe20000410000 */
[----:B------:R-:W-:Y:S01]  /*6a20*/  @!P1 MOV R11, R19 ;  /* 0x00000013000b9202 */ /* 0x000fe20000000f00 */
[----:B------:R-:W-:Y:S01]  /*6a30*/  @!P1 HADD2.F32 R34, -RZ, R34.H1_H1 ;  /* 0x30000022ff229230 */ /* 0x000fe20000004100 */
[----:B------:R-:W-:Y:S01]  /*6a40*/  @!P1 MOV R29, R38 ;  /* 0x00000026001d9202 */ /* 0x000fe20000000f00 */
[C---:B------:R-:W-:Y:S01]  /*6a50*/  @!P1 FMUL.FTZ R3, R8.reuse, R4 ;  /* 0x0000000408039220 */ /* 0x040fe20000410000 */
[----:B------:R-:W-:Y:S01]  /*6a60*/  @!P1 HADD2.F32 R4, -RZ, R10.H0_H0 ;  /* 0x2000000aff049230 */ /* 0x000fe20000004100 */
[----:B------:R-:W-:Y:S01]  /*6a70*/  @!P1 FFMA.FTZ R50, R8, R20, -R21 ;  /* 0x0000001408329223 */ /* 0x000fe20000010815 */
[----:B------:R-:W-:Y:S01]  /*6a80*/  @!P1 HADD2.F32 R21, -RZ, R13.H1_H1 ;  /* 0x3000000dff159230 */ /* 0x000fe20000004100 */
[----:B------:R-:W-:Y:S01]  /*6a90*/  @!P1 FMUL.FTZ R43, R34, R14 ;  /* 0x0000000e222b9220 */ /* 0x000fe20000410000 */
[--C-:B------:R-:W-:Y:S01]  /*6aa0*/  @!P1 HADD2.F32 R7, -RZ, R30.reuse.H0_H0 ;  /* 0x2000001eff079230 */ /* 0x100fe20000004100 */
[----:B------:R-:W-:Y:S01]  /*6ab0*/  @!P1 FFMA.FTZ R3, R15, R20, R3 ;  /* 0x000000140f039223 */ /* 0x000fe20000010003 */
[----:B------:R-:W-:Y:S01]  /*6ac0*/  @!P1 HADD2.F32 R8, -RZ, R9.H1_H1 ;  /* 0x30000009ff089230 */ /* 0x000fe20000004100 */
[-C--:B------:R-:W-:Y:S01]  /*6ad0*/  @!P1 FMUL.FTZ R9, R21, R4.reuse ;  /* 0x0000000415099220 */ /* 0x080fe20000410000 */
[--C-:B------:R-:W-:Y:S01]  /*6ae0*/  @!P1 HADD2.F32 R10, -RZ, R11.reuse.H0_H0 ;  /* 0x2000000bff0a9230 */ /* 0x100fe20000004100 */
[-C--:B------:R-:W-:Y:S01]  /*6af0*/  @!P1 FMUL.FTZ R13, R32, R7.reuse ;  /* 0x00000007200d9220 */ /* 0x080fe20000410000 */
[----:B------:R-:W-:Y:S01]  /*6b00*/  @!P1 HADD2.F32 R11, -RZ, R11.H1_H1 ;  /* 0x3000000bff0b9230 */ /* 0x000fe20000004100 */
[C---:B------:R-:W-:Y:S02]  /*6b10*/  @!P1 FMUL.FTZ R4, R8.reuse, R4 ;  /* 0x0000000408049220 */ /* 0x040fe40000410000 */
[-C--:B------:R-:W-:Y:S02]  /*6b20*/  @!P1 FFMA.FTZ R49, R8, R22.reuse, -R9 ;  /* 0x0000001608319223 */ /* 0x080fe40000010809 */
[----:B------:R-:W-:Y:S02]  /*6b30*/  @!P1 IMAD.MOV.U32 R8, RZ, RZ, R18 ;  /* 0x000000ffff089224 */ /* 0x000fe400078e0012 */
[C---:B------:R-:W-:Y:S01]  /*6b40*/  @!P1 FMUL.FTZ R9, R10.reuse, R7 ;  /* 0x000000070a099220 */ /* 0x040fe20000410000 */
[----:B------:R-:W-:Y:S01]  /*6b50*/  @!P1 HADD2.F32 R7, -RZ, R30.H1_H1 ;  /* 0x3000001eff079230 */ /* 0x000fe20000004100 */
[----:B------:R-:W-:Y:S01]  /*6b60*/  @!P1 FFMA.FTZ R48, R10, R33, -R13 ;  /* 0x000000210a309223 */ /* 0x000fe2000001080d */
[----:B------:R-:W-:Y:S01]  /*6b70*/  @!P1 HADD2.F32 R10, -RZ, R12.H0_H0 ;  /* 0x2000000cff0a9230 */ /* 0x000fe20000004100 */
[----:B------:R-:W-:Y:S01]  /*6b80*/  @!P1 FFMA.FTZ R43, R11, R35, -R43 ;  /* 0x000000230b2b9223 */ /* 0x000fe2000001082b */
[----:B------:R-:W-:Y:S01]  /*6b90*/  @!P1 HADD2.F32 R30, -RZ, R27.H0_H0 ;  /* 0x2000001bff1e9230 */ /* 0x000fe20000004100 */
[----:B------:R-:W-:Y:S01]  /*6ba0*/  @!P1 FFMA.FTZ R4, R21, R22, R4 ;  /* 0x0000001615049223 */ /* 0x000fe20000010004 */
[--C-:B------:R-:W-:Y:S01]  /*6bb0*/  @!P1 HADD2.F32 R27, -RZ, R29.reuse.H0_H0 ;  /* 0x2000001dff1b9230 */ /* 0x100fe20000004100 */
[----:B------:R-:W-:Y:S01]  /*6bc0*/  @!P1 FFMA.FTZ R5, R23, R24, R5 ;  /* 0x0000001817059223 */ /* 0x000fe20000010005 */
[----:B------:R-:W-:Y:S01]  /*6bd0*/  @!P1 HADD2.F32 R29, -RZ, R29.H1_H1 ;  /* 0x3000001dff1d9230 */ /* 0x000fe20000004100 */
[----:B------:R-:W-:Y:S01]  /*6be0*/  @!P1 FFMA.FTZ R6, R25, R26, R6 ;  /* 0x0000001a19069223 */ /* 0x000fe20000010006 */
[--C-:B------:R-:W-:Y:S01]  /*6bf0*/  @!P1 HADD2.F32 R13, -RZ, R8.reuse.H0_H0 ;  /* 0x20000008ff0d9230 */ /* 0x100fe20000004100 */
[----:B------:R-:W-:Y:S01]  /*6c00*/  @!P1 F2FP.PACK_AB R4, R4, R3 ;  /* 0x000000030404923e */ /* 0x000fe200000000ff */
[----:B------:R-:W-:Y:S01]  /*6c10*/  @!P1 HADD2.F32 R12, -RZ, R8.H1_H1 ;  /* 0x30000008ff0c9230 */ /* 0x000fe20000004100 */
[----:B------:R-:W-:Y:S01]  /*6c20*/  @!P1 FMUL.FTZ R8, R27, R7 ;  /* 0x000000071b089220 */ /* 0x000fe20000410000 */
[----:B------:R-:W-:Y:S01]  /*6c30*/  @!P1 F2FP.PACK_AB R5, R6, R5 ;  /* 0x000000050605923e */ /* 0x000fe200000000ff */
[----:B------:R-:W-:Y:S01]  /*6c40*/  @!P1 FMUL.FTZ R44, R29, R10 ;  /* 0x0000000a1d2c9220 */ /* 0x000fe20000410000 */
[----:B------:R-:W-:Y:S01]  /*6c50*/  @!P1 MOV R36, R4 ;  /* 0x0000000400249202 */ /* 0x000fe20000000f00 */
[C---:B------:R-:W-:Y:S02]  /*6c60*/  @!P1 FFMA.FTZ R45, R13.reuse, R28, -R8 ;  /* 0x0000001c0d2d9223 */ /* 0x040fe40000010808 */
[C---:B------:R-:W-:Y:S02]  /*6c70*/  @!P1 FFMA.FTZ R44, R12.reuse, R30, -R44 ;  /* 0x0000001e0c2c9223 */ /* 0x040fe4000001082c */
[----:B------:R-:W-:Y:S01]  /*6c80*/  @!P1 FMUL.FTZ R7, R13, R7 ;  /* 0x000000070d079220 */ /* 0x000fe20000410000 */
[----:B------:R-:W-:Y:S01]  /*6c90*/  @!P1 F2FP.PACK_AB R13, R49, R50 ;  /* 0x00000032310d923e */ /* 0x000fe200000000ff */
[----:B------:R-:W-:Y:S01]  /*6ca0*/  @!P1 FMUL.FTZ R8, R12, R10 ;  /* 0x0000000a0c089220 */ /* 0x000fe20000410000 */
[----:B------:R-:W-:Y:S01]  /*6cb0*/  @!P1 F2FP.PACK_AB R12, R43, R48 ;  /* 0x000000302b0c923e */ /* 0x000fe200000000ff */
[----:B------:R-:W-:Y:S01]  /*6cc0*/  @!P1 FMUL.FTZ R10, R11, R14 ;  /* 0x0000000e0b0a9220 */ /* 0x000fe20000410000 */
[----:B------:R-:W-:Y:S01]  /*6cd0*/  @!P1 F2FP.PACK_AB R11, R44, R45 ;  /* 0x0000002d2c0b923e */ /* 0x000fe200000000ff */
[----:B------:R-:W-:Y:S01]  /*6ce0*/  @!P1 IMAD.MOV.U32 R16, RZ, RZ, R13 ;  /* 0x000000ffff109224 */ /* 0x000fe200078e000d */
[----:B------:R-:W-:Y:S01]  /*6cf0*/  @!P1 F2FP.PACK_AB R14, R51, R52 ;  /* 0x00000034330e923e */ /* 0x000fe200000000ff */
[----:B------:R-:W-:Y:S01]  /*6d00*/  @!P1 FFMA.FTZ R7, R27, R28, R7 ;  /* 0x0000001c1b079223 */ /* 0x000fe20000010007 */
[----:B------:R-:W-:Y:S01]  /*6d10*/  @!P1 MOV R19, R12 ;  /* 0x0000000c00139202 */ /* 0x000fe20000000f00 */
[----:B------:R-:W-:Y:S01]  /*6d20*/  @!P1 IMAD.MOV.U32 R18, RZ, RZ, R11 ;  /* 0x000000ffff129224 */ /* 0x000fe200078e000b */
[----:B------:R-:W-:Y:S01]  /*6d30*/  @!P1 MOV R17, R14 ;  /* 0x0000000e00119202 */ /* 0x000fe20000000f00 */
[----:B------:R-:W-:Y:S02]  /*6d40*/  @!P1 FFMA.FTZ R8, R29, R30, R8 ;  /* 0x0000001e1d089223 */ /* 0x000fe40000010008 */
[----:B------:R-:W-:Y:S02]  /*6d50*/  @!P1 FFMA.FTZ R9, R32, R33, R9 ;  /* 0x0000002120099223 */ /* 0x000fe40000010009 */
[----:B------:R2:W-:Y:S01]  /*6d60*/  ST.E.128 [R46.64], R16 ;  /* 0x000000102e007985 */ /* 0x0005e2000c101d08 */
[----:B------:R-:W-:Y:S01]  /*6d70*/  @!P1 F2FP.PACK_AB R7, R8, R7 ;  /* 0x000000070807923e */ /* 0x000fe200000000ff */
[----:B------:R-:W-:Y:S02]  /*6d80*/  @!P1 FFMA.FTZ R10, R34, R35, R10 ;  /* 0x00000023220a9223 */ /* 0x000fe4000001000a */
[----:B------:R-:W-:Y:S01]  /*6d90*/  @!P1 IMAD.MOV.U32 R37, RZ, RZ, R5 ;  /* 0x000000ffff259224 */ /* 0x000fe200078e0005 */
[----:B------:R-:W-:Y:S02]  /*6da0*/  @!P1 MOV R38, R7 ;  /* 0x0000000700269202 */ /* 0x000fe40000000f00 */
[----:B------:R-:W-:Y:S04]  /*6db0*/  @!P1 F2FP.PACK_AB R3, R10, R9 ;  /* 0x000000090a03923e */ /* 0x000fe800000000ff */
[----:B------:R-:W-:Y:S01]  /*6dc0*/  @!P1 MOV R39, R3 ;  /* 0x0000000300279202 */ /* 0x000fe20000000f00 */
[----:B------:R-:W-:-:S05]  /*6dd0*/  @P0 BRA `(.L_x_254) ;  /* 0x000003c000000947 */ /* 0x000fca0003800000 */
[C---:B------:R-:W-:Y:S04]  /*6de0*/  LEA R4, P0, R42.reuse, R40, 0x1 ;  /* 0x000000282a047211 */ /* 0x040fe800078008ff */
[----:B------:R-:W-:Y:S05]  /*6df0*/  LEA.HI.X.SX32 R5, R42, R41, 0x1, P0 ;  /* 0x000000292a057211 */ /* 0x000fea00000f0eff */
[----:B------:R3:W-:Y:S01]  /*6e00*/  ST.E.128 [R4.64], R36 ;  /* 0x0000002404007985 */ /* 0x0007e2000c101d08 */
[----:B------:R-:W-:-:S05]  /*6e10*/  BRA `(.L_x_254) ;  /* 0x0000038000007947 */ /* 0x000fca0003800000 */
.L_x_238:
[----:B------:R1:W2:Y:S01]  /*6e20*/  SHFL.IDX PT, R5, R70, RZ, 0x1c1f ;  /* 0x001c1fff46057589 */ /* 0x0002a200000e0000 */
[----:B------:R-:W-:Y:S01]  /*6e30*/  IMAD R3, R31, -0x50, R2 ;  /* 0xffffffb01f037824 */ /* 0x000fe200078e0202 */
[----:B------:R-:W-:Y:S02]  /*6e40*/  BSSY B0, `(.L_x_261) ;  /* 0x0000013000007945 */ /* 0x000fe40003800000 */
[----:B------:R1:W3:Y:S02]  /*6e50*/  SHFL.IDX PT, R4, R71, RZ, 0x1c1f ;  /* 0x001c1fff47047589 */ /* 0x0002e400000e0000 */
[----:B------:R-:W-:Y:S04]  /*6e60*/  IMNMX R3, R3, 0x50, PT ;  /* 0x0000005003037817 */ /* 0x000fe80003800200 */
[----:B------:R-:W-:Y:S04]  /*6e70*/  IADD3 R3, -R98, R3, RZ ;  /* 0x0000000362037210 */ /* 0x000fe80007ffe1ff */
[----:B------:R-:W-:Y:S11]  /*6e80*/  ISETP.GE.AND P0, PT, R3, 0x1, PT ;  /* 0x000000010300780c */ /* 0x000ff60003f06270 */
[----:B------:R-:W-:Y:S02]  /*6e90*/  @!UPT UIADD3 URZ, URZ, URZ, URZ ;  /* 0x0000003f3f3ff290 */ /* 0x000fe4000fffe03f */
[----:B------:R-:W-:-:S05]  /*6ea0*/  @!P0 BRA `(.L_x_262) ;  /* 0x000000c000008947 */ /* 0x000fca0003800000 */
[C---:B-12---:R-:W-:Y:S11]  /*6eb0*/  ISETP.GE.AND P1, PT, R86.reuse, c[0x0][0x1d4], PT ;  /* 0x0000750056007a0c */ /* 0x046ff60003f26270 */
[----:B------:R-:W-:Y:S02]  /*6ec0*/  @!UPT UIADD3 URZ, URZ, URZ, URZ ;  /* 0x0000003f3f3ff290 */ /* 0x000fe4000fffe03f */
[----:B------:R-:W1:Y:S01]  /*6ed0*/  @!P1 LDS.128 R8, [R247+0x2800] ;  /* 0x00280000f7089984 */ /* 0x000e620000000c00 */
[CC--:B---3--:R-:W-:Y:S04]  /*6ee0*/  @!P1 LEA R6, P0, R86.reuse, R4.reuse, 0x1 ;  /* 0x0000000456069211 */ /* 0x0c8fe800078008ff */
[-C--:B------:R-:W-:Y:S02]  /*6ef0*/  @!P1 LEA.HI.X R7, R86, R5.reuse, R87, 0x1, P0 ;  /* 0x0000000556079211 */ /* 0x080fe400000f0c57 */
[C---:B------:R-:W-:Y:S11]  /*6f00*/  ISETP.GE.AND P0, PT, R212.reuse, c[0x0][0x1d4], PT ;  /* 0x00007500d4007a0c */ /* 0x040ff60003f06270 */
[----:B------:R-:W-:Y:S02]  /*6f10*/  @!UPT UIADD3 URZ, URZ, URZ, URZ ;  /* 0x0000003f3f3ff290 */ /* 0x000fe4000fffe03f */
[C---:B------:R-:W-:Y:S04]  /*6f20*/  @!P0 LEA R4, P2, R212.reuse, R4, 0x1 ;  /* 0x00000004d4048211 */ /* 0x040fe800078408ff */
[----:B------:R-:W-:Y:S01]  /*6f30*/  @!P0 LEA.HI.X R5, R212, R5, R252, 0x1, P2 ;  /* 0x00000005d4058211 */ /* 0x000fe200010f0cfc */
[----:B-1----:R-:W-:Y:S04]  /*6f40*/  @!P1 ST.E.128 [R6.64], R8 ;  /* 0x0000000806009985 */ /* 0x002fe8000c101d08 */
[----:B------:R-:W1:Y:S04]  /*6f50*/  @!P0 LDS.128 R8, [R248+0x2800] ;  /* 0x00280000f8088984 */ /* 0x000e680000000c00 */
[----:B-1----:R1:W-:Y:S02]  /*6f60*/  @!P0 ST.E.128 [R4.64], R8 ;  /* 0x0000000804008985 */ /* 0x0023e4000c101d08 */
.L_x_262:
[----:B-12---:R-:W-:Y:S05]  /*6f70*/  BSYNC B0 ;  /* 0x0000000000007941 */ /* 0x006fea0003800000 */
.L_x_261:
[----:B------:R1:W2:Y:S01]  /*6f80*/  SHFL.IDX PT, R5, R70, 0x1, 0x1c1f ;  /* 0x003c1f0046057f89 */ /* 0x0002a200000e0000 */
[----:B------:R-:W-:Y:S01]  /*6f90*/  ISETP.GE.AND P0, PT, R3, 0x21, PT ;  /* 0x000000210300780c */ /* 0x000fe20003f06270 */
[----:B------:R-:W-:Y:S02]  /*6fa0*/  BSSY B0, `(.L_x_263) ;  /* 0x000000f000007945 */ /* 0x000fe40003800000 */
[----:B---3--:R1:W3:Y:S10]  /*6fb0*/  SHFL.IDX PT, R4, R71, 0x1, 0x1c1f ;  /* 0x003c1f0047047f89 */ /* 0x0082f400000e0000 */
[----:B------:R-:W-:-:S05]  /*6fc0*/  @!P0 BRA `(.L_x_264) ;  /* 0x000000c000008947 */ /* 0x000fca0003800000 */
[C---:B------:R-:W-:Y:S11]  /*6fd0*/  ISETP.GE.AND P1, PT, R86.reuse, c[0x0][0x1d4], PT ;  /* 0x0000750056007a0c */ /* 0x040ff60003f26270 */
[----:B------:R-:W-:Y:S02]  /*6fe0*/  @!UPT UIADD3 URZ, URZ, URZ, URZ ;  /* 0x0000003f3f3ff290 */ /* 0x000fe4000fffe03f */
[----:B------:R-:W4:Y:S01]  /*6ff0*/  @!P1 LDS.128 R8, [R247+0x3800] ;  /* 0x00380000f7089984 */ /* 0x000f220000000c00 */
[CC--:B---3--:R-:W-:Y:S04]  /*7000*/  @!P1 LEA R6, P0, R86.reuse, R4.reuse, 0x1 ;  /* 0x0000000456069211 */ /* 0x0c8fe800078008ff */
[-C--:B--2---:R-:W-:Y:S02]  /*7010*/  @!P1 LEA.HI.X R7, R86, R5.reuse, R87, 0x1, P0 ;  /* 0x0000000556079211 */ /* 0x084fe400000f0c57 */
[C---:B------:R-:W-:Y:S11]  /*7020*/  ISETP.GE.AND P0, PT, R212.reuse, c[0x0][0x1d4], PT ;  /* 0x00007500d4007a0c */ /* 0x040ff60003f06270 */
[----:B------:R-:W-:Y:S02]  /*7030*/  @!UPT UIADD3 URZ, URZ, URZ, URZ ;  /* 0x0000003f3f3ff290 */ /* 0x000fe4000fffe03f */
[C---:B------:R-:W-:Y:S04]  /*7040*/  @!P0 LEA R4, P2, R212.reuse, R4, 0x1 ;  /* 0x00000004d4048211 */ /* 0x040fe800078408ff */
[----:B------:R-:W-:Y:S01]  /*7050*/  @!P0 LEA.HI.X R5, R212, R5, R252, 0x1, P2 ;  /* 0x00000005d4058211 */ /* 0x000fe200010f0cfc */
[----:B----4-:R-:W-:Y:S04]  /*7060*/  @!P1 ST.E.128 [R6.64], R8 ;  /* 0x0000000806009985 */ /* 0x010fe8000c101d08 */
[----:B------:R-:W2:Y:S04]  /*7070*/  @!P0 LDS.128 R8, [R248+0x3800] ;  /* 0x00380000f8088984 */ /* 0x000ea80000000c00 */
[----:B--2---:R2:W-:Y:S02]  /*7080*/  @!P0 ST.E.128 [R4.64], R8 ;  /* 0x0000000804008985 */ /* 0x0045e4000c101d08 */
.L_x_264:
[----:B------:R-:W-:Y:S05]  /*7090*/  BSYNC B0 ;  /* 0x0000000000007941 */ /* 0x000fea0003800000 */
.L_x_263:
[----:B--2---:R2:W4:Y:S01]  /*70a0*/  SHFL.IDX PT, R5, R70, 0x2, 0x1c1f ;  /* 0x005c1f0046057f89 */ /* 0x00452200000e0000 */
[----:B------:R-:W-:Y:S03]  /*70b0*/  ISETP.GE.AND P0, PT, R3, 0x41, PT ;  /* 0x000000410300780c */ /* 0x000fe60003f06270 */
[----:B---3--:R2:W3:Y:S10]  /*70c0*/  SHFL.IDX PT, R4, R71, 0x2, 0x1c1f ;  /* 0x005c1f0047047f89 */ /* 0x0084f400000e0000 */
[----:B------:R-:W-:-:S05]  /*70d0*/  @!P0 BRA `(.L_x_254) ;  /* 0x000000c000008947 */ /* 0x000fca0003800000 */
[C---:B------:R-:W-:Y:S11]  /*70e0*/  ISETP.GE.AND P1, PT, R86.reuse, c[0x0][0x1d4], PT ;  /* 0x0000750056007a0c */ /* 0x040ff60003f26270 */
[----:B------:R-:W-:Y:S02]  /*70f0*/  @!UPT UIADD3 URZ, URZ, URZ, URZ ;  /* 0x0000003f3f3ff290 */ /* 0x000fe4000fffe03f */
[----:B------:R-:W5:Y:S01]  /*7100*/  @!P1 LDS.128 R8, [R247+0x4800] ;  /* 0x00480000f7089984 */ /* 0x000f620000000c00 */
[CC--:B---3--:R-:W-:Y:S04]  /*7110*/  @!P1 LEA R6, P0, R86.reuse, R4.reuse, 0x1 ;  /* 0x0000000456069211 */ /* 0x0c8fe800078008ff */
[-C--:B----4-:R-:W-:Y:S02]  /*7120*/  @!P1 LEA.HI.X R7, R86, R5.reuse, R87, 0x1, P0 ;  /* 0x0000000556079211 */ /* 0x090fe400000f0c57 */
[C---:B------:R-:W-:Y:S11]  /*7130*/  ISETP.GE.AND P0, PT, R212.reuse, c[0x0][0x1d4], PT ;  /* 0x00007500d4007a0c */ /* 0x040ff60003f06270 */
[----:B------:R-:W-:Y:S02]  /*7140*/  @!UPT UIADD3 URZ, URZ, URZ, URZ ;  /* 0x0000003f3f3ff290 */ /* 0x000fe4000fffe03f */
[C---:B------:R-:W-:Y:S04]  /*7150*/  @!P0 LEA R4, P2, R212.reuse, R4, 0x1 ;  /* 0x00000004d4048211 */ /* 0x040fe800078408ff */
[----:B------:R-:W-:Y:S01]  /*7160*/  @!P0 LEA.HI.X R5, R212, R5, R252, 0x1, P2 ;  /* 0x00000005d4058211 */ /* 0x000fe200010f0cfc */
[----:B-----5:R-:W-:Y:S04]  /*7170*/  @!P1 ST.E.128 [R6.64], R8 ;  /* 0x0000000806009985 */ /* 0x020fe8000c101d08 */
[----:B------:R-:W3:Y:S04]  /*7180*/  @!P0 LDS.128 R8, [R248+0x4800] ;  /* 0x00480000f8088984 */ /* 0x000ee80000000c00 */
[----:B---3--:R3:W-:Y:S02]  /*7190*/  @!P0 ST.E.128 [R4.64], R8 ;  /* 0x0000000804008985 */ /* 0x0087e4000c101d08 */
.L_x_254:
[----:B------:R-:W-:Y:S05]  /*71a0*/  BSYNC B2 ;  /* 0x0000000000027941 */ /* 0x000fea0003800000 */
.L_x_237:
[C---:B--2---:R-:W-:Y:S01]  /*71b0*/  IMAD R18, R31.reuse, -0x50, RZ ;  /* 0xffffffb01f127824 */ /* 0x044fe200078e02ff */
[----:B------:R-:W-:Y:S01]  /*71c0*/  BSSY B0, `(.L_x_265) ;  /* 0x0000064000007945 */ /* 0x000fe20003800000 */
[----:B---34-:R-:W-:Y:S04]  /*71d0*/  IMAD.WIDE R6, R31, 0x50, R106 ;  /* 0x000000501f067825 */ /* 0x018fe800078e026a */
[----:B------:R-:W-:Y:S05]  /*71e0*/  IMAD.IADD R3, R105, 0x1, R18 ;  /* 0x0000000169037824 */ /* 0x000fea00078e0212 */
[C---:B------:R-:W-:Y:S02]  /*71f0*/  ISETP.GE.AND P3, PT, R3.reuse, 0x11, PT ;  /* 0x000000110300780c */ /* 0x040fe40003f66270 */
[C---:B------:R-:W-:Y:S02]  /*7200*/  ISETP.GE.AND P2, PT, R3.reuse, 0x21, PT ;  /* 0x000000210300780c */ /* 0x040fe40003f46270 */
[C---:B------:R-:W-:Y:S09]  /*7210*/  ISETP.GE.AND P1, PT, R3.reuse, 0x31, PT ;  /* 0x000000310300780c */ /* 0x040ff20003f26270 */
[C---:B-1----:R-:W-:Y:S04]  /*7220*/  @P3 IADD3 R8, P0, R6.reuse, 0x10, RZ ;  /* 0x0000001006083810 */ /* 0x042fe80007f1e0ff */
[-C--:B------:R-:W-:Y:S02]  /*7230*/  @P3 IADD3.X R10, RZ, R7.reuse, RZ, P0, !PT ;  /* 0x00000007ff0a3210 */ /* 0x080fe400007fe4ff */
[C---:B------:R-:W-:Y:S05]  /*7240*/  @P2 IADD3 R9, P0, R6.reuse, 0x20, RZ ;  /* 0x0000002006092810 */ /* 0x040fea0007f1e0ff */
[--C-:B------:R-:W-:Y:S01]  /*7250*/  @P2 IMAD.X R11, RZ, RZ, R7.reuse, P0 ;  /* 0x000000ffff0b2224 */ /* 0x100fe200000e0607 */
[C---:B------:R-:W-:Y:S04]  /*7260*/  @P1 IADD3 R16, P0, R6.reuse, 0x30, RZ ;  /* 0x0000003006101810 */ /* 0x040fe80007f1e0ff */
[----:B------:R-:W-:Y:S02]  /*7270*/  @P1 IADD3.X R19, RZ, R7, RZ, P0, !PT ;  /* 0x00000007ff131210 */ /* 0x000fe400007fe4ff */
[C---:B------:R-:W-:Y:S11]  /*7280*/  ISETP.GE.AND P0, PT, R3.reuse, 0x41, PT ;  /* 0x000000410300780c */ /* 0x040ff60003f06270 */
[----:B------:R-:W-:Y:S02]  /*7290*/  @!UPT UIADD3 URZ, URZ, URZ, URZ ;  /* 0x0000003f3f3ff290 */ /* 0x000fe4000fffe03f */
[C---:B------:R-:W-:Y:S05]  /*72a0*/  @P0 IADD3 R17, P4, R6.reuse, 0x40, RZ ;  /* 0x0000004006110810 */ /* 0x040fea0007f9e0ff */
[----:B------:R-:W-:Y:S01]  /*72b0*/  @P0 IMAD.X R20, RZ, RZ, R7, P4 ;  /* 0x000000ffff140224 */ /* 0x000fe200020e0607 */
[----:B------:R-:W-:Y:S11]  /*72c0*/  ISETP.GE.AND P4, PT, R3, 0x1, PT ;  /* 0x000000010300780c */ /* 0x000ff60003f86270 */
[----:B------:R-:W-:Y:S02]  /*72d0*/  @!UPT UIADD3 URZ, URZ, URZ, URZ ;  /* 0x0000003f3f3ff290 */ /* 0x000fe4000fffe03f */
[----:B------:R-:W-:Y:S01]  /*72e0*/  @P4 IMAD R3, R7, c[0x0][0x258], RZ ;  /* 0x0000960007034a24 */ /* 0x000fe200078e02ff */
[-C--:B------:R-:W-:Y:S01]  /*72f0*/  @P4 MOV R4, R76.reuse ;  /* 0x0000004c00044202 */ /* 0x080fe20000000f00 */
[----:B------:R-:W-:Y:S02]  /*7300*/  @P4 IMAD.MOV.U32 R5, RZ, RZ, R79 ;  /* 0x000000ffff054224 */ /* 0x000fe400078e004f */
[C---:B------:R-:W-:Y:S02]  /*7310*/  @P4 IMAD R3, R6.reuse, c[0x0][0x25c], R3 ;  /* 0x0000970006034a24 */ /* 0x040fe400078e0203 */
[----:B------:R-:W-:Y:S05]  /*7320*/  @P4 IMAD.WIDE.U32 R4, R6, c[0x0][0x258], R4 ;  /* 0x0000960006044a25 */ /* 0x000fea00078e0004 */
[C---:B------:R-:W-:Y:S02]  /*7330*/  @P4 LEA R14, P5, R4.reuse, c[0x0][0x250], 0x1 ;  /* 0x00009400040e4a11 */ /* 0x040fe400078a08ff */
[----:B------:R-:W-:Y:S02]  /*7340*/  @P4 IADD3 R3, R5, R3, RZ ;  /* 0x0000000305034210 */ /* 0x000fe40007ffe0ff */
[----:B------:R-:W-:Y:S02]  /*7350*/  @P3 MOV R5, R79 ;  /* 0x0000004f00053202 */ /* 0x000fe40000000f00 */
[----:B------:R-:W-:Y:S01]  /*7360*/  @P4 LEA.HI.X R15, R4, c[0x0][0x254], R3, 0x1, P5 ;  /* 0x00009500040f4a11 */ /* 0x000fe200028f0c03 */
[----:B------:R-:W-:Y:S02]  /*7370*/  @P3 IMAD R3, R10, c[0x0][0x258], RZ ;  /* 0x000096000a033a24 */ /* 0x000fe400078e02ff */
[----:B------:R-:W-:Y:S02]  /*7380*/  @P3 IMAD.MOV.U32 R4, RZ, RZ, R76 ;  /* 0x000000ffff043224 */ /* 0x000fe400078e004c */
[----:B------:R-:W-:Y:S01]  /*7390*/  @!PT LDS RZ, [RZ] ;  /* 0x00000000fffff984 */ /* 0x000fe20000000800 */
[----:B------:R-:W-:Y:S01]  /*73a0*/  @!PT LDS RZ, [RZ] ;  /* 0x00000000fffff984 */ /* 0x000fe20000000800 */
[----:B------:R-:W-:Y:S01]  /*73b0*/  @!PT LDS RZ, [RZ] ;  /* 0x00000000fffff984 */ /* 0x000fe20000000800 */
[----:B------:R1:W-:Y:S01]  /*73c0*/  @P4 LDGSTS.E.BYPASS.LTC128B.128 [R213+0x100], [R14.64], !P6 ;  /* 0x001000000ed54fae */ /* 0x0003e2000f101d48 */
[C---:B------:R-:W-:Y:S02]  /*73d0*/  @P3 IMAD R3, R8.reuse, c[0x0][0x25c], R3 ;  /* 0x0000970008033a24 */ /* 0x040fe400078e0203 */
[----:B------:R-:W-:Y:S04]  /*73e0*/  @P3 IMAD.WIDE.U32 R4, R8, c[0x0][0x258], R4 ;  /* 0x0000960008043a25 */ /* 0x000fe800078e0004 */
[----:B------:R-:W-:Y:S01]  /*73f0*/  @P3 IMAD.IADD R3, R5, 0x1, R3 ;  /* 0x0000000105033824 */ /* 0x000fe200078e0203 */
[C---:B------:R-:W-:Y:S01]  /*7400*/  @P3 LEA R12, P5, R4.reuse, c[0x0][0x250], 0x1 ;  /* 0x00009400040c3a11 */ /* 0x040fe200078a08ff */
[----:B------:R-:W-:Y:S03]  /*7410*/  @P2 IMAD.MOV.U32 R5, RZ, RZ, R79 ;  /* 0x000000ffff052224 */ /* 0x000fe600078e004f */
[----:B------:R-:W-:Y:S01]  /*7420*/  @P3 LEA.HI.X R13, R4, c[0x0][0x254], R3, 0x1, P5 ;  /* 0x00009500040d3a11 */ /* 0x000fe200028f0c03 */
[----:B------:R-:W-:Y:S01]  /*7430*/  @P2 IMAD R3, R11, c[0x0][0x258], RZ ;  /* 0x000096000b032a24 */ /* 0x000fe200078e02ff */
[-C--:B------:R-:W-:Y:S03]  /*7440*/  @P2 MOV R4, R76.reuse ;  /* 0x0000004c00042202 */ /* 0x080fe60000000f00 */
[----:B------:R1:W-:Y:S01]  /*7450*/  @P3 LDGSTS.E.BYPASS.LTC128B.128 [R213+0x900], [R12.64], !P6 ;  /* 0x009000000cd53fae */ /* 0x0003e2000f101d48 */
[C---:B------:R-:W-:Y:S02]  /*7460*/  @P2 IMAD R3, R9.reuse, c[0x0][0x25c], R3 ;  /* 0x0000970009032a24 */ /* 0x040fe400078e0203 */
[----:B------:R-:W-:Y:S05]  /*7470*/  @P2 IMAD.WIDE.U32 R4, R9, c[0x0][0x258], R4 ;  /* 0x0000960009042a25 */ /* 0x000fea00078e0004 */
[C---:B------:R-:W-:Y:S02]  /*7480*/  @P2 LEA R10, P5, R4.reuse, c[0x0][0x250], 0x1 ;  /* 0x00009400040a2a11 */ /* 0x040fe400078a08ff */
[----:B------:R-:W-:Y:S02]  /*7490*/  @P2 IADD3 R3, R5, R3, RZ ;  /* 0x0000000305032210 */ /* 0x000fe40007ffe0ff */
[----:B------:R-:W-:Y:S02]  /*74a0*/  @P1 MOV R5, R79 ;  /* 0x0000004f00051202 */ /* 0x000fe40000000f00 */
[----:B------:R-:W-:Y:S01]  /*74b0*/  @P2 LEA.HI.X R11, R4, c[0x0][0x254], R3, 0x1, P5 ;  /* 0x00009500040b2a11 */ /* 0x000fe200028f0c03 */
[----:B------:R-:W-:Y:S02]  /*74c0*/  @P1 IMAD.MOV.U32 R4, RZ, RZ, R76 ;  /* 0x000000ffff041224 */ /* 0x000fe400078e004c */
[----:B------:R-:W-:Y:S02]  /*74d0*/  @P1 IMAD R3, R19, c[0x0][0x258], RZ ;  /* 0x0000960013031a24 */ /* 0x000fe400078e02ff */
[----:B------:R1:W-:Y:S01]  /*74e0*/  @P2 LDGSTS.E.BYPASS.LTC128B.128 [R213+0x1100], [R10.64], !P6 ;  /* 0x011000000ad52fae */ /* 0x0003e2000f101d48 */
[C---:B------:R-:W-:Y:S04]  /*74f0*/  @P1 IMAD.WIDE.U32 R4, R16.reuse, c[0x0][0x258], R4 ;  /* 0x0000960010041a25 */ /* 0x040fe800078e0004 */
[----:B------:R-:W-:Y:S01]  /*7500*/  @P1 IMAD R3, R16, c[0x0][0x25c], R3 ;  /* 0x0000970010031a24 */ /* 0x000fe200078e0203 */
[C---:B------:R-:W-:Y:S03]  /*7510*/  @P1 LEA R6, P5, R4.reuse, c[0x0][0x250], 0x1 ;  /* 0x0000940004061a11 */ /* 0x040fe600078a08ff */
[----:B------:R-:W-:Y:S02]  /*7520*/  @P1 IMAD.IADD R3, R5, 0x1, R3 ;  /* 0x0000000105031824 */ /* 0x000fe400078e0203 */
[----:B------:R-:W-:Y:S03]  /*7530*/  @P0 IMAD.MOV.U32 R5, RZ, RZ, R79 ;  /* 0x000000ffff050224 */ /* 0x000fe600078e004f */
[----:B------:R-:W-:Y:S01]  /*7540*/  @P1 LEA.HI.X R7, R4, c[0x0][0x254], R3, 0x1, P5 ;  /* 0x0000950004071a11 */ /* 0x000fe200028f0c03 */
[----:B------:R-:W-:Y:S01]  /*7550*/  @P0 IMAD R3, R20, c[0x0][0x258], RZ ;  /* 0x0000960014030a24 */ /* 0x000fe200078e02ff */
[----:B------:R-:W-:Y:S03]  /*7560*/  @P0 MOV R4, R76 ;  /* 0x0000004c00040202 */ /* 0x000fe60000000f00 */
[----:B------:R2:W-:Y:S01]  /*7570*/  @P1 LDGSTS.E.BYPASS.LTC128B.128 [R213+0x1900], [R6.64], !P6 ;  /* 0x0190000006d51fae */ /* 0x0005e2000f101d48 */
[C---:B------:R-:W-:Y:S02]  /*7580*/  @P0 IMAD R3, R17.reuse, c[0x0][0x25c], R3 ;  /* 0x0000970011030a24 */ /* 0x040fe400078e0203 */
[----:B------:R-:W-:Y:S05]  /*7590*/  @P0 IMAD.WIDE.U32 R4, R17, c[0x0][0x258], R4 ;  /* 0x0000960011040a25 */ /* 0x000fea00078e0004 */
[C---:B------:R-:W-:Y:S02]  /*75a0*/  @P0 LEA R8, P5, R4.reuse, c[0x0][0x250], 0x1 ;  /* 0x0000940004080a11 */ /* 0x040fe400078a08ff */
[----:B------:R-:W-:Y:S04]  /*75b0*/  @P0 IADD3 R3, R5, R3, RZ ;  /* 0x0000000305030210 */ /* 0x000fe80007ffe0ff */
[----:B------:R-:W-:Y:S01]  /*75c0*/  @P0 LEA.HI.X R9, R4, c[0x0][0x254], R3, 0x1, P5 ;  /* 0x0000950004090a11 */ /* 0x000fe200028f0c03 */
[----:B------:R-:W-:Y:S02]  /*75d0*/  IMAD R3, R81, c[0x0][0x208], RZ ;  /* 0x0000820051037a24 */ /* 0x000fe400078e02ff */
[C---:B------:R-:W-:Y:S02]  /*75e0*/  IMAD.WIDE.U32 R4, R75.reuse, c[0x0][0x208], RZ ;  /* 0x000082004b047a25 */ /* 0x040fe400078e00ff */
[----:B------:R1:W-:Y:S02]  /*75f0*/  @P0 LDGSTS.E.BYPASS.LTC128B.128 [R213+0x2100], [R8.64], !P6 ;  /* 0x0210000008d50fae */ /* 0x0003e4000f101d48 */
[----:B------:R-:W-:Y:S04]  /*7600*/  IMAD R3, R75, c[0x0][0x20c], R3 ;  /* 0x000083004b037a24 */ /* 0x000fe800078e0203 */
[----:B------:R-:W-:Y:S01]  /*7610*/  IMAD.IADD R5, R5, 0x1, R3 ;  /* 0x0000000105057824 */ /* 0x000fe200078e0203 */
[----:B------:R-:W0:Y:S01]  /*7620*/  LDGDEPBAR ;  /* 0x00000000000079af */ /* 0x000e220000000000 */
[----:B--2---:R-:W-:Y:S02]  /*7630*/  IMAD R6, R90, c[0x0][0x218], RZ ;  /* 0x000086005a067a24 */ /* 0x004fe400078e02ff */
[C---:B------:R-:W-:Y:S04]  /*7640*/  IMAD.WIDE.U32 R4, R74.reuse, c[0x0][0x218], R4 ;  /* 0x000086004a047a25 */ /* 0x040fe800078e0004 */
[----:B------:R-:W-:Y:S01]  /*7650*/  IMAD R6, R74, c[0x0][0x21c], R6 ;  /* 0x000087004a067a24 */ /* 0x000fe200078e0206 */
[----:B------:R-:W-:Y:S04]  /*7660*/  IADD3 R3, P0, R114, R4, RZ ;  /* 0x0000000472037210 */ /* 0x000fe80007f1e0ff */
[----:B------:R-:W-:Y:S02]  /*7670*/  IADD3.X R4, R124, R5, R6, P0, !PT ;  /* 0x000000057c047210 */ /* 0x000fe400007fe406 */
[C---:B------:R-:W-:Y:S04]  /*7680*/  LEA R5, P0, R3.reuse, c[0x0][0x1f8], 0x1 ;  /* 0x00007e0003057a11 */ /* 0x040fe800078008ff */
[----:B------:R-:W-:Y:S01]  /*7690*/  LEA.HI.X R4, R3, c[0x0][0x1fc], R4, 0x1, P0 ;  /* 0x00007f0003047a11 */ /* 0x000fe200000f0c04 */
[----:B------:R1:W2:Y:S01]  /*76a0*/  SHFL.IDX PT, R6, R5, RZ, 0x1c1f ;  /* 0x001c1fff05067589 */ /* 0x0002a200000e0000 */
[----:B------:R-:W-:Y:S04]  /*76b0*/  IADD3 R3, R18, R2, RZ ;  /* 0x0000000212037210 */ /* 0x000fe80007ffe0ff */
[----:B------:R-:W-:Y:S01]  /*76c0*/  IMNMX R3, R3, 0x50, PT ;  /* 0x0000005003037817 */ /* 0x000fe20003800200 */
[----:B------:R-:W-:Y:S04]  /*76d0*/  DEPBAR.LE SB0, 0x0 ;  /* 0x000080000000791a */ /* 0x000fe80000000000 */
[----:B------:R1:W3:Y:S01]  /*76e0*/  SHFL.IDX PT, R7, R4, RZ, 0x1c1f ;  /* 0x001c1fff04077589 */ /* 0x0002e200000e0000 */
[----:B------:R-:W-:Y:S06]  /*76f0*/  IMAD.IADD R3, R3, 0x1, -R98 ;  /* 0x0000000103037824 */ /* 0x000fec00078e0a62 */
[----:B------:R-:W-:Y:S01]  /*7700*/  BAR.SYNC.DEFER_BLOCKING 0x0 ;  /* 0x0000000000007b1d */ /* 0x000fe20000010000 */
[----:B------:R-:W-:Y:S11]  /*7710*/  ISETP.GE.AND P0, PT, R3, 0x1, PT ;  /* 0x000000010300780c */ /* 0x000ff60003f06270 */
[----:B------:R-:W-:Y:S02]  /*7720*/  @!UPT UIADD3 URZ, URZ, URZ, URZ ;  /* 0x0000003f3f3ff290 */ /* 0x000fe4000fffe03f */
[----:B------:R-:W-:-:S05]  /*7730*/  @!P0 BRA `(.L_x_266) ;  /* 0x000000c000008947 */ /* 0x000fca0003800000 */
[C---:B--2---:R-:W-:Y:S11]  /*7740*/  ISETP.GE.AND P1, PT, R86.reuse, c[0x0][0x1d4], PT ;  /* 0x0000750056007a0c */ /* 0x044ff60003f26270 */
[----:B------:R-:W-:Y:S02]  /*7750*/  @!UPT UIADD3 URZ, URZ, URZ, URZ ;  /* 0x0000003f3f3ff290 */ /* 0x000fe4000fffe03f */
[----:B-1----:R-:W1:Y:S01]  /*7760*/  @!P1 LDS.128 R12, [R247] ;  /* 0x00000000f70c9984 */ /* 0x002e620000000c00 */
[CC--:B------:R-:W-:Y:S04]  /*7770*/  @!P1 LEA R8, P0, R86.reuse, R6.reuse, 0x1 ;  /* 0x0000000656089211 */ /* 0x0c0fe800078008ff */
[-C--:B---3--:R-:W-:Y:S02]  /*7780*/  @!P1 LEA.HI.X R9, R86, R7.reuse, R87, 0x1, P0 ;  /* 0x0000000756099211 */ /* 0x088fe400000f0c57 */
[C---:B------:R-:W-:Y:S11]  /*7790*/  ISETP.GE.AND P0, PT, R212.reuse, c[0x0][0x1d4], PT ;  /* 0x00007500d4007a0c */ /* 0x040ff60003f06270 */
[----:B------:R-:W-:Y:S02]  /*77a0*/  @!UPT UIADD3 URZ, URZ, URZ, URZ ;  /* 0x0000003f3f3ff290 */ /* 0x000fe4000fffe03f */
[C---:B------:R-:W-:Y:S04]  /*77b0*/  @!P0 LEA R6, P2, R212.reuse, R6, 0x1 ;  /* 0x00000006d4068211 */ /* 0x040fe800078408ff */
[----:B------:R-:W-:Y:S01]  /*77c0*/  @!P0 LEA.HI.X R7, R212, R7, R252, 0x1, P2 ;  /* 0x00000007d4078211 */ /* 0x000fe200010f0cfc */
[----:B-1----:R-:W-:Y:S04]  /*77d0*/  @!P1 ST.E.128 [R8.64], R12 ;  /* 0x0000000c08009985 */ /* 0x002fe8000c101d08 */
[----:B------:R-:W1:Y:S04]  /*77e0*/  @!P0 LDS.128 R8, [R248] ;  /* 0x00000000f8088984 */ /* 0x000e680000000c00 */
[----:B-1----:R1:W-:Y:S02]  /*77f0*/  @!P0 ST.E.128 [R6.64], R8 ;  /* 0x0000000806008985 */ /* 0x0023e4000c101d08 */
.L_x_266:
[----:B--2---:R-:W-:Y:S05]  /*7800*/  BSYNC B0 ;  /* 0x0000000000007941 */ /* 0x004fea0003800000 */
.L_x_265:
[----:B-1-3--:R1:W2:Y:S01]  /*7810*/  SHFL.IDX PT, R7, R4, 0x1, 0x1c1f ;  /* 0x003c1f0004077f89 */ /* 0x00a2a200000e0000 */
[----:B------:R-:W-:Y:S01]  /*7820*/  ISETP.GE.AND P0, PT, R3, 0x21, PT ;  /* 0x000000210300780c */ /* 0x000fe20003f06270 */
[----:B------:R-:W-:Y:S02]  /*7830*/  BSSY B0, `(.L_x_267) ;  /* 0x000000f000007945 */ /* 0x000fe40003800000 */
[----:B------:R1:W3:Y:S10]  /*7840*/  SHFL.IDX PT, R6, R5, 0x1, 0x1c1f ;  /* 0x003c1f0005067f89 */ /* 0x0002f400000e0000 */
        /* <DEDUP_REMOVED lines=13> */
.L_x_268:
[----:B------:R-:W-:Y:S05]  /*7920*/  BSYNC B0 ;  /* 0x0000000000007941 */ /* 0x000fea0003800000 */
.L_x_267:
[----:B--2---:R2:W4:Y:S01]  /*7930*/  SHFL.IDX PT, R8, R4, 0x2, 0x1c1f ;  /* 0x005c1f0004087f89 */ /* 0x00452200000e0000 */
[----:B------:R-:W-:Y:S01]  /*7940*/  ISETP.GE.AND P0, PT, R3, 0x41, PT ;  /* 0x000000410300780c */ /* 0x000fe20003f06270 */
[----:B------:R-:W-:Y:S02]  /*7950*/  BSSY B0, `(.L_x_269) ;  /* 0x000000f000007945 */ /* 0x000fe40003800000 */
[----:B-1----:R-:W1:Y:S10]  /*7960*/  SHFL.IDX PT, R5, R5, 0x2, 0x1c1f ;  /* 0x005c1f0005057f89 */ /* 0x002e7400000e0000 */
[----:B------:R-:W-:-:S05]  /*7970*/  @!P0 BRA `(.L_x_270) ;  /* 0x000000c000008947 */ /* 0x000fca0003800000 */
[C---:B------:R-:W-:Y:S11]  /*7980*/  ISETP.GE.AND P1, PT, R86.reuse, c[0x0][0x1d4], PT ;  /* 0x0000750056007a0c */ /* 0x040ff60003f26270 */
[----:B------:R-:W-:Y:S02]  /*7990*/  @!UPT UIADD3 URZ, URZ, URZ, URZ ;  /* 0x0000003f3f3ff290 */ /* 0x000fe4000fffe03f */
[CC--:B-1-3--:R-:W-:Y:S04]  /*79a0*/  @!P1 LEA R6, P0, R86.reuse, R5.reuse, 0x1 ;  /* 0x0000000556069211 */ /* 0x0cafe800078008ff */
[-C--:B----4-:R-:W-:Y:S02]  /*79b0*/  @!P1 LEA.HI.X R7, R86, R8.reuse, R87, 0x1, P0 ;  /* 0x0000000856079211 */ /* 0x090fe400000f0c57 */
[C---:B------:R-:W-:Y:S11]  /*79c0*/  ISETP.GE.AND P0, PT, R212.reuse, c[0x0][0x1d4], PT ;  /* 0x00007500d4007a0c */ /* 0x040ff60003f06270 */
[----:B------:R-:W-:Y:S02]  /*79d0*/  @!UPT UIADD3 URZ, URZ, URZ, URZ ;  /* 0x0000003f3f3ff290 */ /* 0x000fe4000fffe03f */
[C---:B--2---:R-:W-:Y:S04]  /*79e0*/  @!P0 LEA R4, P2, R212.reuse, R5, 0x1 ;  /* 0x00000005d4048211 */ /* 0x044fe800078408ff */
[----:B------:R-:W-:Y:S02]  /*79f0*/  @!P0 LEA.HI.X R5, R212, R8, R252, 0x1, P2 ;  /* 0x00000008d4058211 */ /* 0x000fe400010f0cfc */
[----:B------:R-:W1:Y:S04]  /*7a00*/  @!P1 LDS.128 R8, [R247+0x2000] ;  /* 0x00200000f7089984 */ /* 0x000e680000000c00 */
[----:B-1----:R-:W-:Y:S04]  /*7a10*/  @!P1 ST.E.128 [R6.64], R8 ;  /* 0x0000000806009985 */ /* 0x002fe8000c101d08 */
[----:B------:R-:W1:Y:S04]  /*7a20*/  @!P0 LDS.128 R8, [R248+0x2000] ;  /* 0x00200000f8088984 */ /* 0x000e680000000c00 */
[----:B-1----:R1:W-:Y:S02]  /*7a30*/  @!P0 ST.E.128 [R4.64], R8 ;  /* 0x0000000804008985 */ /* 0x0023e4000c101d08 */
.L_x_270:
[----:B------:R-:W-:Y:S05]  /*7a40*/  BSYNC B0 ;  /* 0x0000000000007941 */ /* 0x000fea0003800000 */
.L_x_269:
[C---:B------:R-:W-:Y:S02]  /*7a50*/  ISETP.GT.AND P0, PT, R31.reuse, R118, PT ;  /* 0x000000761f00720c */ /* 0x040fe40003f04270 */
[----:B------:R-:W-:Y:S11]  /*7a60*/  IADD3 R31, R31, -0x1, RZ ;  /* 0xffffffff1f1f7810 */ /* 0x000ff60007ffe0ff */
[----:B---3--:R-:W-:Y:S01]  /*7a70*/  @P0 SHF.R.S32.HI R6, RZ, 0x1f, R31 ;  /* 0x0000001fff060819 */ /* 0x008fe2000001141f */
[----:B------:R-:W-:Y:S02]  /*7a80*/  @P0 IMAD R3, R149, R31, RZ ;  /* 0x0000001f95030224 */ /* 0x000fe400078e02ff */
[----:B-12---:R-:W-:Y:S02]  /*7a90*/  @P0 IMAD.MOV.U32 R4, RZ, RZ, R110 ;  /* 0x000000ffff040224 */ /* 0x006fe400078e006e */
[----:B------:R-:W-:Y:S02]  /*7aa0*/  @P0 IMAD.MOV.U32 R5, RZ, RZ, R109 ;  /* 0x000000ffff050224 */ /* 0x000fe400078e006d */
[-C--:B------:R-:W-:Y:S02]  /*7ab0*/  @P0 IMAD R3, R6, R132.reuse, R3 ;  /* 0x0000008406030224 */ /* 0x080fe400078e0203 */
[----:B------:R-:W-:Y:S04]  /*7ac0*/  @P0 IMAD.WIDE.U32 R4, R31, R132, R4 ;  /* 0x000000841f040225 */ /* 0x000fe800078e0004 */
[----:B------:R-:W-:Y:S01]  /*7ad0*/  @P0 IMAD.IADD R3, R5, 0x1, R3 ;  /* 0x0000000105030824 */ /* 0x000fe200078e0203 */
[C---:B------:R-:W-:Y:S04]  /*7ae0*/  @P0 LEA R10, P1, R4.reuse, c[0x0][0x220], 0x1 ;  /* 0x00008800040a0a11 */ /* 0x040fe800078208ff */
[----:B------:R-:W-:Y:S02]  /*7af0*/  @P0 LEA.HI.X R11, R4, c[0x0][0x224], R3, 0x1, P1 ;  /* 0x00008900040b0a11 */ /* 0x000fe400008f0c03 */
[-C--:B----4-:R-:W-:Y:S03]  /*7b00*/  @P0 IADD3 R8, P1, R10, R139.reuse, RZ ;  /* 0x0000008b0a080210 */ /* 0x090fe60007f3e0ff */
[----:B------:R-:W-:Y:S01]  /*7b10*/  @!PT LDS RZ, [RZ] ;  /* 0x00000000fffff984 */ /* 0x000fe20000000800 */
[----:B------:R-:W-:Y:S01]  /*7b20*/  @!PT LDS RZ, [RZ] ;  /* 0x00000000fffff984 */ /* 0x000fe20000000800 */
[----:B------:R-:W-:Y:S01]  /*7b30*/  @!PT LDS RZ, [RZ] ;  /* 0x00000000fffff984 */ /* 0x000fe20000000800 */
[----:B------:R1:W-:Y:S01]  /*7b40*/  @P0 LDGSTS.E.BYPASS.LTC128B.128 [R213+0x2900], [R10.64], !P6 ;  /* 0x029000000ad50fae */ /* 0x0003e2000f101d48 */
[-C--:B------:R-:W-:Y:S02]  /*7b50*/  @P0 IADD3.X R9, R11, R130.reuse, RZ, P1, !PT ;  /* 0x000000820b090210 */ /* 0x080fe40000ffe4ff */
[-C--:B------:R-:W-:Y:S03]  /*7b60*/  @P0 IADD3 R6, P1, R8, R139.reuse, RZ ;  /* 0x0000008b08060210 */ /* 0x080fe60007f3e0ff */
[----:B------:R1:W-:Y:S02]  /*7b70*/  @P0 LDGSTS.E.BYPASS.LTC128B.128 [R213+0x3100], [R8.64], !P6 ;  /* 0x0310000008d50fae */ /* 0x0003e4000f101d48 */
[--C-:B------:R-:W-:Y:S01]  /*7b80*/  @P0 IMAD.X R7, R9, 0x1, R130.reuse, P1 ;  /* 0x0000000109070824 */ /* 0x100fe200008e0682 */
[-C--:B------:R-:W-:Y:S04]  /*7b90*/  @P0 IADD3 R4, P1, R6, R139.reuse, RZ ;  /* 0x0000008b06040210 */ /* 0x080fe80007f3e0ff */
[----:B------:R1:W-:Y:S01]  /*7ba0*/  @P0 LDGSTS.E.BYPASS.LTC128B.128 [R213+0x3900], [R6.64], !P6 ;  /* 0x0390000006d50fae */ /* 0x0003e2000f101d48 */
[----:B------:R-:W-:Y:S01]  /*7bb0*/  @P0 IMAD.X R5, R7, 0x1, R130, P1 ;  /* 0x0000000107050824 */ /* 0x000fe200008e0682 */
[----:B------:R-:W-:Y:S04]  /*7bc0*/  @P0 IADD3 R12, P1, R4, R139, RZ ;  /* 0x0000008b040c0210 */ /* 0x000fe80007f3e0ff */
[----:B------:R1:W-:Y:S01]  /*7bd0*/  @P0 LDGSTS.E.BYPASS.LTC128B.128 [R213+0x4100], [R4.64], !P6 ;  /* 0x0410000004d50fae */ /* 0x0003e2000f101d48 */
[----:B------:R-:W-:Y:S05]  /*7be0*/  @P0 IADD3.X R13, R5, R130, RZ, P1, !PT ;  /* 0x00000082050d0210 */ /* 0x000fea0000ffe4ff */
[----:B------:R1:W-:Y:S04]  /*7bf0*/  @P0 LDGSTS.E.BYPASS.LTC128B.128 [R213+0x4900], [R12.64], !P6 ;  /* 0x049000000cd50fae */ /* 0x0003e8000f101d48 */
[----:B------:R-:W0:Y:S01]  /*7c00*/  LDGDEPBAR ;  /* 0x00000000000079af */ /* 0x000e220000000000 */
[----:B------:R-:W-:-:S05]  /*7c10*/  @P0 BRA `(.L_x_271) ;  /* 0xffffb37000000947 */ /* 0x000fca000383ffff */
[----:B------:R-:W-:Y:S01]  /*7c20*/  WARPSYNC 0xffffffff ;  /* 0xffffffff00007948 */ /* 0x000fe20003800000 */
[----:B------:R-:W-:Y:S06]  /*7c30*/  BAR.SYNC.DEFER_BLOCKING 0x0 ;  /* 0x0000000000007b1d */ /* 0x000fec0000010000 */
.L_x_236:
[----:B------:R-:W-:Y:S01]  /*7c40*/  ISETP.GE.AND P0, PT, R131, 0x1, PT ;  /* 0x000000018300780c */ /* 0x000fe20003f06270 */
[----:B------:R-:W-:Y:S01]  /*7c50*/  BSSY B0, `(.L_x_272) ;  /* 0x000001f000007945 */ /* 0x000fe20003800000 */
[----:B------:R-:W-:-:S11]  /*7c60*/  MOV R0, RZ ;  /* 0x000000ff00007202 */ /* 0x000fd60000000f00 */
[----:B------:R-:W-:Y:S05]  /*7c70*/  @!P0 BRA `(.L_x_273) ;  /* 0x000001c000008947 */ /* 0x000fea0003800000 */
[----:B------:R-:W-:Y:S01]  /*7c80*/  IABS R2, R128 ;  /* 0x0000008000027213 */ /* 0x000fe20000000000 */
[----:B-1----:R-:W-:Y:S01]  /*7c90*/  IMAD.MOV.U32 R4, RZ, RZ, RZ ;  /* 0x000000ffff047224 */ /* 0x002fe200078e00ff */
[----:B------:R-:W-:Y:S02]  /*7ca0*/  IADD3 R6, R138, -0x1, R128 ;  /* 0xffffffff8a067810 */ /* 0x000fe40007ffe080 */
[----:B------:R-:W1:Y:S02]  /*7cb0*/  I2F.RP R0, R2 ;  /* 0x0000000200007306 */ /* 0x000e640000209400 */
[----:B------:R-:W-:-:S06]  /*7cc0*/  IABS R8, R6 ;  /* 0x0000000600087213 */ /* 0x000fcc0000000000 */
[----:B-1----:R-:W1:Y:S02]  /*7cd0*/  MUFU.RCP R0, R0 ;  /* 0x0000000000007308 */ /* 0x002e640000001000 */
[----:B-1----:R-:W-:-:S06]  /*7ce0*/  IADD3 R0, R0, 0xffffffe, RZ ;  /* 0x0ffffffe00007810 */ /* 0x002fcc0007ffe0ff */
[----:B------:R-:W1:Y:S02]  /*7cf0*/  F2I.FTZ.U32.TRUNC.NTZ R5, R0 ;  /* 0x0000000000057305 */ /* 0x000e64000021f000 */
        /* <DEDUP_REMOVED lines=20> */
.L_x_273:
[----:B------:R-:W-:Y:S05]  /*7e40*/  BSYNC B0 ;  /* 0x0000000000007941 */ /* 0x000fea0003800000 */
.L_x_272:
[----:B------:R-:W2:Y:S01]  /*7e50*/  LDL R2, [R1+0x88] ;  /* 0x0000880001027983 */ /* 0x000ea20000100800 */
        /* <DEDUP_REMOVED lines=34> */
[----:B--2---:R-:W-:-:S04]  /*8080*/  IMAD R3, R2, R0, RZ ;  /* 0x0000000002037224 */ /* 0x004fc800078e02ff */
[--C-:B------:R-:W-:Y:S01]  /*8090*/  IMAD.IADD R2, R3, 0x1, R0.reuse ;  /* 0x0000000103027824 */ /* 0x100fe200078e0200 */
[----:B------:R2:W-:Y:S01]  /*80a0*/  STL [R1+0x4], R3 ;  /* 0x0000040301007387 */ /* 0x0005e20000100800 */
[----:B------:R-:W-:-:S03]  /*80b0*/  PRMT R0, RZ, 0x7610, R0 ;  /* 0x00007610ff007816 */ /* 0x000fc60000000000 */
[----:B------:R-:W-:-:S04]  /*80c0*/  IMNMX R229, R138, R2, PT ;  /* 0x000000028ae57217 */ /* 0x000fc80003800200 */
[----:B------:R-:W-:-:S13]  /*80d0*/  ISETP.GT.AND P0, PT, R229, R3, PT ;  /* 0x00000003e500720c */ /* 0x000fda0003f04270 */
[----:B------:R-:W-:Y:S05]  /*80e0*/  @!P0 BRA `(.L_x_274) ;  /* 0x0000b39000008947 */ /* 0x000fea0003800000 */
[----:B--2---:R-:W2:Y:S04]  /*80f0*/  LDL R3, [R1+0x50] ;  /* 0x0000500001037983 */ /* 0x004ea80000100800 */
[----:B-1----:R-:W3:Y:S04]  /*8100*/  LDL R4, [R1+0x54] ;  /* 0x0000540001047983 */ /* 0x002ee80000100800 */
[----:B------:R-:W4:Y:S04]  /*8110*/  LDL R6, [R1] ;  /* 0x0000000001067983 */ /* 0x000f280000100800 */
[----:B------:R-:W4:Y:S04]  /*8120*/  LDL R10, [R1+0x34] ;  /* 0x00003400010a7983 */ /* 0x000f280000100800 */
[----:B------:R-:W4:Y:S04]  /*8130*/  LDL R7, [R1+0x38] ;  /* 0x0000380001077983 */ /* 0x000f280000100800 */
[----:B------:R-:W4:Y:S04]  /*8140*/  LDL R5, [R1+0x80] ;  /* 0x0000800001057983 */ /* 0x000f280000100800 */
[----:B------:R-:W4:Y:S01]  /*8150*/  LDL R9, [R1+0x58] ;  /* 0x0000580001097983 */ /* 0x000f220000100800 */
[----:B------:R-:W-:-:S04]  /*8160*/  ISETP.NE.U32.AND P0, PT, RZ, c[0x0][0x340], PT ;  /* 0x0000d000ff007a0c */ /* 0x000fc80003f05070 */
[----:B------:R-:W-:Y:S02]  /*8170*/  ISETP.NE.AND.EX P3, PT, RZ, c[0x0][0x344], PT, P0 ;  /* 0x0000d100ff007a0c */ /* 0x000fe40003f65300 */
[----:B------:R-:W-:-:S05]  /*8180*/  SHF.R.S32.HI R0, RZ, 0x1f, R142 ;  /* 0x0000001fff007819 */ /* 0x000fca000001148e */
[----:B------:R-:W-:-:S06]  /*8190*/  IMAD R0, R0, c[0x0][0x178], RZ ;  /* 0x00005e0000007a24 */ /* 0x000fcc00078e02ff */
[----:B--2---:R-:W-:-:S04]  /*81a0*/  @P3 IADD3 R2, P0, R3, c[0x0][0x340], RZ ;  /* 0x0000d00003023a10 */ /* 0x004fc80007f1e0ff */
[----:B---3--:R-:W-:-:S05]  /*81b0*/  @P3 IADD3.X R3, R4, c[0x0][0x344], RZ, P0, !PT ;  /* 0x0000d10004033a10 */ /* 0x008fca00007fe4ff */
[----:B------:R1:W5:Y:S01]  /*81c0*/  @P3 LDG.E R8, [R2.64] ;  /* 0x0000000802083981 */ /* 0x000362000c1e1900 */
[----:B------:R-:W-:-:S05]  /*81d0*/  IMAD.MOV.U32 R4, RZ, RZ, c[0x0][0x2c4] ;  /* 0x0000b100ff047624 */ /* 0x000fca00078e00ff */
[----:B------:R-:W-:Y:S01]  /*81e0*/  ISETP.NE.AND P1, PT, R4, 0x1, PT ;  /* 0x000000010400780c */ /* 0x000fe20003f25270 */
[----:B------:R-:W-:Y:S01]  /*81f0*/  IMAD R0, R142, c[0x0][0x17c], R0 ;  /* 0x00005f008e007a24 */ /* 0x000fe200078e0200 */
[----:B------:R-:W-:Y:S02]  /*8200*/  ISETP.NE.U32.AND P0, PT, RZ, c[0x0][0x348], PT ;  /* 0x0000d200ff007a0c */ /* 0x000fe40003f05070 */
[----:B----4-:R-:W-:Y:S02]  /*8210*/  LEA R4, R10, R6, 0x7 ;  /* 0x000000060a047211 */ /* 0x010fe400078e38ff */
[----:B------:R-:W-:Y:S02]  /*8220*/  LOP3.LUT R85, R7, 0xffff, RZ, 0xc0, !PT ;  /* 0x0000ffff07557812 */ /* 0x000fe400078ec0ff */
[----:B------:R-:W-:Y:S01]  /*8230*/  ISETP.NE.AND.EX P0, PT, RZ, c[0x0][0x34c], PT, P0 ;  /* 0x0000d300ff007a0c */ /* 0x000fe20003f05300 */
[----:B------:R-:W2:Y:S03]  /*8240*/  S2R R12, SR_TID.X ;  /* 0x00000000000c7919 */ /* 0x000ea60000002100 */
[----:B------:R-:W-:Y:S01]  /*8250*/  SEL R6, R5, RZ, !P0 ;  /* 0x000000ff05067207 */ /* 0x000fe20004000000 */
[----:B-1----:R-:W-:-:S04]  /*8260*/  IMAD.WIDE.U32 R2, R142, c[0x0][0x178], RZ ;  /* 0x00005e008e027a25 */ /* 0x002fc800078e00ff */
[----:B------:R-:W-:Y:S02]  /*8270*/  IMAD.IADD R3, R3, 0x1, R0 ;  /* 0x0000000103037824 */ /* 0x000fe400078e0200 */
[----:B------:R-:W-:Y:S01]  /*8280*/  @P1 IMAD.HI.U32 R7, R4, c[0x0][0x2c8], RZ ;  /* 0x0000b20004071a27 */ /* 0x000fe200078e00ff */
[----:B------:R-:W-:-:S03]  /*8290*/  SEL R5, R9, RZ, !P0 ;  /* 0x000000ff09057207 */ /* 0x000fc60004000000 */
[----:B------:R-:W-:-:S04]  /*82a0*/  IMAD.WIDE.U32 R2, R85, c[0x0][0x1b8], R2 ;  /* 0x00006e0055027a25 */ /* 0x000fc800078e0002 */
[----:B------:R-:W-:Y:S01]  /*82b0*/  IMAD.MOV.U32 R0, RZ, RZ, R4 ;  /* 0x000000ffff007224 */ /* 0x000fe200078e0004 */
[----:B------:R-:W-:Y:S01]  /*82c0*/  @P1 SHF.R.U32.HI R0, RZ, c[0x0][0x2cc], R7 ;  /* 0x0000b300ff001a19 */ /* 0x000fe20000011607 */
[----:B------:R-:W-:Y:S02]  /*82d0*/  IMAD R3, R85, c[0x0][0x1bc], R3 ;  /* 0x00006f0055037a24 */ /* 0x000fe400078e0203 */
[----:B------:R-:W-:Y:S01]  /*82e0*/  IMAD R6, R6, c[0x0][0x1c0], RZ ;  /* 0x0000700006067a24 */ /* 0x000fe200078e02ff */
[----:B------:R-:W-:Y:S01]  /*82f0*/  SHF.R.S32.HI R7, RZ, 0x1f, R0 ;  /* 0x0000001fff077819 */ /* 0x000fe20000011400 */
[----:B------:R-:W-:-:S04]  /*8300*/  IMAD.WIDE.U32 R2, R5, c[0x0][0x1c0], R2 ;  /* 0x0000700005027a25 */ /* 0x000fc800078e0002 */
[----:B------:R-:W-:Y:S02]  /*8310*/  IMAD R6, R5, c[0x0][0x1c4], R6 ;  /* 0x0000710005067a24 */ /* 0x000fe400078e0206 */
[----:B------:R-:W-:-:S04]  /*8320*/  IMAD.MOV R5, RZ, RZ, -R0 ;  /* 0x000000ffff057224 */ /* 0x000fc800078e0a00 */
[----:B------:R-:W-:Y:S01]  /*8330*/  IMAD R4, R5, c[0x0][0x2c4], R4 ;  /* 0x0000b10005047a24 */ /* 0x000fe200078e0204 */
[----:B------:R-:W-:Y:S01]  /*8340*/  IADD3 R3, R3, R6, RZ ;  /* 0x0000000603037210 */ /* 0x000fe20007ffe0ff */
[----:B------:R-:W-:-:S04]  /*8350*/  IMAD R5, R7, c[0x0][0x1b0], RZ ;  /* 0x00006c0007057a24 */ /* 0x000fc800078e02ff */
[C---:B------:R-:W-:Y:S01]  /*8360*/  IMAD R6, R0.reuse, c[0x0][0x1b4], R5 ;  /* 0x00006d0000067a24 */ /* 0x040fe200078e0205 */
[----:B------:R-:W-:Y:S01]  /*8370*/  SHF.R.S32.HI R5, RZ, 0x1f, R4 ;  /* 0x0000001fff057819 */ /* 0x000fe20000011404 */
[----:B------:R-:W-:Y:S01]  /*8380*/  IMAD.WIDE.U32 R2, R0, c[0x0][0x1b0], R2 ;  /* 0x00006c0000027a25 */ /* 0x000fe200078e0002 */
[----:B--2---:R-:W-:-:S03]  /*8390*/  SHF.R.S32.HI R11, RZ, 0x1f, R12 ;  /* 0x0000001fff0b7819 */ /* 0x004fc6000001140c */
[----:B------:R-:W-:Y:S02]  /*83a0*/  IMAD R0, R5, c[0x0][0x1a8], RZ ;  /* 0x00006a0005007a24 */ /* 0x000fe400078e02ff */
[----:B------:R-:W-:Y:S01]  /*83b0*/  IMAD.IADD R3, R3, 0x1, R6 ;  /* 0x0000000103037824 */ /* 0x000fe200078e0206 */
[----:B------:R-:W-:Y:S01]  /*83c0*/  LEA.HI R11, R11, R12, RZ, 0x3 ;  /* 0x0000000c0b0b7211 */ /* 0x000fe200078f18ff */
[C---:B------:R-:W-:Y:S02]  /*83d0*/  IMAD R0, R4.reuse, c[0x0][0x1ac], R0 ;  /* 0x00006b0004007a24 */ /* 0x040fe400078e0200 */
[----:B------:R-:W-:Y:S01]  /*83e0*/  IMAD.WIDE.U32 R2, R4, c[0x0][0x1a8], R2 ;  /* 0x00006a0004027a25 */ /* 0x000fe200078e0002 */
[----:B------:R-:W-:-:S04]  /*83f0*/  SHF.R.S32.HI R11, RZ, 0x3, R11 ;  /* 0x00000003ff0b7819 */ /* 0x000fc8000001140b */
[----:B------:R-:W-:Y:S02]  /*8400*/  IADD3 R0, R3, R0, RZ ;  /* 0x0000000003007210 */ /* 0x000fe40007ffe0ff */
[----:B------:R-:W-:Y:S01]  /*8410*/  LEA R6, P0, R2, c[0x0][0x160], 0x1 ;  /* 0x0000580002067a11 */ /* 0x000fe200078008ff */
[----:B------:R-:W-:Y:S01]  /*8420*/  IMAD R4, R10, 0x80, R11 ;  /* 0x000000800a047824 */ /* 0x000fe200078e020b */
[----:B------:R-:W-:Y:S02]  /*8430*/  ISETP.GE.AND P2, PT, R244, c[0x0][0x198], PT ;  /* 0x00006600f4007a0c */ /* 0x000fe40003f46270 */
[----:B------:R-:W-:Y:S02]  /*8440*/  LEA.HI.X R5, R2, c[0x0][0x164], R0, 0x1, P0 ;  /* 0x0000590002057a11 */ /* 0x000fe400000f0c00 */
[----:B------:R-:W-:Y:S02]  /*8450*/  IADD3 R95, R229, -0x1, RZ ;  /* 0xffffffffe55f7810 */ /* 0x000fe40007ffe0ff */
[----:B------:R-:W-:Y:S01]  /*8460*/  @!P3 MOV R8, R9 ;  /* 0x000000090008b202 */ /* 0x000fe20000000f00 */
[----:B------:R-:W-:Y:S05]  /*8470*/  BRA.DIV ~URZ, `(.L_x_275) ;  /* 0x0000f0c27f007947 */ /* 0x000fea000b800000 */
[----:B------:R1:W2:Y:S02]  /*8480*/  SHFL.IDX PT, R7, R5, RZ, 0x181f ;  /* 0x00181fff05077589 */ /* 0x0002a400000e0000 */
.L_x_415:
[----:B------:R-:W-:Y:S05]  /*8490*/  BRA.DIV ~URZ, `(.L_x_276) ;  /* 0x0000f1127f007947 */ /* 0x000fea000b800000 */
[----:B------:R3:W4:Y:S02]  /*84a0*/  SHFL.IDX PT, R2, R6, RZ, 0x181f ;  /* 0x00181fff06027589 */ /* 0x00072400000e0000 */
.L_x_416:
[----:B------:R-:W-:Y:S01]  /*84b0*/  IMAD R0, R146, c[0x0][0x2c4], RZ ;  /* 0x0000b10092007a24 */ /* 0x000fe200078e02ff */
[----:B------:R-:W-:Y:S04]  /*84c0*/  BSSY B0, `(.L_x_277) ;  /* 0x0000009000007945 */ /* 0x000fe80003800000 */
[----:B------:R-:W-:-:S13]  /*84d0*/  ISETP.GE.AND P0, PT, R4, R0, PT ;  /* 0x000000000400720c */ /* 0x000fda0003f06270 */
[----:B------:R-:W-:Y:S05]  /*84e0*/  @P0 BRA `(.L_x_278) ;  /* 0x0000006000000947 */ /* 0x000fea0003800000 */
[----:B----4-:R-:W-:-:S04]  /*84f0*/  LEA R2, P0, R244, R2, 0x1 ;  /* 0x00000002f4027211 */ /* 0x010fc800078008ff */
[----:B--2---:R-:W-:-:S05]  /*8500*/  LEA.HI.X R3, R244, R7, R245, 0x1, P0 ;  /* 0x00000007f4037211 */ /* 0x004fca00000f0cf5 */
[----:B------:R-:W-:Y:S01]  /*8510*/  @!PT LDS RZ, [RZ] ;  /* 0x00000000fffff984 */ /* 0x000fe20000000800 */
[----:B------:R-:W-:Y:S01]  /*8520*/  @!PT LDS RZ, [RZ] ;  /* 0x00000000fffff984 */ /* 0x000fe20000000800 */
[----:B------:R-:W-:Y:S01]  /*8530*/  @!PT LDS RZ, [RZ] ;  /* 0x00000000fffff984 */ /* 0x000fe20000000800 */
[----:B------:R2:W-:Y:S04]  /*8540*/  LDGSTS.E.BYPASS.LTC128B.128 [R213+0x5100], [R2.64], !P2 ;  /* 0x0510000002d57fae */ /* 0x0005e8000d101d48 */
.L_x_278:
[----:B------:R-:W-:Y:S05]  /*8550*/  BSYNC B0 ;  /* 0x0000000000007941 */ /* 0x000fea0003800000 */
.L_x_277:
[----:B------:R-:W-:Y:S05]  /*8560*/  BRA.DIV ~URZ, `(.L_x_279) ;  /* 0x0000f0b27f007947 */ /* 0x000fea000b800000 */
[----:B--2---:R2:W1:Y:S04]  /*8570*/  SHFL.IDX PT, R7, R5, 0x1, 0x181f ;  /* 0x00381f0005077f89 */ /* 0x00446800000e0000 */
[----:B----4-:R2:W4:Y:S02]  /*8580*/  SHFL.IDX PT, R2, R6, 0x1, 0x181f ;  /* 0x00381f0006027f89 */ /* 0x01052400000e0000 */
.L_x_417:
[----:B------:R-:W-:Y:S01]  /*8590*/  IADD3 R3, R4, 0x10, RZ ;  /* 0x0000001004037810 */ /* 0x000fe20007ffe0ff */
[----:B------:R-:W-:Y:S03]  /*85a0*/  BSSY B0, `(.L_x_280) ;  /* 0x0000009000007945 */ /* 0x000fe60003800000 */
[----:B------:R-:W-:-:S13]  /*85b0*/  ISETP.GE.AND P0, PT, R3, R0, PT ;  /* 0x000000000300720c */ /* 0x000fda0003f06270 */
[----:B------:R-:W-:Y:S05]  /*85c0*/  @P0 BRA `(.L_x_281) ;  /* 0x0000006000000947 */ /* 0x000fea0003800000 */
[----:B----4-:R-:W-:-:S04]  /*85d0*/  LEA R2, P0, R244, R2, 0x1 ;  /* 0x00000002f4027211 */ /* 0x010fc800078008ff */
[----:B-1----:R-:W-:-:S05]  /*85e0*/  LEA.HI.X R3, R244, R7, R245, 0x1, P0 ;  /* 0x00000007f4037211 */ /* 0x002fca00000f0cf5 */
[----:B------:R-:W-:Y:S01]  /*85f0*/  @!PT LDS RZ, [RZ] ;  /* 0x00000000fffff984 */ /* 0x000fe20000000800 */
[----:B------:R-:W-:Y:S01]  /*8600*/  @!PT LDS RZ, [RZ] ;  /* 0x00000000fffff984 */ /* 0x000fe20000000800 */
[----:B------:R-:W-:Y:S01]  /*8610*/  @!PT LDS RZ, [RZ] ;  /* 0x00000000fffff984 */ /* 0x000fe20000000800 */
[----:B------:R1:W-:Y:S04]  /*8620*/  LDGSTS.E.BYPASS.LTC128B.128 [R213+0x5900], [R2.64], !P2 ;  /* 0x0590000002d57fae */ /* 0x0003e8000d101d48 */
.L_x_281:
[----:B------:R-:W-:Y:S05]  /*8630*/  BSYNC B0 ;  /* 0x0000000000007941 */ /* 0x000fea0003800000 */
.L_x_280:
[----:B------:R-:W-:Y:S05]  /*8640*/  BRA.DIV ~URZ, `(.L_x_282) ;  /* 0x0000f0a27f007947 */ /* 0x000fea000b800000 */
[----:B-1----:R1:W2:Y:S02]  /*8650*/  SHFL.IDX PT, R7, R5, 0x2, 0x181f ;  /* 0x00581f0005077f89 */ /* 0x0022a400000e0000 */
.L_x_418:
[----:B------:R-:W-:Y:S05]  /*8660*/  BRA.DIV ~URZ, `(.L_x_283) ;  /* 0x0000f0f27f007947 */ /* 0x000fea000b800000 */
[----:B----4-:R4:W1:Y:S02]  /*8670*/  SHFL.IDX PT, R2, R6, 0x2, 0x181f ;  /* 0x00581f0006027f89 */ /* 0x01086400000e0000 */
.L_x_419:
[----:B------:R-:W-:Y:S01]  /*8680*/  IADD3 R3, R4, 0x20, RZ ;  /* 0x0000002004037810 */ /* 0x000fe20007ffe0ff */
[----:B------:R-:W-:Y:S03]  /*8690*/  BSSY B0, `(.L_x_284) ;  /* 0x0000009000007945 */ /* 0x000fe60003800000 */
[----:B------:R-:W-:-:S13]  /*86a0*/  ISETP.GE.AND P0, PT, R3, R0, PT ;  /* 0x000000000300720c */ /* 0x000fda0003f06270 */
[----:B------:R-:W-:Y:S05]  /*86b0*/  @P0 BRA `(.L_x_285) ;  /* 0x0000006000000947 */ /* 0x000fea0003800000 */
[----:B-1----:R-:W-:-:S04]  /*86c0*/  LEA R2, P0, R244, R2, 0x1 ;  /* 0x00000002f4027211 */ /* 0x002fc800078008ff */
[----:B--2---:R-:W-:-:S05]  /*86d0*/  LEA.HI.X R3, R244, R7, R245, 0x1, P0 ;  /* 0x00000007f4037211 */ /* 0x004fca00000f0cf5 */
[----:B------:R-:W-:Y:S01]  /*86e0*/  @!PT LDS RZ, [RZ] ;  /* 0x00000000fffff984 */ /* 0x000fe20000000800 */
[----:B------:R-:W-:Y:S01]  /*86f0*/  @!PT LDS RZ, [RZ] ;  /* 0x00000000fffff984 */ /* 0x000fe20000000800 */
[----:B------:R-:W-:Y:S01]  /*8700*/  @!PT LDS RZ, [RZ] ;  /* 0x00000000fffff984 */ /* 0x000fe20000000800 */
[----:B------:R1:W-:Y:S04]  /*8710*/  LDGSTS.E.BYPASS.LTC128B.128 [R213+0x6100], [R2.64], !P2 ;  /* 0x0610000002d57fae */ /* 0x0003e8000d101d48 */
.L_x_285:
[----:B------:R-:W-:Y:S05]  /*8720*/  BSYNC B0 ;  /* 0x0000000000007941 */ /* 0x000fea0003800000 */
.L_x_284:
[----:B------:R-:W-:Y:S05]  /*8730*/  BRA.DIV ~URZ, `(.L_x_286) ;  /* 0x0000f0927f007947 */ /* 0x000fea000b800000 */
[----:B--2---:R2:W3:Y:S04]  /*8740*/  SHFL.IDX PT, R7, R5, 0x3, 0x181f ;  /* 0x00781f0005077f89 */ /* 0x0044e800000e0000 */
[----:B-1----:R2:W1:Y:S02]  /*8750*/  SHFL.IDX PT, R2, R6, 0x3, 0x181f ;  /* 0x00781f0006027f89 */ /* 0x00246400000e0000 */
.L_x_420:
[----:B------:R-:W-:Y:S01]  /*8760*/  IADD3 R3, R4, 0x30, RZ ;  /* 0x0000003004037810 */ /* 0x000fe20007ffe0ff */
[----:B------:R-:W-:Y:S03]  /*8770*/  BSSY B0, `(.L_x_287) ;  /* 0x0000009000007945 */ /* 0x000fe60003800000 */
[----:B------:R-:W-:-:S13]  /*8780*/  ISETP.GE.AND P0, PT, R3, R0, PT ;  /* 0x000000000300720c */ /* 0x000fda0003f06270 */
[----:B------:R-:W-:Y:S05]  /*8790*/  @P0 BRA `(.L_x_288) ;  /* 0x0000006000000947 */ /* 0x000fea0003800000 */
[----:B-1----:R-:W-:-:S04]  /*87a0*/  LEA R2, P0, R244, R2, 0x1 ;  /* 0x00000002f4027211 */ /* 0x002fc800078008ff */
[----:B---3--:R-:W-:-:S05]  /*87b0*/  LEA.HI.X R3, R244, R7, R245, 0x1, P0 ;  /* 0x00000007f4037211 */ /* 0x008fca00000f0cf5 */
[----:B------:R-:W-:Y:S01]  /*87c0*/  @!PT LDS RZ, [RZ] ;  /* 0x00000000fffff984 */ /* 0x000fe20000000800 */
[----:B------:R-:W-:Y:S01]  /*87d0*/  @!PT LDS RZ, [RZ] ;  /* 0x00000000fffff984 */ /* 0x000fe20000000800 */
[----:B------:R-:W-:Y:S01]  /*87e0*/  @!PT LDS RZ, [RZ] ;  /* 0x00000000fffff984 */ /* 0x000fe20000000800 */
[----:B------:R1:W-:Y:S04]  /*87f0*/  LDGSTS.E.BYPASS.LTC128B.128 [R213+0x6900], [R2.64], !P2 ;  /* 0x0690000002d57fae */ /* 0x0003e8000d101d48 */
.L_x_288:
[----:B------:R-:W-:Y:S05]  /*8800*/  BSYNC B0 ;  /* 0x0000000000007941 */ /* 0x000fea0003800000 */
.L_x_287:
[----:B------:R-:W-:Y:S05]  /*8810*/  BRA.DIV ~URZ, `(.L_x_289) ;  /* 0x0000f0827f007947 */ /* 0x000fea000b800000 */
[----:B---3--:R3:W2:Y:S02]  /*8820*/  SHFL.IDX PT, R7, R5, 0x4, 0x181f ;  /* 0x00981f0005077f89 */ /* 0x0086a400000e0000 */
.L_x_421:
[----:B------:R-:W-:Y:S05]  /*8830*/  BRA.DIV ~URZ, `(.L_x_290) ;  /* 0x0000f0d27f007947 */ /* 0x000fea000b800000 */
[----:B-1----:R1:W3:Y:S02]  /*8840*/  SHFL.IDX PT, R2, R6, 0x4, 0x181f ;  /* 0x00981f0006027f89 */ /* 0x0022e400000e0000 */
.L_x_422:
[----:B------:R-:W-:Y:S01]  /*8850*/  IADD3 R3, R4, 0x40, RZ ;  /* 0x0000004004037810 */ /* 0x000fe20007ffe0ff */
[----:B------:R-:W-:Y:S03]  /*8860*/  BSSY B0, `(.L_x_291) ;  /* 0x0000009000007945 */ /* 0x000fe60003800000 */
[----:B------:R-:W-:-:S13]  /*8870*/  ISETP.GE.AND P0, PT, R3, R0, PT ;  /* 0x000000000300720c */ /* 0x000fda0003f06270 */
[----:B------:R-:W-:Y:S05]  /*8880*/  @P0 BRA `(.L_x_292) ;  /* 0x0000006000000947 */ /* 0x000fea0003800000 */
[----:B---3--:R-:W-:-:S04]  /*8890*/  LEA R2, P0, R244, R2, 0x1 ;  /* 0x00000002f4027211 */ /* 0x008fc800078008ff */
[----:B--2---:R-:W-:-:S05]  /*88a0*/  LEA.HI.X R3, R244, R7, R245, 0x1, P0 ;  /* 0x00000007f4037211 */ /* 0x004fca00000f0cf5 */
[----:B------:R-:W-:Y:S01]  /*88b0*/  @!PT LDS RZ, [RZ] ;  /* 0x00000000fffff984 */ /* 0x000fe20000000800 */
[----:B------:R-:W-:Y:S01]  /*88c0*/  @!PT LDS RZ, [RZ] ;  /* 0x00000000fffff984 */ /* 0x000fe20000000800 */
[----:B------:R-:W-:Y:S01]  /*88d0*/  @!PT LDS RZ, [RZ] ;  /* 0x00000000fffff984 */ /* 0x000fe20000000800 */
[----:B------:R2:W-:Y:S04]  /*88e0*/  LDGSTS.E.BYPASS.LTC128B.128 [R213+0x7100], [R2.64], !P2 ;  /* 0x0710000002d57fae */ /* 0x0005e8000d101d48 */
.L_x_292:
[----:B------:R-:W-:Y:S05]  /*88f0*/  BSYNC B0 ;  /* 0x0000000000007941 */ /* 0x000fea0003800000 */
.L_x_291:
[----:B------:R-:W-:Y:S05]  /*8900*/  BRA.DIV ~URZ, `(.L_x_293) ;  /* 0x0000f0727f007947 */ /* 0x000fea000b800000 */
[----:B--2---:R2:W1:Y:S04]  /*8910*/  SHFL.IDX PT, R7, R5, 0x5, 0x181f ;  /* 0x00b81f0005077f89 */ /* 0x00446800000e0000 */
[----:B---3--:R2:W3:Y:S02]  /*8920*/  SHFL.IDX PT, R2, R6, 0x5, 0x181f ;  /* 0x00b81f0006027f89 */ /* 0x0084e400000e0000 */
.L_x_423:
[----:B------:R-:W-:Y:S01]  /*8930*/  IADD3 R3, R4, 0x50, RZ ;  /* 0x0000005004037810 */ /* 0x000fe20007ffe0ff */
[----:B------:R-:W-:Y:S03]  /*8940*/  BSSY B0, `(.L_x_294) ;  /* 0x0000009000007945 */ /* 0x000fe60003800000 */
[----:B------:R-:W-:-:S13]  /*8950*/  ISETP.GE.AND P0, PT, R3, R0, PT ;  /* 0x000000000300720c */ /* 0x000fda0003f06270 */
[----:B------:R-:W-:Y:S05]  /*8960*/  @P0 BRA `(.L_x_295) ;  /* 0x0000006000000947 */ /* 0x000fea0003800000 */
[----:B---3--:R-:W-:-:S04]  /*8970*/  LEA R2, P0, R244, R2, 0x1 ;  /* 0x00000002f4027211 */ /* 0x008fc800078008ff */
[----:B-1----:R-:W-:-:S05]  /*8980*/  LEA.HI.X R3, R244, R7, R245, 0x1, P0 ;  /* 0x00000007f4037211 */ /* 0x002fca00000f0cf5 */
[----:B------:R-:W-:Y:S01]  /*8990*/  @!PT LDS RZ, [RZ] ;  /* 0x00000000fffff984 */ /* 0x000fe20000000800 */
[----:B------:R-:W-:Y:S01]  /*89a0*/  @!PT LDS RZ, [RZ] ;  /* 0x00000000fffff984 */ /* 0x000fe20000000800 */
[----:B------:R-:W-:Y:S01]  /*89b0*/  @!PT LDS RZ, [RZ] ;  /* 0x00000000fffff984 */ /* 0x000fe20000000800 */
[----:B------:R1:W-:Y:S04]  /*89c0*/  LDGSTS.E.BYPASS.LTC128B.128 [R213+0x7900], [R2.64], !P2 ;  /* 0x0790000002d57fae */ /* 0x0003e8000d101d48 */
.L_x_295:
[----:B------:R-:W-:Y:S05]  /*89d0*/  BSYNC B0 ;  /* 0x0000000000007941 */ /* 0x000fea0003800000 */
.L_x_294:
[----:B------:R-:W-:Y:S05]  /*89e0*/  BRA.DIV ~URZ, `(.L_x_296) ;  /* 0x0000f0627f007947 */ /* 0x000fea000b800000 */
[----:B-1----:R1:W2:Y:S02]  /*89f0*/  SHFL.IDX PT, R7, R5, 0x6, 0x181f ;  /* 0x00d81f0005077f89 */ /* 0x0022a400000e0000 */
.L_x_424:
[----:B------:R-:W-:Y:S05]  /*8a00*/  BRA.DIV ~URZ, `(.L_x_297) ;  /* 0x0000f0b27f007947 */ /* 0x000fea000b800000 */
[----:B---3--:R3:W1:Y:S02]  /*8a10*/  SHFL.IDX PT, R2, R6, 0x6, 0x181f ;  /* 0x00d81f0006027f89 */ /* 0x00866400000e0000 */
.L_x_425:
        /* <DEDUP_REMOVED lines=10> */
.L_x_299:
[----:B------:R-:W-:Y:S05]  /*8ac0*/  BSYNC B0 ;  /* 0x0000000000007941 */ /* 0x000fea0003800000 */
.L_x_298:
[----:B------:R-:W-:Y:S05]  /*8ad0*/  BRA.DIV ~URZ, `(.L_x_300) ;  /* 0x0000f0527f007947 */ /* 0x000fea000b800000 */
[----:B-12---:R-:W1:Y:S04]  /*8ae0*/  SHFL.IDX PT, R5, R5, 0x7, 0x181f ;  /* 0x00f81f0005057f89 */ /* 0x006e6800000e0000 */
[----:B------:R2:W3:Y:S02]  /*8af0*/  SHFL.IDX PT, R3, R6, 0x7, 0x181f ;  /* 0x00f81f0006037f89 */ /* 0x0004e400000e0000 */
.L_x_426:
[----:B------:R-:W-:Y:S01]  /*8b00*/  IADD3 R2, R4, 0x70, RZ ;  /* 0x0000007004027810 */ /* 0x000fe20007ffe0ff */
[----:B-----5:R-:W-:-:S03]  /*8b10*/  IMAD.WIDE.U32 R184, R8, c[0x0][0x2b0], RZ ;  /* 0x0000ac0008b87a25 */ /* 0x020fc600078e00ff */
[----:B------:R-:W-:Y:S02]  /*8b20*/  ISETP.GE.AND P0, PT, R2, R0, PT ;  /* 0x000000000200720c */ /* 0x000fe40003f06270 */
[----:B------:R2:W-:Y:S11]  /*8b30*/  STL.64 [R1+0x20], R184 ;  /* 0x000020b801007387 */ /* 0x0005f60000100a00 */
[----:B---3--:R-:W-:-:S04]  /*8b40*/  @!P0 LEA R2, P1, R244, R3, 0x1 ;  /* 0x00000003f4028211 */ /* 0x008fc800078208ff */
[----:B-1----:R-:W-:-:S05]  /*8b50*/  @!P0 LEA.HI.X R3, R244, R5, R245, 0x1, P1 ;  /* 0x00000005f4038211 */ /* 0x002fca00008f0cf5 */
[----:B------:R-:W-:Y:S01]  /*8b60*/  @!PT LDS RZ, [RZ] ;  /* 0x00000000fffff984 */ /* 0x000fe20000000800 */
[----:B------:R-:W-:Y:S01]  /*8b70*/  @!PT LDS RZ, [RZ] ;  /* 0x00000000fffff984 */ /* 0x000fe20000000800 */
[----:B------:R-:W-:Y:S01]  /*8b80*/  @!PT LDS RZ, [RZ] ;  /* 0x00000000fffff984 */ /* 0x000fe20000000800 */
[----:B------:R1:W-:Y:S04]  /*8b90*/  @!P0 LDGSTS.E.BYPASS.LTC128B.128 [R213+0x8900], [R2.64], !P2 ;  /* 0x0890000002d58fae */ /* 0x0003e8000d101d48 */
[----:B------:R-:W0:Y:S01]  /*8ba0*/  LDGDEPBAR ;  /* 0x00000000000079af */ /* 0x000e220000000000 */
[----:B------:R-:W-:Y:S01]  /*8bb0*/  WARPSYNC 0xffffffff ;  /* 0xffffffff00007948 */ /* 0x000fe20003800000 */
[----:B-1----:R-:W-:-:S05]  /*8bc0*/  SHF.R.S32.HI R2, RZ, 0x1f, R8 ;  /* 0x0000001fff027819 */ /* 0x002fca0000011408 */
[----:B------:R-:W-:-:S04]  /*8bd0*/  IMAD R2, R2, c[0x0][0x2b0], RZ ;  /* 0x0000ac0002027a24 */ /* 0x000fc800078e02ff */
[----:B------:R-:W-:-:S04]  /*8be0*/  IMAD R2, R8, c[0x0][0x2b4], R2 ;  /* 0x0000ad0008027a24 */ /* 0x000fc800078e0202 */
[----:B------:R-:W-:-:S05]  /*8bf0*/  IMAD.IADD R182, R185, 0x1, R2 ;  /* 0x00000001b9b67824 */ /* 0x000fca00078e0202 */
[----:B------:R2:W-:Y:S02]  /*8c00*/  STL [R1+0x28], R182 ;  /* 0x000028b601007387 */ /* 0x0005e40000100800 */
[----:B------:R-:W3:Y:S04]  /*8c10*/  LDL R183, [R1] ;  /* 0x0000000001b77983 */ /* 0x000ee80000100800 */
[----:B------:R-:W5:Y:S01]  /*8c20*/  LDL R186, [R1+0x2c] ;  /* 0x00002c0001ba7983 */ /* 0x000f620000100800 */
[----:B------:R-:W-:Y:S02]  /*8c30*/  IMAD.MOV.U32 R90, RZ, RZ, 0x50 ;  /* 0x00000050ff5a7424 */ /* 0x000fe400078e00ff */
[----:B------:R-:W-:Y:S02]  /*8c40*/  IMAD.MOV.U32 R96, RZ, RZ, c[0x0][0x2b8] ;  /* 0x0000ae00ff607624 */ /* 0x000fe400078e00ff */
[----:B------:R-:W-:Y:S01]  /*8c50*/  IMAD R90, R229, R90, -0x50 ;  /* 0xffffffb0e55a7424 */ /* 0x000fe200078e025a */
[----:B------:R-:W-:Y:S02]  /*8c60*/  BAR.SYNC.DEFER_BLOCKING 0x0 ;  /* 0x0000000000007b1d */ /* 0x000fe40000010000 */
[----:B------:R-:W-:Y:S01]  /*8c70*/  ISETP.NE.AND P1, PT, R96, 0x1, PT ;  /* 0x000000016000780c */ /* 0x000fe20003f25270 */
[----:B------:R-:W-:-:S02]  /*8c80*/  IMAD.MOV.U32 R214, RZ, RZ, RZ ;  /* 0x000000ffffd67224 */ /* 0x000fc400078e00ff */
[----:B---3--:R-:W-:-:S05]  /*8c90*/  IMAD.IADD R3, R183, 0x1, R90 ;  /* 0x00000001b7037824 */ /* 0x008fca00078e025a */
[C---:B------:R-:W-:Y:S01]  /*8ca0*/  ISETP.GE.AND P0, PT, R3.reuse, R131, PT ;  /* 0x000000830300720c */ /* 0x040fe20003f06270 */
[----:B-----5:R-:W-:-:S03]  /*8cb0*/  IMAD.IADD R3, R3, 0x1, R186 ;  /* 0x0000000103037824 */ /* 0x020fc600078e02ba */
[----:B------:R-:W-:Y:S01]  /*8cc0*/  ISETP.GT.OR P0, PT, R183, 0x4f, P0 ;  /* 0x0000004fb700780c */ /* 0x000fe20000704670 */
[----:B------:R-:W-:-:S04]  /*8cd0*/  @P1 IMAD.HI.U32 R4, R3, c[0x0][0x2bc], RZ ;  /* 0x0000af0003041a27 */ /* 0x000fc800078e00ff */
[----:B------:R-:W-:Y:S01]  /*8ce0*/  IMAD.MOV.U32 R2, RZ, RZ, R3 ;  /* 0x000000ffff027224 */ /* 0x000fe200078e0003 */
[----:B------:R-:W-:-:S07]  /*8cf0*/  @P1 SHF.R.U32.HI R2, RZ, c[0x0][0x2c0], R4 ;  /* 0x0000b000ff021a19 */ /* 0x000fce0000011604 */
[----:B------:R-:W-:-:S04]  /*8d00*/  @!P0 IADD3 R5, P1, R2, R184, RZ ;  /* 0x000000b802058210 */ /* 0x000fc80007f3e0ff */
[----:B--2-4-:R-:W-:Y:S02]  /*8d10*/  @!P0 LEA.HI.X.SX32 R6, R2, R182, 0x1, P1 ;  /* 0x000000b602068211 */ /* 0x014fe400008f0eff */
[----:B------:R-:W-:-:S04]  /*8d20*/  @!P0 LEA R4, P1, R5, c[0x0][0x2a0], 0x2 ;  /* 0x0000a80005048a11 */ /* 0x000fc800078210ff */
[----:B------:R-:W-:-:S05]  /*8d30*/  @!P0 LEA.HI.X R5, R5, c[0x0][0x2a4], R6, 0x2, P1 ;  /* 0x0000a90005058a11 */ /* 0x000fca00008f1406 */
[----:B------:R1:W2:Y:S01]  /*8d40*/  @!P0 LDG.E R214, [R4.64] ;  /* 0x0000000804d68981 */ /* 0x0002a2000c1e1900 */
[----:B------:R-:W-:-:S04]  /*8d50*/  IMAD.MOV R2, RZ, RZ, -R2 ;  /* 0x000000ffff027224 */ /* 0x000fc800078e0a02 */
[----:B------:R-:W-:Y:S01]  /*8d60*/  IMAD R223, R2, c[0x0][0x2b8], R3 ;  /* 0x0000ae0002df7a24 */ /* 0x000fe200078e0203 */
[----:B------:R-:W3:Y:S04]  /*8d70*/  S2R R7, SR_TID.X ;  /* 0x0000000000077919 */ /* 0x000ee80000002100 */
[----:B------:R-:W-:Y:S01]  /*8d80*/  SHF.R.S32.HI R88, RZ, 0x1f, R223 ;  /* 0x0000001fff587819 */ /* 0x000fe200000114df */
[----:B------:R-:W-:-:S04]  /*8d90*/  IMAD.WIDE.U32 R2, R223, c[0x0][0x1e0], RZ ;  /* 0x00007800df027a25 */ /* 0x000fc800078e00ff */
[----:B-1----:R-:W-:-:S04]  /*8da0*/  IMAD R4, R88, c[0x0][0x1e0], RZ ;  /* 0x0000780058047a24 */ /* 0x002fc800078e02ff */
[----:B------:R-:W-:-:S04]  /*8db0*/  IMAD R4, R223, c[0x0][0x1e4], R4 ;  /* 0x00007900df047a24 */ /* 0x000fc800078e0204 */
[----:B------:R-:W-:Y:S02]  /*8dc0*/  IMAD.IADD R3, R3, 0x1, R4 ;  /* 0x0000000103037824 */ /* 0x000fe400078e0204 */
[----:B------:R-:W-:-:S04]  /*8dd0*/  IMAD.WIDE.U32 R180, R85, c[0x0][0x1e8], RZ ;  /* 0x00007a0055b47a25 */ /* 0x000fc800078e00ff */
[----:B------:R-:W-:Y:S01]  /*8de0*/  IMAD R97, R85, c[0x0][0x1ec], R181 ;  /* 0x00007b0055617a24 */ /* 0x000fe200078e02b5 */
[----:B---3--:R-:W-:-:S04]  /*8df0*/  SHF.R.S32.HI R9, RZ, 0x1f, R7 ;  /* 0x0000001fff097819 */ /* 0x008fc80000011407 */
[----:B------:R-:W-:Y:S01]  /*8e00*/  LEA.HI R9, R9, R7, RZ, 0x3 ;  /* 0x0000000709097211 */ /* 0x000fe200078f18ff */
[----:B------:R-:W-:-:S03]  /*8e10*/  IMAD R94, R95, -0x50, R131 ;  /* 0xffffffb05f5e7824 */ /* 0x000fc600078e0283 */
[----:B------:R-:W-:-:S05]  /*8e20*/  SHF.R.S32.HI R9, RZ, 0x3, R9 ;  /* 0x00000003ff097819 */ /* 0x000fca0000011409 */
[----:B------:R-:W-:-:S05]  /*8e30*/  IMAD.IADD R84, R94, 0x1, -R9 ;  /* 0x000000015e547824 */ /* 0x000fca00078e0a09 */
[C---:B------:R-:W-:Y:S02]  /*8e40*/  ISETP.GE.AND P1, PT, R84.reuse, 0x1, PT ;  /* 0x000000015400780c */ /* 0x040fe40003f26270 */
[----:B------:R-:W-:-:S11]  /*8e50*/  ISETP.GE.AND P4, PT, R84, 0x21, PT ;  /* 0x000000215400780c */ /* 0x000fd60003f86270 */
[----:B------:R-:W-:Y:S01]  /*8e60*/  @P1 ISETP.GE.AND P5, PT, R244, c[0x0][0x1d4], PT ;  /* 0x00007500f4001a0c */ /* 0x000fe20003fa6270 */
[----:B------:R-:W-:Y:S04]  /*8e70*/  STL.64 [R1+0x18], R180 ;  /* 0x000018b401007387 */ /* 0x000fe80000100a00 */
[----:B------:R-:W-:Y:S01]  /*8e80*/  STL [R1+0x14], R97 ;  /* 0x0000146101007387 */ /* 0x000fe20000100800 */
[----:B------:R-:W-:Y:S01]  /*8e90*/  BSSY B0, `(.L_x_301) ;  /* 0x000002a000007945 */ /* 0x000fe20003800000 */
[----:B--2---:R-:W-:Y:S01]  /*8ea0*/  SHF.R.S32.HI R89, RZ, 0x1f, R214 ;  /* 0x0000001fff597819 */ /* 0x004fe200000114d6 */
[----:B------:R-:W-:-:S04]  /*8eb0*/  IMAD.WIDE.U32 R2, R214, c[0x0][0x1f0], R2 ;  /* 0x00007c00d6027a25 */ /* 0x000fc800078e0002 */
[----:B------:R-:W-:Y:S01]  /*8ec0*/  IMAD R5, R89, c[0x0][0x1f0], RZ ;  /* 0x00007c0059057a24 */ /* 0x000fe200078e02ff */
[----:B------:R-:W-:-:S03]  /*8ed0*/  IADD3 R4, P0, R2, R180, RZ ;  /* 0x000000b402047210 */ /* 0x000fc60007f1e0ff */
[----:B------:R-:W-:-:S05]  /*8ee0*/  IMAD R5, R214, c[0x0][0x1f4], R5 ;  /* 0x00007d00d6057a24 */ /* 0x000fca00078e0205 */
[----:B------:R-:W-:Y:S02]  /*8ef0*/  IADD3.X R3, R97, R3, R5, P0, !PT ;  /* 0x0000000361037210 */ /* 0x000fe400007fe405 */
[----:B------:R-:W-:-:S04]  /*8f00*/  LEA R2, P0, R4, c[0x0][0x1c8], 0x1 ;  /* 0x0000720004027a11 */ /* 0x000fc800078008ff */
[----:B------:R-:W-:Y:S02]  /*8f10*/  LEA.HI.X R8, R4, c[0x0][0x1cc], R3, 0x1, P0 ;  /* 0x0000730004087a11 */ /* 0x000fe400000f0c03 */
[----:B------:R-:W1:Y:S04]  /*8f20*/  SHFL.IDX PT, R3, R2, RZ, 0x181f ;  /* 0x00181fff02037589 */ /* 0x000e6800000e0000 */
[----:B------:R-:W2:Y:S04]  /*8f30*/  SHFL.IDX PT, R4, R2, 0x1, 0x181f ;  /* 0x00381f0002047f89 */ /* 0x000ea800000e0000 */
[----:B------:R-:W3:Y:S04]  /*8f40*/  SHFL.IDX PT, R7, R8, RZ, 0x181f ;  /* 0x00181fff08077589 */ /* 0x000ee800000e0000 */
[----:B------:R-:W4:Y:S01]  /*8f50*/  SHFL.IDX PT, R5, R8, 0x1, 0x181f ;  /* 0x00381f0008057f89 */ /* 0x000f2200000e0000 */
[----:B------:R-:W-:-:S03]  /*8f60*/  ISETP.GE.AND P0, PT, R84, 0x11, PT ;  /* 0x000000115400780c */ /* 0x000fc60003f06270 */
[----:B------:R-:W5:Y:S04]  /*8f70*/  SHFL.IDX PT, R9, R2, 0x2, 0x181f ;  /* 0x00581f0002097f89 */ /* 0x000f6800000e0000 */
[----:B------:R-:W-:Y:S01]  /*8f80*/  SHFL.IDX PT, R10, R2, 0x3, 0x181f ;  /* 0x00781f00020a7f89 */ /* 0x000fe200000e0000 */
[----:B-1----:R-:W-:-:S03]  /*8f90*/  @P1 LEA R6, P2, R244, R3, 0x1 ;  /* 0x00000003f4061211 */ /* 0x002fc600078408ff */
[----:B------:R-:W1:Y:S02]  /*8fa0*/  SHFL.IDX PT, R11, R8, 0x2, 0x181f ;  /* 0x00581f00080b7f89 */ /* 0x000e6400000e0000 */
[C---:B--2---:R-:W-:Y:S02]  /*8fb0*/  @P0 LEA R4, P3, R244.reuse, R4, 0x1 ;  /* 0x00000004f4040211 */ /* 0x044fe400078608ff */
[----:B------:R-:W2:Y:S01]  /*8fc0*/  SHFL.IDX PT, R3, R8, 0x3, 0x181f ;  /* 0x00781f0008037f89 */ /* 0x000ea200000e0000 */
[C-C-:B---3--:R-:W-:Y:S02]  /*8fd0*/  @P1 LEA.HI.X R7, R244.reuse, R7, R245.reuse, 0x1, P2 ;  /* 0x00000007f4071211 */ /* 0x148fe400010f0cf5 */
[C---:B------:R-:W-:Y:S02]  /*8fe0*/  @P0 ISETP.GE.AND P2, PT, R244.reuse, c[0x0][0x1d4], PT ;  /* 0x00007500f4000a0c */ /* 0x040fe40003f46270 */
[----:B----4-:R-:W-:Y:S01]  /*8ff0*/  @P0 LEA.HI.X R5, R244, R5, R245, 0x1, P3 ;  /* 0x00000005f4050211 */ /* 0x010fe200018f0cf5 */
[----:B------:R5:W-:Y:S01]  /*9000*/  @P1 LDGSTS.E.BYPASS.LTC128B.128 [R213+0x2900], [R6.64], !P5 ;  /* 0x0290000006d51fae */ /* 0x000be2000e901d48 */
[----:B------:R-:W-:-:S02]  /*9010*/  ISETP.GE.AND P3, PT, R84, 0x31, PT ;  /* 0x000000315400780c */ /* 0x000fc40003f66270 */
[----:B------:R-:W-:-:S07]  /*9020*/  @P4 ISETP.GE.AND P5, PT, R244, c[0x0][0x1d4], PT ;  /* 0x00007500f4004a0c */ /* 0x000fce0003fa6270 */
[----:B------:R3:W-:Y:S04]  /*9030*/  @P0 LDGSTS.E.BYPASS.LTC128B.128 [R213+0x3100], [R4.64], !P2 ;  /* 0x0310000004d50fae */ /* 0x0007e8000d101d48 */
[C---:B------:R-:W-:Y:S02]  /*9040*/  @P3 ISETP.GE.AND P0, PT, R244.reuse, c[0x0][0x1d4], PT ;  /* 0x00007500f4003a0c */ /* 0x040fe40003f06270 */
[----:B-----5:R-:W-:-:S04]  /*9050*/  @P4 LEA R6, P2, R244, R9, 0x1 ;  /* 0x00000009f4064211 */ /* 0x020fc800078408ff */
[----:B-1----:R-:W-:-:S05]  /*9060*/  @P4 LEA.HI.X R7, R244, R11, R245, 0x1, P2 ;  /* 0x0000000bf4074211 */ /* 0x002fca00010f0cf5 */
[----:B------:R1:W-:Y:S01]  /*9070*/  @P4 LDGSTS.E.BYPASS.LTC128B.128 [R213+0x3900], [R6.64], !P5 ;  /* 0x0390000006d54fae */ /* 0x0003e2000e901d48 */
[----:B---3--:R-:W-:-:S04]  /*9080*/  @P3 LEA R4, P1, R244, R10, 0x1 ;  /* 0x0000000af4043211 */ /* 0x008fc800078208ff */
[----:B--2---:R-:W-:-:S05]  /*9090*/  @P3 LEA.HI.X R5, R244, R3, R245, 0x1, P1 ;  /* 0x00000003f4053211 */ /* 0x004fca00008f0cf5 */
[----:B------:R1:W-:Y:S01]  /*90a0*/  @P3 LDGSTS.E.BYPASS.LTC128B.128 [R213+0x4100], [R4.64], !P0 ;  /* 0x0410000004d53fae */ /* 0x0003e2000c101d48 */
[----:B------:R-:W-:-:S03]  /*90b0*/  ISETP.GE.AND P0, PT, R84, 0x41, PT ;  /* 0x000000415400780c */ /* 0x000fc60003f06270 */
[----:B------:R-:W2:Y:S04]  /*90c0*/  SHFL.IDX PT, R2, R2, 0x4, 0x181f ;  /* 0x00981f0002027f89 */ /* 0x000ea800000e0000 */
[----:B------:R1:W3:Y:S06]  /*90d0*/  SHFL.IDX PT, R3, R8, 0x4, 0x181f ;  /* 0x00981f0008037f89 */ /* 0x0002ec00000e0000 */
[----:B------:R-:W-:Y:S05]  /*90e0*/  @!P0 BRA `(.L_x_302) ;  /* 0x0000004000008947 */ /* 0x000fea0003800000 */
[C---:B------:R-:W-:Y:S02]  /*90f0*/  ISETP.GE.AND P0, PT, R244.reuse, c[0x0][0x1d4], PT ;  /* 0x00007500f4007a0c */ /* 0x040fe40003f06270 */
[----:B--2---:R-:W-:-:S04]  /*9100*/  LEA R2, P1, R244, R2, 0x1 ;  /* 0x00000002f4027211 */ /* 0x004fc800078208ff */
[----:B---3--:R-:W-:-:S07]  /*9110*/  LEA.HI.X R3, R244, R3, R245, 0x1, P1 ;  /* 0x00000003f4037211 */ /* 0x008fce00008f0cf5 */
[----:B------:R2:W-:Y:S02]  /*9120*/  LDGSTS.E.BYPASS.LTC128B.128 [R213+0x4900], [R2.64], !P0 ;  /* 0x0490000002d57fae */ /* 0x0005e4000c101d48 */
.L_x_302:
[----:B------:R-:W-:Y:S05]  /*9130*/  BSYNC B0 ;  /* 0x0000000000007941 */ /* 0x000fea0003800000 */
.L_x_301:
[----:B------:R-:W-:Y:S01]  /*9140*/  ISETP.LT.AND P0, PT, RZ, c[0x0][0x27c], PT ;  /* 0x00009f00ff007a0c */ /* 0x000fe20003f01270 */
[----:B------:R-:W0:-:S12]  /*9150*/  LDGDEPBAR ;  /* 0x00000000000079af */ /* 0x000e180000000000 */
[----:B------:R-:W-:Y:S05]  /*9160*/  @P0 BRA `(.L_x_303) ;  /* 0x0000002000000947 */ /* 0x000fea0003800000 */
[----:B------:R-:W-:-:S04]  /*9170*/  DEPBAR.LE SB0, 0x1 ;  /* 0x000080400000791a */ /* 0x000fc80000000000 */
[----:B------:R-:W-:Y:S05]  /*9180*/  BRA `(.L_x_304) ;  /* 0x0000352000007947 */ /* 0x000fea0003800000 */
.L_x_303:
[----:B------:R-:W4:Y:S01]  /*9190*/  LDL R25, [R1+0x34] ;  /* 0x0000340001197983 */ /* 0x000f220000100800 */
[----:B--2---:R-:W-:Y:S01]  /*91a0*/  SHF.R.S32.HI R2, RZ, 0x1f, R129 ;  /* 0x0000001fff027819 */ /* 0x004fe20000011481 */
[----:B------:R-:W-:Y:S01]  /*91b0*/  ULDC.U8 UR4, c[0x0][0x298] ;  /* 0x0000a60000047ab9 */ /* 0x000fe20000000000 */
[C---:B-1----:R-:W-:Y:S01]  /*91c0*/  IMAD.WIDE.U32 R4, R129.reuse, c[0x0][0x290], RZ ;  /* 0x0000a40081047a25 */ /* 0x042fe200078e00ff */
[----:B------:R-:W-:Y:S01]  /*91d0*/  ISETP.NE.AND P2, PT, RZ, UR4, PT ;  /* 0x00000004ff007c0c */ /* 0x000fe2000bf45270 */
[----:B------:R-:W-:Y:S02]  /*91e0*/  BSSY B2, `(.L_x_304) ;  /* 0x000034c000027945 */ /* 0x000fe40003800000 */
[C---:B------:R-:W-:Y:S02]  /*91f0*/  IMAD R7, R2.reuse, c[0x0][0x280], RZ ;  /* 0x0000a00002077a24 */ /* 0x040fe400078e02ff */
[----:B------:R-:W-:Y:S02]  /*9200*/  IMAD R6, R2, c[0x0][0x290], RZ ;  /* 0x0000a40002067a24 */ /* 0x000fe400078e02ff */
[----:B---3--:R-:W-:-:S04]  /*9210*/  IMAD.WIDE.U32 R2, R129, c[0x0][0x280], RZ ;  /* 0x0000a00081027a25 */ /* 0x008fc800078e00ff */
[C---:B------:R-:W-:Y:S01]  /*9220*/  IMAD R9, R129.reuse, c[0x0][0x284], R7 ;  /* 0x0000a10081097a24 */ /* 0x040fe200078e0207 */
[----:B------:R-:W-:Y:S01]  /*9230*/  LEA R7, P0, R4, c[0x0][0x288], 0x1 ;  /* 0x0000a20004077a11 */ /* 0x000fe200078008ff */
[----:B------:R-:W-:Y:S01]  /*9240*/  IMAD R8, R129, c[0x0][0x294], R6 ;  /* 0x0000a50081087a24 */ /* 0x000fe200078e0206 */
[----:B------:R-:W-:Y:S02]  /*9250*/  LEA R6, P1, R2, c[0x0][0x270], 0x1 ;  /* 0x00009c0002067a11 */ /* 0x000fe400078208ff */
[----:B------:R-:W-:Y:S02]  /*9260*/  IADD3 R3, R9, R3, RZ ;  /* 0x0000000309037210 */ /* 0x000fe40007ffe0ff */
[----:B------:R-:W-:Y:S02]  /*9270*/  IADD3 R5, R8, R5, RZ ;  /* 0x0000000508057210 */ /* 0x000fe40007ffe0ff */
[----:B------:R-:W-:Y:S02]  /*9280*/  LEA.HI.X R2, R2, c[0x0][0x274], R3, 0x1, P1 ;  /* 0x00009d0002027a11 */ /* 0x000fe400008f0c03 */
[----:B------:R-:W-:-:S02]  /*9290*/  LEA.HI.X R3, R4, c[0x0][0x28c], R5, 0x1, P0 ;  /* 0x0000a30004037a11 */ /* 0x000fc400000f0c05 */
[----:B----4-:R-:W-:Y:S01]  /*92a0*/  LEA R4, R25, R98, 0x7 ;  /* 0x0000006219047211 */ /* 0x010fe200078e38ff */
[----:B------:R-:W-:Y:S05]  /*92b0*/  @!P2 BRA `(.L_x_305) ;  /* 0x000019200000a947 */ /* 0x000fea0003800000 */
[----:B------:R-:W-:Y:S01]  /*92c0*/  ISETP.GE.AND P0, PT, R4, R0, PT ;  /* 0x000000000400720c */ /* 0x000fe20003f06270 */
[----:B------:R-:W1:Y:S01]  /*92d0*/  SHFL.IDX PT, R11, R2, RZ, 0x1c1f ;  /* 0x001c1fff020b7589 */ /* 0x000e6200000e0000 */
[----:B------:R-:W-:Y:S01]  /*92e0*/  BSSY B0, `(.L_x_306) ;  /* 0x0000019000007945 */ /* 0x000fe20003800000 */
[----:B------:R-:W-:Y:S01]  /*92f0*/  CS2R R4, SRZ ;  /* 0x0000000000047805 */ /* 0x000fe2000001ff00 */
[----:B------:R-:W-:Y:S01]  /*9300*/  CS2R R8, SRZ ;  /* 0x0000000000087805 */ /* 0x000fe2000001ff00 */
[----:B------:R-:W2:Y:S04]  /*9310*/  SHFL.IDX PT, R10, R6, RZ, 0x1c1f ;  /* 0x001c1fff060a7589 */ /* 0x000ea800000e0000 */
[----:B------:R3:W4:Y:S04]  /*9320*/  SHFL.IDX PT, R13, R3, RZ, 0x1c1f ;  /* 0x001c1fff030d7589 */ /* 0x00072800000e0000 */
[----:B------:R5:W1:Y:S01]  /*9330*/  SHFL.IDX PT, R12, R7, RZ, 0x1c1f ;  /* 0x001c1fff070c7589 */ /* 0x000a6200000e0000 */
[----:B---3--:R-:W-:Y:S01]  /*9340*/  CS2R R2, SRZ ;  /* 0x0000000000027805 */ /* 0x008fe2000001ff00 */
[----:B-----5:R-:W-:Y:S01]  /*9350*/  CS2R R6, SRZ ;  /* 0x0000000000067805 */ /* 0x020fe2000001ff00 */
[----:B------:R-:W-:Y:S05]  /*9360*/  @P0 BRA `(.L_x_307) ;  /* 0x0000010000000947 */ /* 0x000fea0003800000 */
[----:B-12-4-:R-:W2:Y:S04]  /*9370*/  LDL R16, [R1+0xe0] ;  /* 0x0000e00001107983 */ /* 0x016ea80000100800 */
[----:B------:R-:W3:Y:S01]  /*9380*/  LDL R18, [R1+0xdc] ;  /* 0x0000dc0001127983 */ /* 0x000ee20000100800 */
[----:B------:R-:W-:-:S02]  /*9390*/  ISETP.GE.AND P1, PT, R92, c[0x0][0x27c], PT ;  /* 0x00009f005c007a0c */ /* 0x000fc40003f26270 */
[----:B------:R-:W-:Y:S01]  /*93a0*/  ISETP.GE.AND P0, PT, R91, c[0x0][0x27c], PT ;  /* 0x00009f005b007a0c */ /* 0x000fe20003f06270 */
[----:B------:R-:W-:-:S10]  /*93b0*/  CS2R R4, SRZ ;  /* 0x0000000000047805 */ /* 0x000fd4000001ff00 */
[----:B------:R-:W-:-:S05]  /*93c0*/  @!P1 IMAD.WIDE R2, R92, 0x2, R10 ;  /* 0x000000025c029825 */ /* 0x000fca00078e020a */
[----:B------:R1:W5:Y:S02]  /*93d0*/  @!P1 LD.E.64 R8, [R2.64] ;  /* 0x0000000802089980 */ /* 0x000364000c101b00 */
[----:B-1----:R-:W-:Y:S01]  /*93e0*/  CS2R R2, SRZ ;  /* 0x0000000000027805 */ /* 0x002fe2000001ff00 */
[-C--:B--2---:R-:W-:Y:S02]  /*93f0*/  @!P0 IADD3 R14, P3, R10, R16.reuse, RZ ;  /* 0x000000100a0e8210 */ /* 0x084fe40007f7e0ff */
[----:B------:R-:W-:Y:S01]  /*9400*/  @!P0 IADD3 R10, P2, R12, R16, RZ ;  /* 0x000000100c0a8210 */ /* 0x000fe20007f5e0ff */
[----:B------:R-:W-:-:S04]  /*9410*/  @!P1 IMAD.WIDE R16, R92, 0x2, R12 ;  /* 0x000000025c109825 */ /* 0x000fc800078e020c */
[--C-:B---3--:R-:W-:Y:S01]  /*9420*/  @!P0 IMAD.X R15, R11, 0x1, R18.reuse, P3 ;  /* 0x000000010b0f8824 */ /* 0x108fe200018e0612 */
[----:B------:R1:W5:Y:S01]  /*9430*/  @!P1 LD.E.64 R6, [R16.64] ;  /* 0x0000000810069980 */ /* 0x000362000c101b00 */
[----:B------:R-:W-:-:S03]  /*9440*/  @!P0 IMAD.X R11, R13, 0x1, R18, P2 ;  /* 0x000000010d0b8824 */ /* 0x000fc600010e0612 */
[----:B------:R1:W5:Y:S04]  /*9450*/  @!P0 LD.E.64 R4, [R14.64] ;  /* 0x000000080e048980 */ /* 0x000368000c101b00 */
[----:B------:R1:W5:Y:S02]  /*9460*/  @!P0 LD.E.64 R2, [R10.64] ;  /* 0x000000080a028980 */ /* 0x000364000c101b00 */
.L_x_307:
[----:B-12-4-:R-:W-:Y:S05]  /*9470*/  BSYNC B0 ;  /* 0x0000000000007941 */ /* 0x016fea0003800000 */
.L_x_306:
[--C-:B-----5:R-:W-:Y:S01]  /*9480*/  IMAD.MOV.U32 R17, RZ, RZ, R9.reuse ;  /* 0x000000ffff117224 */ /* 0x120fe200078e0009 */
[--C-:B------:R-:W-:Y:S01]  /*9490*/  SHF.R.U32.HI R13, RZ, 0x10, R9.reuse ;  /* 0x00000010ff0d7819 */ /* 0x100fe20000011609 */
[----:B------:R-:W-:Y:S01]  /*94a0*/  IMAD R0, R25, -0x80, R0 ;  /* 0xffffff8019007824 */ /* 0x000fe200078e0200 */
[----:B------:R-:W-:Y:S01]  /*94b0*/  SHF.R.U64 R16, R8, 0x10, R9 ;  /* 0x0000001008107819 */ /* 0x000fe20000001209 */
[----:B------:R-:W-:Y:S01]  /*94c0*/  IMAD.MOV.U32 R18, RZ, RZ, R8 ;  /* 0x000000ffff127224 */ /* 0x000fe200078e0008 */
[----:B------:R-:W-:Y:S01]  /*94d0*/  PRMT R20, R13, 0x5410, R17 ;  /* 0x000054100d147816 */ /* 0x000fe20000000011 */
[--C-:B------:R-:W-:Y:S01]  /*94e0*/  IMAD.MOV.U32 R14, RZ, RZ, R5.reuse ;  /* 0x000000ffff0e7224 */ /* 0x100fe200078e0005 */
[----:B------:R-:W-:Y:S01]  /*94f0*/  IMNMX R17, R0, 0x80, PT ;  /* 0x0000008000117817 */ /* 0x000fe20003800200 */
[----:B------:R-:W-:Y:S01]  /*9500*/  IMAD.MOV.U32 R15, RZ, RZ, R4 ;  /* 0x000000ffff0f7224 */ /* 0x000fe200078e0004 */
[----:B------:R-:W-:Y:S01]  /*9510*/  SHF.R.U64 R12, R4, 0x10, R5 ;  /* 0x00000010040c7819 */ /* 0x000fe20000001205 */
[----:B------:R-:W-:Y:S01]  /*9520*/  IMAD.MOV.U32 R11, RZ, RZ, R6 ;  /* 0x000000ffff0b7224 */ /* 0x000fe200078e0006 */
[----:B------:R-:W-:Y:S01]  /*9530*/  ISETP.GE.AND P0, PT, R98, R17, PT ;  /* 0x000000116200720c */ /* 0x000fe20003f06270 */
[----:B------:R-:W-:Y:S01]  /*9540*/  IMAD.MOV.U32 R10, RZ, RZ, R7 ;  /* 0x000000ffff0a7224 */ /* 0x000fe200078e0007 */
[----:B------:R-:W-:Y:S01]  /*9550*/  SHF.R.U32.HI R9, RZ, 0x10, R5 ;  /* 0x00000010ff097819 */ /* 0x000fe20000011605 */
[----:B------:R-:W-:-:S04]  /*9560*/  DEPBAR.LE SB0, 0x1 ;  /* 0x000080400000791a */ /* 0x000fc80000000000 */
[----:B------:R-:W-:Y:S01]  /*9570*/  SHF.R.U64 R8, R6, 0x10, R7 ;  /* 0x0000001006087819 */ /* 0x000fe20000001207 */
[----:B------:R-:W-:Y:S01]  /*9580*/  IMAD.MOV.U32 R6, RZ, RZ, R3 ;  /* 0x000000ffff067224 */ /* 0x000fe200078e0003 */
[----:B------:R-:W-:Y:S01]  /*9590*/  SHF.R.U32.HI R5, RZ, 0x10, R7 ;  /* 0x00000010ff057819 */ /* 0x000fe20000011607 */
[----:B------:R-:W-:Y:S01]  /*95a0*/  IMAD.MOV.U32 R7, RZ, RZ, R2 ;  /* 0x000000ffff077224 */ /* 0x000fe200078e0002 */
[--C-:B------:R-:W-:Y:S01]  /*95b0*/  SHF.R.U64 R4, R2, 0x10, R3.reuse ;  /* 0x0000001002047819 */ /* 0x100fe20000001203 */
[----:B------:R-:W-:Y:S01]  /*95c0*/  BSSY B1, `(.L_x_308) ;  /* 0x000005d000017945 */ /* 0x000fe20003800000 */
[----:B------:R-:W-:Y:S02]  /*95d0*/  SHF.R.U32.HI R2, RZ, 0x10, R3 ;  /* 0x00000010ff027819 */ /* 0x000fe40000011603 */
[----:B------:R-:W-:Y:S02]  /*95e0*/  PRMT R19, R16, 0x5410, R18 ;  /* 0x0000541010137816 */ /* 0x000fe40000000012 */
[----:B------:R-:W-:-:S02]  /*95f0*/  PRMT R23, R12, 0x5410, R15 ;  /* 0x000054100c177816 */ /* 0x000fc4000000000f */
[----:B------:R-:W-:Y:S02]  /*9600*/  PRMT R24, R9, 0x5410, R14 ;  /* 0x0000541009187816 */ /* 0x000fe4000000000e */
[----:B------:R-:W-:Y:S02]  /*9610*/  PRMT R16, R11, 0x5410, R8 ;  /* 0x000054100b107816 */ /* 0x000fe40000000008 */
[----:B------:R-:W-:Y:S02]  /*9620*/  PRMT R18, R5, 0x5410, R10 ;  /* 0x0000541005127816 */ /* 0x000fe4000000000a */
[----:B------:R-:W-:Y:S02]  /*9630*/  PRMT R21, R7, 0x5410, R4 ;  /* 0x0000541007157816 */ /* 0x000fe40000000004 */
[----:B------:R-:W-:Y:S01]  /*9640*/  PRMT R22, R2, 0x5410, R6 ;  /* 0x0000541002167816 */ /* 0x000fe20000000006 */
[----:B------:R-:W-:Y:S06]  /*9650*/  BAR.SYNC.DEFER_BLOCKING 0x0 ;  /* 0x0000000000007b1d */ /* 0x000fec0000010000 */
[----:B------:R-:W-:Y:S05]  /*9660*/  @P0 BRA `(.L_x_309) ;  /* 0x0000052000000947 */ /* 0x000fea0003800000 */
[----:B------:R-:W-:Y:S01]  /*9670*/  ISETP.GE.AND P0, PT, R92, c[0x0][0x27c], PT ;  /* 0x00009f005c007a0c */ /* 0x000fe20003f06270 */
[----:B------:R-:W-:-:S12]  /*9680*/  BSSY B0, `(.L_x_310) ;  /* 0x0000028000007945 */ /* 0x000fd80003800000 */
[----:B------:R-:W-:Y:S05]  /*9690*/  @P0 BRA `(.L_x_311) ;  /* 0x0000026000000947 */ /* 0x000fea0003800000 */
[----:B------:R-:W1:Y:S01]  /*96a0*/  LDS.128 R4, [R247+0x5000] ;  /* 0x00500000f7047984 */ /* 0x000e620000000c00 */
[--C-:B------:R-:W-:Y:S02]  /*96b0*/  HADD2.F32 R9, -RZ, R16.reuse.H0_H0 ;  /* 0x20000010ff097230 */ /* 0x100fe40000004100 */
[----:B------:R-:W-:Y:S02]  /*96c0*/  HADD2.F32 R0, -RZ, R16.H1_H1 ;  /* 0x30000010ff007230 */ /* 0x000fe40000004100 */
[--C-:B------:R-:W-:Y:S02]  /*96d0*/  HADD2.F32 R3, -RZ, R19.reuse.H1_H1 ;  /* 0x30000013ff037230 */ /* 0x100fe40000004100 */
[----:B------:R-:W-:Y:S02]  /*96e0*/  HADD2.F32 R2, -RZ, R19.H0_H0 ;  /* 0x20000013ff027230 */ /* 0x000fe40000004100 */
[--C-:B-1----:R-:W-:Y:S02]  /*96f0*/  HADD2.F32 R10, -RZ, R4.reuse.H0_H0 ;  /* 0x20000004ff0a7230 */ /* 0x102fe40000004100 */
[----:B------:R-:W-:-:S02]  /*9700*/  HADD2.F32 R8, -RZ, R4.H1_H1 ;  /* 0x30000004ff087230 */ /* 0x000fc40000004100 */
[--C-:B------:R-:W-:Y:S01]  /*9710*/  HADD2.F32 R4, -RZ, R5.reuse.H0_H0 ;  /* 0x20000005ff047230 */ /* 0x100fe20000004100 */
[-C--:B------:R-:W-:Y:S01]  /*9720*/  FMUL.FTZ R13, R10, R9.reuse ;  /* 0x000000090a0d7220 */ /* 0x080fe20000410000 */
[----:B------:R-:W-:Y:S01]  /*9730*/  HADD2.F32 R5, -RZ, R5.H1_H1 ;  /* 0x30000005ff057230 */ /* 0x000fe20000004100 */
[----:B------:R-:W-:Y:S01]  /*9740*/  FMUL.FTZ R14, R8, R9 ;  /* 0x00000009080e7220 */ /* 0x000fe20000410000 */
[--C-:B------:R-:W-:Y:S02]  /*9750*/  HADD2.F32 R12, -RZ, R6.reuse.H0_H0 ;  /* 0x20000006ff0c7230 */ /* 0x100fe40000004100 */
[----:B------:R-:W-:Y:S01]  /*9760*/  HADD2.F32 R11, -RZ, R6.H1_H1 ;  /* 0x30000006ff0b7230 */ /* 0x000fe20000004100 */
[-C--:B------:R-:W-:Y:S01]  /*9770*/  FMUL.FTZ R9, R5, R0.reuse ;  /* 0x0000000005097220 */ /* 0x080fe20000410000 */
[--C-:B------:R-:W-:Y:S01]  /*9780*/  HADD2.F32 R6, -RZ, R7.reuse.H0_H0 ;  /* 0x20000007ff067230 */ /* 0x100fe20000004100 */
[----:B------:R-:W-:Y:S01]  /*9790*/  FMUL.FTZ R0, R4, R0 ;  /* 0x0000000004007220 */ /* 0x000fe20000410000 */
[----:B------:R-:W-:Y:S01]  /*97a0*/  HADD2.F32 R7, -RZ, R7.H1_H1 ;  /* 0x30000007ff077230 */ /* 0x000fe20000004100 */
[----:B------:R-:W-:-:S02]  /*97b0*/  FFMA.FTZ R15, R10, R3, -R14 ;  /* 0x000000030a0f7223 */ /* 0x000fc4000001080e */
[----:B------:R-:W-:Y:S01]  /*97c0*/  FFMA.FTZ R14, R8, R3, R13 ;  /* 0x00000003080e7223 */ /* 0x000fe2000001000d */
[----:B------:R-:W-:Y:S01]  /*97d0*/  HADD2.F32 R3, -RZ, R20.H1_H1 ;  /* 0x30000014ff037230 */ /* 0x000fe20000004100 */
[-C--:B------:R-:W-:Y:S01]  /*97e0*/  FFMA.FTZ R13, R4, R2.reuse, -R9 ;  /* 0x00000002040d7223 */ /* 0x080fe20000010809 */
[--C-:B------:R-:W-:Y:S01]  /*97f0*/  HADD2.F32 R4, -RZ, R18.reuse.H1_H1 ;  /* 0x30000012ff047230 */ /* 0x100fe20000004100 */
[----:B------:R-:W-:Y:S01]  /*9800*/  FFMA.FTZ R10, R5, R2, R0 ;  /* 0x00000002050a7223 */ /* 0x000fe20000010000 */
[----:B------:R-:W-:Y:S02]  /*9810*/  HADD2.F32 R0, -RZ, R18.H0_H0 ;  /* 0x20000012ff007230 */ /* 0x000fe40000004100 */
[----:B------:R-:W-:Y:S01]  /*9820*/  HADD2.F32 R2, -RZ, R20.H0_H0 ;  /* 0x20000014ff027230 */ /* 0x000fe20000004100 */
[----:B------:R-:W-:Y:S02]  /*9830*/  FMUL.FTZ R9, R11, R4 ;  /* 0x000000040b097220 */ /* 0x000fe40000410000 */
[----:B------:R-:W-:-:S02]  /*9840*/  FMUL.FTZ R8, R7, R0 ;  /* 0x0000000007087220 */ /* 0x000fc40000410000 */
[----:B------:R-:W-:Y:S02]  /*9850*/  FMUL.FTZ R4, R12, R4 ;  /* 0x000000040c047220 */ /* 0x000fe40000410000 */
[----:B------:R-:W-:Y:S02]  /*9860*/  FMUL.FTZ R5, R6, R0 ;  /* 0x0000000006057220 */ /* 0x000fe40000410000 */
[-C--:B------:R-:W-:Y:S02]  /*9870*/  FFMA.FTZ R9, R12, R3.reuse, -R9 ;  /* 0x000000030c097223 */ /* 0x080fe40000010809 */
[-C--:B------:R-:W-:Y:S02]  /*9880*/  FFMA.FTZ R0, R6, R2.reuse, -R8 ;  /* 0x0000000206007223 */ /* 0x080fe40000010808 */
[----:B------:R-:W-:Y:S01]  /*9890*/  FFMA.FTZ R3, R11, R3, R4 ;  /* 0x000000030b037223 */ /* 0x000fe20000010004 */
[----:B------:R-:W-:Y:S01]  /*98a0*/  F2FP.PACK_AB R4, R14, R15 ;  /* 0x0000000f0e04723e */ /* 0x000fe200000000ff */
[----:B------:R-:W-:Y:S01]  /*98b0*/  FFMA.FTZ R2, R7, R2, R5 ;  /* 0x0000000207027223 */ /* 0x000fe20000010005 */
[----:B------:R-:W-:-:S02]  /*98c0*/  F2FP.PACK_AB R5, R10, R13 ;  /* 0x0000000d0a05723e */ /* 0x000fc400000000ff */
[----:B------:R-:W-:Y:S02]  /*98d0*/  F2FP.PACK_AB R6, R3, R9 ;  /* 0x000000090306723e */ /* 0x000fe400000000ff */
[----:B------:R-:W-:-:S05]  /*98e0*/  F2FP.PACK_AB R7, R2, R0 ;  /* 0x000000000207723e */ /* 0x000fca00000000ff */
[----:B------:R1:W-:Y:S02]  /*98f0*/  STS.128 [R247+0x5000], R4 ;  /* 0x00500004f7007388 */ /* 0x0003e40000000c00 */
.L_x_311:
[----:B------:R-:W-:Y:S05]  /*9900*/  BSYNC B0 ;  /* 0x0000000000007941 */ /* 0x000fea0003800000 */
.L_x_310:
[----:B------:R-:W-:-:S13]  /*9910*/  ISETP.GE.AND P0, PT, R91, c[0x0][0x27c], PT ;  /* 0x00009f005b007a0c */ /* 0x000fda0003f06270 */
[----:B------:R-:W-:Y:S05]  /*9920*/  @P0 BRA `(.L_x_309) ;  /* 0x0000026000000947 */ /* 0x000fea0003800000 */
[----:B-1----:R-:W1:Y:S01]  /*9930*/  LDS.128 R4, [R248+0x5000] ;  /* 0x00500000f8047984 */ /* 0x002e620000000c00 */
        /* <DEDUP_REMOVED lines=37> */
.L_x_309:
[----:B------:R-:W-:Y:S05]  /*9b90*/  BSYNC B1 ;  /* 0x0000000000017941 */ /* 0x000fea0003800000 */
.L_x_308:
[----:B------:R-:W-:Y:S01]  /*9ba0*/  IADD3 R0, R98, 0x20, RZ ;  /* 0x0000002062007810 */ /* 0x000fe20007ffe0ff */
[----:B------:R-:W-:Y:S03]  /*9bb0*/  BSSY B1, `(.L_x_312) ;  /* 0x0000055000017945 */ /* 0x000fe60003800000 */
[----:B------:R-:W-:-:S13]  /*9bc0*/  ISETP.GE.AND P0, PT, R0, R17, PT ;  /* 0x000000110000720c */ /* 0x000fda0003f06270 */
[----:B------:R-:W-:Y:S05]  /*9bd0*/  @P0 BRA `(.L_x_313) ;  /* 0x0000052000000947 */ /* 0x000fea0003800000 */
[----:B------:R-:W-:Y:S01]  /*9be0*/  ISETP.GE.AND P0, PT, R92, c[0x0][0x27c], PT ;  /* 0x00009f005c007a0c */ /* 0x000fe20003f06270 */
[----:B------:R-:W-:-:S12]  /*9bf0*/  BSSY B0, `(.L_x_314) ;  /* 0x0000028000007945 */ /* 0x000fd80003800000 */
        /* <DEDUP_REMOVED lines=9> */
[C---:B------:R-:W-:Y:S01]  /*9c90*/  FMUL.FTZ R13, R9.reuse, R10 ;  /* 0x0000000a090d7220 */ /* 0x040fe20000410000 */
[----:B------:R-:W-:Y:S01]  /*9ca0*/  HADD2.F32 R5, -RZ, R5.H1_H1 ;  /* 0x30000005ff057230 */ /* 0x000fe20000004100 */
[----:B------:R-:W-:Y:S01]  /*9cb0*/  FMUL.FTZ R14, R9, R8 ;  /* 0x00000008090e7220 */ /* 0x000fe20000410000 */
[--C-:B------:R-:W-:Y:S02]  /*9cc0*/  HADD2.F32 R12, -RZ, R6.reuse.H0_H0 ;  /* 0x20000006ff0c7230 */ /* 0x100fe40000004100 */
[----:B------:R-:W-:Y:S01]  /*9cd0*/  HADD2.F32 R11, -RZ, R6.H1_H1 ;  /* 0x30000006ff0b7230 */ /* 0x000fe20000004100 */
[C---:B------:R-:W-:Y:S01]  /*9ce0*/  FMUL.FTZ R9, R0.reuse, R5 ;  /* 0x0000000500097220 */ /* 0x040fe20000410000 */
[--C-:B------:R-:W-:Y:S01]  /*9cf0*/  HADD2.F32 R6, -RZ, R7.reuse.H0_H0 ;  /* 0x20000007ff067230 */ /* 0x100fe20000004100 */
[----:B------:R-:W-:Y:S01]  /*9d00*/  FMUL.FTZ R0, R0, R4 ;  /* 0x0000000400007220 */ /* 0x000fe20000410000 */
[----:B------:R-:W-:Y:S01]  /*9d10*/  HADD2.F32 R7, -RZ, R7.H1_H1 ;  /* 0x30000007ff077230 */ /* 0x000fe20000004100 */
[----:B------:R-:W-:-:S02]  /*9d20*/  FFMA.FTZ R15, R3, R10, -R14 ;  /* 0x0000000a030f7223 */ /* 0x000fc4000001080e */
[----:B------:R-:W-:Y:S01]  /*9d30*/  FFMA.FTZ R14, R3, R8, R13 ;  /* 0x00000008030e7223 */ /* 0x000fe2000001000d */
[----:B------:R-:W-:Y:S01]  /*9d40*/  HADD2.F32 R3, -RZ, R20.H1_H1 ;  /* 0x30000014ff037230 */ /* 0x000fe20000004100 */
[C---:B------:R-:W-:Y:S01]  /*9d50*/  FFMA.FTZ R13, R2.reuse, R4, -R9 ;  /* 0x00000004020d7223 */ /* 0x040fe20000010809 */
        /* <DEDUP_REMOVED lines=8> */
[C---:B------:R-:W-:Y:S02]  /*9de0*/  FFMA.FTZ R9, R3.reuse, R12, -R9 ;  /* 0x0000000c03097223 */ /* 0x040fe40000010809 */
[----:B------:R-:W-:Y:S02]  /*9df0*/  FFMA.FTZ R0, R2, R6, -R8 ;  /* 0x0000000602007223 */ /* 0x000fe40000010808 */
[----:B------:R-:W-:Y:S01]  /*9e00*/  FFMA.FTZ R3, R3, R11, R4 ;  /* 0x0000000b03037223 */ /* 0x000fe20000010004 */
[----:B------:R-:W-:Y:S01]  /*9e10*/  F2FP.PACK_AB R4, R14, R15 ;  /* 0x0000000f0e04723e */ /* 0x000fe200000000ff */
[----:B------:R-:W-:Y:S01]  /*9e20*/  FFMA.FTZ R2, R2, R7, R5 ;  /* 0x0000000702027223 */ /* 0x000fe20000010005 */
[----:B------:R-:W-:-:S02]  /*9e30*/  F2FP.PACK_AB R5, R10, R13 ;  /* 0x0000000d0a05723e */ /* 0x000fc400000000ff */
[----:B------:R-:W-:Y:S02]  /*9e40*/  F2FP.PACK_AB R6, R3, R9 ;  /* 0x000000090306723e */ /* 0x000fe400000000ff */
[----:B------:R-:W-:-:S05]  /*9e50*/  F2FP.PACK_AB R7, R2, R0 ;  /* 0x000000000207723e */ /* 0x000fca00000000ff */
[----:B------:R1:W-:Y:S02]  /*9e60*/  STS.128 [R247+0x6000], R4 ;  /* 0x00600004f7007388 */ /* 0x0003e40000000c00 */
.L_x_315:
[----:B------:R-:W-:Y:S05]  /*9e70*/  BSYNC B0 ;  /* 0x0000000000007941 */ /* 0x000fea0003800000 */
.L_x_314:
        /* <DEDUP_REMOVED lines=40> */
.L_x_313:
[----:B------:R-:W-:Y:S05]  /*a100*/  BSYNC B1 ;  /* 0x0000000000017941 */ /* 0x000fea0003800000 */
.L_x_312:
        /* <DEDUP_REMOVED lines=45> */
.L_x_319:
[----:B------:R-:W-:Y:S05]  /*a3e0*/  BSYNC B0 ;  /* 0x0000000000007941 */ /* 0x000fea0003800000 */
.L_x_318:
        /* <DEDUP_REMOVED lines=40> */
.L_x_317:
[----:B------:R-:W-:Y:S05]  /*a670*/  BSYNC B1 ;  /* 0x0000000000017941 */ /* 0x000fea0003800000 */
.L_x_316:
[----:B------:R-:W-:-:S04]  /*a680*/  IADD3 R0, R98, 0x60, RZ ;  /* 0x0000006062007810 */ /* 0x000fc80007ffe0ff */
        /* <DEDUP_REMOVED lines=43> */
.L_x_322:
[----:B------:R-:W-:Y:S05]  /*a940*/  BSYNC B0 ;  /* 0x0000000000007941 */ /* 0x000fea0003800000 */
.L_x_321:
        /* <DEDUP_REMOVED lines=39> */
[----:B------:R1:W-:Y:S01]  /*abc0*/  STS.128 [R248+0x8000], R4 ;  /* 0x00800004f8007388 */ /* 0x0003e20000000c00 */
[----:B------:R-:W-:Y:S05]  /*abd0*/  BRA `(.L_x_320) ;  /* 0x00001ac000007947 */ /* 0x000fea0003800000 */
.L_x_305:
[----:B------:R-:W-:Y:S01]  /*abe0*/  ISETP.GE.AND P0, PT, R4, R0, PT ;  /* 0x000000000400720c */ /* 0x000fe20003f06270 */
[----:B------:R-:W1:Y:S01]  /*abf0*/  SHFL.IDX PT, R15, R2, RZ, 0x1c1f ;  /* 0x001c1fff020f7589 */ /* 0x000e6200000e0000 */
[----:B------:R-:W-:Y:S01]  /*ac00*/  BSSY B0, `(.L_x_323) ;  /* 0x0000014000007945 */ /* 0x000fe20003800000 */
[----:B------:R-:W-:Y:S01]  /*ac10*/  CS2R R4, SRZ ;  /* 0x0000000000047805 */ /* 0x000fe2000001ff00 */
[----:B------:R-:W-:Y:S01]  /*ac20*/  CS2R R10, SRZ ;  /* 0x00000000000a7805 */ /* 0x000fe2000001ff00 */
[----:B------:R-:W2:Y:S01]  /*ac30*/  SHFL.IDX PT, R12, R6, RZ, 0x1c1f ;  /* 0x001c1fff060c7589 */ /* 0x000ea200000e0000 */
[----:B------:R-:W-:-:S03]  /*ac40*/  CS2R R8, SRZ ;  /* 0x0000000000087805 */ /* 0x000fc6000001ff00 */
[----:B------:R-:W3:Y:S04]  /*ac50*/  SHFL.IDX PT, R14, R3, RZ, 0x1c1f ;  /* 0x001c1fff030e7589 */ /* 0x000ee800000e0000 */
[----:B------:R4:W1:Y:S02]  /*ac60*/  SHFL.IDX PT, R13, R7, RZ, 0x1c1f ;  /* 0x001c1fff070d7589 */ /* 0x00086400000e0000 */
[----:B----4-:R-:W-:Y:S01]  /*ac70*/  CS2R R6, SRZ ;  /* 0x0000000000067805 */ /* 0x010fe2000001ff00 */
[----:B------:R-:W-:Y:S05]  /*ac80*/  @P0 BRA `(.L_x_324) ;  /* 0x000000b000000947 */ /* 0x000fea0003800000 */
[C---:B-123--:R-:W-:Y:S01]  /*ac90*/  ISETP.GE.AND P0, PT, R86.reuse, c[0x0][0x27c], PT ;  /* 0x00009f0056007a0c */ /* 0x04efe20003f06270 */
[C---:B------:R-:W-:Y:S01]  /*aca0*/  IMAD.SHL.U32 R2, R86.reuse, 0x2, RZ ;  /* 0x0000000256027824 */ /* 0x040fe200078e00ff */
[----:B------:R-:W-:Y:S01]  /*acb0*/  SHF.L.U64.HI R3, R86, 0x1, R87 ;  /* 0x0000000156037819 */ /* 0x000fe20000010257 */
[----:B------:R-:W-:-:S03]  /*acc0*/  CS2R R6, SRZ ;  /* 0x0000000000067805 */ /* 0x000fc6000001ff00 */
[-C--:B------:R-:W-:Y:S02]  /*acd0*/  IADD3 R12, P2, R12, R2.reuse, RZ ;  /* 0x000000020c0c7210 */ /* 0x080fe40007f5e0ff */
[----:B------:R-:W-:-:S03]  /*ace0*/  IADD3 R2, P1, R13, R2, RZ ;  /* 0x000000020d027210 */ /* 0x000fc60007f3e0ff */
[--C-:B------:R-:W-:Y:S02]  /*acf0*/  IMAD.X R13, R15, 0x1, R3.reuse, P2 ;  /* 0x000000010f0d7824 */ /* 0x100fe400010e0603 */
[----:B------:R-:W-:Y:S01]  /*ad00*/  IMAD.X R3, R14, 0x1, R3, P1 ;  /* 0x000000010e037824 */ /* 0x000fe200008e0603 */
[----:B------:R-:W-:Y:S05]  /*ad10*/  @P0 BRA `(.L_x_324) ;  /* 0x0000002000000947 */ /* 0x000fea0003800000 */
[----:B------:R1:W5:Y:S04]  /*ad20*/  LD.E.128 R8, [R12.64] ;  /* 0x000000080c087980 */ /* 0x000368000c101d00 */
[----:B------:R1:W5:Y:S02]  /*ad30*/  LD.E.128 R4, [R2.64] ;  /* 0x0000000802047980 */ /* 0x000364000c101d00 */
.L_x_324:
[----:B-123--:R-:W-:Y:S05]  /*ad40*/  BSYNC B0 ;  /* 0x0000000000007941 */ /* 0x00efea0003800000 */
.L_x_323:
[----:B------:R-:W-:Y:S01]  /*ad50*/  IMAD R0, R25, -0x80, R0 ;  /* 0xffffff8019007824 */ /* 0x000fe200078e0200 */
[----:B------:R-:W-:Y:S01]  /*ad60*/  ISETP.GE.AND P0, PT, R86, c[0x0][0x27c], PT ;  /* 0x00009f0056007a0c */ /* 0x000fe20003f06270 */
[--C-:B-----5:R-:W-:Y:S01]  /*ad70*/  IMAD.MOV.U32 R18, RZ, RZ, R9.reuse ;  /* 0x000000ffff127224 */ /* 0x120fe200078e0009 */
[----:B------:R-:W-:Y:S01]  /*ad80*/  SHF.R.U64 R17, R8, 0x10, R9 ;  /* 0x0000001008117819 */ /* 0x000fe20000001209 */
[----:B------:R-:W-:Y:S01]  /*ad90*/  IMAD.MOV.U32 R16, RZ, RZ, R10 ;  /* 0x000000ffff107224 */ /* 0x000fe200078e000a */
[----:B------:R-:W-:Y:S01]  /*ada0*/  IMNMX R38, R0, 0x80, PT ;  /* 0x0000008000267817 */ /* 0x000fe20003800200 */
[----:B------:R-:W-:Y:S01]  /*adb0*/  IMAD.MOV.U32 R15, RZ, RZ, R11 ;  /* 0x000000ffff0f7224 */ /* 0x000fe200078e000b */
[----:B------:R-:W-:Y:S01]  /*adc0*/  SHF.R.U32.HI R13, RZ, 0x10, R9 ;  /* 0x00000010ff0d7819 */ /* 0x000fe20000011609 */
[----:B------:R-:W-:Y:S01]  /*add0*/  IMAD.MOV.U32 R12, RZ, RZ, R4 ;  /* 0x000000ffff0c7224 */ /* 0x000fe200078e0004 */
[----:B------:R-:W-:Y:S01]  /*ade0*/  ISETP.GE.OR P1, PT, R98, R38, P0 ;  /* 0x000000266200720c */ /* 0x000fe20000726670 */
[----:B------:R-:W-:Y:S01]  /*adf0*/  IMAD.MOV.U32 R19, RZ, RZ, R8 ;  /* 0x000000ffff137224 */ /* 0x000fe200078e0008 */
[--C-:B------:R-:W-:Y:S01]  /*ae00*/  SHF.R.U64 R14, R10, 0x10, R11.reuse ;  /* 0x000000100a0e7819 */ /* 0x100fe2000000120b */
[----:B------:R-:W-:Y:S01]  /*ae10*/  IMAD.MOV.U32 R8, RZ, RZ, R6 ;  /* 0x000000ffff087224 */ /* 0x000fe200078e0006 */
[----:B------:R-:W-:Y:S01]  /*ae20*/  SHF.R.U32.HI R10, RZ, 0x10, R11 ;  /* 0x00000010ff0a7819 */ /* 0x000fe2000001160b */
[--C-:B------:R-:W-:Y:S01]  /*ae30*/  IMAD.MOV.U32 R11, RZ, RZ, R5.reuse ;  /* 0x000000ffff0b7224 */ /* 0x100fe200078e0005 */
[----:B------:R-:W-:Y:S01]  /*ae40*/  SHF.R.U64 R9, R4, 0x10, R5 ;  /* 0x0000001004097819 */ /* 0x000fe20000001205 */
[----:B------:R-:W-:-:S04]  /*ae50*/  DEPBAR.LE SB0, 0x1 ;  /* 0x000080400000791a */ /* 0x000fc80000000000 */
[----:B------:R-:W-:Y:S01]  /*ae60*/  SHF.R.U32.HI R4, RZ, 0x10, R5 ;  /* 0x00000010ff047819 */ /* 0x000fe20000011605 */
[--C-:B------:R-:W-:Y:S01]  /*ae70*/  IMAD.MOV.U32 R5, RZ, RZ, R7.reuse ;  /* 0x000000ffff057224 */ /* 0x100fe200078e0007 */
[--C-:B------:R-:W-:Y:S01]  /*ae80*/  SHF.R.U64 R3, R6, 0x10, R7.reuse ;  /* 0x0000001006037819 */ /* 0x100fe20000001207 */
[----:B------:R-:W-:Y:S01]  /*ae90*/  BSSY B0, `(.L_x_325) ;  /* 0x0000065000007945 */ /* 0x000fe20003800000 */
[----:B------:R-:W-:Y:S02]  /*aea0*/  SHF.R.U32.HI R2, RZ, 0x10, R7 ;  /* 0x00000010ff027819 */ /* 0x000fe40000011607 */
[----:B------:R-:W-:Y:S02]  /*aeb0*/  PRMT R41, R19, 0x5410, R8 ;  /* 0x0000541013297816 */ /* 0x000fe40000000008 */
        /* <DEDUP_REMOVED lines=9> */
[----:B------:R-:W2:Y:S04]  /*af50*/  LDL R22, [R1+0x40] ;  /* 0x0000400001167983 */ /* 0x000ea80000100800 */
[----:B------:R-:W3:Y:S04]  /*af60*/  LDL R21, [R1+0x44] ;  /* 0x0000440001157983 */ /* 0x000ee80000100800 */
[----:B------:R-:W4:Y:S04]  /*af70*/  LDL R47, [R1+0xcc] ;  /* 0x0000cc00012f7983 */ /* 0x000f280000100800 */
[----:B------:R-:W1:Y:S01]  /*af80*/  S2R R23, SR_TID.X ;  /* 0x0000000000177919 */ /* 0x000e620000002100 */
[----:B------:R-:W-:-:S02]  /*af90*/  IADD3 R0, R86, c[0x0][0x27c], RZ ;  /* 0x00009f0056007a10 */ /* 0x000fc40007ffe0ff */
[----:B-1----:R-:W-:-:S04]  /*afa0*/  SHF.R.S32.HI R20, RZ, 0x1f, R23 ;  /* 0x0000001fff147819 */ /* 0x002fc80000011417 */
[----:B------:R-:W-:-:S04]  /*afb0*/  LEA.HI R20, R20, R23, RZ, 0x5 ;  /* 0x0000001714147211 */ /* 0x000fc800078f28ff */
[----:B------:R-:W-:-:S04]  /*afc0*/  SHF.R.S32.HI R20, RZ, 0x5, R20 ;  /* 0x00000005ff147819 */ /* 0x000fc80000011414 */
[----:B------:R-:W-:Y:S01]  /*afd0*/  SHF.L.U32 R20, R20, 0x9, RZ ;  /* 0x0000000914147819 */ /* 0x000fe200000006ff */
[----:B------:R-:W-:Y:S02]  /*afe0*/  HADD2.F32 R2, -RZ, R39.H0_H0 ;  /* 0x20000027ff027230 */ /* 0x000fe40000004100 */
[----:B------:R-:W-:Y:S01]  /*aff0*/  HADD2.F32 R13, -RZ, R41.H0_H0 ;  /* 0x20000029ff0d7230 */ /* 0x000fe20000004100 */
[----:B--2---:R-:W-:-:S04]  /*b000*/  LOP3.LUT R0, R22, 0x38, R0, 0xf8, !PT ;  /* 0x0000003816007812 */ /* 0x004fc800078ef800 */
[----:B---3--:R-:W-:-:S04]  /*b010*/  LOP3.LUT R0, R0, R21, RZ, 0x3c, !PT ;  /* 0x0000001500007212 */ /* 0x008fc800078e3cff */
[----:B------:R-:W-:Y:S01]  /*b020*/  IADD3 R0, R20, R0, RZ ;  /* 0x0000000014007210 */ /* 0x000fe20007ffe0ff */
[----:B----4-:R-:W1:Y:S03]  /*b030*/  LDS.128 R4, [R47] ;  /* 0x000000002f047984 */ /* 0x010e660000000c00 */
[----:B------:R-:W-:-:S05]  /*b040*/  SHF.L.U32 R26, R0, 0x1, RZ ;  /* 0x00000001001a7819 */ /* 0x000fca00000006ff */
[----:B------:R-:W2:Y:S01]  /*b050*/  LDS.128 R8, [R26+0x5100] ;  /* 0x005100001a087984 */ /* 0x000ea20000000c00 */
[----:B------:R-:W-:Y:S02]  /*b060*/  HADD2.F32 R0, -RZ, R39.H1_H1 ;  /* 0x30000027ff007230 */ /* 0x000fe40000004100 */
[--C-:B-1----:R-:W-:Y:S02]  /*b070*/  HADD2.F32 R19, -RZ, R4.reuse.H0_H0 ;  /* 0x20000004ff137230 */ /* 0x102fe40000004100 */
[----:B------:R-:W-:Y:S02]  /*b080*/  HADD2.F32 R16, -RZ, R4.H1_H1 ;  /* 0x30000004ff107230 */ /* 0x000fe40000004100 */
[--C-:B------:R-:W-:Y:S02]  /*b090*/  HADD2.F32 R23, -RZ, R7.reuse.H0_H0 ;  /* 0x20000007ff177230 */ /* 0x100fe40000004100 */
[----:B--2---:R-:W-:Y:S02]  /*b0a0*/  HADD2.F32 R4, -RZ, R8.H0_H0 ;  /* 0x20000008ff047230 */ /* 0x004fe40000004100 */
[----:B------:R-:W-:Y:S01]  /*b0b0*/  HADD2.F32 R22, -RZ, R7.H1_H1 ;  /* 0x30000007ff167230 */ /* 0x000fe20000004100 */
[-C--:B------:R-:W-:Y:S01]  /*b0c0*/  FMUL.FTZ R7, R19, R2.reuse ;  /* 0x0000000213077220 */ /* 0x080fe20000410000 */
[--C-:B------:R-:W-:Y:S01]  /*b0d0*/  HADD2.F32 R15, -RZ, R11.reuse.H0_H0 ;  /* 0x2000000bff0f7230 */ /* 0x100fe20000004100 */
[----:B------:R-:W-:Y:S01]  /*b0e0*/  FMUL.FTZ R34, R4, R2 ;  /* 0x0000000204227220 */ /* 0x000fe20000410000 */
[----:B------:R-:W-:Y:S01]  /*b0f0*/  HADD2.F32 R14, -RZ, R11.H1_H1 ;  /* 0x3000000bff0e7230 */ /* 0x000fe20000004100 */
[----:B------:R-:W-:Y:S01]  /*b100*/  FMUL.FTZ R2, R16, R0 ;  /* 0x0000000010027220 */ /* 0x000fe20000410000 */
[----:B------:R-:W-:-:S02]  /*b110*/  HADD2.F32 R18, -RZ, R5.H0_H0 ;  /* 0x20000005ff127230 */ /* 0x000fc40000004100 */
[----:B------:R-:W-:Y:S02]  /*b120*/  HADD2.F32 R17, -RZ, R5.H1_H1 ;  /* 0x30000005ff117230 */ /* 0x000fe40000004100 */
[----:B------:R-:W-:Y:S02]  /*b130*/  HADD2.F32 R3, -RZ, R8.H1_H1 ;  /* 0x30000008ff037230 */ /* 0x000fe40000004100 */
[----:B------:R-:W-:Y:S02]  /*b140*/  HADD2.F32 R11, -RZ, R42.H1_H1 ;  /* 0x3000002aff0b7230 */ /* 0x000fe40000004100 */
[----:B------:R-:W-:Y:S01]  /*b150*/  HADD2.F32 R5, -RZ, R40.H0_H0 ;  /* 0x20000028ff057230 */ /* 0x000fe20000004100 */
[----:B------:R-:W-:Y:S01]  /*b160*/  FFMA.FTZ R37, R4, R13, R7 ;  /* 0x0000000d04257223 */ /* 0x000fe20000010007 */
[--C-:B------:R-:W-:Y:S01]  /*b170*/  HADD2.F32 R21, -RZ, R6.reuse.H0_H0 ;  /* 0x20000006ff157230 */ /* 0x100fe20000004100 */
[----:B------:R-:W-:Y:S01]  /*b180*/  FFMA.FTZ R36, R3, R11, R2 ;  /* 0x0000000b03247223 */ /* 0x000fe20000010002 */
[----:B------:R-:W-:-:S02]  /*b190*/  HADD2.F32 R20, -RZ, R6.H1_H1 ;  /* 0x30000006ff147230 */ /* 0x000fc40000004100 */
[--C-:B------:R-:W-:Y:S02]  /*b1a0*/  HADD2.F32 R8, -RZ, R10.reuse.H0_H0 ;  /* 0x2000000aff087230 */ /* 0x100fe40000004100 */
[----:B------:R-:W-:Y:S01]  /*b1b0*/  HADD2.F32 R12, -RZ, R10.H1_H1 ;  /* 0x3000000aff0c7230 */ /* 0x000fe20000004100 */
[-C--:B------:R-:W-:Y:S01]  /*b1c0*/  FMUL.FTZ R4, R18, R5.reuse ;  /* 0x0000000512047220 */ /* 0x080fe20000410000 */
[----:B------:R-:W-:Y:S01]  /*b1d0*/  HADD2.F32 R6, -RZ, R9.H0_H0 ;  /* 0x20000009ff067230 */ /* 0x000fe20000004100 */
[----:B------:R-:W-:Y:S01]  /*b1e0*/  FMUL.FTZ R33, R3, R0 ;  /* 0x0000000003217220 */ /* 0x000fe20000410000 */
[----:B------:R-:W-:Y:S02]  /*b1f0*/  HADD2.F32 R10, -RZ, R43.H0_H0 ;  /* 0x2000002bff0a7230 */ /* 0x000fe40000004100 */
[----:B------:R-:W-:Y:S02]  /*b200*/  HADD2.F32 R2, -RZ, R40.H1_H1 ;  /* 0x30000028ff027230 */ /* 0x000fe40000004100 */
[----:B------:R-:W-:Y:S01]  /*b210*/  HADD2.F32 R0, -RZ, R41.H1_H1 ;  /* 0x30000029ff007230 */ /* 0x000fe20000004100 */
[C---:B------:R-:W-:Y:S01]  /*b220*/  FMUL.FTZ R31, R6.reuse, R5 ;  /* 0x00000005061f7220 */ /* 0x040fe20000410000 */
[----:B------:R-:W-:Y:S01]  /*b230*/  HADD2.F32 R9, -RZ, R9.H1_H1 ;  /* 0x30000009ff097230 */ /* 0x000fe20000004100 */
[----:B------:R-:W-:Y:S01]  /*b240*/  FFMA.FTZ R35, R6, R10, R4 ;  /* 0x0000000a06237223 */ /* 0x000fe20000010004 */
[--C-:B------:R-:W-:Y:S01]  /*b250*/  HADD2.F32 R7, -RZ, R45.reuse.H0_H0 ;  /* 0x2000002dff077230 */ /* 0x100fe20000004100 */
[----:B------:R-:W-:Y:S01]  /*b260*/  FMUL.FTZ R5, R17, R2 ;  /* 0x0000000211057220 */ /* 0x000fe20000410000 */
[----:B------:R-:W-:Y:S01]  /*b270*/  HADD2.F32 R6, -RZ, R44.H0_H0 ;  /* 0x2000002cff067230 */ /* 0x000fe20000004100 */
[----:B------:R-:W-:Y:S01]  /*b280*/  FMUL.FTZ R4, R21, R0 ;  /* 0x0000000015047220 */ /* 0x000fe20000410000 */
[----:B------:R-:W-:Y:S01]  /*b290*/  HADD2.F32 R3, -RZ, R42.H0_H0 ;  /* 0x2000002aff037230 */ /* 0x000fe20000004100 */
[----:B------:R-:W-:Y:S01]  /*b2a0*/  FFMA.FTZ R32, R9, R7, R5 ;  /* 0x0000000709207223 */ /* 0x000fe20000010005 */
[----:B------:R-:W-:Y:S01]  /*b2b0*/  HADD2.F32 R5, -RZ, R45.H1_H1 ;  /* 0x3000002dff057230 */ /* 0x000fe20000004100 */
[----:B------:R-:W-:-:S02]  /*b2c0*/  FFMA.FTZ R30, R8, R6, R4 ;  /* 0x00000006081e7223 */ /* 0x000fc40000010004 */
[----:B------:R-:W-:Y:S01]  /*b2d0*/  FMUL.FTZ R29, R9, R2 ;  /* 0x00000002091d7220 */ /* 0x000fe20000410000 */
[----:B------:R-:W-:Y:S01]  /*b2e0*/  HADD2.F32 R2, -RZ, R44.H1_H1 ;  /* 0x3000002cff027230 */ /* 0x000fe20000004100 */
[----:B------:R-:W-:Y:S02]  /*b2f0*/  FMUL.FTZ R4, R20, R3 ;  /* 0x0000000314047220 */ /* 0x000fe40000410000 */
[----:B------:R-:W-:Y:S01]  /*b300*/  FMUL.FTZ R27, R8, R0 ;  /* 0x00000000081b7220 */ /* 0x000fe20000410000 */
[----:B------:R-:W-:Y:S01]  /*b310*/  HADD2.F32 R0, -RZ, R43.H1_H1 ;  /* 0x3000002bff007230 */ /* 0x000fe20000004100 */
[C---:B------:R-:W-:Y:S01]  /*b320*/  FFMA.FTZ R28, R12.reuse, R5, R4 ;  /* 0x000000050c1c7223 */ /* 0x040fe20000010004 */
[--C-:B------:R-:W-:Y:S01]  /*b330*/  HADD2.F32 R4, -RZ, R46.reuse.H1_H1 ;  /* 0x3000002eff047230 */ /* 0x100fe20000004100 */
[----:B------:R-:W-:Y:S01]  /*b340*/  FMUL.FTZ R25, R12, R3 ;  /* 0x000000030c197220 */ /* 0x000fe20000410000 */
[----:B------:R-:W-:Y:S01]  /*b350*/  HADD2.F32 R3, -RZ, R46.H0_H0 ;  /* 0x2000002eff037230 */ /* 0x000fe20000004100 */
[----:B------:R-:W-:-:S02]  /*b360*/  FMUL.FTZ R9, R23, R2 ;  /* 0x0000000217097220 */ /* 0x000fc40000410000 */
[----:B------:R-:W-:Y:S02]  /*b370*/  FMUL.FTZ R8, R22, R0 ;  /* 0x0000000016087220 */ /* 0x000fe40000410000 */
[C---:B------:R-:W-:Y:S02]  /*b380*/  FMUL.FTZ R24, R15.reuse, R2 ;  /* 0x000000020f187220 */ /* 0x040fe40000410000 */
[C---:B------:R-:W-:Y:S02]  /*b390*/  FMUL.FTZ R12, R14.reuse, R0 ;  /* 0x000000000e0c7220 */ /* 0x040fe40000410000 */
[----:B------:R-:W-:Y:S02]  /*b3a0*/  FFMA.FTZ R15, R15, R4, R9 ;  /* 0x000000040f0f7223 */ /* 0x000fe40000010009 */
[----:B------:R-:W-:Y:S02]  /*b3b0*/  FFMA.FTZ R14, R14, R3, R8 ;  /* 0x000000030e0e7223 */ /* 0x000fe40000010008 */
[----:B------:R-:W-:-:S02]  /*b3c0*/  FFMA.FTZ R10, R18, R10, -R31 ;  /* 0x0000000a120a7223 */ /* 0x000fc4000001081f */
[----:B------:R-:W-:Y:S02]  /*b3d0*/  FFMA.FTZ R9, R17, R7, -R29 ;  /* 0x0000000711097223 */ /* 0x000fe4000001081d */
[----:B------:R-:W-:Y:S02]  /*b3e0*/  FFMA.FTZ R13, R19, R13, -R34 ;  /* 0x0000000d130d7223 */ /* 0x000fe40000010822 */
[----:B------:R-:W-:Y:S02]  /*b3f0*/  FFMA.FTZ R8, R16, R11, -R33 ;  /* 0x0000000b10087223 */ /* 0x000fe40000010821 */
[----:B------:R-:W-:Y:S02]  /*b400*/  FFMA.FTZ R7, R21, R6, -R27 ;  /* 0x0000000615077223 */ /* 0x000fe4000001081b */
[----:B------:R-:W-:Y:S02]  /*b410*/  FFMA.FTZ R2, R20, R5, -R25 ;  /* 0x0000000514027223 */ /* 0x000fe40000010819 */
[----:B------:R-:W-:-:S02]  /*b420*/  FFMA.FTZ R0, R23, R4, -R24 ;  /* 0x0000000417007223 */ /* 0x000fc40000010818 */
[----:B------:R-:W-:Y:S01]  /*b430*/  FFMA.FTZ R3, R22, R3, -R12 ;  /* 0x0000000316037223 */ /* 0x000fe2000001080c */
[----:B------:R-:W-:Y:S02]  /*b440*/  F2FP.PACK_AB R9, R9, R10 ;  /* 0x0000000a0909723e */ /* 0x000fe400000000ff */
[----:B------:R-:W-:Y:S02]  /*b450*/  F2FP.PACK_AB R8, R8, R13 ;  /* 0x0000000d0808723e */ /* 0x000fe400000000ff */
[----:B------:R-:W-:Y:S02]  /*b460*/  F2FP.PACK_AB R10, R2, R7 ;  /* 0x00000007020a723e */ /* 0x000fe400000000ff */
[----:B------:R-:W-:Y:S02]  /*b470*/  F2FP.PACK_AB R11, R3, R0 ;  /* 0x00000000030b723e */ /* 0x000fe400000000ff */
[----:B------:R-:W-:Y:S02]  /*b480*/  F2FP.PACK_AB R4, R36, R37 ;  /* 0x000000252404723e */ /* 0x000fe400000000ff */
[----:B------:R-:W-:-:S02]  /*b490*/  F2FP.PACK_AB R5, R32, R35 ;  /* 0x000000232005723e */ /* 0x000fc400000000ff */
[----:B------:R-:W-:Y:S02]  /*b4a0*/  F2FP.PACK_AB R6, R28, R30 ;  /* 0x0000001e1c06723e */ /* 0x000fe400000000ff */
[----:B------:R-:W-:Y:S01]  /*b4b0*/  F2FP.PACK_AB R7, R14, R15 ;  /* 0x0000000f0e07723e */ /* 0x000fe200000000ff */
[----:B------:R1:W-:Y:S04]  /*b4c0*/  STS.128 [R47], R8 ;  /* 0x000000082f007388 */ /* 0x0003e80000000c00 */
[----:B------:R1:W-:Y:S02]  /*b4d0*/  STS.128 [R26+0x5100], R4 ;  /* 0x005100041a007388 */ /* 0x0003e40000000c00 */
.L_x_326:
[----:B------:R-:W-:Y:S05]  /*b4e0*/  BSYNC B0 ;  /* 0x0000000000007941 */ /* 0x000fea0003800000 */
.L_x_325:
[----:B------:R-:W-:Y:S01]  /*b4f0*/  IADD3 R0, R98, 0x20, RZ ;  /* 0x0000002062007810 */ /* 0x000fe20007ffe0ff */
[----:B------:R-:W-:Y:S03]  /*b500*/  BSSY B0, `(.L_x_327) ;  /* 0x000005d000007945 */ /* 0x000fe60003800000 */
[----:B------:R-:W-:-:S13]  /*b510*/  ISETP.GE.OR P1, PT, R0, R38, P0 ;  /* 0x000000260000720c */ /* 0x000fda0000726670 */
[----:B------:R-:W-:Y:S05]  /*b520*/  @P1 BRA `(.L_x_328) ;  /* 0x000005a000001947 */ /* 0x000fea0003800000 */
[----:B------:R-:W2:Y:S01]  /*b530*/  LDL R2, [R1+0x4c] ;  /* 0x00004c0001027983 */ /* 0x000ea20000100800 */
[C---:B------:R-:W-:Y:S02]  /*b540*/  IADD3 R3, R98.reuse, 0x20, RZ ;  /* 0x0000002062037810 */ /* 0x040fe40007ffe0ff */
[----:B-1----:R-:W-:Y:S01]  /*b550*/  IADD3 R4, R98, 0x20, RZ ;  /* 0x0000002062047810 */ /* 0x002fe20007ffe0ff */
[----:B------:R-:W3:Y:S01]  /*b560*/  LDL R47, [R1+0xd8] ;  /* 0x0000d800012f7983 */ /* 0x000ee20000100800 */
[----:B------:R-:W-:Y:S02]  /*b570*/  SHF.L.U32 R3, R3, 0x6, RZ ;  /* 0x0000000603037819 */ /* 0x000fe400000006ff */
[----:B------:R-:W-:Y:S02]  /*b580*/  SHF.L.U32 R4, R4, 0x6, RZ ;  /* 0x0000000604047819 */ /* 0x000fe400000006ff */
[----:B------:R-:W-:Y:S02]  /*b590*/  LOP3.LUT R3, R3, 0x1c0, RZ, 0xc0, !PT ;  /* 0x000001c003037812 */ /* 0x000fe400078ec0ff */
[----:B------:R-:W-:-:S02]  /*b5a0*/  LOP3.LUT R4, R4, 0x1c0, RZ, 0xc0, !PT ;  /* 0x000001c004047812 */ /* 0x000fc400078ec0ff */
[----:B------:R-:W-:Y:S02]  /*b5b0*/  IADD3 R0, R86, c[0x0][0x27c], RZ ;  /* 0x00009f0056007a10 */ /* 0x000fe40007ffe0ff */
[----:B------:R-:W-:Y:S02]  /*b5c0*/  SHF.R.U32.HI R3, RZ, 0x3, R3 ;  /* 0x00000003ff037819 */ /* 0x000fe40000011603 */
[----:B------:R-:W-:-:S04]  /*b5d0*/  LOP3.LUT R0, R4, 0x38, R0, 0xf8, !PT ;  /* 0x0000003804007812 */ /* 0x000fc800078ef800 */
[----:B------:R-:W-:Y:S01]  /*b5e0*/  LOP3.LUT R0, R0, R3, RZ, 0x3c, !PT ;  /* 0x0000000300007212 */ /* 0x000fe200078e3cff */
[----:B------:R-:W-:-:S03]  /*b5f0*/  HADD2.F32 R13, -RZ, R41.H0_H0 ;  /* 0x20000029ff0d7230 */ /* 0x000fc60000004100 */
[----:B--2---:R-:W-:-:S04]  /*b600*/  IADD3 R0, R2, R0, RZ ;  /* 0x0000000002007210 */ /* 0x004fc80007ffe0ff */
[----:B------:R-:W-:Y:S01]  /*b610*/  SHF.L.U32 R26, R0, 0x1, RZ ;  /* 0x00000001001a7819 */ /* 0x000fe200000006ff */
[----:B---3--:R-:W1:Y:S04]  /*b620*/  LDS.128 R4, [R47] ;  /* 0x000000002f047984 */ /* 0x008e680000000c00 */
[----:B------:R-:W2:Y:S01]  /*b630*/  LDS.128 R8, [R26+0x5100] ;  /* 0x005100001a087984 */ /* 0x000ea20000000c00 */
[--C-:B------:R-:W-:Y:S02]  /*b640*/  HADD2.F32 R2, -RZ, R39.reuse.H0_H0 ;  /* 0x20000027ff027230 */ /* 0x100fe40000004100 */
[----:B------:R-:W-:Y:S02]  /*b650*/  HADD2.F32 R0, -RZ, R39.H1_H1 ;  /* 0x30000027ff007230 */ /* 0x000fe40000004100 */
[----:B-1----:R-:W-:-:S02]  /*b660*/  HADD2.F32 R19, -RZ, R4.H0_H0 ;  /* 0x20000004ff137230 */ /* 0x002fc40000004100 */
[----:B------:R-:W-:Y:S02]  /*b670*/  HADD2.F32 R16, -RZ, R4.H1_H1 ;  /* 0x30000004ff107230 */ /* 0x000fe40000004100 */
[----:B--2---:R-:W-:Y:S02]  /*b680*/  HADD2.F32 R4, -RZ, R8.H0_H0 ;  /* 0x20000008ff047230 */ /* 0x004fe40000004100 */
[--C-:B------:R-:W-:Y:S02]  /*b690*/  HADD2.F32 R23, -RZ, R7.reuse.H0_H0 ;  /* 0x20000007ff177230 */ /* 0x100fe40000004100 */
[----:B------:R-:W-:Y:S01]  /*b6a0*/  HADD2.F32 R22, -RZ, R7.H1_H1 ;  /* 0x30000007ff167230 */ /* 0x000fe20000004100 */
[C---:B------:R-:W-:Y:S01]  /*b6b0*/  FMUL.FTZ R7, R2.reuse, R19 ;  /* 0x0000001302077220 */ /* 0x040fe20000410000 */
        /* <DEDUP_REMOVED lines=15> */
[C---:B------:R-:W-:Y:S01]  /*b7b0*/  FMUL.FTZ R4, R5.reuse, R18 ;  /* 0x0000001205047220 */ /* 0x040fe20000410000 */
[----:B------:R-:W-:Y:S01]  /*b7c0*/  HADD2.F32 R6, -RZ, R9.H0_H0 ;  /* 0x20000009ff067230 */ /* 0x000fe20000004100 */
[----:B------:R-:W-:Y:S01]  /*b7d0*/  FMUL.FTZ R33, R0, R3 ;  /* 0x0000000300217220 */ /* 0x000fe20000410000 */
[----:B------:R-:W-:Y:S02]  /*b7e0*/  HADD2.F32 R10, -RZ, R43.H0_H0 ;  /* 0x2000002bff0a7230 */ /* 0x000fe40000004100 */
[----:B------:R-:W-:Y:S02]  /*b7f0*/  HADD2.F32 R2, -RZ, R40.H1_H1 ;  /* 0x30000028ff027230 */ /* 0x000fe40000004100 */
[----:B------:R-:W-:Y:S01]  /*b800*/  HADD2.F32 R0, -RZ, R41.H1_H1 ;  /* 0x30000029ff007230 */ /* 0x000fe20000004100 */
[-C--:B------:R-:W-:Y:S01]  /*b810*/  FMUL.FTZ R31, R5, R6.reuse ;  /* 0x00000006051f7220 */ /* 0x080fe20000410000 */
        /* <DEDUP_REMOVED lines=15> */
[-C--:B------:R-:W-:Y:S01]  /*b910*/  FFMA.FTZ R28, R5, R12.reuse, R4 ;  /* 0x0000000c051c7223 */ /* 0x080fe20000010004 */
[--C-:B------:R-:W-:Y:S01]  /*b920*/  HADD2.F32 R4, -RZ, R46.reuse.H1_H1 ;  /* 0x3000002eff047230 */ /* 0x100fe20000004100 */
[----:B------:R-:W-:Y:S01]  /*b930*/  FMUL.FTZ R25, R3, R12 ;  /* 0x0000000c03197220 */ /* 0x000fe20000410000 */
[----:B------:R-:W-:Y:S01]  /*b940*/  HADD2.F32 R3, -RZ, R46.H0_H0 ;  /* 0x2000002eff037230 */ /* 0x000fe20000004100 */
[----:B------:R-:W-:-:S02]  /*b950*/  FMUL.FTZ R9, R2, R23 ;  /* 0x0000001702097220 */ /* 0x000fc40000410000 */
[----:B------:R-:W-:Y:S02]  /*b960*/  FMUL.FTZ R8, R0, R22 ;  /* 0x0000001600087220 */ /* 0x000fe40000410000 */
[-C--:B------:R-:W-:Y:S02]  /*b970*/  FMUL.FTZ R24, R2, R15.reuse ;  /* 0x0000000f02187220 */ /* 0x080fe40000410000 */
[-C--:B------:R-:W-:Y:S02]  /*b980*/  FMUL.FTZ R12, R0, R14.reuse ;  /* 0x0000000e000c7220 */ /* 0x080fe40000410000 */
        /* <DEDUP_REMOVED lines=20> */
.L_x_328:
[----:B------:R-:W-:Y:S05]  /*bad0*/  BSYNC B0 ;  /* 0x0000000000007941 */ /* 0x000fea0003800000 */
.L_x_327:
        /* <DEDUP_REMOVED lines=94> */
.L_x_330:
[----:B------:R-:W-:Y:S05]  /*c0c0*/  BSYNC B0 ;  /* 0x0000000000007941 */ /* 0x000fea0003800000 */
.L_x_329:
[----:B------:R-:W-:-:S04]  /*c0d0*/  IADD3 R0, R98, 0x60, RZ ;  /* 0x0000006062007810 */ /* 0x000fc80007ffe0ff */
        /* <DEDUP_REMOVED lines=92> */
.L_x_320:
[----:B------:R-:W-:Y:S05]  /*c6a0*/  BSYNC B2 ;  /* 0x0000000000027941 */ /* 0x000fea0003800000 */
.L_x_304:
[----:B------:R-:W-:Y:S01]  /*c6b0*/  IMAD.WIDE.U32 R146, R85, c[0x0][0x210], RZ ;  /* 0x0000840055927a25 */ /* 0x000fe200078e00ff */
[----:B------:R-:W-:-:S04]  /*c6c0*/  DEPBAR.LE SB0, 0x0 ;  /* 0x000080000000791a */ /* 0x000fc80000000000 */
[----:B------:R-:W-:Y:S01]  /*c6d0*/  IMAD R144, R85, c[0x0][0x214], R147 ;  /* 0x0000850055907a24 */ /* 0x000fe200078e0293 */
[----:B------:R-:W-:Y:S01]  /*c6e0*/  STL.64 [R1+0x8], R146 ;  /* 0x0000089201007387 */ /* 0x000fe20000100a00 */
[----:B------:R-:W-:Y:S02]  /*c6f0*/  IMAD R0, R88, c[0x0][0x208], RZ ;  /* 0x0000820058007a24 */ /* 0x000fe400078e02ff */
[C---:B--23--:R-:W-:Y:S01]  /*c700*/  IMAD.WIDE.U32 R2, R223.reuse, c[0x0][0x208], RZ ;  /* 0x00008200df027a25 */ /* 0x04cfe200078e00ff */
[----:B------:R-:W-:Y:S03]  /*c710*/  STL [R1+0x10], R144 ;  /* 0x0000109001007387 */ /* 0x000fe60000100800 */
[----:B------:R-:W-:Y:S01]  /*c720*/  IMAD R0, R223, c[0x0][0x20c], R0 ;  /* 0x00008300df007a24 */ /* 0x000fe200078e0200 */
[----:B------:R-:W2:Y:S03]  /*c730*/  LDL R85, [R1+0x4] ;  /* 0x0000040001557983 */ /* 0x000ea60000100800 */
[----:B------:R-:W-:Y:S01]  /*c740*/  IMAD.IADD R3, R3, 0x1, R0 ;  /* 0x0000000103037824 */ /* 0x000fe200078e0200 */
[----:B------:R-:W-:Y:S01]  /*c750*/  BAR.SYNC.DEFER_BLOCKING 0x0 ;  /* 0x0000000000007b1d */ /* 0x000fe20000010000 */
[----:B------:R-:W-:-:S02]  /*c760*/  IMAD R0, R89, c[0x0][0x218], RZ ;  /* 0x0000860059007a24 */ /* 0x000fc400078e02ff */
[----:B------:R-:W-:-:S04]  /*c770*/  IMAD.WIDE.U32 R2, R214, c[0x0][0x218], R2 ;  /* 0x00008600d6027a25 */ /* 0x000fc800078e0002 */
[----:B------:R-:W-:Y:S01]  /*c780*/  IMAD R0, R214, c[0x0][0x21c], R0 ;  /* 0x00008700d6007a24 */ /* 0x000fe200078e0200 */
[----:B------:R-:W-:-:S04]  /*c790*/  IADD3 R2, P0, R2, R146, RZ ;  /* 0x0000009202027210 */ /* 0x000fc80007f1e0ff */
[----:B------:R-:W-:Y:S01]  /*c7a0*/  IADD3.X R3, R144, R3, R0, P0, !PT ;  /* 0x0000000390037210 */ /* 0x000fe200007fe400 */
[----:B-1----:R-:W-:Y:S04]  /*c7b0*/  LDSM.16.M88.4 R4, [R203+0x2000] ;  /* 0x00200000cb04783b */ /* 0x002fe80000000200 */
[----:B------:R-:W1:Y:S04]  /*c7c0*/  LDSM.16.M88.4 R32, [R196] ;  /* 0x00000000c420783b */ /* 0x000e680000000200 */
[----:B------:R-:W3:Y:S04]  /*c7d0*/  LDSM.16.M88.4 R28, [R196+0x800] ;  /* 0x00080000c41c783b */ /* 0x000ee80000000200 */
[----:B------:R-:W4:Y:S04]  /*c7e0*/  LDSM.16.M88.4 R24, [R196+0x1000] ;  /* 0x00100000c418783b */ /* 0x000f280000000200 */
[----:B------:R-:W5:Y:S04]  /*c7f0*/  LDSM.16.M88.4 R20, [R196+0x1800] ;  /* 0x00180000c414783b */ /* 0x000f680000000200 */
[----:B------:R-:W4:Y:S04]  /*c800*/  LDSM.16.M88.4 R16, [R196+0x2000] ;  /* 0x00200000c410783b */ /* 0x000f280000000200 */
[----:B------:R-:W5:Y:S04]  /*c810*/  LDSM.16.M88.4 R8, [R203] ;  /* 0x00000000cb08783b */ /* 0x000f680000000200 */
[----:B------:R-:W-:Y:S04]  /*c820*/  LDSM.16.M88.4 R12, [R206+0x2000] ;  /* 0x00200000ce0c783b */ /* 0x000fe80000000200 */
[----:B------:R-:W5:Y:S04]  /*c830*/  LDSM.16.M88.4 R104, [R208] ;  /* 0x00000000d068783b */ /* 0x000f680000000200 */
[----:B------:R-:W5:Y:S04]  /*c840*/  LDSM.16.M88.4 R68, [R209] ;  /* 0x00000000d144783b */ /* 0x000f680000000200 */
[----:B------:R-:W5:Y:S04]  /*c850*/  LDSM.16.M88.4 R56, [R207] ;  /* 0x00000000cf38783b */ /* 0x000f680000000200 */
[----:B------:R-:W5:Y:S01]  /*c860*/  LDSM.16.M88.4 R60, [R211] ;  /* 0x00000000d33c783b */ /* 0x000f620000000200 */
[C---:B-1----:R-:W-:Y:S03]  /*c870*/  HMMA.16816.F32 R48, R4.reuse, R32, RZ ;  /* 0x000000200430723c */ /* 0x042fe600000018ff */
[----:B------:R-:W1:Y:S05]  /*c880*/  LDSM.16.M88.4 R64, [R210] ;  /* 0x00000000d240783b */ /* 0x000e6a0000000200 */
[C---:B---3--:R-:W-:Y:S08]  /*c890*/  HMMA.16816.F32 R44, R4.reuse, R28, RZ ;  /* 0x0000001c042c723c */ /* 0x048ff000000018ff */
[C---:B----4-:R-:W-:Y:S08]  /*c8a0*/  HMMA.16816.F32 R40, R4.reuse, R24, RZ ;  /* 0x000000180428723c */ /* 0x050ff000000018ff */
[C---:B-----5:R-:W-:Y:S08]  /*c8b0*/  HMMA.16816.F32 R36, R4.reuse, R20, RZ ;  /* 0x000000140424723c */ /* 0x060ff000000018ff */
[C---:B------:R-:W-:Y:S08]  /*c8c0*/  HMMA.16816.F32 R52, R4.reuse, R16, RZ ;  /* 0x000000100434723c */ /* 0x040ff000000018ff */
[C---:B------:R-:W-:Y:S08]  /*c8d0*/  HMMA.16816.F32 R72, R4.reuse, R34, RZ ;  /* 0x000000220448723c */ /* 0x040ff000000018ff */
[C---:B------:R-:W-:Y:S08]  /*c8e0*/  HMMA.16816.F32 R76, R4.reuse, R30, RZ ;  /* 0x0000001e044c723c */ /* 0x040ff000000018ff */
[C---:B------:R-:W-:Y:S08]  /*c8f0*/  HMMA.16816.F32 R80, R4.reuse, R26, RZ ;  /* 0x0000001a0450723c */ /* 0x040ff000000018ff */
[C---:B------:R-:W-:Y:S08]  /*c900*/  HMMA.16816.F32 R100, R4.reuse, R22, RZ ;  /* 0x000000160464723c */ /* 0x040ff000000018ff */
[----:B------:R-:W-:Y:S01]  /*c910*/  HMMA.16816.F32 R4, R4, R18, RZ ;  /* 0x000000120404723c */ /* 0x000fe200000018ff */
[----:B------:R-:W-:-:S04]  /*c920*/  LEA R0, P0, R2, c[0x0][0x1f8], 0x1 ;  /* 0x00007e0002007a11 */ /* 0x000fc800078008ff */
[----:B------:R-:W-:Y:S02]  /*c930*/  LEA.HI.X R2, R2, c[0x0][0x1fc], R3, 0x1, P0 ;  /* 0x00007f0002027a11 */ /* 0x000fe400000f0c03 */
[----:B------:R-:W3:Y:S01]  /*c940*/  SHFL.IDX PT, R3, R0, RZ, 0x181f ;  /* 0x00181fff00037589 */ /* 0x000ee200000e0000 */
[C---:B------:R-:W-:Y:S08]  /*c950*/  HMMA.16816.F32 R108, R8.reuse, R32, RZ ;  /* 0x00000020086c723c */ /* 0x040ff000000018ff */
[----:B------:R-:W-:Y:S08]  /*c960*/  HMMA.16816.F32 R168, R8, R34, RZ ;  /* 0x0000002208a8723c */ /* 0x000ff000000018ff */
[C---:B------:R-:W-:Y:S01]  /*c970*/  HMMA.16816.F32 R32, R12.reuse, R106, R4 ;  /* 0x0000006a0c20723c */ /* 0x040fe20000001804 */
[----:B------:R-:W4:Y:S04]  /*c980*/  SHFL.IDX PT, R4, R0, 0x1, 0x181f ;  /* 0x00381f0000047f89 */ /* 0x000f2800000e0000 */
[----:B------:R-:W5:Y:S03]  /*c990*/  SHFL.IDX PT, R6, R0, 0x2, 0x181f ;  /* 0x00581f0000067f89 */ /* 0x000f6600000e0000 */
[C---:B------:R-:W-:Y:S01]  /*c9a0*/  HMMA.16816.F32 R136, R12.reuse, R68, R36 ;  /* 0x000000440c88723c */ /* 0x040fe20000001824 */
[----:B------:R-:W-:Y:S07]  /*c9b0*/  SHFL.IDX PT, R7, R2, 0x1, 0x181f ;  /* 0x00381f0002077f89 */ /* 0x000fee00000e0000 */
[C---:B------:R-:W-:Y:S01]  /*c9c0*/  HMMA.16816.F32 R140, R12.reuse, R56, R48 ;  /* 0x000000380c8c723c */ /* 0x040fe20000001830 */
[----:B------:R-:W-:Y:S07]  /*c9d0*/  SHFL.IDX PT, R5, R0, 0x3, 0x181f ;  /* 0x00781f0000057f89 */ /* 0x000fee00000e0000 */
[C---:B------:R-:W-:Y:S08]  /*c9e0*/  HMMA.16816.F32 R132, R12.reuse, R60, R44 ;  /* 0x0000003c0c84723c */ /* 0x040ff0000000182c */
[C---:B-1----:R-:W-:Y:S08]  /*c9f0*/  HMMA.16816.F32 R124, R12.reuse, R64, R40 ;  /* 0x000000400c7c723c */ /* 0x042ff00000001828 */
[C---:B------:R-:W-:Y:S08]  /*ca00*/  HMMA.16816.F32 R128, R12.reuse, R104, R52 ;  /* 0x000000680c80723c */ /* 0x040ff00000001834 */
[C---:B------:R-:W-:Y:S08]  /*ca10*/  HMMA.16816.F32 R72, R12.reuse, R58, R72 ;  /* 0x0000003a0c48723c */ /* 0x040ff00000001848 */
[C---:B------:R-:W-:Y:S08]  /*ca20*/  HMMA.16816.F32 R76, R12.reuse, R62, R76 ;  /* 0x0000003e0c4c723c */ /* 0x040ff0000000184c */
[C---:B------:R-:W-:Y:S08]  /*ca30*/  HMMA.16816.F32 R80, R12.reuse, R66, R80 ;  /* 0x000000420c50723c */ /* 0x040ff00000001850 */
[----:B------:R-:W-:Y:S01]  /*ca40*/  HMMA.16816.F32 R36, R12, R70, R100 ;  /* 0x000000460c24723c */ /* 0x000fe20000001864 */
[----:B------:R-:W1:Y:S07]  /*ca50*/  SHFL.IDX PT, R13, R2, RZ, 0x181f ;  /* 0x00181fff020d7589 */ /* 0x000e6e00000e0000 */
[C---:B------:R-:W-:Y:S08]  /*ca60*/  HMMA.16816.F32 R112, R8.reuse, R24, RZ ;  /* 0x000000180870723c */ /* 0x040ff000000018ff */
[C---:B------:R-:W-:Y:S08]  /*ca70*/  HMMA.16816.F32 R160, R8.reuse, R26, RZ ;  /* 0x0000001a08a0723c */ /* 0x040ff000000018ff */
[C---:B------:R-:W-:Y:S01]  /*ca80*/  HMMA.16816.F32 R24, R8.reuse, R20, RZ ;  /* 0x000000140818723c */ /* 0x040fe200000018ff */
[----:B------:R-:W1:Y:S07]  /*ca90*/  SHFL.IDX PT, R20, R2, 0x2, 0x181f ;  /* 0x00581f0002147f89 */ /* 0x000e6e00000e0000 */
[C---:B------:R-:W-:Y:S01]  /*caa0*/  HMMA.16816.F32 R120, R8.reuse, R16, RZ ;  /* 0x000000100878723c */ /* 0x040fe200000018ff */
[----:B------:R1:W1:Y:S07]  /*cab0*/  SHFL.IDX PT, R17, R0, 0x4, 0x181f ;  /* 0x00981f0000117f89 */ /* 0x00026e00000e0000 */
[----:B------:R-:W-:Y:S01]  /*cac0*/  HMMA.16816.F32 R152, R8, R18, RZ ;  /* 0x000000120898723c */ /* 0x000fe200000018ff */
[----:B------:R-:W2:Y:S01]  /*cad0*/  SHFL.IDX PT, R19, R2, 0x3, 0x181f ;  /* 0x00781f0002137f89 */ /* 0x000ea200000e0000 */
[----:B------:R-:W-:-:S03]  /*cae0*/  IMAD.SHL.U32 R16, R244, 0x2, RZ ;  /* 0x00000002f4107824 */ /* 0x000fc600078e00ff */
[----:B------:R2:W2:Y:S01]  /*caf0*/  SHFL.IDX PT, R18, R2, 0x4, 0x181f ;  /* 0x00981f0002127f89 */ /* 0x0004a200000e0000 */
[----:B------:R-:W-:Y:S02]  /*cb00*/  ISETP.GE.AND P0, PT, R244, c[0x0][0x1d4], PT ;  /* 0x00007500f4007a0c */ /* 0x000fe40003f06270 */
[----:B------:R-:W-:Y:S01]  /*cb10*/  HMMA.16816.F32 R116, R8, R28, RZ ;  /* 0x0000001c0874723c */ /* 0x000fe200000018ff */
[-C--:B---3--:R-:W-:Y:S02]  /*cb20*/  IADD3 R14, P2, R3, R16.reuse, RZ ;  /* 0x00000010030e7210 */ /* 0x088fe40007f5e0ff */
[-C--:B----4-:R-:W-:Y:S02]  /*cb30*/  IADD3 R12, P1, R4, R16.reuse, RZ ;  /* 0x00000010040c7210 */ /* 0x090fe40007f3e0ff */
[----:B-----5:R-:W-:-:S03]  /*cb40*/  IADD3 R6, P3, R6, R16, RZ ;  /* 0x0000001006067210 */ /* 0x020fc60007f7e0ff */
[----:B------:R-:W-:Y:S01]  /*cb50*/  HMMA.16816.F32 R164, R8, R30, RZ ;  /* 0x0000001e08a4723c */ /* 0x000fe200000018ff */
[----:B-1----:R-:W-:-:S07]  /*cb60*/  SHF.L.U64.HI R0, R244, 0x1, R245 ;  /* 0x00000001f4007819 */ /* 0x002fce00000102f5 */
[----:B------:R-:W-:Y:S01]  /*cb70*/  HMMA.16816.F32 R156, R8, R22, RZ ;  /* 0x00000016089c723c */ /* 0x000fe200000018ff */
[----:B------:R-:W1:Y:S01]  /*cb80*/  LDSM.16.M88.4 R8, [R206] ;  /* 0x00000000ce08783b */ /* 0x000e620000000200 */
[C---:B------:R-:W-:Y:S01]  /*cb90*/  ISETP.LT.OR P6, PT, R84.reuse, 0x1, P0 ;  /* 0x000000015400780c */ /* 0x040fe200007c1670 */
[--C-:B------:R-:W-:Y:S01]  /*cba0*/  IMAD.X R15, R13, 0x1, R0.reuse, P2 ;  /* 0x000000010d0f7824 */ /* 0x100fe200010e0600 */
[C---:B------:R-:W-:Y:S01]  /*cbb0*/  ISETP.LT.OR P5, PT, R84.reuse, 0x11, P0 ;  /* 0x000000115400780c */ /* 0x040fe200007a1670 */
[--C-:B------:R-:W-:Y:S01]  /*cbc0*/  IMAD.X R13, R7, 0x1, R0.reuse, P1 ;  /* 0x00000001070d7824 */ /* 0x100fe200008e0600 */
[----:B------:R-:W-:Y:S01]  /*cbd0*/  ISETP.LT.OR P4, PT, R84, 0x21, P0 ;  /* 0x000000215400780c */ /* 0x000fe20000781670 */
[----:B------:R-:W-:Y:S01]  /*cbe0*/  IMAD.X R7, R20, 0x1, R0, P3 ;  /* 0x0000000114077824 */ /* 0x000fe200018e0600 */
[C---:B------:R-:W-:Y:S02]  /*cbf0*/  ISETP.LT.OR P3, PT, R84.reuse, 0x31, P0 ;  /* 0x000000315400780c */ /* 0x040fe40000761670 */
[----:B------:R-:W-:-:S02]  /*cc00*/  ISETP.LT.OR P2, PT, R84, 0x41, P0 ;  /* 0x000000415400780c */ /* 0x000fc40000741670 */
[-C--:B------:R-:W-:Y:S02]  /*cc10*/  IADD3 R4, P1, R5, R16.reuse, RZ ;  /* 0x0000001005047210 */ /* 0x080fe40007f3e0ff */
[----:B--2---:R-:W-:Y:S01]  /*cc20*/  IADD3 R2, P0, R17, R16, RZ ;  /* 0x0000001011027210 */ /* 0x004fe20007f1e0ff */
[----:B------:R-:W-:Y:S01]  /*cc30*/  @!PT LDS RZ, [RZ] ;  /* 0x00000000fffff984 */ /* 0x000fe20000000800 */
[----:B------:R-:W-:Y:S01]  /*cc40*/  @!PT LDS RZ, [RZ] ;  /* 0x00000000fffff984 */ /* 0x000fe20000000800 */
[----:B------:R-:W-:Y:S01]  /*cc50*/  @!PT LDS RZ, [RZ] ;  /* 0x00000000fffff984 */ /* 0x000fe20000000800 */
[----:B------:R2:W-:Y:S02]  /*cc60*/  LDGSTS.E.BYPASS.LTC128B.128 [R213+0x100], [R14.64], !P6 ;  /* 0x001000000ed57fae */ /* 0x0005e4000f101d48 */
[--C-:B------:R-:W-:Y:S02]  /*cc70*/  IMAD.X R5, R19, 0x1, R0.reuse, P1 ;  /* 0x0000000113057824 */ /* 0x100fe400008e0600 */
[----:B------:R-:W-:Y:S01]  /*cc80*/  IMAD.X R3, R18, 0x1, R0, P0 ;  /* 0x0000000112037824 */ /* 0x000fe200000e0600 */
[----:B------:R2:W-:Y:S04]  /*cc90*/  LDGSTS.E.BYPASS.LTC128B.128 [R213+0x900], [R12.64], !P5 ;  /* 0x009000000cd57fae */ /* 0x0005e8000e901d48 */
[----:B------:R3:W-:Y:S04]  /*cca0*/  LDGSTS.E.BYPASS.LTC128B.128 [R213+0x1100], [R6.64], !P4 ;  /* 0x0110000006d57fae */ /* 0x0007e8000e101d48 */
[----:B------:R3:W-:Y:S04]  /*ccb0*/  LDGSTS.E.BYPASS.LTC128B.128 [R213+0x1900], [R4.64], !P3 ;  /* 0x0190000004d57fae */ /* 0x0007e8000d901d48 */
[----:B------:R4:W-:Y:S04]  /*ccc0*/  LDGSTS.E.BYPASS.LTC128B.128 [R213+0x2100], [R2.64], !P2 ;  /* 0x0210000002d57fae */ /* 0x0009e8000d101d48 */
[----:B------:R-:W-:Y:S04]  /*ccd0*/  LDSM.16.M88.4 R48, [R202+0x1800] ;  /* 0x00180000ca30783b */ /* 0x000fe80000000200 */
[----:B------:R-:W-:Y:S04]  /*cce0*/  LDSM.16.M88.4 R44, [R202+0x2000] ;  /* 0x00200000ca2c783b */ /* 0x000fe80000000200 */
[----:B------:R-:W-:Y:S04]  /*ccf0*/  LDSM.16.M88.4 R20, [R202] ;  /* 0x00000000ca14783b */ /* 0x000fe80000000200 */
[----:B------:R-:W-:Y:S04]  /*cd00*/  LDSM.16.M88.4 R40, [R202+0x800] ;  /* 0x00080000ca28783b */ /* 0x000fe80000000200 */
[----:B------:R-:W-:Y:S04]  /*cd10*/  LDSM.16.M88.4 R52, [R202+0x1000] ;  /* 0x00100000ca34783b */ /* 0x000fe80000000200 */
[----:B---3--:R-:W3:Y:S04]  /*cd20*/  LDSM.16.M88.4 R4, [R204+0x2000] ;  /* 0x00200000cc04783b */ /* 0x008ee80000000200 */
[----:B--2---:R-:W2:Y:S01]  /*cd30*/  LDSM.16.M88.4 R12, [R204] ;  /* 0x00000000cc0c783b */ /* 0x004ea20000000200 */
        /* <DEDUP_REMOVED lines=11> */
[----:B------:R-:W-:Y:S07]  /*cdf0*/  LDSM.16.M88.4 R8, [R205] ;  /* 0x00000000cd08783b */ /* 0x000fee0000000200 */
[C---:B---3--:R-:W-:Y:S08]  /*ce00*/  HMMA.16816.F32 R116, R4.reuse, R48, R136 ;  /* 0x000000300474723c */ /* 0x048ff00000001888 */
        /* <DEDUP_REMOVED lines=9> */
[----:B------:R-:W-:Y:S01]  /*cea0*/  HMMA.16816.F32 R80, R4, R46, R32 ;  /* 0x0000002e0450723c */ /* 0x000fe20000001820 */
[----:B------:R-:W-:Y:S04]  /*ceb0*/  LDSM.16.M88.4 R4, [R205+0x2000] ;  /* 0x00200000cd04783b */ /* 0x000fe80000000200 */
[----:B------:R-:W-:Y:S03]  /*cec0*/  LDSM.16.M88.4 R32, [R199+0x800] ;  /* 0x00080000c720783b */ /* 0x000fe60000000200 */
[C---:B--2---:R-:W-:Y:S01]  /*ced0*/  HMMA.16816.F32 R76, R12.reuse, R20, R28 ;  /* 0x000000140c4c723c */ /* 0x044fe2000000181c */
[----:B------:R-:W-:Y:S07]  /*cee0*/  LDSM.16.M88.4 R28, [R199+0x1000] ;  /* 0x00100000c71c783b */ /* 0x000fee0000000200 */
[----:B------:R-:W-:Y:S01]  /*cef0*/  HMMA.16816.F32 R72, R12, R22, R24 ;  /* 0x000000160c48723c */ /* 0x000fe20000001818 */
[----:B------:R-:W1:Y:S04]  /*cf00*/  LDSM.16.M88.4 R20, [R199+0x2000] ;  /* 0x00200000c714783b */ /* 0x000e680000000200 */
[----:B------:R-:W2:Y:S01]  /*cf10*/  LDSM.16.M88.4 R24, [R199+0x1800] ;  /* 0x00180000c718783b */ /* 0x000ea20000000200 */
[----:B------:R-:W-:Y:S01]  /*cf20*/  ISETP.GT.AND P0, PT, R95, R85, PT ;  /* 0x000000555f00720c */ /* 0x000fe20003f04270 */
[----:B------:R-:W-:-:S04]  /*cf30*/  DEPBAR.LE SB0, 0x0 ;  /* 0x000080000000791a */ /* 0x000fc80000000000 */
        /* <DEDUP_REMOVED lines=8> */
[----:B------:R-:W-:Y:S07]  /*cfc0*/  BSSY B0, `(.L_x_331) ;  /* 0x0000057000007945 */ /* 0x000fee0003800000 */
[C---:B-1----:R-:W-:Y:S08]  /*cfd0*/  HMMA.16816.F32 R148, R4.reuse, R22, R80 ;  /* 0x000000160494723c */ /* 0x042ff00000001850 */
[----:B------:R-:W-:Y:S08]  /*cfe0*/  HMMA.16816.F32 R152, R4, R20, R108 ;  /* 0x000000140498723c */ /* 0x000ff0000000186c */
        /* <DEDUP_REMOVED lines=8> */
[C---:B--2---:R-:W-:Y:S08]  /*d070*/  HMMA.16816.F32 R100, R4.reuse, R24, R116 ;  /* 0x000000180464723c */ /* 0x044ff00000001874 */
        /* <DEDUP_REMOVED lines=12> */
[----:B----4-:R-:W-:Y:S01]  /*d140*/  ISETP.NE.AND P1, PT, R96, 0x1, PT ;  /* 0x000000016000780c */ /* 0x010fe20003f25270 */
[----:B------:R-:W-:Y:S01]  /*d150*/  IMAD.MOV.U32 R214, RZ, RZ, RZ ;  /* 0x000000ffffd67224 */ /* 0x000fe200078e00ff */
[----:B------:R-:W-:-:S02]  /*d160*/  IADD3 R3, R183, R90, R186 ;  /* 0x0000005ab7037210 */ /* 0x000fc40007ffe0ba */
[----:B------:R-:W-:Y:S02]  /*d170*/  ISETP.GT.AND P0, PT, R183, 0x4f, PT ;  /* 0x0000004fb700780c */ /* 0x000fe40003f04270 */
[----:B------:R-:W-:-:S05]  /*d180*/  IADD3 R3, R3, -0x50, RZ ;  /* 0xffffffb003037810 */ /* 0x000fca0007ffe0ff */
[----:B------:R-:W-:Y:S02]  /*d190*/  IMAD.MOV.U32 R2, RZ, RZ, R3 ;  /* 0x000000ffff027224 */ /* 0x000fe400078e0003 */
[----:B------:R-:W-:-:S05]  /*d1a0*/  @P1 IMAD.HI.U32 R4, R3, c[0x0][0x2bc], RZ ;  /* 0x0000af0003041a27 */ /* 0x000fca00078e00ff */
[----:B------:R-:W-:-:S04]  /*d1b0*/  @P1 SHF.R.U32.HI R2, RZ, c[0x0][0x2c0], R4 ;  /* 0x0000b000ff021a19 */ /* 0x000fc80000011604 */
[----:B------:R-:W-:-:S04]  /*d1c0*/  @!P0 IADD3 R5, P1, R2, R184, RZ ;  /* 0x000000b802058210 */ /* 0x000fc80007f3e0ff */
[----:B------:R-:W-:Y:S02]  /*d1d0*/  @!P0 LEA.HI.X.SX32 R6, R2, R182, 0x1, P1 ;  /* 0x000000b602068211 */ /* 0x000fe400008f0eff */
[----:B------:R-:W-:-:S04]  /*d1e0*/  @!P0 LEA R4, P1, R5, c[0x0][0x2a0], 0x2 ;  /* 0x0000a80005048a11 */ /* 0x000fc800078210ff */
[----:B------:R-:W-:-:S05]  /*d1f0*/  @!P0 LEA.HI.X R5, R5, c[0x0][0x2a4], R6, 0x2, P1 ;  /* 0x0000a90005058a11 */ /* 0x000fca00008f1406 */
[----:B------:R1:W2:Y:S01]  /*d200*/  @!P0 LDG.E R214, [R4.64] ;  /* 0x0000000804d68981 */ /* 0x0002a2000c1e1900 */
[----:B------:R-:W-:-:S04]  /*d210*/  IMAD.MOV R2, RZ, RZ, -R2 ;  /* 0x000000ffff027224 */ /* 0x000fc800078e0a02 */
[----:B------:R-:W-:-:S05]  /*d220*/  IMAD R223, R2, c[0x0][0x2b8], R3 ;  /* 0x0000ae0002df7a24 */ /* 0x000fca00078e0203 */
[----:B------:R-:W-:-:S05]  /*d230*/  SHF.R.S32.HI R2, RZ, 0x1f, R223 ;  /* 0x0000001fff027819 */ /* 0x000fca00000114df */
[----:B-1----:R-:W-:Y:S02]  /*d240*/  IMAD R4, R2, c[0x0][0x1e0], RZ ;  /* 0x0000780002047a24 */ /* 0x002fe400078e02ff */
[----:B------:R-:W-:-:S04]  /*d250*/  IMAD.WIDE.U32 R2, R223, c[0x0][0x1e0], RZ ;  /* 0x00007800df027a25 */ /* 0x000fc800078e00ff */
        /* <DEDUP_REMOVED lines=12> */
.L_x_427:
        /* <DEDUP_REMOVED lines=17> */
[--C-:B------:R-:W-:Y:S02]  /*d430*/  IMAD.X R9, R9, 0x1, R0.reuse, P3 ;  /* 0x0000000109097824 */ /* 0x100fe400018e0600 */
[----:B------:R-:W-:-:S03]  /*d440*/  IMAD.X R7, R13, 0x1, R0, P2 ;  /* 0x000000010d077824 */ /* 0x000fc600010e0600 */
[----:B------:R2:W-:Y:S01]  /*d450*/  LDGSTS.E.BYPASS.LTC128B.128 [R213+0x3100], [R8.64], !P0 ;  /* 0x0310000008d57fae */ /* 0x0005e2000c101d48 */
[----:B------:R-:W-:-:S03]  /*d460*/  IMAD.X R3, R12, 0x1, R0, P1 ;  /* 0x000000010c037824 */ /* 0x000fc600008e0600 */
[----:B------:R4:W-:Y:S04]  /*d470*/  LDGSTS.E.BYPASS.LTC128B.128 [R213+0x3900], [R6.64], !P0 ;  /* 0x0390000006d57fae */ /* 0x0009e8000c101d48 */
[----:B------:R2:W-:Y:S01]  /*d480*/  LDGSTS.E.BYPASS.LTC128B.128 [R213+0x4100], [R2.64], !P0 ;  /* 0x0410000002d57fae */ /* 0x0005e2000c101d48 */
[----:B----4-:R-:W-:-:S04]  /*d490*/  SEL R6, RZ, 0x10, P0 ;  /* 0x00000010ff067807 */ /* 0x010fc80000000000 */
.L_x_428:
[C---:B-123--:R-:W-:Y:S02]  /*d4a0*/  IADD3 R2, -R6.reuse, 0x10, RZ ;  /* 0x0000001006027810 */ /* 0x04efe40007ffe1ff */
[----:B------:R-:W-:Y:S02]  /*d4b0*/  ISETP.NE.U32.AND P2, PT, R6, RZ, PT ;  /* 0x000000ff0600720c */ /* 0x000fe40003f45070 */
[----:B------:R-:W-:-:S04]  /*d4c0*/  LOP3.LUT R2, R2, 0xf, RZ, 0xc0, !PT ;  /* 0x0000000f02027812 */ /* 0x000fc800078ec0ff */
[----:B------:R-:W-:-:S04]  /*d4d0*/  IADD3 R2, P1, P0, R2, R4, R16 ;  /* 0x0000000402027210 */ /* 0x000fc8000783e010 */
[----:B------:R-:W-:-:S05]  /*d4e0*/  IADD3.X R3, RZ, R5, R0, P1, P0 ;  /* 0x00000005ff037210 */ /* 0x000fca0000fe0400 */
[----:B------:R-:W-:Y:S01]  /*d4f0*/  @!PT LDS RZ, [RZ] ;  /* 0x00000000fffff984 */ /* 0x000fe20000000800 */
[----:B------:R-:W-:Y:S01]  /*d500*/  @!PT LDS RZ, [RZ] ;  /* 0x00000000fffff984 */ /* 0x000fe20000000800 */
[----:B------:R-:W-:Y:S01]  /*d510*/  @!PT LDS RZ, [RZ] ;  /* 0x00000000fffff984 */ /* 0x000fe20000000800 */
[----:B------:R1:W-:Y:S04]  /*d520*/  LDGSTS.E.BYPASS.LTC128B.128.ZFILL [R213+0x4900], [R2.64], P2 ;  /* 0x0490000002d57fae */ /* 0x0003e80009141d48 */
.L_x_332:
[----:B----4-:R-:W-:Y:S05]  /*d530*/  BSYNC B0 ;  /* 0x0000000000007941 */ /* 0x010fea0003800000 */
.L_x_331:
[----:B------:R-:W2:Y:S04]  /*d540*/  LDL R0, [R1+0x7c] ;  /* 0x00007c0001007983 */ /* 0x000ea80000100800 */
[----:B------:R-:W0:Y:S01]  /*d550*/  LDGDEPBAR ;  /* 0x00000000000079af */ /* 0x000e220000000000 */
[----:B--2---:R-:W-:-:S05]  /*d560*/  IMAD.IADD R0, R94, 0x1, -R0 ;  /* 0x000000015e007824 */ /* 0x004fca00078e0a00 */
[C---:B------:R-:W-:Y:S02]  /*d570*/  ISETP.GT.AND P0, PT, R0.reuse, 0x1, PT ;  /* 0x000000010000780c */ /* 0x040fe40003f04270 */
[----:B------:R-:W-:Y:S02]  /*d580*/  ISETP.GT.AND P1, PT, R0, RZ, PT ;  /* 0x000000ff0000720c */ /* 0x000fe40003f24270 */
[----:B------:R-:W-:Y:S02]  /*d590*/  FSEL R38, R143, -INF , P0 ;  /* 0xff8000008f267808 */ /* 0x000fe40000000000 */
[----:B------:R-:W-:Y:S02]  /*d5a0*/  FSEL R29, R141, -INF , P0 ;  /* 0xff8000008d1d7808 */ /* 0x000fe40000000000 */
[----:B------:R-:W-:Y:S02]  /*d5b0*/  FSEL R17, R79, -INF , P0 ;  /* 0xff8000004f117808 */ /* 0x000fe40000000000 */
[----:B------:R-:W-:-:S02]  /*d5c0*/  FSEL R10, R77, -INF , P0 ;  /* 0xff8000004d0a7808 */ /* 0x000fc40000000000 */
[----:B------:R-:W-:Y:S02]  /*d5d0*/  ISETP.GT.AND P0, PT, R0, 0x11, PT ;  /* 0x000000110000780c */ /* 0x000fe40003f04270 */
[----:B------:R-:W-:Y:S02]  /*d5e0*/  FSEL R37, R142, -INF , P1 ;  /* 0xff8000008e257808 */ /* 0x000fe40000800000 */
[----:B------:R-:W-:Y:S02]  /*d5f0*/  FSEL R27, R140, -INF , P1 ;  /* 0xff8000008c1b7808 */ /* 0x000fe40000800000 */
[----:B------:R-:W-:Y:S02]  /*d600*/  ISETP.GT.AND P3, PT, R0, 0x8, PT ;  /* 0x000000080000780c */ /* 0x000fe40003f64270 */
        /* <DEDUP_REMOVED lines=8> */
[----:B------:R-:W-:Y:S02]  /*d690*/  ISETP.GT.AND P0, PT, R0, 0x29, PT ;  /* 0x000000290000780c */ /* 0x000fe40003f04270 */
        /* <DEDUP_REMOVED lines=10> */
[----:B------:R-:W-:-:S02]  /*d740*/  ISETP.GT.AND P5, PT, R0, 0x18, PT ;  /* 0x000000180000780c */ /* 0x000fc40003fa4270 */
[----:B------:R-:W-:Y:S02]  /*d750*/  FSEL R25, R70, -INF , P1 ;  /* 0xff80000046197808 */ /* 0x000fe40000800000 */
[----:B------:R-:W-:Y:S02]  /*d760*/  FSEL R13, R68, -INF , P1 ;  /* 0xff800000440d7808 */ /* 0x000fe40000800000 */
[----:B------:R-:W-:Y:S02]  /*d770*/  FSEL R117, R123, -INF , P0 ;  /* 0xff8000007b757808 */ /* 0x000fe40000000000 */
[----:B------:R-:W-:Y:S02]  /*d780*/  FSEL R109, R121, -INF , P0 ;  /* 0xff800000796d7808 */ /* 0x000fe40000000000 */
[----:B------:R-:W-:Y:S02]  /*d790*/  FSEL R74, R59, -INF , P0 ;  /* 0xff8000003b4a7808 */ /* 0x000fe40000000000 */
[----:B------:R-:W-:-:S02]  /*d7a0*/  FSEL R71, R57, -INF , P0 ;  /* 0xff80000039477808 */ /* 0x000fc40000000000 */
[C---:B------:R-:W-:Y:S02]  /*d7b0*/  ISETP.GT.AND P4, PT, R0.reuse, 0x19, PT ;  /* 0x000000190000780c */ /* 0x040fe40003f84270 */
[C---:B------:R-:W-:Y:S02]  /*d7c0*/  ISETP.GT.AND P3, PT, R0.reuse, 0x20, PT ;  /* 0x000000200000780c */ /* 0x040fe40003f64270 */
[C---:B------:R-:W-:Y:S02]  /*d7d0*/  ISETP.GT.AND P2, PT, R0.reuse, 0x21, PT ;  /* 0x000000210000780c */ /* 0x040fe40003f44270 */
[C---:B------:R-:W-:Y:S02]  /*d7e0*/  ISETP.GT.AND P1, PT, R0.reuse, 0x28, PT ;  /* 0x000000280000780c */ /* 0x040fe40003f24270 */
[----:B------:R-:W-:Y:S02]  /*d7f0*/  ISETP.GT.AND P0, PT, R0, 0x30, PT ;  /* 0x000000300000780c */ /* 0x000fe40003f04270 */
        /* <DEDUP_REMOVED lines=25> */
[C---:B------:R-:W-:Y:S02]  /*d990*/  ISETP.GT.AND P5, PT, R0.reuse, 0x38, PT ;  /* 0x000000380000780c */ /* 0x040fe40003fa4270 */
[C---:B------:R-:W-:Y:S02]  /*d9a0*/  ISETP.GT.AND P4, PT, R0.reuse, 0x39, PT ;  /* 0x000000390000780c */ /* 0x040fe40003f84270 */
[C---:B------:R-:W-:Y:S02]  /*d9b0*/  ISETP.GT.AND P3, PT, R0.reuse, 0x40, PT ;  /* 0x000000400000780c */ /* 0x040fe40003f64270 */
[C---:B------:R-:W-:Y:S02]  /*d9c0*/  ISETP.GT.AND P2, PT, R0.reuse, 0x41, PT ;  /* 0x000000410000780c */ /* 0x040fe40003f44270 */
[C---:B------:R-:W-:Y:S02]  /*d9d0*/  ISETP.GT.AND P1, PT, R0.reuse, 0x48, PT ;  /* 0x000000480000780c */ /* 0x040fe40003f24270 */
[----:B------:R-:W-:-:S02]  /*d9e0*/  ISETP.GT.AND P0, PT, R0, 0x49, PT ;  /* 0x000000490000780c */ /* 0x000fc40003f04270 */
[----:B------:R-:W-:Y:S02]  /*d9f0*/  FMNMX.FTZ R0, R9, R10, !PT ;  /* 0x0000000a09007209 */ /* 0x000fe40007810000 */
[----:B-1----:R-:W-:Y:S02]  /*da00*/  FMNMX.FTZ R2, R15, R17, !PT ;  /* 0x000000110f027209 */ /* 0x002fe40007810000 */
        /* <DEDUP_REMOVED lines=103> */
[----:B------:R-:W1:Y:S04]  /*e080*/  SHFL.BFLY PT, R0, R4, 0x2, 0x1f ;  /* 0x0c401f0004007f89 */ /* 0x000e6800000e0000 */
        /* <DEDUP_REMOVED lines=9> */
[----:B------:R-:W3:Y:S04]  /*e120*/  SHFL.BFLY PT, R6, R3, 0x1, 0x1f ;  /* 0x0c201f0003067f89 */ /* 0x000ee800000e0000 */
[----:B------:R4:W4:Y:S01]  /*e130*/  SHFL.BFLY PT, R8, R7, 0x1, 0x1f ;  /* 0x0c201f0007087f89 */ /* 0x00092200000e0000 */
[----:B-1----:R-:W-:Y:S02]  /*e140*/  FMNMX.FTZ R90, R0, R4, !PT ;  /* 0x00000004005a7209 */ /* 0x002fe40007810000 */
[----:B--2---:R-:W-:Y:S02]  /*e150*/  FMNMX.FTZ R89, R2, R5, !PT ;  /* 0x0000000502597209 */ /* 0x004fe40007810000 */
[----:B---3--:R-:W-:Y:S02]  /*e160*/  FMNMX.FTZ R88, R3, R6, !PT ;  /* 0x0000000603587209 */ /* 0x008fe40007810000 */
.L_x_429:
[C---:B------:R-:W-:Y:S01]  /*e170*/  FMUL.FTZ R0, R90.reuse, c[0x0][0x2d0] ;  /* 0x0000b4005a007a20 */ /* 0x040fe20000410000 */
[----:B------:R-:W-:Y:S01]  /*e180*/  FSETP.NEU.FTZ.AND P0, PT, R90, -INF , PT ;  /* 0xff8000005a00780b */ /* 0x000fe20003f1d000 */
[----:B------:R-:W2:Y:S01]  /*e190*/  LDL R230, [R1+0x4] ;  /* 0x0000040001e67983 */ /* 0x000ea20000100800 */
[C---:B------:R-:W-:Y:S01]  /*e1a0*/  FMUL.FTZ R3, R89.reuse, c[0x0][0x2d0] ;  /* 0x0000b40059037a20 */ /* 0x040fe20000410000 */
[----:B----4-:R-:W-:Y:S01]  /*e1b0*/  FMNMX.FTZ R85, R8, R7, !PT ;  /* 0x0000000708557209 */ /* 0x010fe20007810000 */
[----:B------:R-:W-:Y:S01]  /*e1c0*/  WARPSYNC 0xffffffff ;  /* 0xffffffff00007948 */ /* 0x000fe20003800000 */
[----:B------:R-:W-:Y:S01]  /*e1d0*/  FSEL R4, R0, RZ, P0 ;  /* 0x000000ff00047208 */ /* 0x000fe20000000000 */
[----:B------:R-:W1:Y:S01]  /*e1e0*/  LDSM.16.MT88.4 R48, [R197] ;  /* 0x00000000c530783b */ /* 0x000e620000004200 */
[----:B------:R-:W-:-:S03]  /*e1f0*/  FSETP.NEU.FTZ.AND P0, PT, R89, -INF , PT ;  /* 0xff8000005900780b */ /* 0x000fc60003f1d000 */
[--C-:B------:R-:W-:Y:S01]  /*e200*/  FFMA.FTZ R0, R9, c[0x0][0x2d0], -R4.reuse ;  /* 0x0000b40009007a23 */ /* 0x100fe20000010804 */
[----:B------:R-:W-:Y:S01]  /*e210*/  FSEL R3, R3, RZ, P0 ;  /* 0x000000ff03037208 */ /* 0x000fe20000000000 */
[--C-:B------:R-:W-:Y:S01]  /*e220*/  FFMA.FTZ R2, R16, c[0x0][0x2d0], -R4.reuse ;  /* 0x0000b40010027a23 */ /* 0x100fe20000010804 */
[----:B------:R-:W-:Y:S01]  /*e230*/  FSETP.NEU.FTZ.AND P0, PT, R88, -INF , PT ;  /* 0xff8000005800780b */ /* 0x000fe20003f1d000 */
[----:B------:R3:W-:Y:S01]  /*e240*/  MUFU.EX2 R166, R0 ;  /* 0x0000000000a67308 */ /* 0x0007e20000000800 */
[----:B------:R-:W4:Y:S01]  /*e250*/  LDSM.16.MT88.4 R40, [R197+0x800] ;  /* 0x00080000c528783b */ /* 0x000f220000004200 */
[----:B------:R-:W-:Y:S02]  /*e260*/  FFMA.FTZ R5, R28, c[0x0][0x2d0], -R3 ;  /* 0x0000b4001c057a23 */ /* 0x000fe40000010803 */
[--C-:B------:R-:W-:Y:S01]  /*e270*/  FFMA.FTZ R101, R76, c[0x0][0x2d0], -R4.reuse ;  /* 0x0000b4004c657a23 */ /* 0x100fe20000010804 */
[----:B------:R-:W5:Y:S01]  /*e280*/  LDSM.16.MT88.4 R44, [R201] ;  /* 0x00000000c92c783b */ /* 0x000f620000004200 */
[----:B------:R-:W-:-:S02]  /*e290*/  FFMA.FTZ R96, R75, c[0x0][0x2d0], -R4 ;  /* 0x0000b4004b607a23 */ /* 0x000fc40000010804 */
[----:B------:R1:W-:Y:S01]  /*e2a0*/  MUFU.EX2 R225, R2 ;  /* 0x0000000200e17308 */ /* 0x0003e20000000800 */
[--C-:B------:R-:W-:Y:S02]  /*e2b0*/  FFMA.FTZ R84, R72, c[0x0][0x2d0], -R4.reuse ;  /* 0x0000b40048547a23 */ /* 0x100fe40000010804 */
[--C-:B------:R-:W-:Y:S02]  /*e2c0*/  FFMA.FTZ R83, R71, c[0x0][0x2d0], -R4.reuse ;  /* 0x0000b40047537a23 */ /* 0x100fe40000010804 */
[--C-:B------:R-:W-:Y:S02]  /*e2d0*/  FFMA.FTZ R150, R69, c[0x0][0x2d0], -R4.reuse ;  /* 0x0000b40045967a23 */ /* 0x100fe40000010804 */
[--C-:B------:R-:W-:Y:S01]  /*e2e0*/  FFMA.FTZ R149, R67, c[0x0][0x2d0], -R4.reuse ;  /* 0x0000b40043957a23 */ /* 0x100fe20000010804 */
[----:B------:R1:W-:Y:S01]  /*e2f0*/  MUFU.EX2 R221, R5 ;  /* 0x0000000500dd7308 */ /* 0x0003e20000000800 */
[--C-:B---3--:R-:W-:Y:S02]  /*e300*/  FFMA.FTZ R0, R10, c[0x0][0x2d0], -R4.reuse ;  /* 0x0000b4000a007a23 */ /* 0x108fe40000010804 */
[----:B------:R-:W-:-:S02]  /*e310*/  FFMA.FTZ R148, R65, c[0x0][0x2d0], -R4 ;  /* 0x0000b40041947a23 */ /* 0x000fc40000010804 */
[--C-:B------:R-:W-:Y:S02]  /*e320*/  FFMA.FTZ R147, R63, c[0x0][0x2d0], -R4.reuse ;  /* 0x0000b4003f937a23 */ /* 0x100fe40000010804 */
[--C-:B------:R-:W-:Y:S01]  /*e330*/  FFMA.FTZ R171, R61, c[0x0][0x2d0], -R4.reuse ;  /* 0x0000b4003dab7a23 */ /* 0x100fe20000010804 */
[----:B------:R-:W3:Y:S01]  /*e340*/  MUFU.EX2 R165, R0 ;  /* 0x0000000000a57308 */ /* 0x000ee20000000800 */
[----:B-1----:R-:W-:Y:S02]  /*e350*/  FMUL.FTZ R2, R88, c[0x0][0x2d0] ;  /* 0x0000b40058027a20 */ /* 0x002fe40000410000 */
[--C-:B------:R-:W-:Y:S02]  /*e360*/  FFMA.FTZ R175, R58, c[0x0][0x2d0], -R4.reuse ;  /* 0x0000b4003aaf7a23 */ /* 0x100fe40000010804 */
[--C-:B------:R-:W-:Y:S01]  /*e370*/  FFMA.FTZ R174, R57, c[0x0][0x2d0], -R4.reuse ;  /* 0x0000b40039ae7a23 */ /* 0x100fe20000010804 */
[----:B------:R-:W-:Y:S01]  /*e380*/  FSEL R2, R2, RZ, P0 ;  /* 0x000000ff02027208 */ /* 0x000fe20000000000 */
[----:B------:R-:W-:Y:S01]  /*e390*/  FFMA.FTZ R173, R56, c[0x0][0x2d0], -R4 ;  /* 0x0000b40038ad7a23 */ /* 0x000fe20000010804 */
[----:B------:R-:W-:Y:S01]  /*e3a0*/  FSETP.NEU.FTZ.AND P0, PT, R85, -INF , PT ;  /* 0xff8000005500780b */ /* 0x000fe20003f1d000 */
[----:B------:R-:W-:Y:S01]  /*e3b0*/  FFMA.FTZ R169, R64, c[0x0][0x2d0], -R3 ;  /* 0x0000b40040a97a23 */ /* 0x000fe20000010803 */
[----:B------:R-:W-:Y:S01]  /*e3c0*/  MUFU.EX2 R194, R83 ;  /* 0x0000005300c27308 */ /* 0x000fe20000000800 */
[----:B------:R-:W-:-:S02]  /*e3d0*/  FFMA.FTZ R5, R35, c[0x0][0x2d0], -R2 ;  /* 0x0000b40023057a23 */ /* 0x000fc40000010802 */
[--C-:B------:R-:W-:Y:S02]  /*e3e0*/  FFMA.FTZ R156, R97, c[0x0][0x2d0], -R2.reuse ;  /* 0x0000b400619c7a23 */ /* 0x100fe40000010802 */
[----:B------:R-:W-:Y:S01]  /*e3f0*/  FFMA.FTZ R185, R95, c[0x0][0x2d0], -R2 ;  /* 0x0000b4005fb97a23 */ /* 0x000fe20000010802 */
[----:B---3--:R-:W-:Y:S01]  /*e400*/  F2FP.PACK_AB R20, R165, R166 ;  /* 0x000000a6a514723e */ /* 0x008fe200000000ff */
[----:B------:R-:W-:Y:S01]  /*e410*/  FFMA.FTZ R0, R11, c[0x0][0x2d0], -R4 ;  /* 0x0000b4000b007a23 */ /* 0x000fe20000010804 */
[----:B------:R1:W-:Y:S01]  /*e420*/  MUFU.EX2 R219, R5 ;  /* 0x0000000500db7308 */ /* 0x0003e20000000800 */
[--C-:B------:R-:W-:Y:S02]  /*e430*/  FFMA.FTZ R184, R94, c[0x0][0x2d0], -R2.reuse ;  /* 0x0000b4005eb87a23 */ /* 0x100fe40000010802 */
[----:B------:R-:W-:Y:S02]  /*e440*/  FFMA.FTZ R177, R59, c[0x0][0x2d0], -R3 ;  /* 0x0000b4003bb17a23 */ /* 0x000fe40000010803 */
[----:B------:R-:W-:-:S02]  /*e450*/  FFMA.FTZ R65, R110, c[0x0][0x2d0], -R2 ;  /* 0x0000b4006e417a23 */ /* 0x000fc40000010802 */
[--C-:B------:R-:W-:Y:S01]  /*e460*/  FFMA.FTZ R64, R111, c[0x0][0x2d0], -R2.reuse ;  /* 0x0000b4006f407a23 */ /* 0x100fe20000010802 */
[----:B------:R3:W-:Y:S01]  /*e470*/  MUFU.EX2 R168, R0 ;  /* 0x0000000000a87308 */ /* 0x0007e20000000800 */
[--C-:B------:R-:W-:Y:S02]  /*e480*/  FFMA.FTZ R172, R62, c[0x0][0x2d0], -R3.reuse ;  /* 0x0000b4003eac7a23 */ /* 0x100fe40000010803 */
[--C-:B------:R-:W-:Y:S02]  /*e490*/  FFMA.FTZ R76, R77, c[0x0][0x2d0], -R3.reuse ;  /* 0x0000b4004d4c7a23 */ /* 0x100fe40000010803 */
[--C-:B------:R-:W-:Y:S02]  /*e4a0*/  FFMA.FTZ R79, R79, c[0x0][0x2d0], -R3.reuse ;  /* 0x0000b4004f4f7a23 */ /* 0x100fe40000010803 */
[----:B------:R-:W-:Y:S02]  /*e4b0*/  FFMA.FTZ R78, R78, c[0x0][0x2d0], -R3 ;  /* 0x0000b4004e4e7a23 */ /* 0x000fe40000010803 */
[----:B-1----:R-:W-:-:S02]  /*e4c0*/  FFMA.FTZ R5, R36, c[0x0][0x2d0], -R2 ;  /* 0x0000b40024057a23 */ /* 0x002fc40000010802 */
[--C-:B------:R-:W-:Y:S02]  /*e4d0*/  FFMA.FTZ R77, R74, c[0x0][0x2d0], -R3.reuse ;  /* 0x0000b4004a4d7a23 */ /* 0x100fe40000010803 */
[----:B------:R-:W-:Y:S01]  /*e4e0*/  MUFU.EX2 R228, R5 ;  /* 0x0000000500e47308 */ /* 0x000fe20000000800 */
[--C-:B------:R-:W-:Y:S02]  /*e4f0*/  FFMA.FTZ R144, R82, c[0x0][0x2d0], -R3.reuse ;  /* 0x0000b40052907a23 */ /* 0x100fe40000010803 */
[----:B---3--:R-:W-:Y:S02]  /*e500*/  FFMA.FTZ R0, R12, c[0x0][0x2d0], -R4 ;  /* 0x0000b4000c007a23 */ /* 0x008fe40000010804 */
[--C-:B------:R-:W-:Y:S02]  /*e510*/  FFMA.FTZ R145, R73, c[0x0][0x2d0], -R3.reuse ;  /* 0x0000b40049917a23 */ /* 0x100fe40000010803 */
[--C-:B------:R-:W-:Y:S01]  /*e520*/  FFMA.FTZ R146, R70, c[0x0][0x2d0], -R3.reuse ;  /* 0x0000b40046927a23 */ /* 0x100fe20000010803 */
[----:B------:R1:W3:Y:S01]  /*e530*/  MUFU.EX2 R176, R0 ;  /* 0x0000000000b07308 */ /* 0x0002e20000000800 */
[----:B------:R-:W-:-:S02]  /*e540*/  FFMA.FTZ R152, R68, c[0x0][0x2d0], -R3 ;  /* 0x0000b40044987a23 */ /* 0x000fc40000010803 */
[----:B------:R-:W-:Y:S02]  /*e550*/  FFMA.FTZ R170, R66, c[0x0][0x2d0], -R3 ;  /* 0x0000b40042aa7a23 */ /* 0x000fe40000010803 */
[--C-:B------:R-:W-:Y:S02]  /*e560*/  FFMA.FTZ R159, R105, c[0x0][0x2d0], -R2.reuse ;  /* 0x0000b400699f7a23 */ /* 0x100fe40000010802 */
[--C-:B------:R-:W-:Y:S01]  /*e570*/  FFMA.FTZ R158, R102, c[0x0][0x2d0], -R2.reuse ;  /* 0x0000b400669e7a23 */ /* 0x100fe20000010802 */
[----:B------:R-:W-:Y:S01]  /*e580*/  MUFU.EX2 R193, R77 ;  /* 0x0000004d00c17308 */ /* 0x000fe20000000800 */
[--C-:B------:R-:W-:Y:S02]  /*e590*/  FFMA.FTZ R157, R100, c[0x0][0x2d0], -R2.reuse ;  /* 0x0000b400649d7a23 */ /* 0x100fe40000010802 */
[--C-:B------:R-:W-:Y:S02]  /*e5a0*/  FFMA.FTZ R183, R81, c[0x0][0x2d0], -R2.reuse ;  /* 0x0000b40051b77a23 */ /* 0x100fe40000010802 */
[----:B------:R-:W-:-:S02]  /*e5b0*/  FFMA.FTZ R182, R80, c[0x0][0x2d0], -R2 ;  /* 0x0000b40050b67a23 */ /* 0x000fc40000010802 */
[----:B-1----:R-:W-:Y:S01]  /*e5c0*/  FFMA.FTZ R0, R13, c[0x0][0x2d0], -R4 ;  /* 0x0000b4000d007a23 */ /* 0x002fe20000010804 */
[----:B---3--:R-:W-:-:S03]  /*e5d0*/  F2FP.PACK_AB R22, R176, R168 ;  /* 0x000000a8b016723e */ /* 0x008fc600000000ff */
[----:B------:R1:W-:Y:S02]  /*e5e0*/  MUFU.EX2 R189, R0 ;  /* 0x0000000000bd7308 */ /* 0x0003e40000000800 */
[----:B-1----:R-:W-:-:S06]  /*e5f0*/  FFMA.FTZ R0, R14, c[0x0][0x2d0], -R4 ;  /* 0x0000b4000e007a23 */ /* 0x002fcc0000010804 */
[----:B------:R1:W3:Y:S02]  /*e600*/  MUFU.EX2 R222, R0 ;  /* 0x0000000000de7308 */ /* 0x0002e40000000800 */
[----:B-1----:R-:W-:Y:S01]  /*e610*/  FFMA.FTZ R0, R18, c[0x0][0x2d0], -R4 ;  /* 0x0000b40012007a23 */ /* 0x002fe20000010804 */
[----:B---3--:R-:W-:-:S05]  /*e620*/  F2FP.PACK_AB R12, R222, R189 ;  /* 0x000000bdde0c723e */ /* 0x008fca00000000ff */
        /* <DEDUP_REMOVED lines=14> */
[----:B------:R-:W-:Y:S01]  /*e710*/  HMMA.16816.F32 R8, R20, R48, RZ ;  /* 0x000000301408723c */ /* 0x000fe200000018ff */
[----:B-1----:R-:W-:-:S05]  /*e720*/  FFMA.FTZ R0, R26, c[0x0][0x2d0], -R3 ;  /* 0x0000b4001a007a23 */ /* 0x002fca0000010803 */
[----:B------:R1:W3:Y:S02]  /*e730*/  MUFU.EX2 R220, R0 ;  /* 0x0000000000dc7308 */ /* 0x0002e40000000800 */
[----:B-1----:R-:W-:Y:S01]  /*e740*/  FFMA.FTZ R0, R30, c[0x0][0x2d0], -R3 ;  /* 0x0000b4001e007a23 */ /* 0x002fe20000010803 */
[----:B---3--:R-:W-:Y:S01]  /*e750*/  F2FP.PACK_AB R13, R220, R188 ;  /* 0x000000bcdc0d723e */ /* 0x008fe200000000ff */
[----:B------:R-:W-:-:S04]  /*e760*/  FADD.FTZ R3, R166, R165 ;  /* 0x000000a5a6037221 */ /* 0x000fc80000010000 */
[----:B------:R1:W3:Y:S01]  /*e770*/  MUFU.EX2 R224, R0 ;  /* 0x0000000000e07308 */ /* 0x0002e20000000800 */
[----:B------:R-:W-:-:S04]  /*e780*/  FADD.FTZ R3, R168, R3 ;  /* 0x00000003a8037221 */ /* 0x000fc80000010000 */
[----:B------:R-:W-:-:S03]  /*e790*/  FADD.FTZ R67, R176, R3 ;  /* 0x00000003b0437221 */ /* 0x000fc60000010000 */
[----:B------:R-:W-:Y:S01]  /*e7a0*/  MUFU.EX2 R168, R145 ;  /* 0x0000009100a87308 */ /* 0x000fe20000000800 */
[----:B-1----:R-:W-:Y:S01]  /*e7b0*/  FFMA.FTZ R0, R27, c[0x0][0x2d0], -R2 ;  /* 0x0000b4001b007a23 */ /* 0x002fe20000010802 */
[----:B---3--:R-:W-:-:S06]  /*e7c0*/  F2FP.PACK_AB R15, R224, R221 ;  /* 0x000000dde00f723e */ /* 0x008fcc00000000ff */
[----:B------:R-:W-:Y:S01]  /*e7d0*/  MUFU.EX2 R176, R152 ;  /* 0x0000009800b07308 */ /* 0x000fe20000000800 */
[----:B----4-:R-:W-:Y:S07]  /*e7e0*/  HMMA.16816.F32 R128, R12, R40, R8 ;  /* 0x000000280c80723c */ /* 0x010fee0000001808 */
[----:B------:R1:W-:Y:S01]  /*e7f0*/  MUFU.EX2 R155, R0 ;  /* 0x00000000009b7308 */ /* 0x0003e20000000800 */
[----:B------:R-:W-:-:S07]  /*e800*/  F2FP.PACK_AB R10, R228, R219 ;  /* 0x000000dbe40a723e */ /* 0x000fce00000000ff */
[----:B------:R-:W-:Y:S01]  /*e810*/  MUFU.EX2 R165, R157 ;  /* 0x0000009d00a57308 */ /* 0x000fe20000000800 */
[----:B-1----:R-:W-:-:S07]  /*e820*/  FFMA.FTZ R0, R29, c[0x0][0x2d0], -R2 ;  /* 0x0000b4001d007a23 */ /* 0x002fce0000010802 */
[----:B------:R-:W-:Y:S08]  /*e830*/  MUFU.EX2 R166, R156 ;  /* 0x0000009c00a67308 */ /* 0x000ff00000000800 */
[----:B------:R1:W3:Y:S02]  /*e840*/  MUFU.EX2 R154, R0 ;  /* 0x00000000009a7308 */ /* 0x0002e40000000800 */
[--C-:B-1----:R-:W-:Y:S01]  /*e850*/  FFMA.FTZ R0, R31, c[0x0][0x2d0], -R2.reuse ;  /* 0x0000b4001f007a23 */ /* 0x102fe20000010802 */
[----:B---3--:R-:W-:Y:S01]  /*e860*/  F2FP.PACK_AB R16, R154, R155 ;  /* 0x0000009b9a10723e */ /* 0x008fe200000000ff */
[----:B------:R-:W1:Y:S04]  /*e870*/  LDSM.16.MT88.4 R28, [R201+0x800] ;  /* 0x00080000c91c783b */ /* 0x000e680000004200 */
[----:B------:R3:W-:Y:S02]  /*e880*/  MUFU.EX2 R160, R0 ;  /* 0x0000000000a07308 */ /* 0x0007e40000000800 */
[----:B---3--:R-:W-:-:S06]  /*e890*/  FFMA.FTZ R0, R32, c[0x0][0x2d0], -R2 ;  /* 0x0000b40020007a23 */ /* 0x008fcc0000010802 */
[----:B------:R3:W4:Y:S02]  /*e8a0*/  MUFU.EX2 R163, R0 ;  /* 0x0000000000a37308 */ /* 0x0007240000000800 */
[----:B---3--:R-:W-:Y:S01]  /*e8b0*/  FFMA.FTZ R0, R33, c[0x0][0x2d0], -R2 ;  /* 0x0000b40021007a23 */ /* 0x008fe20000010802 */
[----:B----4-:R-:W-:-:S05]  /*e8c0*/  F2FP.PACK_AB R18, R163, R160 ;  /* 0x000000a0a312723e */ /* 0x010fca00000000ff */
[----:B------:R3:W-:Y:S02]  /*e8d0*/  MUFU.EX2 R187, R0 ;  /* 0x0000000000bb7308 */ /* 0x0007e40000000800 */
[----:B---3--:R-:W-:-:S06]  /*e8e0*/  FFMA.FTZ R0, R34, c[0x0][0x2d0], -R2 ;  /* 0x0000b40022007a23 */ /* 0x008fcc0000010802 */
[----:B------:R3:W4:Y:S02]  /*e8f0*/  MUFU.EX2 R217, R0 ;  /* 0x0000000000d97308 */ /* 0x0007240000000800 */
[----:B---3--:R-:W-:Y:S01]  /*e900*/  FMUL.FTZ R0, R85, c[0x0][0x2d0] ;  /* 0x0000b40055007a20 */ /* 0x008fe20000410000 */
[----:B----4-:R-:W-:-:S04]  /*e910*/  F2FP.PACK_AB R8, R217, R187 ;  /* 0x000000bbd908723e */ /* 0x010fc800000000ff */
[----:B------:R-:W-:-:S05]  /*e920*/  FSEL R0, R0, RZ, P0 ;  /* 0x000000ff00007208 */ /* 0x000fca0000000000 */
[--C-:B------:R-:W-:Y:S02]  /*e930*/  FFMA.FTZ R5, R37, c[0x0][0x2d0], -R0.reuse ;  /* 0x0000b40025057a23 */ /* 0x100fe40000010800 */
[--C-:B------:R-:W-:Y:S02]  /*e940*/  FFMA.FTZ R6, R53, c[0x0][0x2d0], -R0.reuse ;  /* 0x0000b40035067a23 */ /* 0x100fe40000010800 */
[----:B------:R3:W-:Y:S01]  /*e950*/  MUFU.EX2 R153, R5 ;  /* 0x0000000500997308 */ /* 0x0007e20000000800 */
[--C-:B------:R-:W-:Y:S02]  /*e960*/  FFMA.FTZ R97, R114, c[0x0][0x2d0], -R0.reuse ;  /* 0x0000b40072617a23 */ /* 0x100fe40000010800 */
[--C-:B------:R-:W-:Y:S02]  /*e970*/  FFMA.FTZ R95, R113, c[0x0][0x2d0], -R0.reuse ;  /* 0x0000b400715f7a23 */ /* 0x100fe40000010800 */
[--C-:B------:R-:W-:Y:S02]  /*e980*/  FFMA.FTZ R94, R112, c[0x0][0x2d0], -R0.reuse ;  /* 0x0000b400705e7a23 */ /* 0x100fe40000010800 */
[--C-:B------:R-:W-:Y:S01]  /*e990*/  FFMA.FTZ R181, R107, c[0x0][0x2d0], -R0.reuse ;  /* 0x0000b4006bb57a23 */ /* 0x100fe20000010800 */
[----:B------:R-:W-:Y:S01]  /*e9a0*/  MUFU.EX2 R215, R6 ;  /* 0x0000000600d77308 */ /* 0x000fe20000000800 */
[----:B------:R-:W-:-:S02]  /*e9b0*/  FFMA.FTZ R180, R106, c[0x0][0x2d0], -R0 ;  /* 0x0000b4006ab47a23 */ /* 0x000fc40000010800 */
[--C-:B------:R-:W-:Y:S02]  /*e9c0*/  FFMA.FTZ R179, R104, c[0x0][0x2d0], -R0.reuse ;  /* 0x0000b40068b37a23 */ /* 0x100fe40000010800 */
[--C-:B------:R-:W-:Y:S02]  /*e9d0*/  FFMA.FTZ R178, R103, c[0x0][0x2d0], -R0.reuse ;  /* 0x0000b40067b27a23 */ /* 0x100fe40000010800 */
[--C-:B---3--:R-:W-:Y:S01]  /*e9e0*/  FFMA.FTZ R5, R38, c[0x0][0x2d0], -R0.reuse ;  /* 0x0000b40026057a23 */ /* 0x108fe20000010800 */
[----:B------:R-:W-:Y:S08]  /*e9f0*/  MUFU.EX2 R97, R97 ;  /* 0x0000006100617308 */ /* 0x000ff00000000800 */
[----:B------:R3:W4:Y:S08]  /*ea00*/  MUFU.EX2 R151, R5 ;  /* 0x0000000500977308 */ /* 0x0007300000000800 */
[----:B------:R-:W-:Y:S01]  /*ea10*/  MUFU.EX2 R95, R95 ;  /* 0x0000005f005f7308 */ /* 0x000fe20000000800 */
[----:B---3--:R-:W-:Y:S01]  /*ea20*/  FFMA.FTZ R5, R39, c[0x0][0x2d0], -R0 ;  /* 0x0000b40027057a23 */ /* 0x008fe20000010800 */
[----:B----4-:R-:W-:Y:S01]  /*ea30*/  F2FP.PACK_AB R17, R151, R153 ;  /* 0x000000999711723e */ /* 0x010fe200000000ff */
[----:B-----5:R-:W-:Y:S01]  /*ea40*/  HMMA.16816.F32 R36, R20, R44, RZ ;  /* 0x0000002c1424723c */ /* 0x020fe200000018ff */
[----:B------:R-:W-:-:S04]  /*ea50*/  FADD.FTZ R80, R153, R151 ;  /* 0x0000009799507221 */ /* 0x000fc80000010000 */
[----:B------:R3:W-:Y:S08]  /*ea60*/  MUFU.EX2 R186, R5 ;  /* 0x0000000500ba7308 */ /* 0x0007f00000000800 */
[----:B------:R-:W-:Y:S01]  /*ea70*/  MUFU.EX2 R153, R65 ;  /* 0x0000004100997308 */ /* 0x000fe20000000800 */
[----:B---3--:R-:W-:-:S07]  /*ea80*/  FFMA.FTZ R5, R52, c[0x0][0x2d0], -R0 ;  /* 0x0000b40034057a23 */ /* 0x008fce0000010800 */
[----:B------:R-:W-:Y:S03]  /*ea90*/  MUFU.EX2 R94, R94 ;  /* 0x0000005e005e7308 */ /* 0x000fe60000000800 */
[----:B-1----:R-:W-:Y:S01]  /*eaa0*/  HMMA.16816.F32 R140, R12, R28, R36 ;  /* 0x0000001c0c8c723c */ /* 0x002fe20000001824 */
[----:B------:R-:W-:Y:S04]  /*eab0*/  LDSM.16.MT88.4 R36, [R198+0x800] ;  /* 0x00080000c624783b */ /* 0x000fe80000004200 */
[----:B------:R1:W3:Y:S02]  /*eac0*/  MUFU.EX2 R195, R5 ;  /* 0x0000000500c37308 */ /* 0x0002e40000000800 */
[----:B-1----:R-:W-:Y:S01]  /*ead0*/  FFMA.FTZ R5, R54, c[0x0][0x2d0], -R0 ;  /* 0x0000b40036057a23 */ /* 0x002fe20000010800 */
[----:B---3--:R-:W-:-:S05]  /*eae0*/  F2FP.PACK_AB R19, R195, R186 ;  /* 0x000000bac313723e */ /* 0x008fca00000000ff */
[----:B------:R1:W3:Y:S02]  /*eaf0*/  MUFU.EX2 R216, R5 ;  /* 0x0000000500d87308 */ /* 0x0002e40000000800 */
[C---:B------:R-:W-:Y:S08]  /*eb00*/  HMMA.16816.F32 R32, R16.reuse, R48, RZ ;  /* 0x000000301020723c */ /* 0x040ff000000018ff */
[----:B------:R-:W-:Y:S01]  /*eb10*/  HMMA.16816.F32 R24, R16, R44, RZ ;  /* 0x0000002c1018723c */ /* 0x000fe200000018ff */
[----:B-1----:R-:W-:Y:S01]  /*eb20*/  FFMA.FTZ R5, R55, c[0x0][0x2d0], -R0 ;  /* 0x0000b40037057a23 */ /* 0x002fe20000010800 */
[----:B---3--:R-:W-:-:S03]  /*eb30*/  F2FP.PACK_AB R9, R216, R215 ;  /* 0x000000d7d809723e */ /* 0x008fc600000000ff */
[----:B------:R1:W-:Y:S02]  /*eb40*/  MUFU.EX2 R218, R5 ;  /* 0x0000000500da7308 */ /* 0x0003e40000000800 */
[----:B-1----:R-:W-:-:S06]  /*eb50*/  FFMA.FTZ R5, R60, c[0x0][0x2d0], -R0 ;  /* 0x0000b4003c057a23 */ /* 0x002fcc0000010800 */
[----:B------:R-:W1:Y:S02]  /*eb60*/  MUFU.EX2 R226, R5 ;  /* 0x0000000500e27308 */ /* 0x000e640000000800 */
[----:B-1----:R-:W-:-:S07]  /*eb70*/  F2FP.PACK_AB R11, R226, R218 ;  /* 0x000000dae20b723e */ /* 0x002fce00000000ff */
[C---:B------:R-:W-:Y:S01]  /*eb80*/  HMMA.16816.F32 R132, R8.reuse, R40, R32 ;  /* 0x000000280884723c */ /* 0x040fe20000001820 */
[----:B------:R-:W1:Y:S06]  /*eb90*/  LDSM.16.MT88.4 R32, [R198] ;  /* 0x00000000c620783b */ /* 0x000e6c0000004200 */
[--C-:B------:R-:W-:Y:S01]  /*eba0*/  FFMA.FTZ R41, R108, c[0x0][0x2d0], -R2.reuse ;  /* 0x0000b4006c297a23 */ /* 0x100fe20000010802 */
[----:B------:R-:W-:Y:S01]  /*ebb0*/  HMMA.16816.F32 R136, R8, R28, R24 ;  /* 0x0000001c0888723c */ /* 0x000fe20000001818 */
[----:B------:R-:W-:Y:S02]  /*ebc0*/  FFMA.FTZ R40, R109, c[0x0][0x2d0], -R2 ;  /* 0x0000b4006d287a23 */ /* 0x000fe40000010802 */
[----:B------:R-:W-:Y:S01]  /*ebd0*/  FADD.FTZ R2, R162, R161 ;  /* 0x000000a1a2027221 */ /* 0x000fe20000010000 */
[----:B------:R-:W-:Y:S03]  /*ebe0*/  MUFU.EX2 R190, R41 ;  /* 0x0000002900be7308 */ /* 0x000fe60000000800 */
[----:B------:R-:W-:-:S02]  /*ebf0*/  FFMA.FTZ R29, R116, c[0x0][0x2d0], -R0 ;  /* 0x0000b400741d7a23 */ /* 0x000fc40000010800 */
[--C-:B------:R-:W-:Y:S02]  /*ec00*/  FFMA.FTZ R28, R117, c[0x0][0x2d0], -R0.reuse ;  /* 0x0000b400751c7a23 */ /* 0x100fe40000010800 */
[----:B------:R-:W-:Y:S01]  /*ec10*/  FFMA.FTZ R116, R115, c[0x0][0x2d0], -R0 ;  /* 0x0000b40073747a23 */ /* 0x000fe20000010800 */
[----:B------:R-:W-:Y:S01]  /*ec20*/  MUFU.EX2 R162, R96 ;  /* 0x0000006000a27308 */ /* 0x000fe20000000800 */
[----:B------:R-:W-:-:S04]  /*ec30*/  FADD.FTZ R2, R164, R2 ;  /* 0x00000002a4027221 */ /* 0x000fc80000010000 */
[----:B------:R-:W-:Y:S02]  /*ec40*/  FADD.FTZ R66, R167, R2 ;  /* 0x00000002a7427221 */ /* 0x000fe40000010000 */
[----:B------:R-:W-:Y:S01]  /*ec50*/  FADD.FTZ R2, R189, R67 ;  /* 0x00000043bd027221 */ /* 0x000fe20000010000 */
[----:B------:R-:W-:Y:S03]  /*ec60*/  MUFU.EX2 R161, R78 ;  /* 0x0000004e00a17308 */ /* 0x000fe60000000800 */
[----:B------:R-:W-:-:S04]  /*ec70*/  FADD.FTZ R2, R222, R2 ;  /* 0x00000002de027221 */ /* 0x000fc80000010000 */
[----:B------:R-:W-:Y:S01]  /*ec80*/  FADD.FTZ R2, R225, R2 ;  /* 0x00000002e1027221 */ /* 0x000fe20000010000 */
[----:B------:R-:W-:Y:S03]  /*ec90*/  MUFU.EX2 R192, R40 ;  /* 0x0000002800c07308 */ /* 0x000fe60000000800 */
[----:B------:R-:W-:Y:S01]  /*eca0*/  FADD.FTZ R2, R227, R2 ;  /* 0x00000002e3027221 */ /* 0x000fe20000010000 */
[-C--:B-1----:R-:W-:Y:S04]  /*ecb0*/  HMMA.16816.F32 R24, R20, R32.reuse, RZ ;  /* 0x000000201418723c */ /* 0x082fe800000018ff */
[----:B------:R-:W-:Y:S04]  /*ecc0*/  MUFU.EX2 R189, R29 ;  /* 0x0000001d00bd7308 */ /* 0x000fe80000000800 */
[----:B------:R-:W-:Y:S04]  /*ecd0*/  HMMA.16816.F32 R4, R16, R32, RZ ;  /* 0x000000201004723c */ /* 0x000fe800000018ff */
[----:B------:R-:W-:Y:S08]  /*ece0*/  MUFU.EX2 R191, R28 ;  /* 0x0000001c00bf7308 */ /* 0x000ff00000000800 */
[----:B------:R-:W-:Y:S04]  /*ecf0*/  MUFU.EX2 R167, R146 ;  /* 0x0000009200a77308 */ /* 0x000fe80000000800 */
[-C--:B------:R-:W-:Y:S01]  /*ed00*/  HMMA.16816.F32 R124, R12, R36.reuse, R24 ;  /* 0x000000240c7c723c */ /* 0x080fe20000001818 */
[----:B------:R-:W1:Y:S03]  /*ed10*/  LDSM.16.MT88.4 R24, [R200] ;  /* 0x00000000c818783b */ /* 0x000e660000004200 */
[----:B------:R-:W-:Y:S04]  /*ed20*/  MUFU.EX2 R96, R159 ;  /* 0x0000009f00607308 */ /* 0x000fe80000000800 */
[----:B------:R-:W-:Y:S04]  /*ed30*/  HMMA.16816.F32 R120, R8, R36, R4 ;  /* 0x000000240878723c */ /* 0x000fe80000001804 */
[----:B------:R-:W-:Y:S03]  /*ed40*/  MUFU.EX2 R164, R158 ;  /* 0x0000009e00a47308 */ /* 0x000fe60000000800 */
[----:B------:R-:W-:-:S02]  /*ed50*/  FADD.FTZ R4, R155, R154 ;  /* 0x0000009a9b047221 */ /* 0x000fc40000010000 */
[--C-:B------:R-:W-:Y:S02]  /*ed60*/  FFMA.FTZ R37, R118, c[0x0][0x2d0], -R0.reuse ;  /* 0x0000b40076257a23 */ /* 0x100fe40000010800 */
[----:B------:R-:W-:Y:S01]  /*ed70*/  FFMA.FTZ R36, R119, c[0x0][0x2d0], -R0 ;  /* 0x0000b40077247a23 */ /* 0x000fe20000010800 */
[----:B------:R-:W-:Y:S01]  /*ed80*/  MUFU.EX2 R155, R64 ;  /* 0x00000040009b7308 */ /* 0x000fe20000000800 */
[----:B------:R-:W-:Y:S02]  /*ed90*/  FADD.FTZ R0, R160, R4 ;  /* 0x00000004a0007221 */ /* 0x000fe40000010000 */
[----:B------:R-:W3:Y:S02]  /*eda0*/  LDSM.16.MT88.4 R4, [R200+0x800] ;  /* 0x00080000c804783b */ /* 0x000ee40000004200 */
        /* <DEDUP_REMOVED lines=10> */
[----:B------:R-:W1:Y:S08]  /*ee50*/  MUFU.EX2 R25, R76 ;  /* 0x0000004c00197308 */ /* 0x000e700000000800 */
[----:B------:R-:W4:Y:S04]  /*ee60*/  MUFU.EX2 R154, R36 ;  /* 0x00000024009a7308 */ /* 0x000f280000000800 */
[----:B---3--:R-:W-:Y:S04]  /*ee70*/  HMMA.16816.F32 R108, R8, R4, R52 ;  /* 0x00000004086c723c */ /* 0x008fe80000001834 */
[----:B------:R-:W-:Y:S01]  /*ee80*/  MUFU.EX2 R188, R147 ;  /* 0x0000009300bc7308 */ /* 0x000fe20000000800 */
[----:B-1----:R-:W-:-:S03]  /*ee90*/  FADD.FTZ R0, R25, R0 ;  /* 0x0000000019007221 */ /* 0x002fc60000010000 */
[----:B------:R-:W-:Y:S01]  /*eea0*/  HMMA.16816.F32 R52, R16, R50, RZ ;  /* 0x000000321034723c */ /* 0x000fe200000018ff */
[----:B------:R-:W-:-:S03]  /*eeb0*/  FADD.FTZ R0, R160, R0 ;  /* 0x00000000a0007221 */ /* 0x000fc60000010000 */
[----:B------:R1:W-:Y:S01]  /*eec0*/  MUFU.EX2 R84, R116 ;  /* 0x0000007400547308 */ /* 0x0003e20000000800 */
[----:B------:R-:W-:-:S03]  /*eed0*/  FADD.FTZ R0, R161, R0 ;  /* 0x00000000a1007221 */ /* 0x000fc60000010000 */
[----:B------:R-:W-:Y:S01]  /*eee0*/  HMMA.16816.F32 R112, R12, R4, R56 ;  /* 0x000000040c70723c */ /* 0x000fe20000001838 */
[----:B------:R-:W-:-:S06]  /*eef0*/  FADD.FTZ R0, R193, R0 ;  /* 0x00000000c1007221 */ /* 0x000fcc0000010000 */
[----:B------:R-:W-:Y:S01]  /*ef00*/  F2FP.PACK_AB R4, R155, R153 ;  /* 0x000000999b04723e */ /* 0x000fe200000000ff */
[----:B------:R-:W-:Y:S01]  /*ef10*/  HMMA.16816.F32 R48, R20, R50, RZ ;  /* 0x000000321430723c */ /* 0x000fe200000018ff */
[----:B----4-:R-:W-:Y:S01]  /*ef20*/  F2FP.PACK_AB R5, R154, R151 ;  /* 0x000000979a05723e */ /* 0x010fe200000000ff */
[----:B-1----:R-:W-:Y:S06]  /*ef30*/  LDSM.16.MT88.4 R116, [R201+0x2000] ;  /* 0x00200000c974783b */ /* 0x002fec0000004200 */
[----:B------:R-:W-:Y:S08]  /*ef40*/  HMMA.16816.F32 R56, R8, R42, R52 ;  /* 0x0000002a0838723c */ /* 0x000ff00000001834 */
[-C--:B------:R-:W-:Y:S08]  /*ef50*/  HMMA.16816.F32 R52, R16, R46.reuse, RZ ;  /* 0x0000002e1034723c */ /* 0x080ff000000018ff */
[----:B------:R-:W-:Y:S08]  /*ef60*/  HMMA.16816.F32 R44, R20, R46, RZ ;  /* 0x0000002e142c723c */ /* 0x000ff000000018ff */
[----:B------:R-:W-:Y:S08]  /*ef70*/  HMMA.16816.F32 R48, R12, R42, R48 ;  /* 0x0000002a0c30723c */ /* 0x000ff00000001830 */
[----:B------:R-:W-:Y:S08]  /*ef80*/  HMMA.16816.F32 R60, R8, R30, R52 ;  /* 0x0000001e083c723c */ /* 0x000ff00000001834 */
[-C--:B------:R-:W-:Y:S08]  /*ef90*/  HMMA.16816.F32 R52, R16, R34.reuse, RZ ;  /* 0x000000221034723c */ /* 0x080ff000000018ff */
[C---:B------:R-:W-:Y:S08]  /*efa0*/  HMMA.16816.F32 R32, R20.reuse, R34, RZ ;  /* 0x000000221420723c */ /* 0x040ff000000018ff */
[----:B------:R-:W-:Y:S08]  /*efb0*/  HMMA.16816.F32 R20, R20, R26, RZ ;  /* 0x0000001a1414723c */ /* 0x000ff000000018ff */
[C---:B------:R-:W-:Y:S08]  /*efc0*/  HMMA.16816.F32 R44, R12.reuse, R30, R44 ;  /* 0x0000001e0c2c723c */ /* 0x040ff0000000182c */
[C---:B------:R-:W-:Y:S08]  /*efd0*/  HMMA.16816.F32 R32, R12.reuse, R38, R32 ;  /* 0x000000260c20723c */ /* 0x040ff00000001820 */
[----:B------:R-:W-:Y:S01]  /*efe0*/  HMMA.16816.F32 R20, R12, R6, R20 ;  /* 0x000000060c14723c */ /* 0x000fe20000001814 */
[----:B------:R-:W1:Y:S07]  /*eff0*/  LDSM.16.MT88.4 R12, [R197+0x1000] ;  /* 0x00100000c50c783b */ /* 0x000e6e0000004200 */
[----:B------:R-:W-:Y:S01]  /*f000*/  HMMA.16816.F32 R16, R16, R26, RZ ;  /* 0x0000001a1010723c */ /* 0x000fe200000018ff */
[----:B------:R-:W3:Y:S07]  /*f010*/  MUFU.EX2 R26, R101 ;  /* 0x00000065001a7308 */ /* 0x000eee0000000800 */
[----:B------:R-:W-:Y:S01]  /*f020*/  HMMA.16816.F32 R68, R8, R38, R52 ;  /* 0x000000260844723c */ /* 0x000fe20000001834 */
[----:B------:R-:W-:Y:S01]  /*f030*/  MUFU.EX2 R27, R177 ;  /* 0x000000b1001b7308 */ /* 0x000fe20000000800 */
[----:B---3--:R-:W-:-:S04]  /*f040*/  FADD.FTZ R2, R26, R2 ;  /* 0x000000021a027221 */ /* 0x008fc80000010000 */
[----:B------:R-:W-:-:S10]  /*f050*/  FADD.FTZ R2, R162, R2 ;  /* 0x00000002a2027221 */ /* 0x000fd40000010000 */
[----:B------:R-:W-:Y:S01]  /*f060*/  HMMA.16816.F32 R72, R8, R6, R16 ;  /* 0x000000060848723c */ /* 0x000fe20000001810 */
[----:B------:R-:W-:-:S04]  /*f070*/  FADD.FTZ R2, R163, R2 ;  /* 0x00000002a3027221 */ /* 0x000fc80000010000 */
[----:B------:R-:W-:Y:S02]  /*f080*/  FADD.FTZ R2, R194, R2 ;  /* 0x00000002c2027221 */ /* 0x000fe40000010000 */
[----:B------:R-:W-:Y:S01]  /*f090*/  F2FP.PACK_AB R8, R162, R26 ;  /* 0x0000001aa208723e */ /* 0x000fe200000000ff */
[----:B------:R-:W-:Y:S01]  /*f0a0*/  FADD.FTZ R17, R186, R80 ;  /* 0x00000050ba117221 */ /* 0x000fe20000010000 */
[----:B------:R-:W-:Y:S01]  /*f0b0*/  F2FP.PACK_AB R9, R160, R25 ;  /* 0x00000019a009723e */ /* 0x000fe200000000ff */
[----:B------:R-:W-:Y:S01]  /*f0c0*/  FADD.FTZ R16, R187, R3 ;  /* 0x00000003bb107221 */ /* 0x000fe20000010000 */
[----:B------:R-:W-:Y:S01]  /*f0d0*/  F2FP.PACK_AB R10, R194, R163 ;  /* 0x000000a3c20a723e */ /* 0x000fe200000000ff */
[----:B------:R-:W-:Y:S01]  /*f0e0*/  FADD.FTZ R3, R195, R17 ;  /* 0x00000011c3037221 */ /* 0x000fe20000010000 */
[----:B------:R-:W-:Y:S01]  /*f0f0*/  F2FP.PACK_AB R11, R193, R161 ;  /* 0x000000a1c10b723e */ /* 0x000fe200000000ff */
[----:B------:R-:W-:Y:S01]  /*f100*/  MUFU.EX2 R186, R149 ;  /* 0x0000009500ba7308 */ /* 0x000fe20000000800 */
[----:B------:R-:W-:Y:S01]  /*f110*/  F2FP.PACK_AB R6, R192, R190 ;  /* 0x000000bec006723e */ /* 0x000fe200000000ff */
[----:B------:R-:W-:Y:S01]  /*f120*/  FADD.FTZ R3, R215, R3 ;  /* 0x00000003d7037221 */ /* 0x000fe20000010000 */
[----:B------:R-:W-:-:S03]  /*f130*/  F2FP.PACK_AB R7, R191, R189 ;  /* 0x000000bdbf07723e */ /* 0x000fc600000000ff */
[----:B-1----:R-:W-:Y:S01]  /*f140*/  HMMA.16816.F32 R64, R8, R12, R128 ;  /* 0x0000000c0840723c */ /* 0x002fe20000001880 */
[----:B------:R-:W-:Y:S01]  /*f150*/  FADD.FTZ R3, R216, R3 ;  /* 0x00000003d8037221 */ /* 0x000fe20000010000 */
[----:B------:R-:W1:Y:S03]  /*f160*/  MUFU.EX2 R187, R148 ;  /* 0x0000009400bb7308 */ /* 0x000e660000000800 */
[----:B------:R-:W-:-:S03]  /*f170*/  FADD.FTZ R3, R218, R3 ;  /* 0x00000003da037221 */ /* 0x000fc60000010000 */
[----:B------:R-:W-:Y:S01]  /*f180*/  HMMA.16816.F32 R104, R4, R14, R56 ;  /* 0x0000000e0468723c */ /* 0x000fe20000001838 */
[----:B------:R-:W-:Y:S01]  /*f190*/  FADD.FTZ R3, R226, R3 ;  /* 0x00000003e2037221 */ /* 0x000fe20000010000 */
[----:B------:R-:W-:Y:S03]  /*f1a0*/  MUFU.EX2 R25, R170 ;  /* 0x000000aa00197308 */ /* 0x000fe60000000800 */
[----:B------:R-:W-:-:S03]  /*f1b0*/  FADD.FTZ R3, R151, R3 ;  /* 0x0000000397037221 */ /* 0x000fc60000010000 */
[----:B------:R-:W-:Y:S01]  /*f1c0*/  HMMA.16816.F32 R128, R4, R12, R132 ;  /* 0x0000000c0480723c */ /* 0x000fe20000001884 */
[----:B------:R-:W-:Y:S01]  /*f1d0*/  FADD.FTZ R3, R154, R3 ;  /* 0x000000039a037221 */ /* 0x000fe20000010000 */
[----:B------:R-:W-:Y:S03]  /*f1e0*/  MUFU.EX2 R26, R175 ;  /* 0x000000af001a7308 */ /* 0x000fe60000000800 */
[----:B------:R-:W-:-:S03]  /*f1f0*/  FADD.FTZ R3, R189, R3 ;  /* 0x00000003bd037221 */ /* 0x000fc60000010000 */
[C---:B------:R-:W-:Y:S01]  /*f200*/  HMMA.16816.F32 R56, R8.reuse, R14, R48 ;  /* 0x0000000e0838723c */ /* 0x040fe20000001830 */
[----:B------:R-:W3:Y:S07]  /*f210*/  LDSM.16.MT88.4 R12, [R201+0x1000] ;  /* 0x00100000c90c783b */ /* 0x000eee0000004200 */
[-C--:B---3--:R-:W-:Y:S08]  /*f220*/  HMMA.16816.F32 R52, R8, R12.reuse, R140 ;  /* 0x0000000c0834723c */ /* 0x088ff0000000188c */
[C---:B------:R-:W-:Y:S08]  /*f230*/  HMMA.16816.F32 R100, R4.reuse, R12, R136 ;  /* 0x0000000c0464723c */ /* 0x040ff00000001888 */
[-C--:B------:R-:W-:Y:S08]  /*f240*/  HMMA.16816.F32 R80, R4, R14.reuse, R60 ;  /* 0x0000000e0450723c */ /* 0x080ff0000000183c */
[C---:B------:R-:W-:Y:S01]  /*f250*/  HMMA.16816.F32 R48, R8.reuse, R14, R44 ;  /* 0x0000000e0830723c */ /* 0x040fe2000000182c */
[----:B------:R-:W3:Y:S07]  /*f260*/  LDSM.16.MT88.4 R12, [R198+0x1000] ;  /* 0x00100000c60c783b */ /* 0x000eee0000004200 */
[-C--:B---3--:R-:W-:Y:S01]  /*f270*/  HMMA.16816.F32 R44, R8, R12.reuse, R124 ;  /* 0x0000000c082c723c */ /* 0x088fe2000000187c */
[----:B------:R-:W-:Y:S07]  /*f280*/  LDSM.16.MT88.4 R124, [R197+0x2000] ;  /* 0x00200000c57c783b */ /* 0x000fee0000004200 */
[C---:B------:R-:W-:Y:S08]  /*f290*/  HMMA.16816.F32 R76, R4.reuse, R12, R120 ;  /* 0x0000000c044c723c */ /* 0x040ff00000001878 */
[-C--:B------:R-:W-:Y:S08]  /*f2a0*/  HMMA.16816.F32 R68, R4, R14.reuse, R68 ;  /* 0x0000000e0444723c */ /* 0x080ff00000001844 */
[----:B------:R-:W-:Y:S01]  /*f2b0*/  HMMA.16816.F32 R32, R8, R14, R32 ;  /* 0x0000000e0820723c */ /* 0x000fe20000001820 */
[----:B------:R-:W3:Y:S07]  /*f2c0*/  LDSM.16.MT88.4 R12, [R200+0x1000] ;  /* 0x00100000c80c783b */ /* 0x000eee0000004200 */
[C---:B---3--:R-:W-:Y:S01]  /*f2d0*/  HMMA.16816.F32 R60, R4.reuse, R12, R108 ;  /* 0x0000000c043c723c */ /* 0x048fe2000000186c */
[----:B------:R-:W-:Y:S07]  /*f2e0*/  LDSM.16.MT88.4 R108, [R198+0x2000] ;  /* 0x00200000c66c783b */ /* 0x000fee0000004200 */
[----:B------:R-:W-:Y:S01]  /*f2f0*/  HMMA.16816.F32 R40, R4, R14, R72 ;  /* 0x0000000e0428723c */ /* 0x000fe20000001848 */
[----:B------:R-:W3:Y:S06]  /*f300*/  MUFU.EX2 R72, R169 ;  /* 0x000000a900487308 */ /* 0x000eec0000000800 */
[----:B------:R-:W-:Y:S01]  /*f310*/  FADD.FTZ R4, R217, R16 ;  /* 0x00000010d9047221 */ /* 0x000fe20000010000 */
[----:B------:R-:W-:Y:S01]  /*f320*/  HMMA.16816.F32 R36, R8, R12, R112 ;  /* 0x0000000c0824723c */ /* 0x000fe20000001870 */
[----:B------:R-:W4:Y:S01]  /*f330*/  LDSM.16.MT88.4 R16, [R201+0x1800] ;  /* 0x00180000c910783b */ /* 0x000f220000004200 */
[----:B------:R-:W5:Y:S01]  /*f340*/  MUFU.EX2 R113, R150 ;  /* 0x0000009600717308 */ /* 0x000f620000000800 */
[----:B------:R-:W-:Y:S01]  /*f350*/  FADD.FTZ R24, R219, R4 ;  /* 0x00000004db187221 */ /* 0x000fe20000010000 */
[----:B-1----:R-:W-:-:S02]  /*f360*/  F2FP.PACK_AB R6, R188, R187 ;  /* 0x000000bbbc06723e */ /* 0x002fc400000000ff */
[----:B------:R-:W-:Y:S01]  /*f370*/  F2FP.PACK_AB R7, R176, R167 ;  /* 0x000000a7b007723e */ /* 0x000fe200000000ff */
[----:B------:R-:W-:Y:S01]  /*f380*/  FADD.FTZ R24, R228, R24 ;  /* 0x00000018e4187221 */ /* 0x000fe20000010000 */
[----:B------:R-:W-:Y:S01]  /*f390*/  HMMA.16816.F32 R28, R8, R14, R20 ;  /* 0x0000000e081c723c */ /* 0x000fe20000001814 */
[----:B------:R-:W1:Y:S01]  /*f3a0*/  LDSM.16.MT88.4 R20, [R197+0x1800] ;  /* 0x00180000c514783b */ /* 0x000e620000004200 */
[----:B------:R-:W2:Y:S01]  /*f3b0*/  MUFU.EX2 R112, R144 ;  /* 0x0000009000707308 */ /* 0x000ea20000000800 */
[----:B---3--:R-:W-:Y:S02]  /*f3c0*/  F2FP.PACK_AB R161, R72, R25 ;  /* 0x0000001948a1723e */ /* 0x008fe400000000ff */
[----:B------:R-:W3:Y:S04]  /*f3d0*/  LDSM.16.MT88.4 R12, [R198+0x1800] ;  /* 0x00180000c60c783b */ /* 0x000ee80000004200 */
[----:B------:R-:W3:Y:S01]  /*f3e0*/  LDSM.16.MT88.4 R8, [R200+0x1800] ;  /* 0x00180000c808783b */ /* 0x000ee20000004200 */
[----:B-----5:R-:W-:Y:S01]  /*f3f0*/  F2FP.PACK_AB R4, R186, R113 ;  /* 0x00000071ba04723e */ /* 0x020fe200000000ff */
[----:B------:R-:W5:Y:S01]  /*f400*/  MUFU.EX2 R73, R171 ;  /* 0x000000ab00497308 */ /* 0x000f620000000800 */
[----:B--2---:R-:W-:-:S07]  /*f410*/  F2FP.PACK_AB R5, R168, R112 ;  /* 0x00000070a805723e */ /* 0x004fce00000000ff */
[----:B------:R-:W-:Y:S08]  /*f420*/  MUFU.EX2 R74, R174 ;  /* 0x000000ae004a7308 */ /* 0x000ff00000000800 */
[----:B------:R-:W2:Y:S01]  /*f430*/  MUFU.EX2 R75, R173 ;  /* 0x000000ad004b7308 */ /* 0x000ea20000000800 */
[----:B-----5:R-:W-:Y:S01]  /*f440*/  F2FP.PACK_AB R160, R26, R73 ;  /* 0x000000491aa0723e */ /* 0x020fe200000000ff */
[C---:B----4-:R-:W-:Y:S08]  /*f450*/  HMMA.16816.F32 R52, R4.reuse, R16, R52 ;  /* 0x000000100434723c */ /* 0x050ff00000001834 */
[----:B-1----:R-:W-:Y:S01]  /*f460*/  HMMA.16816.F32 R64, R4, R20, R64 ;  /* 0x000000140440723c */ /* 0x002fe20000001840 */
[----:B--2---:R-:W-:-:S07]  /*f470*/  F2FP.PACK_AB R162, R75, R74 ;  /* 0x0000004a4ba2723e */ /* 0x004fce00000000ff */
[C---:B------:R-:W-:Y:S08]  /*f480*/  HMMA.16816.F32 R56, R4.reuse, R22, R56 ;  /* 0x000000160438723c */ /* 0x040ff00000001838 */
[C---:B------:R-:W-:Y:S08]  /*f490*/  HMMA.16816.F32 R48, R4.reuse, R18, R48 ;  /* 0x000000120430723c */ /* 0x040ff00000001830 */
[C---:B---3--:R-:W-:Y:S08]  /*f4a0*/  HMMA.16816.F32 R44, R4.reuse, R12, R44 ;  /* 0x0000000c042c723c */ /* 0x048ff0000000182c */
[C---:B------:R-:W-:Y:S08]  /*f4b0*/  HMMA.16816.F32 R32, R4.reuse, R14, R32 ;  /* 0x0000000e0420723c */ /* 0x040ff00000001820 */
[C---:B------:R-:W-:Y:S08]  /*f4c0*/  HMMA.16816.F32 R36, R4.reuse, R8, R36 ;  /* 0x000000080424723c */ /* 0x040ff00000001824 */
[----:B------:R-:W-:Y:S07]  /*f4d0*/  HMMA.16816.F32 R28, R4, R10, R28 ;  /* 0x0000000a041c723c */ /* 0x000fee000000181c */
[----:B------:R-:W-:-:S02]  /*f4e0*/  F2FP.PACK_AB R4, R164, R96 ;  /* 0x00000060a404723e */ /* 0x000fc400000000ff */
[----:B------:R-:W-:Y:S02]  /*f4f0*/  F2FP.PACK_AB R6, R166, R165 ;  /* 0x000000a5a606723e */ /* 0x000fe400000000ff */
[----:B------:R-:W-:Y:S02]  /*f500*/  F2FP.PACK_AB R5, R97, R84 ;  /* 0x000000546105723e */ /* 0x000fe400000000ff */
[----:B------:R-:W-:-:S07]  /*f510*/  F2FP.PACK_AB R7, R94, R95 ;  /* 0x0000005f5e07723e */ /* 0x000fce00000000ff */
[C---:B------:R-:W-:Y:S08]  /*f520*/  HMMA.16816.F32 R128, R4.reuse, R20, R128 ;  /* 0x000000140480723c */ /* 0x040ff00000001880 */
[C---:B------:R-:W-:Y:S08]  /*f530*/  HMMA.16816.F32 R20, R4.reuse, R22, R104 ;  /* 0x000000160414723c */ /* 0x040ff00000001868 */
[C---:B------:R-:W-:Y:S01]  /*f540*/  HMMA.16816.F32 R120, R4.reuse, R16, R100 ;  /* 0x000000100478723c */ /* 0x040fe20000001864 */
[----:B------:R-:W-:Y:S07]  /*f550*/  MUFU.EX2 R17, R182 ;  /* 0x000000b600117308 */ /* 0x000fee0000000800 */
[C---:B------:R-:W-:Y:S01]  /*f560*/  HMMA.16816.F32 R80, R4.reuse, R18, R80 ;  /* 0x000000120450723c */ /* 0x040fe20000001850 */
[----:B------:R-:W1:Y:S07]  /*f570*/  MUFU.EX2 R19, R172 ;  /* 0x000000ac00137308 */ /* 0x000e6e0000000800 */
[C---:B------:R-:W-:Y:S01]  /*f580*/  HMMA.16816.F32 R76, R4.reuse, R12, R76 ;  /* 0x0000000c044c723c */ /* 0x040fe2000000184c */
[----:B------:R-:W-:Y:S07]  /*f590*/  MUFU.EX2 R13, R184 ;  /* 0x000000b8000d7308 */ /* 0x000fee0000000800 */
[----:B------:R-:W-:Y:S01]  /*f5a0*/  HMMA.16816.F32 R68, R4, R14, R68 ;  /* 0x0000000e0444723c */ /* 0x000fe20000001844 */
[----:B------:R-:W2:Y:S01]  /*f5b0*/  MUFU.EX2 R15, R183 ;  /* 0x000000b7000f7308 */ /* 0x000ea20000000800 */
[----:B-1----:R-:W-:-:S06]  /*f5c0*/  F2FP.PACK_AB R163, R27, R19 ;  /* 0x000000131ba3723e */ /* 0x002fcc00000000ff */
[C---:B------:R-:W-:Y:S01]  /*f5d0*/  HMMA.16816.F32 R60, R4.reuse, R8, R60 ;  /* 0x00000008043c723c */ /* 0x040fe2000000183c */
[----:B------:R-:W-:Y:S07]  /*f5e0*/  MUFU.EX2 R12, R181 ;  /* 0x000000b5000c7308 */ /* 0x000fee0000000800 */
[----:B------:R-:W-:Y:S01]  /*f5f0*/  HMMA.16816.F32 R40, R4, R10, R40 ;  /* 0x0000000a0428723c */ /* 0x000fe20000001828 */
[----:B------:R-:W1:Y:S01]  /*f600*/  LDSM.16.MT88.4 R8, [R200+0x2000] ;  /* 0x00200000c808783b */ /* 0x000e620000004200 */
[----:B------:R-:W3:Y:S01]  /*f610*/  MUFU.EX2 R7, R185 ;  /* 0x000000b900077308 */ /* 0x000ee20000000800 */
[----:B--2---:R-:W-:-:S04]  /*f620*/  F2FP.PACK_AB R102, R17, R15 ;  /* 0x0000000f1166723e */ /* 0x004fc800000000ff */
[----:B------:R-:W-:Y:S01]  /*f630*/  FADD.FTZ R4, R153, R24 ;  /* 0x0000001899047221 */ /* 0x000fe20000010000 */
[C---:B------:R-:W-:Y:S01]  /*f640*/  HMMA.16816.F32 R132, R160.reuse, R124, R64 ;  /* 0x0000007ca084723c */ /* 0x040fe20000001840 */
[----:B------:R-:W-:Y:S01]  /*f650*/  FADD.FTZ R5, R191, R3 ;  /* 0x00000003bf057221 */ /* 0x000fe20000010000 */
[----:B------:R-:W2:Y:S01]  /*f660*/  MUFU.EX2 R14, R180 ;  /* 0x000000b4000e7308 */ /* 0x000ea20000000800 */
[----:B------:R-:W-:Y:S02]  /*f670*/  FADD.FTZ R4, R155, R4 ;  /* 0x000000049b047221 */ /* 0x000fe40000010000 */
[----:B------:R-:W-:Y:S02]  /*f680*/  FADD.FTZ R5, R84, R5 ;  /* 0x0000000554057221 */ /* 0x000fe40000010000 */
[----:B------:R-:W-:Y:S01]  /*f690*/  FADD.FTZ R4, R190, R4 ;  /* 0x00000004be047221 */ /* 0x000fe20000010000 */
[----:B------:R-:W-:Y:S01]  /*f6a0*/  HMMA.16816.F32 R136, R160, R126, R56 ;  /* 0x0000007ea088723c */ /* 0x000fe20000001838 */
[----:B------:R-:W-:Y:S01]  /*f6b0*/  FADD.FTZ R5, R97, R5 ;  /* 0x0000000561057221 */ /* 0x000fe20000010000 */
[----:B------:R-:W-:Y:S01]  /*f6c0*/  MUFU.EX2 R16, R179 ;  /* 0x000000b300107308 */ /* 0x000fe20000000800 */
[----:B------:R-:W-:Y:S01]  /*f6d0*/  FADD.FTZ R6, R192, R4 ;  /* 0x00000004c0067221 */ /* 0x000fe20000010000 */
[----:B---3--:R-:W-:Y:S01]  /*f6e0*/  F2FP.PACK_AB R100, R13, R7 ;  /* 0x000000070d64723e */ /* 0x008fe200000000ff */
[----:B------:R-:W-:-:S02]  /*f6f0*/  FADD.FTZ R4, R113, R2 ;  /* 0x0000000271047221 */ /* 0x000fc40000010000 */
[----:B------:R-:W-:Y:S01]  /*f700*/  FADD.FTZ R2, R112, R0 ;  /* 0x0000000070027221 */ /* 0x000fe20000010000 */
[C---:B------:R-:W-:Y:S01]  /*f710*/  HMMA.16816.F32 R140, R160.reuse, R116, R52 ;  /* 0x00000074a08c723c */ /* 0x040fe20000001834 */
[----:B------:R-:W-:Y:S01]  /*f720*/  FADD.FTZ R0, R96, R6 ;  /* 0x0000000660007221 */ /* 0x000fe20000010000 */
[----:B------:R-:W3:Y:S01]  /*f730*/  MUFU.EX2 R18, R178 ;  /* 0x000000b200127308 */ /* 0x000ee20000000800 */
[----:B------:R-:W-:Y:S01]  /*f740*/  FADD.FTZ R3, R186, R4 ;  /* 0x00000004ba037221 */ /* 0x000fe20000010000 */
[----:B--2---:R-:W-:Y:S01]  /*f750*/  F2FP.PACK_AB R101, R14, R12 ;  /* 0x0000000c0e65723e */ /* 0x004fe200000000ff */
        /* <DEDUP_REMOVED lines=8> */
[----:B------:R-:W-:Y:S01]  /*f7e0*/  FADD.FTZ R0, R176, R4 ;  /* 0x00000004b0007221 */ /* 0x000fe20000010000 */
[----:B---3--:R-:W-:Y:S01]  /*f7f0*/  F2FP.PACK_AB R103, R18, R16 ;  /* 0x000000101267723e */ /* 0x008fe200000000ff */
[----:B------:R-:W-:Y:S02]  /*f800*/  FADD.FTZ R5, R95, R5 ;  /* 0x000000055f057221 */ /* 0x000fe40000010000 */
[----:B------:R-:W-:-:S02]  /*f810*/  FADD.FTZ R0, R25, R0 ;  /* 0x0000000019007221 */ /* 0x000fc40000010000 */
[----:B------:R-:W-:Y:S01]  /*f820*/  FADD.FTZ R4, R73, R2 ;  /* 0x0000000249047221 */ /* 0x000fe20000010000 */
[----:B------:R-:W-:Y:S01]  /*f830*/  HMMA.16816.F32 R152, R160, R110, R32 ;  /* 0x0000006ea098723c */ /* 0x000fe20000001820 */
[----:B------:R-:W-:Y:S01]  /*f840*/  FADD.FTZ R6, R72, R0 ;  /* 0x0000000048067221 */ /* 0x000fe20000010000 */
[----:B------:R-:W-:Y:S01]  /*f850*/  IADD3 R0, R229, -0x2, RZ ;  /* 0xfffffffee5007810 */ /* 0x000fe20007ffe0ff */
[----:B------:R-:W-:Y:S02]  /*f860*/  FADD.FTZ R3, R166, R3 ;  /* 0x00000003a6037221 */ /* 0x000fe40000010000 */
[----:B------:R-:W-:Y:S01]  /*f870*/  FADD.FTZ R2, R94, R5 ;  /* 0x000000055e027221 */ /* 0x000fe20000010000 */
[----:B------:R-:W-:Y:S01]  /*f880*/  ISETP.GE.AND P0, PT, R0, R230, PT ;  /* 0x000000e60000720c */ /* 0x000fe20003f06270 */
        /* <DEDUP_REMOVED lines=16> */
[----:B-1----:R-:W-:Y:S08]  /*f990*/  HMMA.16816.F32 R156, R160, R8, R36 ;  /* 0x00000008a09c723c */ /* 0x002ff00000001824 */
[C---:B------:R-:W-:Y:S08]  /*f9a0*/  HMMA.16816.F32 R124, R100.reuse, R126, R20 ;  /* 0x0000007e647c723c */ /* 0x040ff00000001814 */
[C---:B------:R-:W-:Y:S08]  /*f9b0*/  HMMA.16816.F32 R116, R100.reuse, R118, R80 ;  /* 0x000000766474723c */ /* 0x040ff00000001850 */
[C---:B------:R-:W-:Y:S08]  /*f9c0*/  HMMA.16816.F32 R108, R100.reuse, R110, R68 ;  /* 0x0000006e646c723c */ /* 0x040ff00000001844 */
[----:B------:R-:W-:Y:S08]  /*f9d0*/  HMMA.16816.F32 R104, R100, R8, R60 ;  /* 0x000000086468723c */ /* 0x000ff0000000183c */
[-C--:B------:R-:W-:Y:S08]  /*f9e0*/  HMMA.16816.F32 R160, R160, R10.reuse, R28 ;  /* 0x0000000aa0a0723c */ /* 0x080ff0000000181c */
[----:B------:R-:W-:Y:S01]  /*f9f0*/  HMMA.16816.F32 R100, R100, R10, R40 ;  /* 0x0000000a6464723c */ /* 0x000fe20000001828 */
[----:B------:R-:W-:Y:S07]  /*fa00*/  @!UPT UIADD3 URZ, URZ, URZ, URZ ;  /* 0x0000003f3f3ff290 */ /* 0x000fee000fffe03f */
[----:B------:R-:W-:Y:S11]  /*fa10*/  @!P0 BRA `(.L_x_336) ;  /* 0x000032f000008947 */ /* 0x000ff60003800000 */
[----:B------:R-:W-:Y:S01]  /*fa20*/  MOV R226, R0 ;  /* 0x0000000000e27202 */ /* 0x000fe20000000f00 */
[----:B------:R-:W-:Y:S01]  /*fa30*/  IMAD.MOV.U32 R94, RZ, RZ, R90 ;  /* 0x000000ffff5e7224 */ /* 0x000fe200078e005a */
[----:B------:R-:W-:Y:S01]  /*fa40*/  MOV R95, R89 ;  /* 0x00000059005f7202 */ /* 0x000fe20000000f00 */
[----:B------:R-:W-:Y:S01]  /*fa50*/  IMAD.MOV.U32 R96, RZ, RZ, R88 ;  /* 0x000000ffff607224 */ /* 0x000fe200078e0058 */
[----:B------:R-:W-:-:S02]  /*fa60*/  MOV R97, R85 ;  /* 0x0000005500617202 */ /* 0x000fc40000000f00 */
.L_x_343:
[----:B------:R-:W2:Y:S01]  /*fa70*/  LDL.64 R6, [R1+0x8] ;  /* 0x0000080001067983 */ /* 0x000ea20000100a00 */
[----:B------:R-:W-:Y:S04]  /*fa80*/  DEPBAR.LE SB0, 0x0 ;  /* 0x000080000000791a */ /* 0x000fe80000000000 */
[----:B------:R-:W3:Y:S01]  /*fa90*/  LDL R4, [R1+0x10] ;  /* 0x0000100001047983 */ /* 0x000ee20000100800 */
[----:B------:R-:W-:Y:S01]  /*faa0*/  WARPSYNC 0xffffffff ;  /* 0xffffffff00007948 */ /* 0x000fe20003800000 */
[----:B------:R-:W-:Y:S01]  /*fab0*/  SHF.R.S32.HI R0, RZ, 0x1f, R223 ;  /* 0x0000001fff007819 */ /* 0x000fe200000114df */
[C---:B------:R-:W-:Y:S01]  /*fac0*/  IMAD.WIDE.U32 R2, R223.reuse, c[0x0][0x208], RZ ;  /* 0x00008200df027a25 */ /* 0x040fe200078e00ff */
[----:B------:R-:W-:Y:S01]  /*fad0*/  BAR.SYNC.DEFER_BLOCKING 0x0 ;  /* 0x0000000000007b1d */ /* 0x000fe20000010000 */
[----:B------:R-:W-:Y:S02]  /*fae0*/  SHF.L.U64.HI R68, R244, 0x1, R245 ;  /* 0x00000001f4447819 */ /* 0x000fe400000102f5 */
[----:B------:R-:W-:Y:S01]  /*faf0*/  IMAD R0, R0, c[0x0][0x208], RZ ;  /* 0x0000820000007a24 */ /* 0x000fe200078e02ff */
[----:B------:R-:W-:Y:S03]  /*fb00*/  SHF.L.U32 R52, R244, 0x1, RZ ;  /* 0x00000001f4347819 */ /* 0x000fe600000006ff */
[----:B------:R-:W-:Y:S04]  /*fb10*/  IMAD R0, R223, c[0x0][0x20c], R0 ;  /* 0x00008300df007a24 */ /* 0x000fe800078e0200 */
[----:B------:R-:W-:Y:S01]  /*fb20*/  IMAD.IADD R3, R3, 0x1, R0 ;  /* 0x0000000103037824 */ /* 0x000fe200078e0200 */
[----:B------:R-:W-:Y:S03]  /*fb30*/  SHF.R.S32.HI R0, RZ, 0x1f, R214 ;  /* 0x0000001fff007819 */ /* 0x000fe600000114d6 */
[----:B------:R-:W-:Y:S04]  /*fb40*/  IMAD.WIDE.U32 R2, R214, c[0x0][0x218], R2 ;  /* 0x00008600d6027a25 */ /* 0x000fe800078e0002 */
[----:B------:R-:W-:Y:S04]  /*fb50*/  IMAD R0, R0, c[0x0][0x218], RZ ;  /* 0x0000860000007a24 */ /* 0x000fe800078e02ff */
[----:B------:R-:W-:Y:S01]  /*fb60*/  IMAD R0, R214, c[0x0][0x21c], R0 ;  /* 0x00008700d6007a24 */ /* 0x000fe200078e0200 */
[----:B------:R1:W4:Y:S04]  /*fb70*/  LDSM.16.M88.4 R80, [R203] ;  /* 0x00000000cb50783b */ /* 0x0003280000000200 */
[----:B------:R1:W1:Y:S04]  /*fb80*/  LDSM.16.M88.4 R76, [R203+0x2000] ;  /* 0x00200000cb4c783b */ /* 0x0002680000000200 */
[----:B------:R1:W1:Y:S04]  /*fb90*/  LDSM.16.M88.4 R16, [R196] ;  /* 0x00000000c410783b */ /* 0x0002680000000200 */
[----:B------:R1:W1:Y:S04]  /*fba0*/  LDSM.16.M88.4 R32, [R196+0x800] ;  /* 0x00080000c420783b */ /* 0x0002680000000200 */
[----:B------:R1:W1:Y:S04]  /*fbb0*/  LDSM.16.M88.4 R48, [R196+0x1000] ;  /* 0x00100000c430783b */ /* 0x0002680000000200 */
[----:B------:R1:W1:Y:S04]  /*fbc0*/  LDSM.16.M88.4 R64, [R196+0x1800] ;  /* 0x00180000c440783b */ /* 0x0002680000000200 */
[----:B------:R1:W1:Y:S04]  /*fbd0*/  LDSM.16.M88.4 R164, [R196+0x2000] ;  /* 0x00200000c4a4783b */ /* 0x0002680000000200 */
[----:B------:R1:W1:Y:S04]  /*fbe0*/  LDSM.16.M88.4 R168, [R206] ;  /* 0x00000000cea8783b */ /* 0x0002680000000200 */
[----:B------:R1:W1:Y:S04]  /*fbf0*/  LDSM.16.M88.4 R176, [R206+0x2000] ;  /* 0x00200000ceb0783b */ /* 0x0002680000000200 */
[----:B------:R1:W1:Y:S04]  /*fc00*/  LDSM.16.M88.4 R172, [R207] ;  /* 0x00000000cfac783b */ /* 0x0002680000000200 */
[----:B------:R1:W1:Y:S04]  /*fc10*/  LDSM.16.M88.4 R180, [R211] ;  /* 0x00000000d3b4783b */ /* 0x0002680000000200 */
[----:B------:R1:W1:Y:S04]  /*fc20*/  LDSM.16.M88.4 R184, [R210] ;  /* 0x00000000d2b8783b */ /* 0x0002680000000200 */
[----:B------:R1:W1:Y:S04]  /*fc30*/  LDSM.16.M88.4 R188, [R209] ;  /* 0x00000000d1bc783b */ /* 0x0002680000000200 */
[----:B------:R1:W1:Y:S01]  /*fc40*/  LDSM.16.M88.4 R192, [R208] ;  /* 0x00000000d0c0783b */ /* 0x0002620000000200 */
[----:B--2---:R-:W-:Y:S04]  /*fc50*/  IADD3 R2, P0, R6, R2, RZ ;  /* 0x0000000206027210 */ /* 0x004fe80007f1e0ff */
[----:B---3--:R-:W-:Y:S02]  /*fc60*/  IADD3.X R3, R4, R3, R0, P0, !PT ;  /* 0x0000000304037210 */ /* 0x008fe400007fe400 */
[C---:B------:R-:W-:Y:S04]  /*fc70*/  LEA R0, P0, R2.reuse, c[0x0][0x1f8], 0x1 ;  /* 0x00007e0002007a11 */ /* 0x040fe800078008ff */
[----:B------:R-:W-:Y:S01]  /*fc80*/  LEA.HI.X R56, R2, c[0x0][0x1fc], R3, 0x1, P0 ;  /* 0x00007f0002387a11 */ /* 0x000fe200000f0c03 */
[----:B------:R-:W-:-:S06]  /*fc90*/  BRA.DIV ~URZ, `(.L_x_337) ;  /* 0x000087c27f007947 */ /* 0x000fcc000b800000 */
[----:B-1--4-:R1:W2:Y:S02]  /*fca0*/  SHFL.IDX PT, R58, R56, RZ, 0x181f ;  /* 0x00181fff383a7589 */ /* 0x0122a400000e0000 */
.L_x_430:
[-C--:B------:R-:W-:Y:S01]  /*fcb0*/  HMMA.16816.F32 R4, R80, R16.reuse, RZ ;  /* 0x000000105004723c */ /* 0x080fe200000018ff */
[----:B------:R-:W3:Y:S01]  /*fcc0*/  LDL R84, [R1+0x4] ;  /* 0x0000040001547983 */ /* 0x000ee20000100800 */
[----:B------:R-:W-:Y:S01]  /*fcd0*/  BSSY B0, `(.L_x_338) ;  /* 0x00000ca000007945 */ /* 0x000fe20003800000 */
[----:B------:R-:W-:Y:S02]  /*fce0*/  ISETP.GE.AND P0, PT, R244, c[0x0][0x1d4], PT ;  /* 0x00007500f4007a0c */ /* 0x000fe40003f06270 */
[----:B------:R-:W4:Y:S02]  /*fcf0*/  SHFL.IDX PT, R2, R0, RZ, 0x181f ;  /* 0x00181fff00027589 */ /* 0x000f2400000e0000 */
[----:B------:R-:W-:Y:S01]  /*fd00*/  SEL R89, RZ, 0x10, P0 ;  /* 0x00000010ff597807 */ /* 0x000fe20000000000 */
[C---:B------:R-:W-:Y:S05]  /*fd10*/  HMMA.16816.F32 R8, R76.reuse, R16, RZ ;  /* 0x000000104c08723c */ /* 0x040fea00000018ff */
[----:B------:R-:W5:Y:S03]  /*fd20*/  SHFL.IDX PT, R3, R0, 0x1, 0x181f ;  /* 0x00381f0000037f89 */ /* 0x000f6600000e0000 */
[-C--:B------:R-:W-:Y:S05]  /*fd30*/  HMMA.16816.F32 R12, R76, R18.reuse, RZ ;  /* 0x000000124c0c723c */ /* 0x080fea00000018ff */
[----:B------:R-:W1:Y:S03]  /*fd40*/  SHFL.IDX PT, R53, R0, 0x2, 0x181f ;  /* 0x00581f0000357f89 */ /* 0x000e6600000e0000 */
[C---:B------:R-:W-:Y:S05]  /*fd50*/  HMMA.16816.F32 R16, R80.reuse, R18, RZ ;  /* 0x000000125010723c */ /* 0x040fea00000018ff */
[----:B------:R-:W-:Y:S03]  /*fd60*/  SHFL.IDX PT, R54, R0, 0x3, 0x181f ;  /* 0x00781f0000367f89 */ /* 0x000fe600000e0000 */
[-C--:B------:R-:W-:Y:S05]  /*fd70*/  HMMA.16816.F32 R20, R80, R32.reuse, RZ ;  /* 0x000000205014723c */ /* 0x080fea00000018ff */
[----:B------:R2:W-:Y:S03]  /*fd80*/  SHFL.IDX PT, R55, R0, 0x4, 0x181f ;  /* 0x00981f0000377f89 */ /* 0x0005e600000e0000 */
[C---:B------:R-:W-:Y:S05]  /*fd90*/  HMMA.16816.F32 R24, R76.reuse, R32, RZ ;  /* 0x000000204c18723c */ /* 0x040fea00000018ff */
[----:B------:R-:W1:Y:S03]  /*fda0*/  SHFL.IDX PT, R57, R56, 0x1, 0x181f ;  /* 0x00381f0038397f89 */ /* 0x000e6600000e0000 */
[-C--:B------:R-:W-:Y:S05]  /*fdb0*/  HMMA.16816.F32 R28, R76, R34.reuse, RZ ;  /* 0x000000224c1c723c */ /* 0x080fea00000018ff */
[----:B------:R-:W1:Y:S03]  /*fdc0*/  SHFL.IDX PT, R61, R56, 0x2, 0x181f ;  /* 0x00581f00383d7f89 */ /* 0x000e6600000e0000 */
[C---:B------:R-:W-:Y:S04]  /*fdd0*/  HMMA.16816.F32 R32, R80.reuse, R34, RZ ;  /* 0x000000225020723c */ /* 0x040fe800000018ff */
[----:B--2---:R-:W-:Y:S01]  /*fde0*/  IADD3 R0, -R89, 0x10, RZ ;  /* 0x0000001059007810 */ /* 0x004fe20007ffe1ff */
[----:B------:R-:W2:Y:S03]  /*fdf0*/  SHFL.IDX PT, R69, R56, 0x3, 0x181f ;  /* 0x00781f0038457f89 */ /* 0x000ea600000e0000 */
[-C--:B------:R-:W-:Y:S01]  /*fe00*/  HMMA.16816.F32 R36, R80, R48.reuse, RZ ;  /* 0x000000305024723c */ /* 0x080fe200000018ff */
[----:B------:R-:W-:Y:S07]  /*fe10*/  LOP3.LUT R0, R0, 0xf, RZ, 0xc0, !PT ;  /* 0x0000000f00007812 */ /* 0x000fee00078ec0ff */
[C---:B------:R-:W-:Y:S08]  /*fe20*/  HMMA.16816.F32 R40, R76.reuse, R48, RZ ;  /* 0x000000304c28723c */ /* 0x040ff000000018ff */
[-C--:B------:R-:W-:Y:S08]  /*fe30*/  HMMA.16816.F32 R44, R76, R50.reuse, RZ ;  /* 0x000000324c2c723c */ /* 0x080ff000000018ff */
[C---:B------:R-:W-:Y:S04]  /*fe40*/  HMMA.16816.F32 R48, R80.reuse, R50, RZ ;  /* 0x000000325030723c */ /* 0x040fe800000018ff */
[-C--:B----4-:R-:W-:Y:S02]  /*fe50*/  IADD3 R2, P4, R2, R52.reuse, RZ ;  /* 0x0000003402027210 */ /* 0x090fe40007f9e0ff */
[-C--:B-----5:R-:W-:Y:S02]  /*fe60*/  IADD3 R62, P3, R3, R52.reuse, RZ ;  /* 0x00000034033e7210 */ /* 0x0a0fe40007f7e0ff */
[-C--:B-1----:R-:W-:Y:S01]  /*fe70*/  IADD3 R60, P2, R53, R52.reuse, RZ ;  /* 0x00000034353c7210 */ /* 0x082fe20007f5e0ff */
[--C-:B------:R-:W-:Y:S03]  /*fe80*/  IMAD.X R3, R58, 0x1, R68.reuse, P4 ;  /* 0x000000013a037824 */ /* 0x100fe600020e0644 */
[----:B------:R-:W-:Y:S01]  /*fe90*/  IMAD.X R63, R57, 0x1, R68, P3 ;  /* 0x00000001393f7824 */ /* 0x000fe200018e0644 */
[----:B------:R-:W-:Y:S01]  /*fea0*/  IADD3 R72, P6, P5, R0, R55, R52 ;  /* 0x0000003700487210 */ /* 0x000fe20007dde034 */
[----:B------:R1:W-:Y:S01]  /*feb0*/  LDGSTS.E.BYPASS.LTC128B.128 [R213+0x100], [R2.64], !P0 ;  /* 0x0010000002d57fae */ /* 0x0003e2000c101d48 */
[--C-:B------:R-:W-:Y:S01]  /*fec0*/  IMAD.X R61, R61, 0x1, R68.reuse, P2 ;  /* 0x000000013d3d7824 */ /* 0x100fe200010e0644 */
[----:B------:R-:W-:Y:S02]  /*fed0*/  IADD3 R70, P1, R54, R52, RZ ;  /* 0x0000003436467210 */ /* 0x000fe40007f3e0ff */
[-C--:B------:R-:W-:Y:S03]  /*fee0*/  HMMA.16816.F32 R52, R80, R64.reuse, RZ ;  /* 0x000000405034723c */ /* 0x080fe600000018ff */
[--C-:B--2---:R-:W-:Y:S01]  /*fef0*/  IMAD.X R71, R69, 0x1, R68.reuse, P1 ;  /* 0x0000000145477824 */ /* 0x104fe200008e0644 */
[----:B------:R2:W-:Y:S01]  /*ff00*/  LDGSTS.E.BYPASS.LTC128B.128 [R213+0x900], [R62.64], !P0 ;  /* 0x009000003ed57fae */ /* 0x0005e2000c101d48 */
[----:B------:R-:W-:Y:S07]  /*ff10*/  ISETP.NE.U32.AND P1, PT, R89, RZ, PT ;  /* 0x000000ff5900720c */ /* 0x000fee0003f25070 */
[----:B------:R4:W5:Y:S08]  /*ff20*/  SHFL.IDX PT, R0, R56, 0x4, 0x181f ;  /* 0x00981f0038007f89 */ /* 0x00097000000e0000 */
[----:B------:R2:W-:Y:S08]  /*ff30*/  LDGSTS.E.BYPASS.LTC128B.128 [R213+0x1100], [R60.64], !P0 ;  /* 0x011000003cd57fae */ /* 0x0005f0000c101d48 */
[----:B------:R1:W-:Y:S01]  /*ff40*/  LDGSTS.E.BYPASS.LTC128B.128 [R213+0x1900], [R70.64], !P0 ;  /* 0x0190000046d57fae */ /* 0x0003e2000c101d48 */
[C---:B----4-:R-:W-:Y:S02]  /*ff50*/  HMMA.16816.F32 R56, R76.reuse, R64, RZ ;  /* 0x000000404c38723c */ /* 0x050fe400000018ff */
[----:B-----5:R-:W-:Y:S05]  /*ff60*/  IADD3.X R73, RZ, R0, R68, P6, P5 ;  /* 0x00000000ff497210 */ /* 0x020fea00037ea444 */
[----:B------:R4:W-:Y:S01]  /*ff70*/  LDGSTS.E.BYPASS.LTC128B.128.ZFILL [R213+0x2100], [R72.64], P1 ;  /* 0x0210000048d57fae */ /* 0x0009e20008941d48 */
[-C--:B--2---:R-:W-:Y:S07]  /*ff80*/  HMMA.16816.F32 R60, R76, R66.reuse, RZ ;  /* 0x000000424c3c723c */ /* 0x084fee00000018ff */
[----:B------:R-:W0:Y:S01]  /*ff90*/  LDGDEPBAR ;  /* 0x00000000000079af */ /* 0x000e220000000000 */
[C---:B------:R-:W-:Y:S08]  /*ffa0*/  HMMA.16816.F32 R64, R80.reuse, R66, RZ ;  /* 0x000000425040723c */ /* 0x040ff000000018ff */
[-C--:B-1----:R-:W-:Y:S08]  /*ffb0*/  HMMA.16816.F32 R68, R80, R164.reuse, RZ ;  /* 0x000000a45044723c */ /* 0x082ff000000018ff */
        /* <DEDUP_REMOVED lines=8> */
[----:B------:R-:W1:Y:S07]  /*10040*/  LDSM.16.M88.4 R172, [R202] ;  /* 0x00000000caac783b */ /* 0x000e6e0000000200 */
[-C--:B------:R-:W-:Y:S08]  /*10050*/  HMMA.16816.F32 R20, R168, R180.reuse, R20 ;  /* 0x000000b4a814723c */ /* 0x080ff00000001814 */
        /* <DEDUP_REMOVED lines=8> */
[----:B------:R-:W4:Y:S07]  /*100e0*/  LDSM.16.M88.4 R184, [R202+0x800] ;  /* 0x00080000cab8783b */ /* 0x000f2e0000000200 */
[-C--:B------:R-:W-:Y:S03]  /*100f0*/  HMMA.16816.F32 R52, R168, R188.reuse, R52 ;  /* 0x000000bca834723c */ /* 0x080fe60000001834 */
[----:B---3--:R-:W-:Y:S05]  /*10100*/  ISETP.GT.AND P0, PT, R226, R84, PT ;  /* 0x00000054e200720c */ /* 0x008fea0003f04270 */
[C---:B------:R-:W-:Y:S08]  /*10110*/  HMMA.16816.F32 R56, R176.reuse, R188, R56 ;  /* 0x000000bcb038723c */ /* 0x040ff00000001838 */
[-C--:B------:R-:W-:Y:S08]  /*10120*/  HMMA.16816.F32 R60, R176, R190.reuse, R60 ;  /* 0x000000beb03c723c */ /* 0x080ff0000000183c */
[C---:B------:R-:W-:Y:S01]  /*10130*/  HMMA.16816.F32 R64, R168.reuse, R190, R64 ;  /* 0x000000bea840723c */ /* 0x040fe20000001840 */
[----:B------:R-:W-:Y:S07]  /*10140*/  LDSM.16.M88.4 R188, [R205+0x2000] ;  /* 0x00200000cdbc783b */ /* 0x000fee0000000200 */
[-C--:B------:R-:W-:Y:S08]  /*10150*/  HMMA.16816.F32 R68, R168, R192.reuse, R68 ;  /* 0x000000c0a844723c */ /* 0x080ff00000001844 */
[C---:B------:R-:W-:Y:S08]  /*10160*/  HMMA.16816.F32 R72, R176.reuse, R192, R72 ;  /* 0x000000c0b048723c */ /* 0x040ff00000001848 */
[-C--:B------:R-:W-:Y:S01]  /*10170*/  HMMA.16816.F32 R76, R176, R194.reuse, R76 ;  /* 0x000000c2b04c723c */ /* 0x080fe2000000184c */
[----:B------:R-:W3:Y:S07]  /*10180*/  LDSM.16.M88.4 R176, [R202+0x1000] ;  /* 0x00100000cab0783b */ /* 0x000eee0000000200 */
[----:B------:R-:W-:Y:S01]  /*10190*/  HMMA.16816.F32 R80, R168, R194, R80 ;  /* 0x000000c2a850723c */ /* 0x000fe20000001850 */
[----:B------:R-:W5:Y:S07]  /*101a0*/  LDSM.16.M88.4 R168, [R202+0x1800] ;  /* 0x00180000caa8783b */ /* 0x000f6e0000000200 */
[-C--:B-1----:R-:W-:Y:S08]  /*101b0*/  HMMA.16816.F32 R4, R164, R172.reuse, R4 ;  /* 0x000000aca404723c */ /* 0x082ff00000001804 */
[C---:B--2---:R-:W-:Y:S08]  /*101c0*/  HMMA.16816.F32 R8, R180.reuse, R172, R8 ;  /* 0x000000acb408723c */ /* 0x044ff00000001808 */
[-C--:B------:R-:W-:Y:S08]  /*101d0*/  HMMA.16816.F32 R12, R180, R174.reuse, R12 ;  /* 0x000000aeb40c723c */ /* 0x080ff0000000180c */
[C---:B------:R-:W-:Y:S01]  /*101e0*/  HMMA.16816.F32 R16, R164.reuse, R174, R16 ;  /* 0x000000aea410723c */ /* 0x040fe20000001810 */
[----:B------:R-:W1:Y:S07]  /*101f0*/  LDSM.16.M88.4 R172, [R202+0x2000] ;  /* 0x00200000caac783b */ /* 0x000e6e0000000200 */
[-C--:B----4-:R-:W-:Y:S08]  /*10200*/  HMMA.16816.F32 R20, R164, R184.reuse, R20 ;  /* 0x000000b8a414723c */ /* 0x090ff00000001814 */
[C---:B------:R-:W-:Y:S08]  /*10210*/  HMMA.16816.F32 R24, R180.reuse, R184, R24 ;  /* 0x000000b8b418723c */ /* 0x040ff00000001818 */
[-C--:B------:R-:W-:Y:S08]  /*10220*/  HMMA.16816.F32 R28, R180, R186.reuse, R28 ;  /* 0x000000bab41c723c */ /* 0x080ff0000000181c */
[C---:B------:R-:W-:Y:S01]  /*10230*/  HMMA.16816.F32 R32, R164.reuse, R186, R32 ;  /* 0x000000baa420723c */ /* 0x040fe20000001820 */
[----:B------:R-:W-:Y:S07]  /*10240*/  LDSM.16.M88.4 R184, [R199] ;  /* 0x00000000c7b8783b */ /* 0x000fee0000000200 */
[-C--:B---3--:R-:W-:Y:S08]  /*10250*/  HMMA.16816.F32 R36, R164, R176.reuse, R36 ;  /* 0x000000b0a424723c */ /* 0x088ff00000001824 */
        /* <DEDUP_REMOVED lines=11> */
[-C--:B------:R-:W-:Y:S01]  /*10310*/  HMMA.16816.F32 R76, R180, R174.reuse, R76 ;  /* 0x000000aeb44c723c */ /* 0x080fe2000000184c */
[----:B------:R-:W-:Y:S07]  /*10320*/  LDSM.16.M88.4 R180, [R199+0x2000] ;  /* 0x00200000c7b4783b */ /* 0x000fee0000000200 */
[----:B------:R-:W-:Y:S01]  /*10330*/  HMMA.16816.F32 R80, R164, R174, R80 ;  /* 0x000000aea450723c */ /* 0x000fe20000001850 */
[----:B------:R-:W1:Y:S07]  /*10340*/  LDSM.16.M88.4 R164, [R199+0x1000] ;  /* 0x00100000c7a4783b */ /* 0x000e6e0000000200 */
[-C--:B--2---:R-:W-:Y:S01]  /*10350*/  HMMA.16816.F32 R4, R176, R184.reuse, R4 ;  /* 0x000000b8b004723c */ /* 0x084fe20000001804 */
[----:B------:R-:W2:Y:S01]  /*10360*/  LDSM.16.M88.4 R172, [R199+0x1800] ;  /* 0x00180000c7ac783b */ /* 0x000ea20000000200 */
[----:B------:R-:W-:Y:S06]  /*10370*/  DEPBAR.LE SB0, 0x0 ;  /* 0x000080000000791a */ /* 0x000fec0000000000 */
[C---:B------:R-:W-:Y:S01]  /*10380*/  HMMA.16816.F32 R8, R188.reuse, R184, R8 ;  /* 0x000000b8bc08723c */ /* 0x040fe20000001808 */
[----:B------:R-:W-:Y:S07]  /*10390*/  BAR.SYNC.DEFER_BLOCKING 0x0 ;  /* 0x0000000000007b1d */ /* 0x000fee0000010000 */
[-C--:B------:R-:W-:Y:S08]  /*103a0*/  HMMA.16816.F32 R12, R188, R186.reuse, R12 ;  /* 0x000000babc0c723c */ /* 0x080ff0000000180c */
[C---:B------:R-:W-:Y:S08]  /*103b0*/  HMMA.16816.F32 R16, R176.reuse, R186, R16 ;  /* 0x000000bab010723c */ /* 0x040ff00000001810 */
[-C--:B---3--:R-:W-:Y:S08]  /*103c0*/  HMMA.16816.F32 R20, R176, R168.reuse, R20 ;  /* 0x000000a8b014723c */ /* 0x088ff00000001814 */
[C---:B------:R-:W-:Y:S08]  /*103d0*/  HMMA.16816.F32 R24, R188.reuse, R168, R24 ;  /* 0x000000a8bc18723c */ /* 0x040ff00000001818 */
[-C--:B------:R-:W-:Y:S08]  /*103e0*/  HMMA.16816.F32 R28, R188, R170.reuse, R28 ;  /* 0x000000aabc1c723c */ /* 0x080ff0000000181c */
[C---:B------:R-:W-:Y:S08]  /*103f0*/  HMMA.16816.F32 R32, R176.reuse, R170, R32 ;  /* 0x000000aab020723c */ /* 0x040ff00000001820 */
[-C--:B-1----:R-:W-:Y:S08]  /*10400*/  HMMA.16816.F32 R36, R176, R164.reuse, R36 ;  /* 0x000000a4b024723c */ /* 0x082ff00000001824 */
[C---:B------:R-:W-:Y:S08]  /*10410*/  HMMA.16816.F32 R40, R188.reuse, R164, R40 ;  /* 0x000000a4bc28723c */ /* 0x040ff00000001828 */
[-C--:B------:R-:W-:Y:S08]  /*10420*/  HMMA.16816.F32 R44, R188, R166.reuse, R44 ;  /* 0x000000a6bc2c723c */ /* 0x080ff0000000182c */
[C---:B------:R-:W-:Y:S08]  /*10430*/  HMMA.16816.F32 R48, R176.reuse, R166, R48 ;  /* 0x000000a6b030723c */ /* 0x040ff00000001830 */
[-C--:B--2---:R-:W-:Y:S08]  /*10440*/  HMMA.16816.F32 R52, R176, R172.reuse, R52 ;  /* 0x000000acb034723c */ /* 0x084ff00000001834 */
[C---:B------:R-:W-:Y:S08]  /*10450*/  HMMA.16816.F32 R56, R188.reuse, R172, R56 ;  /* 0x000000acbc38723c */ /* 0x040ff00000001838 */
[-C--:B------:R-:W-:Y:S08]  /*10460*/  HMMA.16816.F32 R60, R188, R174.reuse, R60 ;  /* 0x000000aebc3c723c */ /* 0x080ff0000000183c */
[C---:B------:R-:W-:Y:S08]  /*10470*/  HMMA.16816.F32 R64, R176.reuse, R174, R64 ;  /* 0x000000aeb040723c */ /* 0x040ff00000001840 */
[-C--:B------:R-:W-:Y:S08]  /*10480*/  HMMA.16816.F32 R68, R176, R180.reuse, R68 ;  /* 0x000000b4b044723c */ /* 0x080ff00000001844 */
[C---:B------:R-:W-:Y:S08]  /*10490*/  HMMA.16816.F32 R72, R188.reuse, R180, R72 ;  /* 0x000000b4bc48723c */ /* 0x040ff00000001848 */
[-C--:B------:R-:W-:Y:S08]  /*104a0*/  HMMA.16816.F32 R76, R188, R182.reuse, R76 ;  /* 0x000000b6bc4c723c */ /* 0x080ff0000000184c */
[----:B------:R-:W-:Y:S01]  /*104b0*/  HMMA.16816.F32 R80, R176, R182, R80 ;  /* 0x000000b6b050723c */ /* 0x000fe20000001850 */
[----:B------:R-:W-:Y:S07]  /*104c0*/  @!UPT UIADD3 URZ, URZ, URZ, URZ ;  /* 0x0000003f3f3ff290 */ /* 0x000fee000fffe03f */
[----:B------:R-:W-:-:S11]  /*104d0*/  @!P0 BRA `(.L_x_339) ;  /* 0x0000049000008947 */ /* 0x000fd60003800000 */
[----:B------:R-:W-:Y:S01]  /*104e0*/  IMAD.MOV.U32 R0, RZ, RZ, 0x1 ;  /* 0x00000001ff007424 */ /* 0x000fe200078e00ff */
[----:B------:R-:W2:Y:S01]  /*104f0*/  LDL R90, [R1+0x2c] ;  /* 0x00002c00015a7983 */ /* 0x000ea20000100800 */
[----:B------:R-:W-:Y:S03]  /*10500*/  IMAD.MOV.U32 R214, RZ, RZ, RZ ;  /* 0x000000ffffd67224 */ /* 0x000fe600078e00ff */
[----:B------:R-:W3:Y:S01]  /*10510*/  LDL R84, [R1] ;  /* 0x0000000001547983 */ /* 0x000ee20000100800 */
[----:B------:R-:W-:Y:S03]  /*10520*/  ISETP.NE.AND P1, PT, R0, c[0x0][0x2b8], PT ;  /* 0x0000ae0000007a0c */ /* 0x000fe60003f25270 */
[----:B------:R-:W4:Y:S04]  /*10530*/  LDL.64 R218, [R1+0x20] ;  /* 0x0000200001da7983 */ /* 0x000f280000100a00 */
[----:B------:R-:W5:Y:S04]  /*10540*/  LDL R88, [R1+0x28] ;  /* 0x0000280001587983 */ /* 0x000f680000100800 */
[----:B------:R-:W4:Y:S04]  /*10550*/  LDL.64 R216, [R1+0x18] ;  /* 0x0000180001d87983 */ /* 0x000f280000100a00 */
[----:B------:R-:W4:Y:S01]  /*10560*/  LDL R85, [R1+0x14] ;  /* 0x0000140001557983 */ /* 0x000f220000100800 */
[----:B--2---:R-:W-:Y:S01]  /*10570*/  IMAD R2, R226, 0x50, R90 ;  /* 0x00000050e2027824 */ /* 0x004fe200078e025a */
[----:B---3--:R-:W-:Y:S04]  /*10580*/  ISETP.GT.AND P0, PT, R84, 0x4f, PT ;  /* 0x0000004f5400780c */ /* 0x008fe80003f04270 */
[----:B------:R-:W-:Y:S05]  /*10590*/  IADD3 R2, R2, -0x50, R84 ;  /* 0xffffffb002027810 */ /* 0x000fea0007ffe054 */
[----:B------:R-:W-:Y:S04]  /*105a0*/  @P1 IMAD.HI.U32 R3, R2, c[0x0][0x2bc], RZ ;  /* 0x0000af0002031a27 */ /* 0x000fe800078e00ff */
[----:B------:R-:W-:Y:S01]  /*105b0*/  IMAD.MOV.U32 R0, RZ, RZ, R2 ;  /* 0x000000ffff007224 */ /* 0x000fe200078e0002 */
[----:B------:R-:W-:Y:S04]  /*105c0*/  @P1 SHF.R.U32.HI R0, RZ, c[0x0][0x2c0], R3 ;  /* 0x0000b000ff001a19 */ /* 0x000fe80000011603 */
[C---:B----4-:R-:W-:Y:S01]  /*105d0*/  @!P0 IADD3 R3, P1, R0.reuse, R218, RZ ;  /* 0x000000da00038210 */ /* 0x050fe20007f3e0ff */
[----:B------:R-:W-:Y:S03]  /*105e0*/  IMAD.MOV R84, RZ, RZ, -R0 ;  /* 0x000000ffff547224 */ /* 0x000fe600078e0a00 */
[----:B-----5:R-:W-:Y:S01]  /*105f0*/  @!P0 LEA.HI.X.SX32 R0, R0, R88, 0x1, P1 ;  /* 0x0000005800008211 */ /* 0x020fe200008f0eff */
[----:B------:R-:W-:Y:S01]  /*10600*/  IMAD R223, R84, c[0x0][0x2b8], R2 ;  /* 0x0000ae0054df7a24 */ /* 0x000fe200078e0202 */
[C---:B------:R-:W-:Y:S02]  /*10610*/  @!P0 LEA R2, P1, R3.reuse, c[0x0][0x2a0], 0x2 ;  /* 0x0000a80003028a11 */ /* 0x040fe400078210ff */
[----:B------:R-:W-:Y:S02]  /*10620*/  SHF.L.U64.HI R88, R244, 0x1, R245 ;  /* 0x00000001f4587819 */ /* 0x000fe400000102f5 */
[----:B------:R-:W-:Y:S02]  /*10630*/  @!P0 LEA.HI.X R3, R3, c[0x0][0x2a4], R0, 0x2, P1 ;  /* 0x0000a90003038a11 */ /* 0x000fe400008f1400 */
[----:B------:R-:W-:Y:S03]  /*10640*/  SHF.R.S32.HI R0, RZ, 0x1f, R223 ;  /* 0x0000001fff007819 */ /* 0x000fe600000114df */
[----:B------:R1:W2:Y:S02]  /*10650*/  @!P0 LDG.E R214, [R2.64] ;  /* 0x0000000802d68981 */ /* 0x0002a4000c1e1900 */
[----:B------:R-:W-:Y:S04]  /*10660*/  IMAD R0, R0, c[0x0][0x1e0], RZ ;  /* 0x0000780000007a24 */ /* 0x000fe800078e02ff */
[C---:B------:R-:W-:Y:S02]  /*10670*/  IMAD R0, R223.reuse, c[0x0][0x1e4], R0 ;  /* 0x00007900df007a24 */ /* 0x040fe400078e0200 */
[----:B-1----:R-:W-:Y:S04]  /*10680*/  IMAD.WIDE.U32 R2, R223, c[0x0][0x1e0], RZ ;  /* 0x00007800df027a25 */ /* 0x002fe800078e00ff */
[----:B------:R-:W-:Y:S01]  /*10690*/  IMAD.IADD R3, R3, 0x1, R0 ;  /* 0x0000000103037824 */ /* 0x000fe200078e0200 */
[----:B--2---:R-:W-:Y:S03]  /*106a0*/  SHF.R.S32.HI R0, RZ, 0x1f, R214 ;  /* 0x0000001fff007819 */ /* 0x004fe600000114d6 */
[----:B------:R-:W-:Y:S04]  /*106b0*/  IMAD.WIDE.U32 R2, R214, c[0x0][0x1f0], R2 ;  /* 0x00007c00d6027a25 */ /* 0x000fe800078e0002 */
[----:B------:R-:W-:Y:S01]  /*106c0*/  IMAD R0, R0, c[0x0][0x1f0], RZ ;  /* 0x00007c0000007a24 */ /* 0x000fe200078e02ff */
[----:B------:R-:W-:Y:S03]  /*106d0*/  IADD3 R2, P0, R216, R2, RZ ;  /* 0x00000002d8027210 */ /* 0x000fe60007f1e0ff */
[----:B------:R-:W-:Y:S05]  /*106e0*/  IMAD R0, R214, c[0x0][0x1f4], R0 ;  /* 0x00007d00d6007a24 */ /* 0x000fea00078e0200 */
[----:B------:R-:W-:Y:S01]  /*106f0*/  IADD3.X R3, R85, R3, R0, P0, !PT ;  /* 0x0000000355037210 */ /* 0x000fe200007fe400 */
[----:B------:R-:W-:Y:S01]  /*10700*/  IMAD.SHL.U32 R85, R244, 0x2, RZ ;  /* 0x00000002f4557824 */ /* 0x000fe200078e00ff */
[C---:B------:R-:W-:Y:S04]  /*10710*/  LEA R0, P0, R2.reuse, c[0x0][0x1c8], 0x1 ;  /* 0x0000720002007a11 */ /* 0x040fe800078008ff */
[----:B------:R-:W-:Y:S01]  /*10720*/  LEA.HI.X R84, R2, c[0x0][0x1cc], R3, 0x1, P0 ;  /* 0x0000730002547a11 */ /* 0x000fe200000f0c03 */
[----:B------:R-:W-:-:S06]  /*10730*/  BRA.DIV ~URZ, `(.L_x_340) ;  /* 0x00007d927f007947 */ /* 0x000fcc000b800000 */
[----:B------:R1:W2:Y:S02]  /*10740*/  SHFL.IDX PT, R90, R84, RZ, 0x181f ;  /* 0x00181fff545a7589 */ /* 0x0002a400000e0000 */
.L_x_431:
[----:B------:R-:W-:-:S05]  /*10750*/  BRA.DIV ~URZ, `(.L_x_341) ;  /* 0x00007de27f007947 */ /* 0x000fca000b800000 */
[----:B------:R-:W3:Y:S01]  /*10760*/  SHFL.IDX PT, R3, R0, RZ, 0x181f ;  /* 0x00181fff00037589 */ /* 0x000ee200000e0000 */
[C---:B------:R-:W-:Y:S02]  /*10770*/  IADD3 R2, -R89.reuse, 0x10, RZ ;  /* 0x0000001059027810 */ /* 0x040fe40007ffe1ff */
[----:B------:R-:W-:Y:S02]  /*10780*/  ISETP.NE.U32.AND P2, PT, R89, RZ, PT ;  /* 0x000000ff5900720c */ /* 0x000fe40003f45070 */
[----:B------:R-:W-:Y:S04]  /*10790*/  LOP3.LUT R2, R2, 0xf, RZ, 0xc0, !PT ;  /* 0x0000000f02027812 */ /* 0x000fe800078ec0ff */
[C-C-:B---3--:R-:W-:Y:S02]  /*107a0*/  IADD3 R164, P1, P0, R2.reuse, R3, R85.reuse ;  /* 0x0000000302a47210 */ /* 0x148fe4000783e055 */
[----:B------:R-:W3:Y:S02]  /*107b0*/  SHFL.IDX PT, R3, R0, 0x1, 0x181f ;  /* 0x00381f0000037f89 */ /* 0x000ee400000e0000 */
[--C-:B--2---:R-:W-:Y:S02]  /*107c0*/  IADD3.X R165, RZ, R90, R88.reuse, P1, P0 ;  /* 0x0000005affa57210 */ /* 0x104fe40000fe0458 */
[----:B------:R-:W2:Y:S04]  /*107d0*/  SHFL.IDX PT, R90, R84, 0x1, 0x181f ;  /* 0x00381f00545a7f89 */ /* 0x000ea800000e0000 */
[----:B------:R3:W-:Y:S02]  /*107e0*/  LDGSTS.E.BYPASS.LTC128B.128.ZFILL [R213+0x2900], [R164.64], P2 ;  /* 0x02900000a4d57fae */ /* 0x0007e40009141d48 */
        /* <DEDUP_REMOVED lines=9> */
[----:B------:R4:W-:Y:S04]  /*10880*/  LDGSTS.E.BYPASS.LTC128B.128.ZFILL [R213+0x3900], [R164.64], P2 ;  /* 0x03900000a4d57fae */ /* 0x0009e80009141d48 */
[----:B-1----:R-:W1:Y:S01]  /*10890*/  SHFL.IDX PT, R84, R84, 0x4, 0x181f ;  /* 0x00981f0054547f89 */ /* 0x002e6200000e0000 */
[----:B---3--:R-:W-:Y:S04]  /*108a0*/  IADD3 R2, P1, P0, R2, R3, R85 ;  /* 0x0000000302027210 */ /* 0x008fe8000783e055 */
[----:B--2---:R-:W-:Y:S05]  /*108b0*/  IADD3.X R3, RZ, R90, R88, P1, P0 ;  /* 0x0000005aff037210 */ /* 0x004fea0000fe0458 */
[----:B------:R2:W-:Y:S04]  /*108c0*/  LDGSTS.E.BYPASS.LTC128B.128.ZFILL [R213+0x4100], [R2.64], P2 ;  /* 0x0410000002d57fae */ /* 0x0005e80009141d48 */
[----:B--2---:R4:W2:Y:S02]  /*108d0*/  SHFL.IDX PT, R2, R0, 0x4, 0x181f ;  /* 0x00981f0000027f89 */ /* 0x0048a400000e0000 */
.L_x_432:
[C---:B-1--4-:R-:W-:Y:S02]  /*108e0*/  IADD3 R0, -R89.reuse, 0x10, RZ ;  /* 0x0000001059007810 */ /* 0x052fe40007ffe1ff */
[----:B------:R-:W-:Y:S02]  /*108f0*/  ISETP.NE.U32.AND P0, PT, R89, RZ, PT ;  /* 0x000000ff5900720c */ /* 0x000fe40003f05070 */
[----:B------:R-:W-:Y:S04]  /*10900*/  LOP3.LUT R0, R0, 0xf, RZ, 0xc0, !PT ;  /* 0x0000000f00007812 */ /* 0x000fe800078ec0ff */
[----:B--2---:R-:W-:Y:S04]  /*10910*/  IADD3 R2, P2, P1, R0, R2, R85 ;  /* 0x0000000200027210 */ /* 0x004fe8000795e055 */
[----:B------:R-:W-:Y:S05]  /*10920*/  IADD3.X R3, RZ, R84, R88, P2, P1 ;  /* 0x00000054ff037210 */ /* 0x000fea00017e2458 */
[----:B------:R-:W-:Y:S01]  /*10930*/  @!PT LDS RZ, [RZ] ;  /* 0x00000000fffff984 */ /* 0x000fe20000000800 */
[----:B------:R-:W-:Y:S01]  /*10940*/  @!PT LDS RZ, [RZ] ;  /* 0x00000000fffff984 */ /* 0x000fe20000000800 */
[----:B------:R-:W-:Y:S01]  /*10950*/  @!PT LDS RZ, [RZ] ;  /* 0x00000000fffff984 */ /* 0x000fe20000000800 */
[----:B------:R1:W-:Y:S04]  /*10960*/  LDGSTS.E.BYPASS.LTC128B.128.ZFILL [R213+0x4900], [R2.64], P0 ;  /* 0x0490000002d57fae */ /* 0x0003e80008141d48 */
.L_x_339:
[----:B------:R-:W-:Y:S05]  /*10970*/  BSYNC B0 ;  /* 0x0000000000007941 */ /* 0x000fea0003800000 */
.L_x_338:
        /* <DEDUP_REMOVED lines=82> */
[----:B------:R-:W1:Y:S02]  /*10ea0*/  SHFL.BFLY PT, R0, R84, 0x2, 0x1f ;  /* 0x0c401f0054007f89 */ /* 0x000e6400000e0000 */
[----:B-1----:R-:W-:Y:S05]  /*10eb0*/  FMNMX.FTZ R0, R84, R0, !PT ;  /* 0x0000000054007209 */ /* 0x002fea0007810000 */
[----:B------:R-:W1:Y:S02]  /*10ec0*/  SHFL.BFLY PT, R2, R0, 0x1, 0x1f ;  /* 0x0c201f0000027f89 */ /* 0x000e6400000e0000 */
[----:B-1----:R-:W-:Y:S02]  /*10ed0*/  FMNMX.FTZ R90, R0, R2, !PT ;  /* 0x00000002005a7209 */ /* 0x002fe40007810000 */
        /* <DEDUP_REMOVED lines=10> */
[----:B------:R1:W2:Y:S02]  /*10f80*/  SHFL.BFLY PT, R0, R84, 0x1, 0x1f ;  /* 0x0c201f0054007f89 */ /* 0x0002a400000e0000 */
.L_x_433:
[----:B------:R-:W-:Y:S01]  /*10f90*/  FMUL.FTZ R2, R90, c[0x0][0x2d0] ;  /* 0x0000b4005a027a20 */ /* 0x000fe20000410000 */
[----:B--2---:R-:W-:Y:S01]  /*10fa0*/  FMNMX.FTZ R85, R0, R84, !PT ;  /* 0x0000005400557209 */ /* 0x004fe20007810000 */
[----:B------:R-:W-:Y:S01]  /*10fb0*/  FADD.FTZ R0, -R90, R94 ;  /* 0x0000005e5a007221 */ /* 0x000fe20000010100 */
[----:B------:R-:W-:Y:S01]  /*10fc0*/  WARPSYNC 0xffffffff ;  /* 0xffffffff00007948 */ /* 0x000fe20003800000 */
[--C-:B------:R-:W-:Y:S02]  /*10fd0*/  FFMA.FTZ R4, R4, c[0x0][0x2d0], -R2.reuse ;  /* 0x0000b40004047a23 */ /* 0x100fe40000010802 */
[----:B------:R-:W-:Y:S02]  /*10fe0*/  FMUL.FTZ R0, R0, c[0x0][0x2d0] ;  /* 0x0000b40000007a20 */ /* 0x000fe40000410000 */
[--C-:B------:R-:W-:Y:S02]  /*10ff0*/  FFMA.FTZ R3, R5, c[0x0][0x2d0], -R2.reuse ;  /* 0x0000b40005037a23 */ /* 0x100fe40000010802 */
[----:B-1----:R-:W-:Y:S01]  /*11000*/  MUFU.EX2 R84, R0 ;  /* 0x0000000000547308 */ /* 0x002fe20000000800 */
        /* <DEDUP_REMOVED lines=16> */
[--C-:B------:R-:W-:Y:S02]  /*11110*/  FFMA.FTZ R182, R32, c[0x0][0x2d0], -R2.reuse ;  /* 0x0000b40020b67a23 */ /* 0x100fe40000010802 */
[--C-:B------:R-:W-:Y:S02]  /*11120*/  FFMA.FTZ R181, R33, c[0x0][0x2d0], -R2.reuse ;  /* 0x0000b40021b57a23 */ /* 0x100fe40000010802 */
[--C-:B------:R-:W-:Y:S02]  /*11130*/  FFMA.FTZ R217, R68, c[0x0][0x2d0], -R2.reuse ;  /* 0x0000b40044d97a23 */ /* 0x100fe40000010802 */
[----:B------:R-:W-:Y:S02]  /*11140*/  FFMA.FTZ R222, R69, c[0x0][0x2d0], -R2 ;  /* 0x0000b40045de7a23 */ /* 0x000fe40000010802 */
[----:B------:R-:W1:Y:S02]  /*11150*/  MUFU.EX2 R2, R4 ;  /* 0x0000000400027308 */ /* 0x000e640000000800 */
[----:B-1----:R-:W-:Y:S01]  /*11160*/  FFMA.FTZ R0, R84, R225, R2 ;  /* 0x000000e154007223 */ /* 0x002fe20000010002 */
[----:B------:R-:W-:Y:S01]  /*11170*/  F2FP.PACK_AB R68, R3, R2 ;  /* 0x000000020344723e */ /* 0x000fe200000000ff */
[----:B------:R-:W-:Y:S02]  /*11180*/  FMUL.FTZ R2, R89, c[0x0][0x2d0] ;  /* 0x0000b40059027a20 */ /* 0x000fe40000410000 */
[----:B------:R-:W-:Y:S02]  /*11190*/  FADD.FTZ R33, R3, R0 ;  /* 0x0000000003217221 */ /* 0x000fe40000010000 */
[----:B------:R-:W-:Y:S02]  /*111a0*/  FADD.FTZ R0, -R89, R95 ;  /* 0x0000005f59007221 */ /* 0x000fe40000010100 */
[--C-:B------:R-:W-:Y:S02]  /*111b0*/  FFMA.FTZ R6, R6, c[0x0][0x2d0], -R2.reuse ;  /* 0x0000b40006067a23 */ /* 0x100fe40000010802 */
[----:B------:R-:W-:Y:S02]  /*111c0*/  FMUL.FTZ R0, R0, c[0x0][0x2d0] ;  /* 0x0000b40000007a20 */ /* 0x000fe40000410000 */
[--C-:B------:R-:W-:Y:S02]  /*111d0*/  FFMA.FTZ R20, R18, c[0x0][0x2d0], -R2.reuse ;  /* 0x0000b40012147a23 */ /* 0x100fe40000010802 */
[----:B------:R-:W1:Y:S01]  /*111e0*/  MUFU.EX2 R3, R0 ;  /* 0x0000000000037308 */ /* 0x000e620000000800 */
[--C-:B------:R-:W-:Y:S02]  /*111f0*/  FFMA.FTZ R167, R38, c[0x0][0x2d0], -R2.reuse ;  /* 0x0000b40026a77a23 */ /* 0x100fe40000010802 */
[--C-:B------:R-:W-:Y:S02]  /*11200*/  FFMA.FTZ R172, R39, c[0x0][0x2d0], -R2.reuse ;  /* 0x0000b40027ac7a23 */ /* 0x100fe40000010802 */
[----:B------:R-:W-:Y:S01]  /*11210*/  LDSM.16.MT88.4 R36, [R201] ;  /* 0x00000000c924783b */ /* 0x000fe20000004200 */
[--C-:B------:R-:W-:Y:S02]  /*11220*/  FFMA.FTZ R216, R54, c[0x0][0x2d0], -R2.reuse ;  /* 0x0000b40036d87a23 */ /* 0x100fe40000010802 */
[--C-:B------:R-:W-:Y:S02]  /*11230*/  FFMA.FTZ R215, R55, c[0x0][0x2d0], -R2.reuse ;  /* 0x0000b40037d77a23 */ /* 0x100fe40000010802 */
[----:B------:R-:W2:Y:S01]  /*11240*/  MUFU.EX2 R6, R6 ;  /* 0x0000000600067308 */ /* 0x000ea20000000800 */
[--C-:B------:R-:W-:Y:S02]  /*11250*/  FFMA.FTZ R7, R7, c[0x0][0x2d0], -R2.reuse ;  /* 0x0000b40007077a23 */ /* 0x100fe40000010802 */
[--C-:B------:R-:W-:Y:S01]  /*11260*/  FFMA.FTZ R32, R19, c[0x0][0x2d0], -R2.reuse ;  /* 0x0000b40013207a23 */ /* 0x100fe20000010802 */
[----:B------:R-:W-:Y:S01]  /*11270*/  LDSM.16.MT88.4 R52, [R198] ;  /* 0x00000000c634783b */ /* 0x000fe20000004200 */
        /* <DEDUP_REMOVED lines=13> */
[----:B------:R-:W-:Y:S02]  /*11350*/  FFMA.FTZ R169, R34, c[0x0][0x2d0], -R2 ;  /* 0x0000b40022a97a23 */ /* 0x000fe40000010802 */
[C---:B-1----:R-:W-:Y:S01]  /*11360*/  FMUL.FTZ R35, R3.reuse, R147 ;  /* 0x0000009303237220 */ /* 0x042fe20000410000 */
[----:B------:R-:W1:Y:S01]  /*11370*/  MUFU.EX2 R2, R7 ;  /* 0x0000000700027308 */ /* 0x000e620000000800 */
[----:B--2---:R-:W-:Y:S02]  /*11380*/  FFMA.FTZ R0, R3, R224, R6 ;  /* 0x000000e003007223 */ /* 0x004fe40000010006 */
[----:B------:R-:W-:Y:S02]  /*11390*/  FMUL.FTZ R4, R88, c[0x0][0x2d0] ;  /* 0x0000b40058047a20 */ /* 0x000fe40000410000 */
[----:B------:R-:W-:Y:S02]  /*113a0*/  FMUL.FTZ R48, R84, R152 ;  /* 0x0000009854307220 */ /* 0x000fe40000410000 */
[--C-:B------:R-:W-:Y:S02]  /*113b0*/  FFMA.FTZ R5, R8, c[0x0][0x2d0], -R4.reuse ;  /* 0x0000b40008057a23 */ /* 0x100fe40000010804 */
[--C-:B------:R-:W-:Y:S01]  /*113c0*/  FFMA.FTZ R83, R24, c[0x0][0x2d0], -R4.reuse ;  /* 0x0000b40018537a23 */ /* 0x100fe20000010804 */
[----:B------:R-:W2:Y:S01]  /*113d0*/  MUFU.EX2 R8, R17 ;  /* 0x0000001100087308 */ /* 0x000ea20000000800 */
[--C-:B------:R-:W-:Y:S02]  /*113e0*/  FFMA.FTZ R82, R25, c[0x0][0x2d0], -R4.reuse ;  /* 0x0000b40019527a23 */ /* 0x100fe40000010804 */
[--C-:B------:R-:W-:Y:S02]  /*113f0*/  FFMA.FTZ R81, R28, c[0x0][0x2d0], -R4.reuse ;  /* 0x0000b4001c517a23 */ /* 0x100fe40000010804 */
[--C-:B------:R-:W-:Y:S02]  /*11400*/  FFMA.FTZ R80, R29, c[0x0][0x2d0], -R4.reuse ;  /* 0x0000b4001d507a23 */ /* 0x100fe40000010804 */
[--C-:B------:R-:W-:Y:S02]  /*11410*/  FFMA.FTZ R187, R45, c[0x0][0x2d0], -R4.reuse ;  /* 0x0000b4002dbb7a23 */ /* 0x100fe40000010804 */
[--C-:B------:R-:W-:Y:S01]  /*11420*/  FFMA.FTZ R234, R72, c[0x0][0x2d0], -R4.reuse ;  /* 0x0000b40048ea7a23 */ /* 0x100fe20000010804 */
[----:B------:R-:W-:Y:S01]  /*11430*/  MUFU.EX2 R23, R5 ;  /* 0x0000000500177308 */ /* 0x000fe20000000800 */
[--C-:B------:R-:W-:Y:S02]  /*11440*/  FFMA.FTZ R236, R73, c[0x0][0x2d0], -R4.reuse ;  /* 0x0000b40049ec7a23 */ /* 0x100fe40000010804 */
[----:B------:R-:W-:Y:S01]  /*11450*/  FFMA.FTZ R19, R12, c[0x0][0x2d0], -R4 ;  /* 0x0000b4000c137a23 */ /* 0x000fe20000010804 */
[C---:B-1----:R-:W-:Y:S01]  /*11460*/  F2FP.PACK_AB R69, R2.reuse, R6 ;  /* 0x000000060245723e */ /* 0x042fe200000000ff */
[----:B------:R-:W-:Y:S02]  /*11470*/  FADD.FTZ R34, R2, R0 ;  /* 0x0000000002227221 */ /* 0x000fe40000010000 */
[----:B------:R-:W-:Y:S02]  /*11480*/  FADD.FTZ R0, -R88, R96 ;  /* 0x0000006058007221 */ /* 0x000fe40000010100 */
[--C-:B------:R-:W-:Y:S01]  /*11490*/  FFMA.FTZ R6, R9, c[0x0][0x2d0], -R4.reuse ;  /* 0x0000b40009067a23 */ /* 0x100fe20000010804 */
[----:B------:R-:W-:Y:S01]  /*114a0*/  MUFU.EX2 R251, R80 ;  /* 0x0000005000fb7308 */ /* 0x000fe20000000800 */
[----:B------:R-:W-:Y:S02]  /*114b0*/  FMUL.FTZ R0, R0, c[0x0][0x2d0] ;  /* 0x0000b40000007a20 */ /* 0x000fe40000410000 */
[----:B------:R-:W-:Y:S01]  /*114c0*/  FMUL.FTZ R49, R84, R153 ;  /* 0x0000009954317220 */ /* 0x000fe20000410000 */
[----:B--2---:R-:W-:Y:S01]  /*114d0*/  F2FP.PACK_AB R70, R8, R21 ;  /* 0x000000150846723e */ /* 0x004fe200000000ff */
[C---:B------:R-:W-:Y:S02]  /*114e0*/  FMUL.FTZ R50, R3.reuse, R154 ;  /* 0x0000009a03327220 */ /* 0x040fe40000410000 */
[----:B------:R-:W-:Y:S02]  /*114f0*/  FMUL.FTZ R51, R3, R155 ;  /* 0x0000009b03337220 */ /* 0x000fe40000410000 */
[----:B------:R-:W-:Y:S01]  /*11500*/  LDSM.16.MT88.4 R152, [R198+0x2000] ;  /* 0x00200000c698783b */ /* 0x000fe20000004200 */
[----:B------:R1:W-:Y:S01]  /*11510*/  MUFU.EX2 R2, R0 ;  /* 0x0000000000027308 */ /* 0x0003e20000000800 */
[--C-:B------:R-:W-:Y:S02]  /*11520*/  FFMA.FTZ R18, R13, c[0x0][0x2d0], -R4.reuse ;  /* 0x0000b4000d127a23 */ /* 0x100fe40000010804 */
[--C-:B------:R-:W-:Y:S02]  /*11530*/  FFMA.FTZ R177, R44, c[0x0][0x2d0], -R4.reuse ;  /* 0x0000b4002cb17a23 */ /* 0x100fe40000010804 */
[--C-:B------:R-:W-:Y:S02]  /*11540*/  FFMA.FTZ R189, R57, c[0x0][0x2d0], -R4.reuse ;  /* 0x0000b40039bd7a23 */ /* 0x100fe40000010804 */
[--C-:B------:R-:W-:Y:S02]  /*11550*/  FFMA.FTZ R166, R40, c[0x0][0x2d0], -R4.reuse ;  /* 0x0000b40028a67a23 */ /* 0x100fe40000010804 */
[--C-:B------:R-:W-:Y:S01]  /*11560*/  FFMA.FTZ R173, R41, c[0x0][0x2d0], -R4.reuse ;  /* 0x0000b40029ad7a23 */ /* 0x100fe20000010804 */
[----:B------:R-:W2:Y:S01]  /*11570*/  MUFU.EX2 R22, R6 ;  /* 0x0000000600167308 */ /* 0x000ea20000000800 */
[--C-:B------:R-:W-:Y:S02]  /*11580*/  FFMA.FTZ R190, R56, c[0x0][0x2d0], -R4.reuse ;  /* 0x0000b40038be7a23 */ /* 0x100fe40000010804 */
[--C-:B------:R-:W-:Y:S02]  /*11590*/  FFMA.FTZ R186, R60, c[0x0][0x2d0], -R4.reuse ;  /* 0x0000b4003cba7a23 */ /* 0x100fe40000010804 */
[--C-:B------:R-:W-:Y:S02]  /*115a0*/  FFMA.FTZ R185, R61, c[0x0][0x2d0], -R4.reuse ;  /* 0x0000b4003db97a23 */ /* 0x100fe40000010804 */
[--C-:B------:R-:W-:Y:S02]  /*115b0*/  FFMA.FTZ R238, R76, c[0x0][0x2d0], -R4.reuse ;  /* 0x0000b4004cee7a23 */ /* 0x100fe40000010804 */
[----:B------:R-:W-:Y:S01]  /*115c0*/  FFMA.FTZ R240, R77, c[0x0][0x2d0], -R4 ;  /* 0x0000b4004df07a23 */ /* 0x000fe20000010804 */
[----:B------:R-:W-:Y:S01]  /*115d0*/  MUFU.EX2 R76, R184 ;  /* 0x000000b8004c7308 */ /* 0x000fe20000000800 */
[C---:B------:R-:W-:Y:S02]  /*115e0*/  FMUL.FTZ R4, R85.reuse, c[0x0][0x2d0] ;  /* 0x0000b40055047a20 */ /* 0x040fe40000410000 */
[----:B-1----:R-:W-:Y:S02]  /*115f0*/  FADD.FTZ R0, -R85, R97 ;  /* 0x0000006155007221 */ /* 0x002fe40000010100 */
[--C-:B------:R-:W-:Y:S02]  /*11600*/  FFMA.FTZ R5, R10, c[0x0][0x2d0], -R4.reuse ;  /* 0x0000b4000a057a23 */ /* 0x100fe40000010804 */
[----:B------:R-:W-:Y:S03]  /*11610*/  FMUL.FTZ R0, R0, c[0x0][0x2d0] ;  /* 0x0000b40000007a20 */ /* 0x000fe60000410000 */
[----:B------:R-:W-:Y:S01]  /*11620*/  MUFU.EX2 R77, R182 ;  /* 0x000000b6004d7308 */ /* 0x000fe20000000800 */
[--C-:B------:R-:W-:Y:S02]  /*11630*/  FFMA.FTZ R237, R74, c[0x0][0x2d0], -R4.reuse ;  /* 0x0000b4004aed7a23 */ /* 0x100fe40000010804 */
[--C-:B------:R-:W-:Y:S01]  /*11640*/  FFMA.FTZ R239, R75, c[0x0][0x2d0], -R4.reuse ;  /* 0x0000b4004bef7a23 */ /* 0x100fe20000010804 */
[----:B--2---:R-:W-:Y:S01]  /*11650*/  F2FP.PACK_AB R64, R22, R23 ;  /* 0x000000171640723e */ /* 0x004fe200000000ff */
[----:B------:R-:W-:Y:S01]  /*11660*/  FADD.FTZ R6, R21, R33 ;  /* 0x0000002115067221 */ /* 0x000fe20000010000 */
[----:B------:R-:W-:Y:S01]  /*11670*/  LDSM.16.MT88.4 R72, [R200] ;  /* 0x00000000c848783b */ /* 0x000fe20000004200 */
[----:B------:R-:W-:Y:S02]  /*11680*/  FMUL.FTZ R57, R2, R105 ;  /* 0x0000006902397220 */ /* 0x000fe40000410000 */
[--C-:B------:R-:W-:Y:S01]  /*11690*/  FFMA.FTZ R17, R11, c[0x0][0x2d0], -R4.reuse ;  /* 0x0000b4000b117a23 */ /* 0x100fe20000010804 */
[----:B------:R-:W1:Y:S01]  /*116a0*/  MUFU.EX2 R0, R0 ;  /* 0x0000000000007308 */ /* 0x000e620000000800 */
        /* <DEDUP_REMOVED lines=14> */
[C---:B-1----:R-:W-:Y:S02]  /*11790*/  FMUL.FTZ R58, R0.reuse, R106 ;  /* 0x0000006a003a7220 */ /* 0x042fe40000410000 */
[----:B------:R-:W-:Y:S02]  /*117a0*/  FMUL.FTZ R59, R0, R107 ;  /* 0x0000006b003b7220 */ /* 0x000fe40000410000 */
[--C-:B------:R-:W-:Y:S01]  /*117b0*/  FFMA.FTZ R227, R62, c[0x0][0x2d0], -R4.reuse ;  /* 0x0000b4003ee37a23 */ /* 0x100fe20000010804 */
[----:B------:R-:W-:Y:S01]  /*117c0*/  MUFU.EX2 R182, R173 ;  /* 0x000000ad00b67308 */ /* 0x000fe20000000800 */
[--C-:B------:R-:W-:Y:S02]  /*117d0*/  FFMA.FTZ R230, R63, c[0x0][0x2d0], -R4.reuse ;  /* 0x0000b4003fe67a23 */ /* 0x100fe40000010804 */
[--C-:B------:R-:W-:Y:S02]  /*117e0*/  FFMA.FTZ R242, R79, c[0x0][0x2d0], -R4.reuse ;  /* 0x0000b4004ff27a23 */ /* 0x100fe40000010804 */
[C---:B------:R-:W-:Y:S02]  /*117f0*/  FMUL.FTZ R10, R0.reuse, R130 ;  /* 0x00000082000a7220 */ /* 0x040fe40000410000 */
[C---:B------:R-:W-:Y:S02]  /*11800*/  FMUL.FTZ R11, R0.reuse, R131 ;  /* 0x00000083000b7220 */ /* 0x040fe40000410000 */
[C---:B------:R-:W-:Y:S01]  /*11810*/  FMUL.FTZ R14, R0.reuse, R126 ;  /* 0x0000007e000e7220 */ /* 0x040fe20000410000 */
[----:B------:R-:W-:Y:S01]  /*11820*/  MUFU.EX2 R174, R216 ;  /* 0x000000d800ae7308 */ /* 0x000fe20000000800 */
[C---:B------:R-:W-:Y:S02]  /*11830*/  FMUL.FTZ R15, R0.reuse, R127 ;  /* 0x0000007f000f7220 */ /* 0x040fe40000410000 */
[C---:B------:R-:W-:Y:S02]  /*11840*/  FMUL.FTZ R26, R0.reuse, R122 ;  /* 0x0000007a001a7220 */ /* 0x040fe40000410000 */
        /* <DEDUP_REMOVED lines=9> */
[----:B------:R1:W-:Y:S01]  /*118e0*/  MUFU.EX2 R119, R7 ;  /* 0x0000000700777308 */ /* 0x0003e20000000800 */
[C---:B------:R-:W-:Y:S02]  /*118f0*/  FMUL.FTZ R63, R0.reuse, R103 ;  /* 0x00000067003f7220 */ /* 0x040fe40000410000 */
[----:B--2---:R-:W-:Y:S02]  /*11900*/  FFMA.FTZ R79, R0, R246, R33 ;  /* 0x000000f6004f7223 */ /* 0x004fe40000010021 */
[----:B------:R-:W-:Y:S02]  /*11910*/  FFMA.FTZ R241, R78, c[0x0][0x2d0], -R4 ;  /* 0x0000b4004ef17a23 */ /* 0x000fe40000010804 */
[C---:B------:R-:W-:Y:S02]  /*11920*/  FFMA.FTZ R4, R2.reuse, R243, R23 ;  /* 0x000000f302047223 */ /* 0x040fe40000010017 */
[----:B------:R-:W-:Y:S01]  /*11930*/  FMUL.FTZ R60, R2, R100 ;  /* 0x00000064023c7220 */ /* 0x000fe20000410000 */
[----:B------:R2:W3:Y:S01]  /*11940*/  MUFU.EX2 R0, R20 ;  /* 0x0000001400007308 */ /* 0x0004e20000000800 */
[----:B------:R-:W-:Y:S02]  /*11950*/  FADD.FTZ R100, R22, R4 ;  /* 0x0000000416647221 */ /* 0x000fe40000010000 */
[C---:B------:R-:W-:Y:S02]  /*11960*/  FMUL.FTZ R56, R2.reuse, R104 ;  /* 0x0000006802387220 */ /* 0x040fe40000410000 */
[C---:B------:R-:W-:Y:S02]  /*11970*/  FMUL.FTZ R61, R2.reuse, R101 ;  /* 0x00000065023d7220 */ /* 0x040fe40000410000 */
[----:B------:R-:W-:Y:S02]  /*11980*/  FMUL.FTZ R24, R2, R120 ;  /* 0x0000007802187220 */ /* 0x000fe40000410000 */
[C---:B------:R-:W-:Y:S01]  /*11990*/  FMUL.FTZ R4, R84.reuse, R132 ;  /* 0x0000008454047220 */ /* 0x040fe20000410000 */
[----:B------:R-:W4:Y:S01]  /*119a0*/  MUFU.EX2 R104, R32 ;  /* 0x0000002000687308 */ /* 0x000f220000000800 */
[----:B------:R-:W-:Y:S02]  /*119b0*/  FMUL.FTZ R5, R84, R133 ;  /* 0x0000008554057220 */ /* 0x000fe40000410000 */
[----:B------:R-:W-:Y:S02]  /*119c0*/  FADD.FTZ R97, R8, R6 ;  /* 0x0000000608617221 */ /* 0x000fe40000010000 */
[C---:B------:R-:W-:Y:S02]  /*119d0*/  FMUL.FTZ R6, R3.reuse, R134 ;  /* 0x0000008603067220 */ /* 0x040fe40000410000 */
[C---:B-1----:R-:W-:Y:S02]  /*119e0*/  FMUL.FTZ R7, R3.reuse, R135 ;  /* 0x0000008703077220 */ /* 0x042fe40000410000 */
[C---:B------:R-:W-:Y:S01]  /*119f0*/  FMUL.FTZ R8, R2.reuse, R128 ;  /* 0x0000008002087220 */ /* 0x040fe20000410000 */
[----:B------:R1:W5:Y:S01]  /*11a00*/  MUFU.EX2 R103, R19 ;  /* 0x0000001300677308 */ /* 0x0003620000000800 */
[C---:B------:R-:W-:Y:S02]  /*11a10*/  FMUL.FTZ R9, R2.reuse, R129 ;  /* 0x0000008102097220 */ /* 0x040fe40000410000 */
[C---:B------:R-:W-:Y:S01]  /*11a20*/  FMUL.FTZ R12, R2.reuse, R124 ;  /* 0x0000007c020c7220 */ /* 0x040fe20000410000 */
[----:B--2---:R-:W2:Y:S01]  /*11a30*/  LDSM.16.MT88.4 R20, [R197] ;  /* 0x00000000c514783b */ /* 0x004ea20000004200 */
[----:B------:R-:W-:Y:S02]  /*11a40*/  FMUL.FTZ R13, R2, R125 ;  /* 0x0000007d020d7220 */ /* 0x000fe40000410000 */
[----:B---3--:R-:W-:Y:S02]  /*11a50*/  FADD.FTZ R95, R0, R34 ;  /* 0x00000022005f7221 */ /* 0x008fe40000010000 */
[C---:B------:R-:W-:Y:S01]  /*11a60*/  FMUL.FTZ R34, R3.reuse, R146 ;  /* 0x0000009203227220 */ /* 0x040fe20000410000 */
[----:B------:R-:W3:Y:S01]  /*11a70*/  MUFU.EX2 R101, R17 ;  /* 0x0000001100657308 */ /* 0x000ee20000000800 */
[C---:B------:R-:W-:Y:S02]  /*11a80*/  FMUL.FTZ R41, R2.reuse, R113 ;  /* 0x0000007102297220 */ /* 0x040fe40000410000 */
[----:B------:R-:W-:Y:S01]  /*11a90*/  FMUL.FTZ R44, R2, R108 ;  /* 0x0000006c022c7220 */ /* 0x000fe20000410000 */
[----:B----4-:R-:W-:Y:S01]  /*11aa0*/  F2FP.PACK_AB R71, R104, R0 ;  /* 0x000000006847723e */ /* 0x010fe200000000ff */
[----:B------:R-:W-:Y:S02]  /*11ab0*/  FMUL.FTZ R32, R84, R144 ;  /* 0x0000009054207220 */ /* 0x000fe40000410000 */
[C---:B------:R-:W-:Y:S02]  /*11ac0*/  FMUL.FTZ R45, R2.reuse, R109 ;  /* 0x0000006d022d7220 */ /* 0x040fe40000410000 */
[C---:B------:R-:W-:Y:S01]  /*11ad0*/  FMUL.FTZ R25, R2.reuse, R121 ;  /* 0x0000007902197220 */ /* 0x040fe20000410000 */
[----:B------:R-:W4:Y:S01]  /*11ae0*/  MUFU.EX2 R102, R16 ;  /* 0x0000001000667308 */ /* 0x000f220000000800 */
[C---:B------:R-:W-:Y:S02]  /*11af0*/  FMUL.FTZ R28, R2.reuse, R116 ;  /* 0x00000074021c7220 */ /* 0x040fe40000410000 */
[C---:B------:R-:W-:Y:S02]  /*11b00*/  FMUL.FTZ R29, R2.reuse, R117 ;  /* 0x00000075021d7220 */ /* 0x040fe40000410000 */
[----:B-1----:R-:W-:Y:S02]  /*11b10*/  FMUL.FTZ R19, R3, R139 ;  /* 0x0000008b03137220 */ /* 0x002fe40000410000 */
[----:B-----5:R-:W-:Y:S02]  /*11b20*/  FADD.FTZ R94, R103, R100 ;  /* 0x00000064675e7221 */ /* 0x020fe40000010000 */
[----:B------:R-:W-:Y:S01]  /*11b30*/  FMUL.FTZ R40, R2, R112 ;  /* 0x0000007002287220 */ /* 0x000fe20000410000 */
[----:B------:R-:W1:Y:S01]  /*11b40*/  MUFU.EX2 R120, R18 ;  /* 0x0000001200787308 */ /* 0x000e620000000800 */
[----:B------:R-:W-:Y:S01]  /*11b50*/  FADD.FTZ R0, R76, R97 ;  /* 0x000000614c007221 */ /* 0x000fe20000010000 */
[----:B---3--:R-:W-:Y:S01]  /*11b60*/  F2FP.PACK_AB R65, R101, R33 ;  /* 0x000000216541723e */ /* 0x008fe200000000ff */
[C---:B------:R-:W-:Y:S02]  /*11b70*/  FMUL.FTZ R17, R84.reuse, R137 ;  /* 0x0000008954117220 */ /* 0x040fe40000410000 */
[C---:B------:R-:W-:Y:S02]  /*11b80*/  FMUL.FTZ R33, R84.reuse, R145 ;  /* 0x0000009154217220 */ /* 0x040fe40000410000 */
[----:B------:R-:W-:Y:S03]  /*11b90*/  LDSM.16.MT88.4 R144, [R201+0x2000] ;  /* 0x00200000c990783b */ /* 0x000fe60000004200 */
[----:B------:R-:W-:Y:S01]  /*11ba0*/  MUFU.EX2 R113, R83 ;  /* 0x0000005300717308 */ /* 0x000fe20000000800 */
[-C--:B--2---:R-:W-:Y:S05]  /*11bb0*/  HMMA.16816.F32 R4, R68, R20.reuse, R4 ;  /* 0x000000144404723c */ /* 0x084fea0000001804 */
[----:B----4-:R-:W-:Y:S01]  /*11bc0*/  F2FP.PACK_AB R67, R119, R102 ;  /* 0x000000667743723e */ /* 0x010fe200000000ff */
[----:B------:R-:W-:Y:S03]  /*11bd0*/  FMUL.FTZ R16, R84, R136 ;  /* 0x0000008854107220 */ /* 0x000fe60000410000 */
[----:B------:R2:W-:Y:S03]  /*11be0*/  MUFU.EX2 R126, R81 ;  /* 0x00000051007e7308 */ /* 0x0005e60000000800 */
[----:B-1----:R-:W-:Y:S01]  /*11bf0*/  F2FP.PACK_AB R66, R120, R103 ;  /* 0x000000677842723e */ /* 0x002fe200000000ff */
[C---:B------:R-:W-:Y:S02]  /*11c00*/  FMUL.FTZ R18, R3.reuse, R138 ;  /* 0x0000008a03127220 */ /* 0x040fe40000410000 */
[----:B------:R-:W-:Y:S04]  /*11c10*/  LDSM.16.MT88.4 R136, [R197+0x2000] ;  /* 0x00200000c588783b */ /* 0x000fe80000004200 */
[----:B------:R-:W-:Y:S01]  /*11c20*/  MUFU.EX2 R111, R180 ;  /* 0x000000b4006f7308 */ /* 0x000fe20000000800 */
[C---:B------:R-:W-:Y:S07]  /*11c30*/  HMMA.16816.F32 R8, R64.reuse, R20, R8 ;  /* 0x000000144008723c */ /* 0x040fee0000001808 */
[C---:B------:R-:W-:Y:S01]  /*11c40*/  FMUL.FTZ R20, R84.reuse, R140 ;  /* 0x0000008c54147220 */ /* 0x040fe20000410000 */
[-C--:B------:R-:W-:Y:S01]  /*11c50*/  HMMA.16816.F32 R12, R64, R22.reuse, R12 ;  /* 0x00000016400c723c */ /* 0x080fe2000000180c */
[----:B------:R-:W-:Y:S01]  /*11c60*/  MUFU.EX2 R109, R179 ;  /* 0x000000b3006d7308 */ /* 0x000fe20000000800 */
[----:B--2---:R-:W1:Y:S02]  /*11c70*/  LDSM.16.MT88.4 R80, [R197+0x800] ;  /* 0x00080000c550783b */ /* 0x004e640000004200 */
[C---:B------:R-:W-:Y:S04]  /*11c80*/  FMUL.FTZ R21, R84.reuse, R141 ;  /* 0x0000008d54157220 */ /* 0x040fe80000410000 */
[C---:B------:R-:W-:Y:S03]  /*11c90*/  HMMA.16816.F32 R16, R68.reuse, R22, R16 ;  /* 0x000000164410723c */ /* 0x040fe60000001810 */
[----:B------:R-:W-:Y:S04]  /*11ca0*/  MUFU.EX2 R110, R178 ;  /* 0x000000b2006e7308 */ /* 0x000fe80000000800 */
[C---:B------:R-:W-:Y:S02]  /*11cb0*/  FMUL.FTZ R22, R3.reuse, R142 ;  /* 0x0000008e03167220 */ /* 0x040fe40000410000 */
[C---:B------:R-:W-:Y:S04]  /*11cc0*/  FMUL.FTZ R23, R3.reuse, R143 ;  /* 0x0000008f03177220 */ /* 0x040fe80000410000 */
[----:B------:R-:W-:Y:S03]  /*11cd0*/  MUFU.EX2 R108, R176 ;  /* 0x000000b0006c7308 */ /* 0x000fe60000000800 */
[-C--:B------:R-:W-:Y:S07]  /*11ce0*/  HMMA.16816.F32 R20, R68, R36.reuse, R20 ;  /* 0x000000244414723c */ /* 0x080fee0000001814 */
[----:B------:R-:W2:Y:S01]  /*11cf0*/  MUFU.EX2 R2, R183 ;  /* 0x000000b700027308 */ /* 0x000ea20000000800 */
[C---:B------:R-:W-:Y:S07]  /*11d00*/  HMMA.16816.F32 R24, R64.reuse, R36, R24 ;  /* 0x000000244018723c */ /* 0x040fee0000001818 */
[C---:B------:R-:W-:Y:S01]  /*11d10*/  FMUL.FTZ R36, R84.reuse, R148 ;  /* 0x0000009454247220 */ /* 0x040fe20000410000 */
[-C--:B------:R-:W-:Y:S01]  /*11d20*/  HMMA.16816.F32 R28, R64, R38.reuse, R28 ;  /* 0x00000026401c723c */ /* 0x080fe2000000181c */
[----:B------:R-:W-:Y:S03]  /*11d30*/  MUFU.EX2 R183, R166 ;  /* 0x000000a600b77308 */ /* 0x000fe60000000800 */
[----:B------:R-:W-:Y:S04]  /*11d40*/  FMUL.FTZ R37, R84, R149 ;  /* 0x0000009554257220 */ /* 0x000fe80000410000 */
[C---:B------:R-:W-:Y:S03]  /*11d50*/  HMMA.16816.F32 R32, R68.reuse, R38, R32 ;  /* 0x000000264420723c */ /* 0x040fe60000001820 */
[----:B------:R-:W-:Y:S04]  /*11d60*/  MUFU.EX2 R173, R190 ;  /* 0x000000be00ad7308 */ /* 0x000fe80000000800 */
[C---:B------:R-:W-:Y:S01]  /*11d70*/  FMUL.FTZ R38, R3.reuse, R150 ;  /* 0x0000009603267220 */ /* 0x040fe20000410000 */
[C---:B--2---:R-:W-:Y:S01]  /*11d80*/  F2FP.PACK_AB R76, R2.reuse, R76 ;  /* 0x0000004c024c723e */ /* 0x044fe200000000ff */
[----:B------:R-:W-:Y:S03]  /*11d90*/  FMUL.FTZ R39, R3, R151 ;  /* 0x0000009703277220 */ /* 0x000fe60000410000 */
[----:B------:R-:W-:Y:S01]  /*11da0*/  FADD.FTZ R0, R2, R0 ;  /* 0x0000000002007221 */ /* 0x000fe20000010000 */
[----:B------:R-:W-:Y:S01]  /*11db0*/  MUFU.EX2 R176, R189 ;  /* 0x000000bd00b07308 */ /* 0x000fe20000000800 */
[----:B------:R-:W-:Y:S02]  /*11dc0*/  FADD.FTZ R2, R101, R79 ;  /* 0x0000004f65027221 */ /* 0x000fe40000010000 */
[-C--:B------:R-:W-:Y:S03]  /*11dd0*/  HMMA.16816.F32 R36, R68, R52.reuse, R36 ;  /* 0x000000344424723c */ /* 0x080fe60000001824 */
[----:B------:R-:W-:Y:S04]  /*11de0*/  FADD.FTZ R0, R77, R0 ;  /* 0x000000004d007221 */ /* 0x000fe80000010000 */
[----:B------:R-:W-:Y:S01]  /*11df0*/  MUFU.EX2 R178, R186 ;  /* 0x000000ba00b27308 */ /* 0x000fe20000000800 */
[C---:B------:R-:W-:Y:S07]  /*11e00*/  HMMA.16816.F32 R40, R64.reuse, R52, R40 ;  /* 0x000000344028723c */ /* 0x040fee0000001828 */
[C---:B------:R-:W-:Y:S01]  /*11e10*/  FMUL.FTZ R52, R84.reuse, R156 ;  /* 0x0000009c54347220 */ /* 0x040fe20000410000 */
[-C--:B------:R-:W-:Y:S01]  /*11e20*/  HMMA.16816.F32 R44, R64, R54.reuse, R44 ;  /* 0x00000036402c723c */ /* 0x080fe2000000182c */
[----:B------:R-:W-:Y:S03]  /*11e30*/  MUFU.EX2 R156, R192 ;  /* 0x000000c0009c7308 */ /* 0x000fe60000000800 */
[----:B------:R-:W-:Y:S04]  /*11e40*/  FMUL.FTZ R53, R84, R157 ;  /* 0x0000009d54357220 */ /* 0x000fe80000410000 */
[C---:B------:R-:W-:Y:S03]  /*11e50*/  HMMA.16816.F32 R48, R68.reuse, R54, R48 ;  /* 0x000000364430723c */ /* 0x040fe60000001830 */
[----:B------:R-:W2:Y:S04]  /*11e60*/  MUFU.EX2 R78, R181 ;  /* 0x000000b5004e7308 */ /* 0x000ea80000000800 */
[C---:B------:R-:W-:Y:S02]  /*11e70*/  FMUL.FTZ R54, R3.reuse, R158 ;  /* 0x0000009e03367220 */ /* 0x040fe40000410000 */
[----:B------:R-:W-:Y:S04]  /*11e80*/  FMUL.FTZ R55, R3, R159 ;  /* 0x0000009f03377220 */ /* 0x000fe80000410000 */
[----:B------:R-:W-:Y:S03]  /*11e90*/  MUFU.EX2 R159, R177 ;  /* 0x000000b1009f7308 */ /* 0x000fe60000000800 */
[-C--:B------:R-:W-:Y:S07]  /*11ea0*/  HMMA.16816.F32 R52, R68, R72.reuse, R52 ;  /* 0x000000484434723c */ /* 0x080fee0000001834 */
[----:B------:R-:W-:Y:S01]  /*11eb0*/  MUFU.EX2 R114, R171 ;  /* 0x000000ab00727308 */ /* 0x000fe20000000800 */
[C---:B------:R-:W-:Y:S04]  /*11ec0*/  HMMA.16816.F32 R56, R64.reuse, R72, R56 ;  /* 0x000000484038723c */ /* 0x040fe80000001838 */
[C---:B--2---:R-:W-:Y:S01]  /*11ed0*/  FADD.FTZ R0, R78.reuse, R0 ;  /* 0x000000004e007221 */ /* 0x044fe20000010000 */
[----:B------:R-:W-:Y:S03]  /*11ee0*/  F2FP.PACK_AB R78, R78, R77 ;  /* 0x0000004d4e4e723e */ /* 0x000fe600000000ff */
[-C--:B------:R-:W-:Y:S01]  /*11ef0*/  HMMA.16816.F32 R60, R64, R74.reuse, R60 ;  /* 0x0000004a403c723c */ /* 0x080fe2000000183c */
[----:B------:R-:W2:Y:S03]  /*11f00*/  MUFU.EX2 R122, R170 ;  /* 0x000000aa007a7308 */ /* 0x000ea60000000800 */
[----:B------:R-:W-:Y:S03]  /*11f10*/  FADD.FTZ R0, R111, R0 ;  /* 0x000000006f007221 */ /* 0x000fe60000010000 */
[C---:B------:R-:W-:Y:S02]  /*11f20*/  FMUL.FTZ R64, R84.reuse, R160 ;  /* 0x000000a054407220 */ /* 0x040fe40000410000 */
[----:B------:R-:W-:Y:S02]  /*11f30*/  FMUL.FTZ R65, R84, R161 ;  /* 0x000000a154417220 */ /* 0x000fe40000410000 */
[----:B------:R-:W-:Y:S01]  /*11f40*/  MUFU.EX2 R125, R169 ;  /* 0x000000a9007d7308 */ /* 0x000fe20000000800 */
[C---:B------:R-:W-:Y:S02]  /*11f50*/  FMUL.FTZ R66, R3.reuse, R162 ;  /* 0x000000a203427220 */ /* 0x040fe40000410000 */
[----:B------:R-:W-:Y:S02]  /*11f60*/  FMUL.FTZ R67, R3, R163 ;  /* 0x000000a303437220 */ /* 0x000fe40000410000 */
[----:B------:R-:W-:Y:S02]  /*11f70*/  FADD.FTZ R84, R102, R2 ;  /* 0x0000000266547221 */ /* 0x000fe40000010000 */
[----:B------:R-:W-:Y:S01]  /*11f80*/  LDSM.16.MT88.4 R100, [R198+0x800] ;  /* 0x00080000c664783b */ /* 0x000fe20000004200 */
[----:B------:R-:W-:Y:S02]  /*11f90*/  FADD.FTZ R3, R104, R95 ;  /* 0x0000005f68037221 */ /* 0x000fe40000010000 */
[----:B------:R-:W-:Y:S01]  /*11fa0*/  HMMA.16816.F32 R64, R68, R74, R64 ;  /* 0x0000004a4440723c */ /* 0x000fe20000001840 */
[----:B------:R-:W3:Y:S03]  /*11fb0*/  MUFU.EX2 R127, R168 ;  /* 0x000000a8007f7308 */ /* 0x000ee60000000800 */
[----:B--2---:R-:W-:Y:S01]  /*11fc0*/  F2FP.PACK_AB R77, R122, R114 ;  /* 0x000000727a4d723e */ /* 0x004fe200000000ff */
[----:B------:R-:W2:Y:S01]  /*11fd0*/  LDSM.16.MT88.4 R72, [R201+0x800] ;  /* 0x00080000c948783b */ /* 0x000ea20000004200 */
[----:B------:R-:W-:Y:S01]  /*11fe0*/  FADD.FTZ R0, R109, R0 ;  /* 0x000000006d007221 */ /* 0x000fe20000010000 */
[----:B------:R-:W-:Y:S01]  /*11ff0*/  F2FP.PACK_AB R68, R123, R113 ;  /* 0x000000717b44723e */ /* 0x000fe200000000ff */
[----:B------:R-:W-:Y:S01]  /*12000*/  FADD.FTZ R3, R114, R3 ;  /* 0x0000000372037221 */ /* 0x000fe20000010000 */
[----:B------:R-:W-:Y:S02]  /*12010*/  F2FP.PACK_AB R70, R251, R126 ;  /* 0x0000007efb46723e */ /* 0x000fe400000000ff */
[----:B------:R-:W-:Y:S01]  /*12020*/  MUFU.EX2 R116, R165 ;  /* 0x000000a500747308 */ /* 0x000fe20000000800 */
[----:B------:R-:W-:Y:S01]  /*12030*/  FADD.FTZ R0, R110, R0 ;  /* 0x000000006e007221 */ /* 0x000fe20000010000 */
[----:B------:R-:W-:Y:S01]  /*12040*/  LDSM.16.MT88.4 R104, [R198+0x1000] ;  /* 0x00100000c668783b */ /* 0x000fe20000004200 */
[----:B------:R-:W-:Y:S02]  /*12050*/  FADD.FTZ R3, R122, R3 ;  /* 0x000000037a037221 */ /* 0x000fe40000010000 */
[----:B------:R-:W-:Y:S02]  /*12060*/  FADD.FTZ R2, R108, R0 ;  /* 0x000000006c027221 */ /* 0x000fe40000010000 */
[----:B------:R-:W-:Y:S02]  /*12070*/  FADD.FTZ R0, R120, R94 ;  /* 0x0000005e78007221 */ /* 0x000fe40000010000 */
[----:B------:R-:W-:Y:S01]  /*12080*/  FADD.FTZ R94, R119, R84 ;  /* 0x00000054775e7221 */ /* 0x000fe20000010000 */
[----:B------:R-:W4:Y:S01]  /*12090*/  MUFU.EX2 R117, R164 ;  /* 0x000000a400757308 */ /* 0x000f220000000800 */
[----:B------:R-:W-:Y:S01]  /*120a0*/  FADD.FTZ R84, R113, R0 ;  /* 0x0000000071547221 */ /* 0x000fe20000010000 */
[----:B---3--:R-:W-:Y:S08]  /*120b0*/  F2FP.PACK_AB R79, R127, R125 ;  /* 0x0000007d7f4f723e */ /* 0x008ff000000000ff */
[----:B------:R-:W3:Y:S01]  /*120c0*/  MUFU.EX2 R124, R96 ;  /* 0x00000060007c7308 */ /* 0x000ee20000000800 */
[-C--:B-1----:R-:W-:Y:S09]  /*120d0*/  HMMA.16816.F32 R4, R76, R80.reuse, R4 ;  /* 0x000000504c04723c */ /* 0x082ff20000001804 */
[----:B------:R1:W-:Y:S03]  /*120e0*/  MUFU.EX2 R177, R187 ;  /* 0x000000bb00b17308 */ /* 0x0003e60000000800 */
[----:B----4-:R-:W-:Y:S07]  /*120f0*/  F2FP.PACK_AB R69, R117, R116 ;  /* 0x000000747545723e */ /* 0x010fee00000000ff */
[----:B------:R-:W-:Y:S01]  /*12100*/  MUFU.EX2 R158, R188 ;  /* 0x000000bc009e7308 */ /* 0x000fe20000000800 */
[----:B---3--:R-:W-:Y:S09]  /*12110*/  F2FP.PACK_AB R71, R184, R124 ;  /* 0x0000007cb847723e */ /* 0x008ff200000000ff */
[----:B------:R-:W-:Y:S01]  /*12120*/  MUFU.EX2 R157, R191 ;  /* 0x000000bf009d7308 */ /* 0x000fe20000000800 */
[C---:B------:R-:W-:Y:S01]  /*12130*/  HMMA.16816.F32 R8, R68.reuse, R80, R8 ;  /* 0x000000504408723c */ /* 0x040fe20000001808 */
[----:B-1----:R-:W3:Y:S07]  /*12140*/  LDL R187, [R1+0x4] ;  /* 0x0000040001bb7983 */ /* 0x002eee0000100800 */
[-C--:B------:R-:W-:Y:S01]  /*12150*/  HMMA.16816.F32 R12, R68, R82.reuse, R12 ;  /* 0x00000052440c723c */ /* 0x080fe2000000180c */
[----:B------:R-:W-:Y:S07]  /*12160*/  MUFU.EX2 R181, R185 ;  /* 0x000000b900b57308 */ /* 0x000fee0000000800 */
[C---:B------:R-:W-:Y:S01]  /*12170*/  HMMA.16816.F32 R16, R76.reuse, R82, R16 ;  /* 0x000000524c10723c */ /* 0x040fe20000001810 */
[----:B------:R-:W1:Y:S02]  /*12180*/  LDSM.16.MT88.4 R80, [R200+0x800] ;  /* 0x00080000c850783b */ /* 0x000e640000004200 */
[----:B------:R-:W-:Y:S05]  /*12190*/  MUFU.EX2 R168, R224 ;  /* 0x000000e000a87308 */ /* 0x000fea0000000800 */
[-C--:B--2---:R-:W-:Y:S05]  /*121a0*/  HMMA.16816.F32 R20, R76, R72.reuse, R20 ;  /* 0x000000484c14723c */ /* 0x084fea0000001814 */
[----:B------:R-:W-:Y:S03]  /*121b0*/  MUFU.EX2 R167, R225 ;  /* 0x000000e100a77308 */ /* 0x000fe60000000800 */
[C---:B------:R-:W-:Y:S07]  /*121c0*/  HMMA.16816.F32 R24, R68.reuse, R72, R24 ;  /* 0x000000484418723c */ /* 0x040fee0000001818 */
[----:B------:R-:W-:Y:S01]  /*121d0*/  MUFU.EX2 R166, R227 ;  /* 0x000000e300a67308 */ /* 0x000fe20000000800 */
[-C--:B------:R-:W-:Y:S08]  /*121e0*/  HMMA.16816.F32 R28, R68, R74.reuse, R28 ;  /* 0x0000004a441c723c */ /* 0x080ff0000000181c */
[C---:B------:R-:W-:Y:S01]  /*121f0*/  HMMA.16816.F32 R32, R76.reuse, R74, R32 ;  /* 0x0000004a4c20723c */ /* 0x040fe20000001820 */
[----:B------:R-:W2:Y:S01]  /*12200*/  LDSM.16.MT88.4 R72, [R197+0x1000] ;  /* 0x00100000c548783b */ /* 0x000ea20000004200 */
[----:B------:R-:W-:Y:S06]  /*12210*/  MUFU.EX2 R164, R230 ;  /* 0x000000e600a47308 */ /* 0x000fec0000000800 */
[-C--:B------:R-:W-:Y:S04]  /*12220*/  HMMA.16816.F32 R36, R76, R100.reuse, R36 ;  /* 0x000000644c24723c */ /* 0x080fe80000001824 */
[----:B------:R-:W-:Y:S04]  /*12230*/  MUFU.EX2 R243, R172 ;  /* 0x000000ac00f37308 */ /* 0x000fe80000000800 */
[C---:B------:R-:W-:Y:S06]  /*12240*/  HMMA.16816.F32 R40, R68.reuse, R100, R40 ;  /* 0x000000644428723c */ /* 0x040fec0000001828 */
[----:B------:R-:W-:Y:S02]  /*12250*/  MUFU.EX2 R172, R193 ;  /* 0x000000c100ac7308 */ /* 0x000fe40000000800 */
[-C--:B------:R-:W-:Y:S08]  /*12260*/  HMMA.16816.F32 R44, R68, R102.reuse, R44 ;  /* 0x00000066442c723c */ /* 0x080ff0000000182c */
[C---:B------:R-:W-:Y:S01]  /*12270*/  HMMA.16816.F32 R48, R76.reuse, R102, R48 ;  /* 0x000000664c30723c */ /* 0x040fe20000001830 */
[----:B------:R-:W4:Y:S01]  /*12280*/  LDSM.16.MT88.4 R100, [R201+0x1000] ;  /* 0x00100000c964783b */ /* 0x000f220000004200 */
[----:B------:R-:W-:Y:S06]  /*12290*/  MUFU.EX2 R246, R175 ;  /* 0x000000af00f67308 */ /* 0x000fec0000000800 */
[-C--:B-1----:R-:W-:Y:S04]  /*122a0*/  HMMA.16816.F32 R52, R76, R80.reuse, R52 ;  /* 0x000000504c34723c */ /* 0x082fe80000001834 */
[----:B------:R-:W1:Y:S04]  /*122b0*/  MUFU.EX2 R96, R221 ;  /* 0x000000dd00607308 */ /* 0x000e680000000800 */
[C---:B------:R-:W-:Y:S06]  /*122c0*/  HMMA.16816.F32 R56, R68.reuse, R80, R56 ;  /* 0x000000504438723c */ /* 0x040fec0000001838 */
[----:B------:R-:W5:Y:S02]  /*122d0*/  MUFU.EX2 R95, R220 ;  /* 0x000000dc005f7308 */ /* 0x000f640000000800 */
[-C--:B------:R-:W-:Y:S07]  /*122e0*/  HMMA.16816.F32 R60, R68, R82.reuse, R60 ;  /* 0x00000052443c723c */ /* 0x080fee000000183c */
[----:B------:R-:W-:Y:S01]  /*122f0*/  F2FP.PACK_AB R68, R109, R111 ;  /* 0x0000006f6d44723e */ /* 0x000fe200000000ff */
[----:B------:R-:W-:Y:S01]  /*12300*/  HMMA.16816.F32 R64, R76, R82, R64 ;  /* 0x000000524c40723c */ /* 0x000fe20000001840 */
[----:B------:R-:W4:Y:S01]  /*12310*/  LDSM.16.MT88.4 R80, [R200+0x1000] ;  /* 0x00100000c850783b */ /* 0x000f220000004200 */
[----:B------:R-:W5:Y:S02]  /*12320*/  MUFU.EX2 R112, R219 ;  /* 0x000000db00707308 */ /* 0x000f640000000800 */
[----:B------:R-:W-:Y:S01]  /*12330*/  F2FP.PACK_AB R70, R108, R110 ;  /* 0x0000006e6c46723e */ /* 0x000fe200000000ff */
[----:B-1----:R-:W-:Y:S01]  /*12340*/  FADD.FTZ R0, R96, R2 ;  /* 0x0000000260007221 */ /* 0x002fe20000010000 */
[----:B------:R-:W-:Y:S02]  /*12350*/  F2FP.PACK_AB R69, R243, R250 ;  /* 0x000000faf345723e */ /* 0x000fe400000000ff */
[----:B------:R-:W-:Y:S01]  /*12360*/  F2FP.PACK_AB R71, R249, R246 ;  /* 0x000000f6f947723e */ /* 0x000fe200000000ff */
[----:B------:R-:W-:Y:S03]  /*12370*/  LDSM.16.MT88.4 R108, [R198+0x1800] ;  /* 0x00180000c66c783b */ /* 0x000fe60000004200 */
[----:B------:R-:W-:Y:S01]  /*12380*/  F2FP.PACK_AB R76, R182, R183 ;  /* 0x000000b7b64c723e */ /* 0x000fe200000000ff */
[----:B------:R-:W1:Y:S01]  /*12390*/  MUFU.EX2 R97, R218 ;  /* 0x000000da00617308 */ /* 0x000e620000000800 */
[----:B------:R-:W-:Y:S01]  /*123a0*/  F2FP.PACK_AB R78, R177, R159 ;  /* 0x0000009fb14e723e */ /* 0x000fe200000000ff */
[-C--:B--2---:R-:W-:Y:S05]  /*123b0*/  HMMA.16816.F32 R4, R68, R72.reuse, R4 ;  /* 0x000000484404723c */ /* 0x084fea0000001804 */
[----:B------:R-:W-:Y:S01]  /*123c0*/  F2FP.PACK_AB R77, R157, R158 ;  /* 0x0000009e9d4d723e */ /* 0x000fe200000000ff */
[C---:B-----5:R-:W-:Y:S01]  /*123d0*/  FADD.FTZ R0, R95.reuse, R0 ;  /* 0x000000005f007221 */ /* 0x060fe20000010000 */
[----:B------:R-:W-:Y:S01]  /*123e0*/  F2FP.PACK_AB R79, R172, R156 ;  /* 0x0000009cac4f723e */ /* 0x000fe200000000ff */
[----:B------:R-:W2:Y:S04]  /*123f0*/  MUFU.EX2 R175, R215 ;  /* 0x000000d700af7308 */ /* 0x000ea80000000800 */
[----:B------:R-:W-:Y:S02]  /*12400*/  FADD.FTZ R0, R112, R0 ;  /* 0x0000000070007221 */ /* 0x000fe40000010000 */
[C---:B------:R-:W-:Y:S04]  /*12410*/  HMMA.16816.F32 R8, R76.reuse, R72, R8 ;  /* 0x000000484c08723c */ /* 0x040fe80000001808 */
[----:B------:R-:W-:Y:S03]  /*12420*/  MUFU.EX2 R179, R195 ;  /* 0x000000c300b37308 */ /* 0x000fe60000000800 */
[----:B------:R-:W-:Y:S01]  /*12430*/  F2FP.PACK_AB R72, R95, R96 ;  /* 0x000000605f48723e */ /* 0x000fe200000000ff */
[-C--:B------:R-:W-:Y:S04]  /*12440*/  HMMA.16816.F32 R12, R76, R74.reuse, R12 ;  /* 0x0000004a4c0c723c */ /* 0x080fe8000000180c */
[----:B-1----:R-:W-:Y:S02]  /*12450*/  FADD.FTZ R2, R97, R0 ;  /* 0x0000000061027221 */ /* 0x002fe40000010000 */
[----:B------:R-:W1:Y:S01]  /*12460*/  MUFU.EX2 R180, R194 ;  /* 0x000000c200b47308 */ /* 0x000e620000000800 */
[----:B------:R-:W-:Y:S01]  /*12470*/  FADD.FTZ R0, R116, R94 ;  /* 0x0000005e74007221 */ /* 0x000fe20000010000 */
[C---:B------:R-:W-:Y:S04]  /*12480*/  HMMA.16816.F32 R16, R68.reuse, R74, R16 ;  /* 0x0000004a4410723c */ /* 0x040fe80000001810 */
[----:B--2---:R-:W-:Y:S03]  /*12490*/  F2FP.PACK_AB R73, R175, R174 ;  /* 0x000000aeaf49723e */ /* 0x004fe600000000ff */
[----:B------:R-:W-:Y:S01]  /*124a0*/  F2FP.PACK_AB R74, R97, R112 ;  /* 0x00000070614a723e */ /* 0x000fe200000000ff */
[-C--:B----4-:R-:W-:Y:S01]  /*124b0*/  HMMA.16816.F32 R20, R68, R100.reuse, R20 ;  /* 0x000000644414723c */ /* 0x090fe20000001814 */
[----:B------:R-:W-:Y:S07]  /*124c0*/  MUFU.EX2 R121, R217 ;  /* 0x000000d900797308 */ /* 0x000fee0000000800 */
[C---:B------:R-:W-:Y:S03]  /*124d0*/  HMMA.16816.F32 R24, R76.reuse, R100, R24 ;  /* 0x000000644c18723c */ /* 0x040fe60000001818 */
[----:B------:R-:W2:Y:S01]  /*124e0*/  MUFU.EX2 R118, R222 ;  /* 0x000000de00767308 */ /* 0x000ea20000000800 */
[----:B-1----:R-:W-:Y:S04]  /*124f0*/  F2FP.PACK_AB R75, R180, R179 ;  /* 0x000000b3b44b723e */ /* 0x002fe800000000ff */
[-C--:B------:R-:W-:Y:S05]  /*12500*/  HMMA.16816.F32 R28, R76, R102.reuse, R28 ;  /* 0x000000664c1c723c */ /* 0x080fea000000181c */
[----:B------:R-:W-:Y:S03]  /*12510*/  MUFU.EX2 R115, R228 ;  /* 0x000000e400737308 */ /* 0x000fe60000000800 */
[C---:B------:R-:W-:Y:S01]  /*12520*/  HMMA.16816.F32 R32, R68.reuse, R102, R32 ;  /* 0x000000664420723c */ /* 0x040fe20000001820 */
[----:B------:R-:W1:Y:S06]  /*12530*/  LDSM.16.MT88.4 R100, [R197+0x1800] ;  /* 0x00180000c564783b */ /* 0x000e6c0000004200 */
[----:B------:R-:W4:Y:S01]  /*12540*/  MUFU.EX2 R113, R232 ;  /* 0x000000e800717308 */ /* 0x000f220000000800 */
[-C--:B------:R-:W-:Y:S04]  /*12550*/  HMMA.16816.F32 R36, R68, R104.reuse, R36 ;  /* 0x000000684424723c */ /* 0x080fe80000001824 */
[----:B--2---:R-:W-:Y:S04]  /*12560*/  F2FP.PACK_AB R160, R118, R121 ;  /* 0x0000007976a0723e */ /* 0x004fe800000000ff */
[C---:B------:R-:W-:Y:S01]  /*12570*/  HMMA.16816.F32 R40, R76.reuse, R104, R40 ;  /* 0x000000684c28723c */ /* 0x040fe20000001828 */
[----:B------:R-:W-:Y:S07]  /*12580*/  MUFU.EX2 R171, R229 ;  /* 0x000000e500ab7308 */ /* 0x000fee0000000800 */
[-C--:B------:R-:W-:Y:S03]  /*12590*/  HMMA.16816.F32 R44, R76, R106.reuse, R44 ;  /* 0x0000006a4c2c723c */ /* 0x080fe6000000182c */
[----:B------:R-:W2:Y:S01]  /*125a0*/  MUFU.EX2 R170, R231 ;  /* 0x000000e700aa7308 */ /* 0x000ea20000000800 */
[----:B----4-:R-:W-:Y:S04]  /*125b0*/  F2FP.PACK_AB R162, R113, R115 ;  /* 0x0000007371a2723e */ /* 0x010fe800000000ff */
[C---:B------:R-:W-:Y:S01]  /*125c0*/  HMMA.16816.F32 R48, R68.reuse, R106, R48 ;  /* 0x0000006a4430723c */ /* 0x040fe20000001830 */
[----:B------:R-:W4:Y:S04]  /*125d0*/  LDSM.16.MT88.4 R104, [R201+0x1800] ;  /* 0x00180000c968783b */ /* 0x000f280000004200 */
[----:B------:R-:W-:Y:S03]  /*125e0*/  MUFU.EX2 R169, R233 ;  /* 0x000000e900a97308 */ /* 0x000fe60000000800 */
[-C--:B------:R-:W-:Y:S07]  /*125f0*/  HMMA.16816.F32 R52, R68, R80.reuse, R52 ;  /* 0x000000504434723c */ /* 0x080fee0000001834 */
[----:B------:R-:W5:Y:S01]  /*12600*/  MUFU.EX2 R165, R235 ;  /* 0x000000eb00a57308 */ /* 0x000f620000000800 */
[C---:B------:R-:W-:Y:S04]  /*12610*/  HMMA.16816.F32 R56, R76.reuse, R80, R56 ;  /* 0x000000504c38723c */ /* 0x040fe80000001838 */
[----:B--2---:R-:W-:Y:S03]  /*12620*/  F2FP.PACK_AB R161, R170, R171 ;  /* 0x000000abaaa1723e */ /* 0x004fe600000000ff */
[----:B------:R-:W-:Y:S01]  /*12630*/  FADD.FTZ R81, R123, R84 ;  /* 0x000000547b517221 */ /* 0x000fe20000010000 */
[-C--:B------:R-:W-:Y:S01]  /*12640*/  HMMA.16816.F32 R60, R76, R82.reuse, R60 ;  /* 0x000000524c3c723c */ /* 0x080fe2000000183c */
[----:B------:R-:W2:Y:S01]  /*12650*/  LDSM.16.MT88.4 R76, [R200+0x1800] ;  /* 0x00180000c84c783b */ /* 0x000ea20000004200 */
[----:B------:R-:W-:Y:S02]  /*12660*/  MUFU.EX2 R97, R234 ;  /* 0x000000ea00617308 */ /* 0x000fe40000000800 */
[----:B------:R-:W-:Y:S02]  /*12670*/  FADD.FTZ R80, R117, R0 ;  /* 0x0000000075507221 */ /* 0x000fe40000010000 */
[----:B------:R-:W-:Y:S02]  /*12680*/  FADD.FTZ R0, R121, R2 ;  /* 0x0000000279007221 */ /* 0x000fe40000010000 */
[----:B------:R-:W-:Y:S04]  /*12690*/  HMMA.16816.F32 R64, R68, R82, R64 ;  /* 0x000000524440723c */ /* 0x000fe80000001840 */
[----:B------:R-:W4:Y:S01]  /*126a0*/  MUFU.EX2 R96, R236 ;  /* 0x000000ec00607308 */ /* 0x000f220000000800 */
[----:B------:R-:W-:Y:S02]  /*126b0*/  FADD.FTZ R0, R118, R0 ;  /* 0x0000000076007221 */ /* 0x000fe40000010000 */
[----:B------:R-:W-:Y:S01]  /*126c0*/  F2FP.PACK_AB R68, R176, R173 ;  /* 0x000000adb044723e */ /* 0x000fe200000000ff */
[-C--:B-1----:R-:W-:Y:S05]  /*126d0*/  HMMA.16816.F32 R4, R72, R100.reuse, R4 ;  /* 0x000000644804723c */ /* 0x082fea0000001804 */
[----:B------:R-:W-:Y:S01]  /*126e0*/  F2FP.PACK_AB R70, R181, R178 ;  /* 0x000000b2b546723e */ /* 0x000fe200000000ff */
[----:B------:R-:W-:Y:S01]  /*126f0*/  MUFU.EX2 R95, R238 ;  /* 0x000000ee005f7308 */ /* 0x000fe20000000800 */
[----:B------:R-:W-:Y:S01]  /*12700*/  F2FP.PACK_AB R69, R167, R168 ;  /* 0x000000a8a745723e */ /* 0x000fe200000000ff */
[----:B------:R-:W-:Y:S01]  /*12710*/  FADD.FTZ R0, R115, R0 ;  /* 0x0000000073007221 */ /* 0x000fe20000010000 */
[----:B------:R-:W-:Y:S03]  /*12720*/  F2FP.PACK_AB R71, R164, R166 ;  /* 0x000000a6a447723e */ /* 0x000fe600000000ff */
[----:B-----5:R-:W-:Y:S01]  /*12730*/  F2FP.PACK_AB R163, R165, R169 ;  /* 0x000000a9a5a3723e */ /* 0x020fe200000000ff */
[----:B------:R-:W-:Y:S02]  /*12740*/  FADD.FTZ R225, R113, R0 ;  /* 0x0000000071e17221 */ /* 0x000fe40000010000 */
[----:B------:R-:W-:Y:S01]  /*12750*/  FADD.FTZ R0, R125, R3 ;  /* 0x000000037d007221 */ /* 0x000fe20000010000 */
[C---:B------:R-:W-:Y:S01]  /*12760*/  HMMA.16816.F32 R8, R68.reuse, R100, R8 ;  /* 0x000000644408723c */ /* 0x040fe20000001808 */
[----:B------:R-:W1:Y:S03]  /*12770*/  MUFU.EX2 R94, R240 ;  /* 0x000000f0005e7308 */ /* 0x000e660000000800 */
[----:B------:R-:W-:Y:S02]  /*12780*/  FADD.FTZ R3, R126, R81 ;  /* 0x000000517e037221 */ /* 0x000fe40000010000 */
[----:B------:R-:W-:Y:S01]  /*12790*/  FADD.FTZ R2, R124, R80 ;  /* 0x000000507c027221 */ /* 0x000fe20000010000 */
[----:B----4-:R-:W-:Y:S01]  /*127a0*/  F2FP.PACK_AB R100, R96, R97 ;  /* 0x000000616064723e */ /* 0x010fe200000000ff */
[-C--:B------:R-:W-:Y:S03]  /*127b0*/  HMMA.16816.F32 R12, R68, R102.reuse, R12 ;  /* 0x00000066440c723c */ /* 0x080fe6000000180c */
[----:B------:R-:W-:Y:S01]  /*127c0*/  MUFU.EX2 R83, R237 ;  /* 0x000000ed00537308 */ /* 0x000fe20000000800 */
[----:B------:R-:W-:Y:S02]  /*127d0*/  FADD.FTZ R0, R127, R0 ;  /* 0x000000007f007221 */ /* 0x000fe40000010000 */
[----:B------:R-:W-:Y:S02]  /*127e0*/  FADD.FTZ R3, R251, R3 ;  /* 0x00000003fb037221 */ /* 0x000fe40000010000 */
[C---:B------:R-:W-:Y:S04]  /*127f0*/  HMMA.16816.F32 R16, R72.reuse, R102, R16 ;  /* 0x000000664810723c */ /* 0x040fe80000001810 */
[----:B------:R-:W-:Y:S01]  /*12800*/  FADD.FTZ R2, R184, R2 ;  /* 0x00000002b8027221 */ /* 0x000fe20000010000 */
[----:B------:R-:W4:Y:S01]  /*12810*/  MUFU.EX2 R84, R239 ;  /* 0x000000ef00547308 */ /* 0x000f220000000800 */
[----:B------:R-:W-:Y:S02]  /*12820*/  FADD.FTZ R3, R183, R3 ;  /* 0x00000003b7037221 */ /* 0x000fe40000010000 */
[-C--:B------:R-:W-:Y:S03]  /*12830*/  HMMA.16816.F32 R20, R72, R104.reuse, R20 ;  /* 0x000000684814723c */ /* 0x080fe60000001814 */
[----:B---3--:R-:W-:Y:S01]  /*12840*/  ISETP.GT.AND P0, PT, R226, R187, PT ;  /* 0x000000bbe200720c */ /* 0x008fe20003f04270 */
[----:B------:R-:W-:Y:S01]  /*12850*/  FADD.FTZ R2, R158, R2 ;  /* 0x000000029e027221 */ /* 0x000fe20000010000 */
[----:B-1----:R-:W-:Y:S01]  /*12860*/  F2FP.PACK_AB R102, R94, R95 ;  /* 0x0000005f5e66723e */ /* 0x002fe200000000ff */
[----:B------:R-:W-:Y:S01]  /*12870*/  FADD.FTZ R3, R182, R3 ;  /* 0x00000003b6037221 */ /* 0x000fe20000010000 */
[----:B------:R-:W-:Y:S01]  /*12880*/  MUFU.EX2 R82, R241 ;  /* 0x000000f100527308 */ /* 0x000fe20000000800 */
[C---:B------:R-:W-:Y:S04]  /*12890*/  HMMA.16816.F32 R24, R68.reuse, R104, R24 ;  /* 0x000000684418723c */ /* 0x040fe80000001818 */
[----:B------:R-:W-:Y:S02]  /*128a0*/  FADD.FTZ R2, R157, R2 ;  /* 0x000000029d027221 */ /* 0x000fe40000010000 */
[----:B------:R-:W-:Y:S02]  /*128b0*/  FADD.FTZ R0, R250, R0 ;  /* 0x00000000fa007221 */ /* 0x000fe40000010000 */
[-C--:B------:R-:W-:Y:S04]  /*128c0*/  HMMA.16816.F32 R28, R68, R106.reuse, R28 ;  /* 0x0000006a441c723c */ /* 0x080fe8000000181c */
[----:B------:R-:W-:Y:S01]  /*128d0*/  FADD.FTZ R3, R159, R3 ;  /* 0x000000039f037221 */ /* 0x000fe20000010000 */
[----:B----4-:R-:W-:Y:S01]  /*128e0*/  F2FP.PACK_AB R101, R84, R83 ;  /* 0x000000535465723e */ /* 0x010fe200000000ff */
[----:B------:R-:W-:Y:S02]  /*128f0*/  FADD.FTZ R2, R156, R2 ;  /* 0x000000029c027221 */ /* 0x000fe40000010000 */
[C---:B------:R-:W-:Y:S04]  /*12900*/  HMMA.16816.F32 R32, R72.reuse, R106, R32 ;  /* 0x0000006a4820723c */ /* 0x040fe80000001820 */
[----:B------:R-:W-:Y:S02]  /*12910*/  FADD.FTZ R0, R243, R0 ;  /* 0x00000000f3007221 */ /* 0x000fe40000010000 */
[----:B------:R-:W-:Y:S02]  /*12920*/  FADD.FTZ R3, R177, R3 ;  /* 0x00000003b1037221 */ /* 0x000fe40000010000 */
[-C--:B------:R-:W-:Y:S04]  /*12930*/  HMMA.16816.F32 R36, R72, R108.reuse, R36 ;  /* 0x0000006c4824723c */ /* 0x080fe80000001824 */
[----:B------:R-:W-:Y:S02]  /*12940*/  FADD.FTZ R0, R246, R0 ;  /* 0x00000000f6007221 */ /* 0x000fe40000010000 */
        /* <DEDUP_REMOVED lines=10> */
[-C--:B--2---:R-:W-:Y:S04]  /*129f0*/  HMMA.16816.F32 R52, R72, R76.reuse, R52 ;  /* 0x0000004c4834723c */ /* 0x084fe80000001834 */
[----:B------:R-:W-:Y:S02]  /*12a00*/  FADD.FTZ R2, R167, R2 ;  /* 0x00000002a7027221 */ /* 0x000fe40000010000 */
[----:B------:R-:W-:Y:S02]  /*12a10*/  FADD.FTZ R0, R179, R0 ;  /* 0x00000000b3007221 */ /* 0x000fe40000010000 */
[C---:B------:R-:W-:Y:S01]  /*12a20*/  HMMA.16816.F32 R56, R68.reuse, R76, R56 ;  /* 0x0000004c4438723c */ /* 0x040fe20000001838 */
[----:B------:R-:W1:Y:S03]  /*12a30*/  MUFU.EX2 R76, R242 ;  /* 0x000000f2004c7308 */ /* 0x000e660000000800 */
[----:B------:R-:W-:Y:S02]  /*12a40*/  FADD.FTZ R3, R178, R3 ;  /* 0x00000003b2037221 */ /* 0x000fe40000010000 */
[----:B------:R-:W-:Y:S02]  /*12a50*/  FADD.FTZ R2, R166, R2 ;  /* 0x00000002a6027221 */ /* 0x000fe40000010000 */
[-C--:B------:R-:W-:Y:S01]  /*12a60*/  HMMA.16816.F32 R60, R68, R78.reuse, R60 ;  /* 0x0000004e443c723c */ /* 0x080fe2000000183c */
[----:B------:R-:W2:Y:S03]  /*12a70*/  LDSM.16.MT88.4 R68, [R200+0x2000] ;  /* 0x00200000c844783b */ /* 0x000ea60000004200 */
[----:B------:R-:W-:Y:S02]  /*12a80*/  FADD.FTZ R0, R180, R0 ;  /* 0x00000000b4007221 */ /* 0x000fe40000010000 */
[----:B------:R-:W-:Y:S02]  /*12a90*/  FADD.FTZ R3, R181, R3 ;  /* 0x00000003b5037221 */ /* 0x000fe40000010000 */
[----:B------:R-:W-:Y:S04]  /*12aa0*/  HMMA.16816.F32 R64, R72, R78, R64 ;  /* 0x0000004e4840723c */ /* 0x000fe80000001840 */
[----:B------:R-:W-:Y:S02]  /*12ab0*/  FADD.FTZ R2, R164, R2 ;  /* 0x00000002a4027221 */ /* 0x000fe40000010000 */
[----:B------:R-:W-:Y:S02]  /*12ac0*/  FADD.FTZ R0, R171, R0 ;  /* 0x00000000ab007221 */ /* 0x000fe40000010000 */
[-C--:B------:R-:W-:Y:S05]  /*12ad0*/  HMMA.16816.F32 R132, R160, R136.reuse, R4 ;  /* 0x00000088a084723c */ /* 0x080fea0000001804 */
[----:B-1----:R-:W-:Y:S02]  /*12ae0*/  F2FP.PACK_AB R103, R76, R82 ;  /* 0x000000524c67723e */ /* 0x002fe400000000ff */
[----:B------:R-:W-:Y:S01]  /*12af0*/  FADD.FTZ R5, R97, R3 ;  /* 0x0000000361057221 */ /* 0x000fe20000010000 */
[----:B------:R-:W-:Y:S01]  /*12b00*/  MOV R97, R85 ;  /* 0x0000005500617202 */ /* 0x000fe20000000f00 */
[----:B------:R-:W-:Y:S03]  /*12b10*/  FADD.FTZ R4, R83, R2 ;  /* 0x0000000253047221 */ /* 0x000fe60000010000 */
[C---:B------:R-:W-:Y:S04]  /*12b20*/  HMMA.16816.F32 R128, R100.reuse, R136, R8 ;  /* 0x000000886480723c */ /* 0x040fe80000001808 */
[----:B------:R-:W-:Y:S02]  /*12b30*/  FADD.FTZ R3, R170, R0 ;  /* 0x00000000aa037221 */ /* 0x000fe40000010000 */
[----:B------:R-:W-:Y:S01]  /*12b40*/  FADD.FTZ R2, R96, R5 ;  /* 0x0000000560027221 */ /* 0x000fe20000010000 */
[----:B------:R-:W-:Y:S01]  /*12b50*/  MOV R96, R88 ;  /* 0x0000005800607202 */ /* 0x000fe20000000f00 */
[-C--:B------:R-:W-:Y:S04]  /*12b60*/  HMMA.16816.F32 R124, R100, R138.reuse, R12 ;  /* 0x0000008a647c723c */ /* 0x080fe8000000180c */
[----:B------:R-:W-:Y:S02]  /*12b70*/  FADD.FTZ R0, R84, R4 ;  /* 0x0000000454007221 */ /* 0x000fe40000010000 */
[----:B------:R-:W-:Y:S02]  /*12b80*/  FADD.FTZ R4, R169, R3 ;  /* 0x00000003a9047221 */ /* 0x000fe40000010000 */
[C---:B------:R-:W-:Y:S04]  /*12b90*/  HMMA.16816.F32 R136, R160.reuse, R138, R16 ;  /* 0x0000008aa088723c */ /* 0x040fe80000001810 */
[----:B------:R-:W-:Y:S01]  /*12ba0*/  FADD.FTZ R3, R95, R2 ;  /* 0x000000025f037221 */ /* 0x000fe20000010000 */
[----:B------:R-:W-:Y:S01]  /*12bb0*/  MOV R95, R89 ;  /* 0x00000059005f7202 */ /* 0x000fe20000000f00 */
[----:B------:R-:W-:Y:S01]  /*12bc0*/  FADD.FTZ R2, R82, R0 ;  /* 0x0000000052027221 */ /* 0x000fe20000010000 */
[----:B------:R-:W-:Y:S01]  /*12bd0*/  IADD3 R0, R226, -0x1, RZ ;  /* 0xffffffffe2007810 */ /* 0x000fe20007ffe0ff */
[-C--:B------:R-:W-:Y:S04]  /*12be0*/  HMMA.16816.F32 R140, R160, R144.reuse, R20 ;  /* 0x00000090a08c723c */ /* 0x080fe80000001814 */
[----:B------:R-:W-:Y:S01]  /*12bf0*/  FADD.FTZ R224, R165, R4 ;  /* 0x00000004a5e07221 */ /* 0x000fe20000010000 */
[----:B------:R-:W-:Y:S01]  /*12c00*/  MOV R226, R0 ;  /* 0x0000000000e27202 */ /* 0x000fe20000000f00 */
[----:B------:R-:W-:Y:S01]  /*12c10*/  FADD.FTZ R243, R94, R3 ;  /* 0x000000035ef37221 */ /* 0x000fe20000010000 */
[----:B------:R-:W-:Y:S01]  /*12c20*/  MOV R94, R90 ;  /* 0x0000005a005e7202 */ /* 0x000fe20000000f00 */
[C---:B------:R-:W-:Y:S04]  /*12c30*/  HMMA.16816.F32 R120, R100.reuse, R144, R24 ;  /* 0x000000906478723c */ /* 0x040fe80000001818 */
[----:B------:R-:W-:Y:S04]  /*12c40*/  FADD.FTZ R246, R76, R2 ;  /* 0x000000024cf67221 */ /* 0x000fe80000010000 */
[-C--:B------:R-:W-:Y:S08]  /*12c50*/  HMMA.16816.F32 R116, R100, R146.reuse, R28 ;  /* 0x000000926474723c */ /* 0x080ff0000000181c */
[C---:B------:R-:W-:Y:S08]  /*12c60*/  HMMA.16816.F32 R144, R160.reuse, R146, R32 ;  /* 0x00000092a090723c */ /* 0x040ff00000001820 */
[-C--:B------:R-:W-:Y:S08]  /*12c70*/  HMMA.16816.F32 R148, R160, R152.reuse, R36 ;  /* 0x00000098a094723c */ /* 0x080ff00000001824 */
[C---:B------:R-:W-:Y:S08]  /*12c80*/  HMMA.16816.F32 R112, R100.reuse, R152, R40 ;  /* 0x000000986470723c */ /* 0x040ff00000001828 */
[-C--:B------:R-:W-:Y:S08]  /*12c90*/  HMMA.16816.F32 R108, R100, R154.reuse, R44 ;  /* 0x0000009a646c723c */ /* 0x080ff0000000182c */
[C---:B------:R-:W-:Y:S08]  /*12ca0*/  HMMA.16816.F32 R152, R160.reuse, R154, R48 ;  /* 0x0000009aa098723c */ /* 0x040ff00000001830 */
[-C--:B--2---:R-:W-:Y:S08]  /*12cb0*/  HMMA.16816.F32 R156, R160, R68.reuse, R52 ;  /* 0x00000044a09c723c */ /* 0x084ff00000001834 */
[C---:B------:R-:W-:Y:S08]  /*12cc0*/  HMMA.16816.F32 R104, R100.reuse, R68, R56 ;  /* 0x000000446468723c */ /* 0x040ff00000001838 */
[-C--:B------:R-:W-:Y:S08]  /*12cd0*/  HMMA.16816.F32 R100, R100, R70.reuse, R60 ;  /* 0x000000466464723c */ /* 0x080ff0000000183c */
[----:B------:R-:W-:Y:S01]  /*12ce0*/  HMMA.16816.F32 R160, R160, R70, R64 ;  /* 0x00000046a0a0723c */ /* 0x000fe20000001840 */
[----:B------:R-:W-:Y:S07]  /*12cf0*/  @!UPT UIADD3 URZ, URZ, URZ, URZ ;  /* 0x0000003f3f3ff290 */ /* 0x000fee000fffe03f */
[----:B------:R-:W-:-:S11]  /*12d00*/  @P0 BRA `(.L_x_343) ;  /* 0xffffcd6000000947 */ /* 0x000fd6000383ffff */
.L_x_336:
[----:B------:R-:W-:Y:S05]  /*12d10*/  BRA.DIV ~URZ, `(.L_x_344) ;  /* 0x00005fc27f007947 */ /* 0x000fea000b800000 */
[----:B------:R1:W2:Y:S02]  /*12d20*/  SHFL.BFLY PT, R0, R225, 0x2, 0x1f ;  /* 0x0c401f00e1007f89 */ /* 0x0002a400000e0000 */
.L_x_434:
[----:B--2---:R-:W-:Y:S01]  /*12d30*/  FADD.FTZ R4, R0, R225 ;  /* 0x000000e100047221 */ /* 0x004fe20000010000 */
[----:B------:R-:W-:Y:S05]  /*12d40*/  BRA.DIV ~URZ, `(.L_x_345) ;  /* 0x00005fe27f007947 */ /* 0x000fea000b800000 */
[----:B------:R-:W2:Y:S04]  /*12d50*/  SHFL.BFLY PT, R2, R224, 0x2, 0x1f ;  /* 0x0c401f00e0027f89 */ /* 0x000ea800000e0000 */
[----:B------:R-:W3:Y:S04]  /*12d60*/  SHFL.BFLY PT, R0, R243, 0x2, 0x1f ;  /* 0x0c401f00f3007f89 */ /* 0x000ee800000e0000 */
[----:B------:R-:W4:Y:S04]  /*12d70*/  SHFL.BFLY PT, R7, R246, 0x2, 0x1f ;  /* 0x0c401f00f6077f89 */ /* 0x000f2800000e0000 */
[----:B------:R-:W5:Y:S01]  /*12d80*/  SHFL.BFLY PT, R3, R4, 0x1, 0x1f ;  /* 0x0c201f0004037f89 */ /* 0x000f6200000e0000 */
[----:B--2---:R-:W-:-:S02]  /*12d90*/  FADD.FTZ R2, R2, R224 ;  /* 0x000000e002027221 */ /* 0x004fc40000010000 */
[----:B---3--:R-:W-:-:S03]  /*12da0*/  FADD.FTZ R0, R0, R243 ;  /* 0x000000f300007221 */ /* 0x008fc60000010000 */
[----:B------:R-:W2:Y:S01]  /*12db0*/  SHFL.BFLY PT, R6, R2, 0x1, 0x1f ;  /* 0x0c201f0002067f89 */ /* 0x000ea200000e0000 */
[----:B----4-:R-:W-:-:S03]  /*12dc0*/  FADD.FTZ R7, R7, R246 ;  /* 0x000000f607077221 */ /* 0x010fc60000010000 */
[----:B------:R-:W3:Y:S01]  /*12dd0*/  SHFL.BFLY PT, R5, R0, 0x1, 0x1f ;  /* 0x0c201f0000057f89 */ /* 0x000ee200000e0000 */
[----:B-----5:R-:W-:-:S03]  /*12de0*/  FADD.FTZ R4, R4, R3 ;  /* 0x0000000304047221 */ /* 0x020fc60000010000 */
[----:B------:R4:W1:Y:S01]  /*12df0*/  SHFL.BFLY PT, R8, R7, 0x1, 0x1f ;  /* 0x0c201f0007087f89 */ /* 0x00086200000e0000 */
[----:B--2---:R-:W-:Y:S02]  /*12e00*/  FADD.FTZ R6, R2, R6 ;  /* 0x0000000602067221 */ /* 0x004fe40000010000 */
[----:B---3--:R-:W-:Y:S02]  /*12e10*/  FADD.FTZ R5, R0, R5 ;  /* 0x0000000500057221 */ /* 0x008fe40000010000 */
.L_x_435:
[----:B------:R-:W-:Y:S01]  /*12e20*/  FSETP.NE.FTZ.AND P3, PT, R4, RZ, PT ;  /* 0x000000ff0400720b */ /* 0x000fe20003f75000 */
[----:B------:R-:W-:Y:S01]  /*12e30*/  CS2R R2, SRZ ;  /* 0x0000000000027805 */ /* 0x000fe2000001ff00 */
[----:B------:R-:W-:Y:S02]  /*12e40*/  MOV R0, RZ ;  /* 0x000000ff00007202 */ /* 0x000fe40000000f00 */
[----:B------:R-:W-:Y:S02]  /*12e50*/  FSETP.NE.FTZ.AND P2, PT, R6, RZ, PT ;  /* 0x000000ff0600720b */ /* 0x000fe40003f55000 */
[----:B------:R-:W-:Y:S02]  /*12e60*/  FSETP.NE.FTZ.AND P1, PT, R5, RZ, PT ;  /* 0x000000ff0500720b */ /* 0x000fe40003f35000 */
[----:B------:R-:W-:-:S02]  /*12e70*/  MOV R25, 0xff800000 ;  /* 0xff80000000197802 */ /* 0x000fc40000000f00 */
[----:B------:R-:W-:Y:S02]  /*12e80*/  MOV R23, 0xff800000 ;  /* 0xff80000000177802 */ /* 0x000fe40000000f00 */
[----:B------:R-:W-:Y:S01]  /*12e90*/  MOV R24, 0xff800000 ;  /* 0xff80000000187802 */ /* 0x000fe20000000f00 */
[----:B------:R-:W2:Y:S01]  /*12ea0*/  @P3 MUFU.RCP R0, R4 ;  /* 0x0000000400003308 */ /* 0x000ea20000001000 */
[----:B------:R-:W-:-:S05]  /*12eb0*/  MOV R22, 0xff800000 ;  /* 0xff80000000167802 */ /* 0x000fca0000000f00 */
[----:B------:R-:W-:Y:S02]  /*12ec0*/  @P1 MOV R10, 0x3f317218 ;  /* 0x3f317218000a1802 */ /* 0x000fe40000000f00 */
[----:B------:R3:W-:Y:S01]  /*12ed0*/  @P3 MUFU.LG2 R9, R4 ;  /* 0x0000000400093308 */ /* 0x0007e20000000c00 */
[----:B--2---:R-:W-:-:S07]  /*12ee0*/  FMUL.FTZ R64, R0, R132 ;  /* 0x0000008400407220 */ /* 0x004fce0000410000 */
[----:B------:R-:W-:Y:S01]  /*12ef0*/  @P2 MUFU.RCP R3, R6 ;  /* 0x0000000600032308 */ /* 0x000fe20000001000 */
[C---:B------:R-:W-:Y:S02]  /*12f00*/  FMUL.FTZ R65, R0.reuse, R133 ;  /* 0x0000008500417220 */ /* 0x040fe40000410000 */
[C---:B------:R-:W-:Y:S02]  /*12f10*/  FMUL.FTZ R66, R0.reuse, R136 ;  /* 0x0000008800427220 */ /* 0x040fe40000410000 */
[----:B------:R-:W-:Y:S02]  /*12f20*/  FMUL.FTZ R67, R0, R137 ;  /* 0x0000008900437220 */ /* 0x000fe40000410000 */
[----:B-1-3--:R-:W-:Y:S01]  /*12f30*/  FADD.FTZ R4, R8, R7 ;  /* 0x0000000708047221 */ /* 0x00afe20000010000 */
[----:B------:R-:W-:Y:S01]  /*12f40*/  @P1 MUFU.RCP R2, R5 ;  /* 0x0000000500021308 */ /* 0x000fe20000001000 */
[C---:B------:R-:W-:Y:S02]  /*12f50*/  FMUL.FTZ R68, R0.reuse, R140 ;  /* 0x0000008c00447220 */ /* 0x040fe40000410000 */
[----:B------:R-:W-:Y:S01]  /*12f60*/  FMUL.FTZ R69, R0, R141 ;  /* 0x0000008d00457220 */ /* 0x000fe20000410000 */
[----:B------:R-:W-:Y:S01]  /*12f70*/  FSETP.NE.FTZ.AND P0, PT, R4, RZ, PT ;  /* 0x000000ff0400720b */ /* 0x000fe20003f15000 */
[----:B------:R-:W-:-:S02]  /*12f80*/  FMUL.FTZ R70, R0, R144 ;  /* 0x0000009000467220 */ /* 0x000fc40000410000 */
[C---:B------:R-:W-:Y:S01]  /*12f90*/  FMUL.FTZ R71, R0.reuse, R145 ;  /* 0x0000009100477220 */ /* 0x040fe20000410000 */
[----:B----4-:R-:W1:Y:S01]  /*12fa0*/  @P2 MUFU.LG2 R7, R6 ;  /* 0x0000000600072308 */ /* 0x010e620000000c00 */
[C---:B------:R-:W-:Y:S02]  /*12fb0*/  FMUL.FTZ R60, R0.reuse, R148 ;  /* 0x00000094003c7220 */ /* 0x040fe40000410000 */
[C---:B------:R-:W-:Y:S02]  /*12fc0*/  FMUL.FTZ R61, R0.reuse, R149 ;  /* 0x00000095003d7220 */ /* 0x040fe40000410000 */
[C---:B------:R-:W-:Y:S02]  /*12fd0*/  FMUL.FTZ R74, R0.reuse, R152 ;  /* 0x00000098004a7220 */ /* 0x040fe40000410000 */
[C---:B------:R-:W-:Y:S02]  /*12fe0*/  FMUL.FTZ R75, R0.reuse, R153 ;  /* 0x00000099004b7220 */ /* 0x040fe40000410000 */
[----:B------:R-:W-:-:S02]  /*12ff0*/  FMUL.FTZ R72, R0, R156 ;  /* 0x0000009c00487220 */ /* 0x000fc40000410000 */
[C---:B------:R-:W-:Y:S02]  /*13000*/  FMUL.FTZ R73, R0.reuse, R157 ;  /* 0x0000009d00497220 */ /* 0x040fe40000410000 */
[C---:B------:R-:W-:Y:S02]  /*13010*/  FMUL.FTZ R58, R0.reuse, R160 ;  /* 0x000000a0003a7220 */ /* 0x040fe40000410000 */
[----:B------:R-:W-:Y:S02]  /*13020*/  FMUL.FTZ R59, R0, R161 ;  /* 0x000000a1003b7220 */ /* 0x000fe40000410000 */
[----:B------:R2:W3:Y:S01]  /*13030*/  @P1 MUFU.LG2 R0, R5 ;  /* 0x0000000500001308 */ /* 0x0004e20000000c00 */
[----:B-1----:R-:W-:Y:S02]  /*13040*/  @P2 FMUL.FTZ R8, R7, 0.69314718246459960938 ;  /* 0x3f31721807082820 */ /* 0x002fe40000410000 */
[C---:B------:R-:W-:Y:S02]  /*13050*/  FMUL.FTZ R78, R3.reuse, R134 ;  /* 0x00000086034e7220 */ /* 0x040fe40000410000 */
[----:B------:R-:W-:-:S02]  /*13060*/  FMUL.FTZ R79, R3, R135 ;  /* 0x00000087034f7220 */ /* 0x000fc40000410000 */
[C---:B------:R-:W-:Y:S02]  /*13070*/  FMUL.FTZ R80, R3.reuse, R138 ;  /* 0x0000008a03507220 */ /* 0x040fe40000410000 */
[C---:B------:R-:W-:Y:S02]  /*13080*/  FMUL.FTZ R81, R3.reuse, R139 ;  /* 0x0000008b03517220 */ /* 0x040fe40000410000 */
[C---:B------:R-:W-:Y:S02]  /*13090*/  FMUL.FTZ R82, R3.reuse, R142 ;  /* 0x0000008e03527220 */ /* 0x040fe40000410000 */
[C---:B------:R-:W-:Y:S02]  /*130a0*/  FMUL.FTZ R83, R3.reuse, R143 ;  /* 0x0000008f03537220 */ /* 0x040fe40000410000 */
[C---:B------:R-:W-:Y:S01]  /*130b0*/  FMUL.FTZ R94, R3.reuse, R146 ;  /* 0x00000092035e7220 */ /* 0x040fe20000410000 */
[----:B--2---:R-:W-:Y:S01]  /*130c0*/  @P2 MOV R5, 0x3f317218 ;  /* 0x3f31721800052802 */ /* 0x004fe20000000f00 */
[----:B---3--:R-:W-:Y:S01]  /*130d0*/  @P1 FMUL.FTZ R7, R0, 0.69314718246459960938 ;  /* 0x3f31721800071820 */ /* 0x008fe20000410000 */
        /* <DEDUP_REMOVED lines=58> */
.L_x_274:
[----:B-1----:R1:W5:Y:S04]  /*13480*/  LDL R6, [R1+0x30] ;  /* 0x0000300001067983 */ /* 0x0023680000100800 */
[----:B------:R-:W3:Y:S01]  /*13490*/  S2R R2, SR_TID.X ;  /* 0x0000000000027919 */ /* 0x000ee20000002100 */
[----:B------:R-:W-:Y:S01]  /*134a0*/  BSSY B0, `(.L_x_346) ;  /* 0x0000011000007945 */ /* 0x000fe20003800000 */
[----:B---3--:R-:W-:-:S13]  /*134b0*/  LOP3.LUT P0, RZ, R2, 0x7f, RZ, 0xc0, !PT ;  /* 0x0000007f02ff7812 */ /* 0x008fda000780c0ff */
[----:B------:R-:W-:Y:S05]  /*134c0*/  @P0 BRA `(.L_x_347) ;  /* 0x000000e000000947 */ /* 0x000fea0003800000 */
[----:B-1----:R-:W1:Y:S01]  /*134d0*/  S2R R4, SR_LANEID ;  /* 0x0000000000047919 */ /* 0x002e620000000000 */
[----:B------:R-:W-:Y:S01]  /*134e0*/  VOTEU.ANY UR4, UPT, PT ;  /* 0x0000000000047886 */ /* 0x000fe200038e0100 */
[----:B------:R-:W-:Y:S01]  /*134f0*/  IMAD.MOV.U32 R5, RZ, RZ, c[0x0][0x564] ;  /* 0x00015900ff057624 */ /* 0x000fe200078e00ff */
[----:B--2---:R-:W1:Y:S08]  /*13500*/  FLO.U32 R3, UR4 ;  /* 0x0000000400037d00 */ /* 0x004e7000080e0000 */
        /* <DEDUP_REMOVED lines=9> */
[----:B------:R1:W-:Y:S02]  /*135a0*/  STL [R1+0x30], R6 ;  /* 0x0000300601007387 */ /* 0x0003e40000100800 */
.L_x_347:
[----:B-1----:R-:W-:Y:S05]  /*135b0*/  BSYNC B0 ;  /* 0x0000000000007941 */ /* 0x002fea0003800000 */
.L_x_346:
[----:B------:R-:W-:Y:S01]  /*135c0*/  PRMT R0, R0, 0x9910, RZ ;  /* 0x0000991000007816 */ /* 0x000fe200000000ff */
[----:B------:R-:W-:Y:S01]  /*135d0*/  BSSY B1, `(.L_x_348) ;  /* 0x00002f4000017945 */ /* 0x000fe20003800000 */
[----:B-----5:R-:W-:Y:S02]  /*135e0*/  IMAD.MOV.U32 R84, RZ, RZ, R6 ;  /* 0x000000ffff547224 */ /* 0x020fe400078e0006 */
[----:B------:R-:W-:-:S13]  /*135f0*/  ISETP.NE.AND P0, PT, R0, RZ, PT ;  /* 0x000000ff0000720c */ /* 0x000fda0003f05270 */
[----:B------:R-:W-:Y:S05]  /*13600*/  @!P0 BRA `(.L_x_349) ;  /* 0x0000230000008947 */ /* 0x000fea0003800000 */
[----:B------:R-:W3:Y:S04]  /*13610*/  LDL R6, [R1+0x8c] ;  /* 0x00008c0001067983 */ /* 0x000ee80000100800 */
[----:B------:R-:W4:Y:S04]  /*13620*/  LDL R5, [R1+0x9c] ;  /* 0x00009c0001057983 */ /* 0x000f280000100800 */
[----:B--2---:R-:W2:Y:S04]  /*13630*/  LDL R9, [R1+0xa4] ;  /* 0x0000a40001097983 */ /* 0x004ea80000100800 */
[----:B------:R-:W2:Y:S01]  /*13640*/  LDL R8, [R1+0xa0] ;  /* 0x0000a00001087983 */ /* 0x000ea20000100800 */
[----:B------:R-:W-:Y:S01]  /*13650*/  WARPSYNC 0xffffffff ;  /* 0xffffffff00007948 */ /* 0x000fe20003800000 */
[----:B------:R-:W-:-:S02]  /*13660*/  F2FP.PACK_AB R0, R65, R64 ;  /* 0x000000404100723e */ /* 0x000fc400000000ff */
[----:B------:R-:W-:Y:S01]  /*13670*/  BAR.SYNC.DEFER_BLOCKING 0x1, 0x80 ;  /* 0x0042000000007b1d */ /* 0x000fe20000010000 */
[----:B------:R-:W-:Y:S02]  /*13680*/  F2FP.PACK_AB R3, R79, R78 ;  /* 0x0000004e4f03723e */ /* 0x000fe400000000ff */
[----:B------:R-:W-:-:S03]  /*13690*/  F2FP.PACK_AB R2, R67, R66 ;  /* 0x000000424302723e */ /* 0x000fc600000000ff */
[----:B------:R-:W2:Y:S01]  /*136a0*/  LDL R7, [R1+0x90] ;  /* 0x0000900001077983 */ /* 0x000ea20000100800 */
[----:B------:R-:W-:-:S03]  /*136b0*/  F2FP.PACK_AB R4, R45, R44 ;  /* 0x0000002c2d04723e */ /* 0x000fc600000000ff */
[----:B------:R-:W2:Y:S04]  /*136c0*/  LDL R13, [R1+0x94] ;  /* 0x00009400010d7983 */ /* 0x000ea80000100800 */
[----:B------:R-:W2:Y:S04]  /*136d0*/  LDL R12, [R1+0xc4] ;  /* 0x0000c400010c7983 */ /* 0x000ea80000100800 */
[----:B------:R-:W2:Y:S04]  /*136e0*/  LDL R10, [R1+0xc8] ;  /* 0x0000c800010a7983 */ /* 0x000ea80000100800 */
[----:B---3--:R1:W-:Y:S04]  /*136f0*/  STS [R6], R0 ;  /* 0x0000000006007388 */ /* 0x0083e80000000800 */
[----:B------:R3:W-:Y:S04]  /*13700*/  STS [R6+0x400], R3 ;  /* 0x0004000306007388 */ /* 0x0007e80000000800 */
[----:B----4-:R4:W-:Y:S01]  /*13710*/  STS [R5], R2 ;  /* 0x0000000205007388 */ /* 0x0109e20000000800 */
[----:B-1----:R-:W-:-:S02]  /*13720*/  F2FP.PACK_AB R0, R81, R80 ;  /* 0x000000505100723e */ /* 0x002fc400000000ff */
[----:B---3--:R-:W-:-:S03]  /*13730*/  F2FP.PACK_AB R3, R43, R42 ;  /* 0x0000002a2b03723e */ /* 0x008fc600000000ff */
[----:B------:R1:W-:Y:S01]  /*13740*/  STS [R5+0x400], R0 ;  /* 0x0004000005007388 */ /* 0x0003e20000000800 */
[----:B----4-:R-:W-:-:S03]  /*13750*/  F2FP.PACK_AB R2, R31, R30 ;  /* 0x0000001e1f02723e */ /* 0x010fc600000000ff */
[----:B------:R-:W-:Y:S04]  /*13760*/  STS [R6+0x2000], R3 ;  /* 0x0020000306007388 */ /* 0x000fe80000000800 */
[----:B------:R3:W-:Y:S01]  /*13770*/  STS [R6+0x2400], R2 ;  /* 0x0024000206007388 */ /* 0x0007e20000000800 */
[----:B-1----:R-:W-:-:S03]  /*13780*/  F2FP.PACK_AB R0, R33, R32 ;  /* 0x000000202100723e */ /* 0x002fc600000000ff */
[----:B---3--:R-:W3:Y:S01]  /*13790*/  LDL R6, [R1+0x98] ;  /* 0x0000980001067983 */ /* 0x008ee20000100800 */
[----:B------:R-:W-:Y:S02]  /*137a0*/  F2FP.PACK_AB R3, R69, R68 ;  /* 0x000000444503723e */ /* 0x000fe400000000ff */
[----:B------:R-:W-:Y:S01]  /*137b0*/  F2FP.PACK_AB R2, R83, R82 ;  /* 0x000000525302723e */ /* 0x000fe200000000ff */
[----:B------:R1:W-:Y:S04]  /*137c0*/  STS [R5+0x2000], R0 ;  /* 0x0020000005007388 */ /* 0x0003e80000000800 */
[----:B------:R4:W-:Y:S04]  /*137d0*/  STS [R5+0x2400], R4 ;  /* 0x0024000405007388 */ /* 0x0009e80000000800 */
[----:B--2---:R2:W-:Y:S04]  /*137e0*/  STS [R9], R3 ;  /* 0x0000000309007388 */ /* 0x0045e80000000800 */
[----:B------:R2:W-:Y:S04]  /*137f0*/  STS [R9+0x400], R2 ;  /* 0x0004000209007388 */ /* 0x0005e80000000800 */
[----:B------:R-:W3:Y:S01]  /*13800*/  LDL.LU R11, [R1+0x50] ;  /* 0x00005000010b7983 */ /* 0x000ee20000300800 */
[----:B-1----:R-:W-:-:S02]  /*13810*/  F2FP.PACK_AB R0, R71, R70 ;  /* 0x000000464700723e */ /* 0x002fc400000000ff */
[----:B----4-:R-:W-:-:S03]  /*13820*/  F2FP.PACK_AB R4, R35, R34 ;  /* 0x000000222304723e */ /* 0x010fc600000000ff */
[----:B------:R1:W-:Y:S01]  /*13830*/  STS [R8], R0 ;  /* 0x0000000008007388 */ /* 0x0003e20000000800 */
[----:B------:R-:W-:Y:S02]  /*13840*/  F2FP.PACK_AB R5, R57, R56 ;  /* 0x000000383905723e */ /* 0x000fe400000000ff */
[----:B--2---:R-:W-:Y:S02]  /*13850*/  F2FP.PACK_AB R3, R95, R94 ;  /* 0x0000005e5f03723e */ /* 0x004fe400000000ff */
[----:B------:R-:W-:-:S03]  /*13860*/  F2FP.PACK_AB R2, R47, R46 ;  /* 0x0000002e2f02723e */ /* 0x000fc600000000ff */
[----:B------:R-:W-:Y:S04]  /*13870*/  STS [R8+0x400], R3 ;  /* 0x0004000308007388 */ /* 0x000fe80000000800 */
[----:B------:R-:W-:Y:S04]  /*13880*/  STS [R9+0x2000], R4 ;  /* 0x0020000409007388 */ /* 0x000fe80000000800 */
[----:B------:R2:W-:Y:S01]  /*13890*/  STS [R9+0x2400], R2 ;  /* 0x0024000209007388 */ /* 0x0005e20000000800 */
[----:B-1----:R-:W-:-:S03]  /*138a0*/  F2FP.PACK_AB R0, R37, R36 ;  /* 0x000000242500723e */ /* 0x002fc600000000ff */
[----:B--2---:R-:W2:Y:S01]  /*138b0*/  LDL.LU R9, [R1+0x54] ;  /* 0x0000540001097983 */ /* 0x004ea20000300800 */
        /* <DEDUP_REMOVED lines=15> */
[----:B---3--:R1:W-:Y:S04]  /*139b0*/  STS [R6], R2 ;  /* 0x0000000206007388 */ /* 0x0083e80000000800 */
[----:B------:R3:W-:Y:S04]  /*139c0*/  STS [R6+0x400], R0 ;  /* 0x0004000006007388 */ /* 0x0007e80000000800 */
[----:B------:R3:W-:Y:S04]  /*139d0*/  STS [R7+0x2000], R4 ;  /* 0x0020000407007388 */ /* 0x0007e80000000800 */
[----:B------:R3:W-:Y:S01]  /*139e0*/  STS [R7+0x2400], R3 ;  /* 0x0024000307007388 */ /* 0x0007e20000000800 */
[----:B-1----:R-:W-:-:S02]  /*139f0*/  F2FP.PACK_AB R2, R49, R48 ;  /* 0x000000303102723e */ /* 0x002fc400000000ff */
[----:B---3--:R-:W-:-:S03]  /*13a00*/  F2FP.PACK_AB R0, R51, R50 ;  /* 0x000000323300723e */ /* 0x008fc600000000ff */
        /* <DEDUP_REMOVED lines=12> */
[----:B---3--:R-:W-:Y:S02]  /*13ad0*/  F2FP.PACK_AB R3, R29, R28 ;  /* 0x0000001c1d03723e */ /* 0x008fe400000000ff */
[----:B--2---:R-:W-:-:S05]  /*13ae0*/  F2FP.PACK_AB R2, R41, R40 ;  /* 0x000000282902723e */ /* 0x004fca00000000ff */
[----:B------:R-:W-:Y:S01]  /*13af0*/  STS [R13+0x2400], R2 ;  /* 0x002400020d007388 */ /* 0x000fe20000000800 */
[----:B-1----:R-:W-:-:S05]  /*13b00*/  F2FP.PACK_AB R0, R27, R26 ;  /* 0x0000001a1b00723e */ /* 0x002fca00000000ff */
[----:B------:R-:W-:Y:S04]  /*13b10*/  STS [R12+0x2000], R0 ;  /* 0x002000000c007388 */ /* 0x000fe80000000800 */
[----:B------:R1:W-:Y:S04]  /*13b20*/  STS [R10+0x2400], R3 ;  /* 0x002400030a007388 */ /* 0x0003e80000000800 */
[----:B------:R-:W-:Y:S01]  /*13b30*/  BAR.SYNC.DEFER_BLOCKING 0x1, 0x80 ;  /* 0x0042000000007b1d */ /* 0x000fe20000010000 */
[C---:B------:R-:W-:Y:S02]  /*13b40*/  @P2 IADD3 R6, P0, R11.reuse, c[0x0][0x508], RZ ;  /* 0x000142000b062a10 */ /* 0x040fe40007f1e0ff */
[----:B------:R-:W-:Y:S01]  /*13b50*/  IADD3 R4, P1, R11, c[0x0][0x500], RZ ;  /* 0x000140000b047a10 */ /* 0x000fe20007f3e0ff */
[----:B------:R-:W-:Y:S01]  /*13b60*/  IMAD.MOV.U32 R11, RZ, RZ, c[0x0][0x388] ;  /* 0x0000e200ff0b7624 */ /* 0x000fe200078e00ff */
[----:B------:R-:W-:-:S02]  /*13b70*/  @P2 IADD3.X R7, R9, c[0x0][0x50c], RZ, P0, !PT ;  /* 0x0001430009072a10 */ /* 0x000fc400007fe4ff */
[----:B------:R-:W-:Y:S01]  /*13b80*/  IADD3.X R5, R9, c[0x0][0x504], RZ, P1, !PT ;  /* 0x0001410009057a10 */ /* 0x000fe20000ffe4ff */
[----:B-1----:R-:W-:Y:S02]  /*13b90*/  IMAD.MOV.U32 R3, RZ, RZ, RZ ;  /* 0x000000ffff037224 */ /* 0x002fe400078e00ff */
[----:B------:R1:W5:Y:S04]  /*13ba0*/  @P2 LDG.E R11, [R6.64] ;  /* 0x00000008060b2981 */ /* 0x000368000c1e1900 */
[----:B------:R1:W5:Y:S01]  /*13bb0*/  @P3 LDG.E R3, [R4.64] ;  /* 0x0000000804033981 */ /* 0x000362000c1e1900 */
[----:B----4-:R-:W-:-:S04]  /*13bc0*/  ISETP.NE.AND P0, PT, R8, RZ, PT ;  /* 0x000000ff0800720c */ /* 0x010fc80003f05270 */
[----:B------:R-:W-:Y:S01]  /*13bd0*/  SEL R0, R8, c[0x0][0x3d4], P0 ;  /* 0x0000f50008007a07 */ /* 0x000fe20000000000 */
[----:B------:R-:W-:Y:S05]  /*13be0*/  @P2 BRA `(.L_x_350) ;  /* 0x0000004000002947 */ /* 0x000fea0003800000 */
[----:B------:R-:W-:Y:S05]  /*13bf0*/  @!P3 BRA `(.L_x_350) ;  /* 0x000000300000b947 */ /* 0x000fea0003800000 */
[----:B-----5:R2:W3:Y:S04]  /*13c00*/  LDG.E R11, [R4.64] ;  /* 0x00000008040b7981 */ /* 0x0204e8000c1e1900 */
[----:B-12---:R-:W3:Y:S02]  /*13c10*/  LDG.E R4, [R4.64+0x4] ;  /* 0x0000040804047981 */ /* 0x006ee4000c1e1900 */
[----:B---3--:R-:W-:Y:S02]  /*13c20*/  IADD3 R11, -R11, R4, RZ ;  /* 0x000000040b0b7210 */ /* 0x008fe40007ffe1ff */
.L_x_350:
[----:B------:R-:W2:Y:S04]  /*13c30*/  LDL.LU R2, [R1+0x58] ;  /* 0x0000580001027983 */ /* 0x000ea80000300800 */
[----:B-1----:R-:W3:Y:S04]  /*13c40*/  LDL R4, [R1+0xf0] ;  /* 0x0000f00001047983 */ /* 0x002ee80000100800 */
[----:B------:R-:W4:Y:S04]  /*13c50*/  LDL.LU R6, [R1+0x80] ;  /* 0x0000800001067983 */ /* 0x000f280000300800 */
[----:B------:R-:W3:Y:S04]  /*13c60*/  LDL.LU R5, [R1+0x38] ;  /* 0x0000380001057983 */ /* 0x000ee80000300800 */
[----:B------:R-:W3:Y:S04]  /*13c70*/  LDL R85, [R1+0x34] ;  /* 0x0000340001557983 */ /* 0x000ee80000100800 */
[----:B------:R-:W3:Y:S04]  /*13c80*/  LDL R16, [R1+0x88] ;  /* 0x0000880001107983 */ /* 0x000ee80000100800 */
[----:B------:R-:W3:Y:S04]  /*13c90*/  LDL R89, [R1+0xec] ;  /* 0x0000ec0001597983 */ /* 0x000ee80000100800 */
[----:B------:R-:W3:Y:S01]  /*13ca0*/  LDL.LU R88, [R1+0x78] ;  /* 0x0000780001587983 */ /* 0x000ee20000300800 */
[----:B------:R-:W-:Y:S01]  /*13cb0*/  IMAD.MOV.U32 R12, RZ, RZ, 0x368 ;  /* 0x00000368ff0c7424 */ /* 0x000fe200078e00ff */
[----:B------:R-:W-:-:S04]  /*13cc0*/  ISETP.GT.AND P2, PT, R0, 0x1, PT ;  /* 0x000000010000780c */ /* 0x000fc80003f44270 */
[----:B------:R-:W-:-:S04]  /*13cd0*/  SEL R12, R12, 0x328, P2 ;  /* 0x000003280c0c7807 */ /* 0x000fc80001000000 */
[----:B------:R-:W1:Y:S08]  /*13ce0*/  LDC.64 R8, c[0x0][R12+0x170] ;  /* 0x00005c000c087b82 */ /* 0x000e700000000a00 */
[----:B------:R-:W1:Y:S08]  /*13cf0*/  LDC.64 R14, c[0x0][R12+0x168] ;  /* 0x00005a000c0e7b82 */ /* 0x000e700000000a00 */
[----:B------:R1:W1:Y:S08]  /*13d00*/  LDC.64 R20, c[0x0][R12+0x178] ;  /* 0x00005e000c147b82 */ /* 0x0002700000000a00 */
[----:B------:R1:W1:Y:S01]  /*13d10*/  LDC.64 R18, c[0x0][R12+0x160] ;  /* 0x000058000c127b82 */ /* 0x0002620000000a00 */
[----:B------:R-:W-:Y:S01]  /*13d20*/  IMAD.MOV.U32 R0, RZ, RZ, c[0x0][0x4e8] ;  /* 0x00013a00ff007624 */ /* 0x000fe200078e00ff */
[----:B------:R-:W-:-:S04]  /*13d30*/  ISETP.NE.U32.AND P0, PT, RZ, c[0x0][0x500], PT ;  /* 0x00014000ff007a0c */ /* 0x000fc80003f05070 */
[----:B------:R-:W-:Y:S02]  /*13d40*/  ISETP.NE.AND P5, PT, R0, 0x1, PT ;  /* 0x000000010000780c */ /* 0x000fe40003fa5270 */
[----:B------:R-:W-:Y:S01]  /*13d50*/  ISETP.NE.AND.EX P0, PT, RZ, c[0x0][0x504], PT, P0 ;  /* 0x00014100ff007a0c */ /* 0x000fe20003f05300 */
[----:B------:R-:W1:Y:S02]  /*13d60*/  S2R R90, SR_TID.X ;  /* 0x00000000005a7919 */ /* 0x000e640000002100 */
[----:B-1----:R-:W-:-:S04]  /*13d70*/  SHF.R.S32.HI R17, RZ, 0x1f, R90 ;  /* 0x0000001fff117819 */ /* 0x002fc8000001145a */
[----:B------:R-:W-:-:S04]  /*13d80*/  LEA.HI R17, R17, R90, RZ, 0x5 ;  /* 0x0000005a11117211 */ /* 0x000fc800078f28ff */
[----:B------:R-:W-:-:S05]  /*13d90*/  LOP3.LUT R17, R17, 0xffffffe0, RZ, 0xc0, !PT ;  /* 0xffffffe011117812 */ /* 0x000fca00078ec0ff */
[----:B------:R-:W-:Y:S01]  /*13da0*/  IMAD.IADD R17, R90, 0x1, -R17 ;  /* 0x000000015a117824 */ /* 0x000fe200078e0a11 */
[----:B--2---:R-:W-:-:S05]  /*13db0*/  SEL R2, R2, RZ, !P0 ;  /* 0x000000ff02027207 */ /* 0x004fca0004000000 */
[----:B------:R-:W-:Y:S01]  /*13dc0*/  IMAD R0, R9, R2, RZ ;  /* 0x0000000209007224 */ /* 0x000fe200078e02ff */
[----:B----4-:R-:W-:Y:S02]  /*13dd0*/  SEL R6, R6, RZ, !P0 ;  /* 0x000000ff06067207 */ /* 0x010fe40004000000 */
[----:B---3--:R-:W-:Y:S01]  /*13de0*/  LOP3.LUT R5, R5, 0xffff, RZ, 0xc0, !PT ;  /* 0x0000ffff05057812 */ /* 0x008fe200078ec0ff */
        /* <DEDUP_REMOVED lines=13> */
[----:B------:R-:W-:Y:S02]  /*13ec0*/  IMAD R12, R21, R10, RZ ;  /* 0x0000000a150c7224 */ /* 0x000fe400078e02ff */
[----:B------:R-:W-:-:S02]  /*13ed0*/  IMAD.MOV R7, RZ, RZ, -R0 ;  /* 0x000000ffff077224 */ /* 0x000fc400078e0a00 */
        /* <DEDUP_REMOVED lines=13> */
[----:B------:R-:W-:Y:S02]  /*13fb0*/  IMAD.MOV.U32 R9, RZ, RZ, c[0x0][0x4ac] ;  /* 0x00012b00ff097624 */ /* 0x000fe400078e00ff */
[----:B------:R-:W-:Y:S01]  /*13fc0*/  IMAD.IADD R0, R7, 0x1, R0 ;  /* 0x0000000107007824 */ /* 0x000fe200078e0200 */
[----:B------:R-:W-:Y:S02]  /*13fd0*/  LEA R7, P0, R6, R8, 0x2 ;  /* 0x0000000806077211 */ /* 0x000fe400078010ff */
[----:B------:R-:W-:-:S04]  /*13fe0*/  SEL R9, R9, c[0x0][0x454], P2 ;  /* 0x0001150009097a07 */ /* 0x000fc80001000000 */
[----:B------:R-:W-:Y:S01]  /*13ff0*/  LEA.HI.X R6, R6, R9, R0, 0x2, P0 ;  /* 0x0000000906067211 */ /* 0x000fe200000f1400 */
[----:B------:R-:W-:Y:S01]  /*14000*/  SHFL.IDX PT, R14, R7, RZ, 0x1c1f ;  /* 0x001c1fff070e7589 */ /* 0x000fe200000e0000 */
[----:B------:R-:W-:-:S03]  /*14010*/  IMAD R0, R11, c[0x0][0x4e8], RZ ;  /* 0x00013a000b007a24 */ /* 0x000fc600078e02ff */
[----:B------:R-:W1:Y:S04]  /*14020*/  SHFL.IDX PT, R15, R6, RZ, 0x1c1f ;  /* 0x001c1fff060f7589 */ /* 0x000e6800000e0000 */
[----:B------:R-:W-:Y:S04]  /*14030*/  SHFL.IDX PT, R12, R7, 0x1, 0x1c1f ;  /* 0x003c1f00070c7f89 */ /* 0x000fe800000e0000 */
[----:B------:R-:W2:Y:S04]  /*14040*/  SHFL.IDX PT, R13, R6, 0x1, 0x1c1f ;  /* 0x003c1f00060d7f89 */ /* 0x000ea800000e0000 */
[----:B------:R-:W-:Y:S04]  /*14050*/  SHFL.IDX PT, R11, R6, 0x2, 0x1c1f ;  /* 0x005c1f00060b7f89 */ /* 0x000fe800000e0000 */
[----:B------:R3:W-:Y:S01]  /*14060*/  SHFL.IDX PT, R9, R6, 0x3, 0x1c1f ;  /* 0x007c1f0006097f89 */ /* 0x0007e200000e0000 */
[----:B------:R-:W-:-:S03]  /*14070*/  LOP3.LUT P0, RZ, R17, 0x3, RZ, 0xc0, !PT ;  /* 0x0000000311ff7812 */ /* 0x000fc6000780c0ff */
[----:B------:R-:W4:Y:S01]  /*14080*/  SHFL.IDX PT, R10, R7, 0x2, 0x1c1f ;  /* 0x005c1f00070a7f89 */ /* 0x000f2200000e0000 */
[----:B---3--:R-:W-:-:S05]  /*14090*/  IMAD R6, R85, 0x80, R89 ;  /* 0x0000008055067824 */ /* 0x008fca00078e0259 */
[C---:B------:R-:W-:Y:S02]  /*140a0*/  IADD3 R18, R6.reuse, 0x8, RZ ;  /* 0x0000000806127810 */ /* 0x040fe40007ffe0ff */
[CC--:B------:R-:W-:Y:S02]  /*140b0*/  ISETP.GE.OR P4, PT, R6.reuse, R0.reuse, P0 ;  /* 0x000000000600720c */ /* 0x0c0fe40000786670 */
[----:B------:R-:W-:Y:S02]  /*140c0*/  IADD3 R17, R6, 0x40, RZ ;  /* 0x0000004006117810 */ /* 0x000fe40007ffe0ff */
[-C--:B------:R-:W-:Y:S02]  /*140d0*/  ISETP.GE.OR P3, PT, R18, R0.reuse, P0 ;  /* 0x000000001200720c */ /* 0x080fe40000766670 */
[CC--:B------:R-:W-:Y:S01]  /*140e0*/  ISETP.GE.OR P1, PT, R17.reuse, R0.reuse, P0 ;  /* 0x000000001100720c */ /* 0x0c0fe20000726670 */
[----:B------:R3:W3:Y:S06]  /*140f0*/  SHFL.IDX PT, R8, R7, 0x3, 0x1c1f ;  /* 0x007c1f0007087f89 */ /* 0x0006ec00000e0000 */
[----:B-1----:R1:W-:Y:S04]  /*14100*/  @!P4 ST.E [R14.64], R23 ;  /* 0x000000170e00c985 */ /* 0x0023e8000c101908 */
[----:B--2---:R1:W-:Y:S01]  /*14110*/  @!P3 ST.E [R12.64], R24 ;  /* 0x000000180c00b985 */ /* 0x0043e2000c101908 */
[----:B------:R-:W-:-:S03]  /*14120*/  ISETP.GE.AND P3, PT, R17, R0, PT ;  /* 0x000000001100720c */ /* 0x000fc60003f66270 */
[----:B----4-:R1:W-:Y:S01]  /*14130*/  @!P1 ST.E [R10.64], R25 ;  /* 0x000000190a009985 */ /* 0x0103e2000c101908 */
[----:B------:R-:W-:Y:S02]  /*14140*/  LOP3.LUT R88, R88, 0xfffffffd, RZ, 0xc0, !PT ;  /* 0xfffffffd58587812 */ /* 0x000fe400078ec0ff */
[----:B---3--:R-:W-:-:S04]  /*14150*/  IADD3 R7, R6, 0x48, RZ ;  /* 0x0000004806077810 */ /* 0x008fc80007ffe0ff */
[----:B------:R-:W-:Y:S02]  /*14160*/  ISETP.GE.AND P1, PT, R7, R0, PT ;  /* 0x000000000700720c */ /* 0x000fe40003f26270 */
[----:B------:R-:W-:-:S04]  /*14170*/  LOP3.LUT R88, R88, 0xfffffffe, RZ, 0xc0, !PT ;  /* 0xfffffffe58587812 */ /* 0x000fc800078ec0ff */
[----:B------:R-:W-:-:S07]  /*14180*/  @P3 LOP3.LUT R88, R88, 0x1, RZ, 0xfc, !PT ;  /* 0x0000000158583812 */ /* 0x000fce00078efcff */
[----:B------:R-:W-:-:S05]  /*14190*/  @P1 LOP3.LUT R88, R88, 0x2, RZ, 0xfc, !PT ;  /* 0x0000000258581812 */ /* 0x000fca00078efcff */
[----:B------:R1:W-:Y:S01]  /*141a0*/  STL [R1+0x78], R88 ;  /* 0x0000785801007387 */ /* 0x0003e20000100800 */
[-C--:B------:R-:W-:Y:S02]  /*141b0*/  ISETP.GE.OR P0, PT, R7, R0.reuse, P0 ;  /* 0x000000000700720c */ /* 0x080fe40000706670 */
[----:B------:R-:W-:-:S11]  /*141c0*/  ISETP.GE.AND P6, PT, R18, R0, PT ;  /* 0x000000001200720c */ /* 0x000fd60003fc6270 */
[----:B------:R1:W-:Y:S01]  /*141d0*/  @!P0 ST.E [R8.64], R22 ;  /* 0x0000001608008985 */ /* 0x0003e2000c101908 */
[----:B------:R-:W-:Y:S01]  /*141e0*/  ISETP.GE.AND P0, PT, R6, R0, PT ;  /* 0x000000000600720c */ /* 0x000fe20003f06270 */
[----:B------:R-:W-:Y:S05]  /*141f0*/  @P2 BRA `(.L_x_351) ;  /* 0x0000072000002947 */ /* 0x000fea0003800000 */
[----:B-1----:R-:W2:Y:S01]  /*14200*/  LDL R88, [R1] ;  /* 0x0000000001587983 */ /* 0x002ea20000100800 */
[----:B------:R-:W-:Y:S01]  /*14210*/  IMAD R16, R16, c[0x0][0x3a0], RZ ;  /* 0x0000e80010107a24 */ /* 0x000fe200078e02ff */
[----:B------:R-:W-:Y:S01]  /*14220*/  SHF.R.S32.HI R4, RZ, 0x1f, R2 ;  /* 0x0000001fff047819 */ /* 0x000fe20000011402 */
[C---:B------:R-:W-:Y:S01]  /*14230*/  IMAD.WIDE.U32 R6, R3.reuse, c[0x0][0x3a0], RZ ;  /* 0x0000e80003067a25 */ /* 0x040fe200078e00ff */
[----:B------:R1:W3:Y:S01]  /*14240*/  LDS.128 R12, [R213+0x80] ;  /* 0x00008000d50c7984 */ /* 0x0002e20000000c00 */
[----:B------:R-:W-:Y:S02]  /*14250*/  ISETP.GE.AND P2, PT, R244, c[0x0][0x3c8], PT ;  /* 0x0000f200f4007a0c */ /* 0x000fe40003f46270 */
[----:B------:R-:W-:Y:S01]  /*14260*/  IMAD R3, R3, c[0x0][0x3a4], R16 ;  /* 0x0000e90003037a24 */ /* 0x000fe200078e0210 */
[----:B------:R1:W4:Y:S01]  /*14270*/  LDS.128 R20, [R213+0x1080] ;  /* 0x00108000d5147984 */ /* 0x0003220000000c00 */
[----:B------:R-:W-:-:S03]  /*14280*/  IMAD R4, R4, c[0x0][0x3f0], RZ ;  /* 0x0000fc0004047a24 */ /* 0x000fc600078e02ff */
[----:B------:R-:W-:Y:S01]  /*14290*/  IADD3 R7, R7, R3, RZ ;  /* 0x0000000307077210 */ /* 0x000fe20007ffe0ff */
[----:B------:R1:W1:Y:S04]  /*142a0*/  LDS.128 R16, [R213+0x880] ;  /* 0x00088000d5107984 */ /* 0x0002680000000c00 */
[C---:B------:R-:W-:Y:S01]  /*142b0*/  IMAD.WIDE.U32 R6, R5.reuse, c[0x0][0x3e8], R6 ;  /* 0x0000fa0005067a25 */ /* 0x040fe200078e0006 */
[----:B------:R1:W1:Y:S03]  /*142c0*/  LDS.128 R24, [R213+0x1880] ;  /* 0x00188000d5187984 */ /* 0x0002660000000c00 */
[----:B------:R-:W-:Y:S01]  /*142d0*/  IMAD R5, R5, c[0x0][0x3ec], R7 ;  /* 0x0000fb0005057a24 */ /* 0x000fe200078e0207 */
[----:B------:R1:W1:Y:S01]  /*142e0*/  LDS.128 R28, [R213+0x2080] ;  /* 0x00208000d51c7984 */ /* 0x0002620000000c00 */
[----:B------:R-:W-:Y:S01]  /*142f0*/  IMAD R7, R2, c[0x0][0x3f4], R4 ;  /* 0x0000fd0002077a24 */ /* 0x000fe200078e0204 */
[----:B------:R-:W-:-:S02]  /*14300*/  MOV R4, R6 ;  /* 0x0000000600047202 */ /* 0x000fc40000000f00 */
[----:B------:R1:W1:Y:S03]  /*14310*/  LDS.128 R32, [R213+0x2880] ;  /* 0x00288000d5207984 */ /* 0x0002660000000c00 */
[----:B------:R-:W-:Y:S01]  /*14320*/  IMAD.WIDE.U32 R4, R2, c[0x0][0x3f0], R4 ;  /* 0x0000fc0002047a25 */ /* 0x000fe200078e0004 */
[----:B------:R1:W1:Y:S04]  /*14330*/  LDS.128 R36, [R213+0x3080] ;  /* 0x00308000d5247984 */ /* 0x0002680000000c00 */
[----:B------:R1:W1:Y:S01]  /*14340*/  LDS.128 R40, [R213+0x3880] ;  /* 0x00388000d5287984 */ /* 0x0002620000000c00 */
[----:B------:R-:W-:-:S03]  /*14350*/  IADD3 R5, R5, R7, RZ ;  /* 0x0000000705057210 */ /* 0x000fc60007ffe0ff */
[----:B------:R-:W5:Y:S02]  /*14360*/  S2R R11, SR_TID.X ;  /* 0x00000000000b7919 */ /* 0x000f640000002100 */
[----:B-----5:R-:W-:-:S04]  /*14370*/  SHF.R.S32.HI R10, RZ, 0x1f, R11 ;  /* 0x0000001fff0a7819 */ /* 0x020fc8000001140b */
[----:B------:R-:W-:-:S04]  /*14380*/  LEA.HI R10, R10, R11, RZ, 0x3 ;  /* 0x0000000b0a0a7211 */ /* 0x000fc800078f18ff */
[----:B------:R-:W-:Y:S02]  /*14390*/  SHF.R.S32.HI R10, RZ, 0x3, R10 ;  /* 0x00000003ff0a7819 */ /* 0x000fe4000001140a */
[----:B--2---:R-:W-:-:S04]  /*143a0*/  LEA R8, R85, R88, 0x7 ;  /* 0x0000005855087211 */ /* 0x004fc800078e38ff */
[----:B------:R-:W-:Y:S01]  /*143b0*/  MOV R3, R8 ;  /* 0x0000000800037202 */ /* 0x000fe20000000f00 */
[----:B------:R-:W-:-:S05]  /*143c0*/  @P5 IMAD.HI.U32 R9, R8, c[0x0][0x4ec], RZ ;  /* 0x00013b0008095a27 */ /* 0x000fca00078e00ff */
[----:B------:R-:W-:-:S04]  /*143d0*/  @P5 SHF.R.U32.HI R3, RZ, c[0x0][0x4f0], R9 ;  /* 0x00013c00ff035a19 */ /* 0x000fc80000011609 */
[----:B------:R-:W-:Y:S02]  /*143e0*/  SHF.R.S32.HI R6, RZ, 0x1f, R3 ;  /* 0x0000001fff067819 */ /* 0x000fe40000011403 */
[----:B------:R-:W-:-:S03]  /*143f0*/  IADD3 R2, -R3, RZ, RZ ;  /* 0x000000ff03027210 */ /* 0x000fc60007ffe1ff */
        /* <DEDUP_REMOVED lines=10> */
[----:B------:R-:W-:Y:S02]  /*144a0*/  IADD3 R3, R3, R4, RZ ;  /* 0x0000000403037210 */ /* 0x000fe40007ffe0ff */
[----:B------:R-:W-:Y:S02]  /*144b0*/  LEA R4, R85, R10, 0x7 ;  /* 0x0000000a55047211 */ /* 0x000fe400078e38ff */
[----:B------:R-:W-:Y:S01]  /*144c0*/  LEA.HI.X R5, R2, c[0x0][0x384], R3, 0x1, P0 ;  /* 0x0000e10002057a11 */ /* 0x000fe200000f0c03 */
[----:B------:R-:W-:Y:S05]  /*144d0*/  BRA.DIV ~URZ, `(.L_x_352) ;  /* 0x00004a927f007947 */ /* 0x000fea000b800000 */
[----:B-1-34-:R1:W2:Y:S02]  /*144e0*/  SHFL.IDX PT, R7, R5, RZ, 0x181f ;  /* 0x00181fff05077589 */ /* 0x01a2a400000e0000 */
.L_x_436:
[----:B------:R-:W-:Y:S05]  /*144f0*/  BRA.DIV ~URZ, `(.L_x_353) ;  /* 0x00004ae27f007947 */ /* 0x000fea000b800000 */
[----:B------:R3:W4:Y:S02]  /*14500*/  SHFL.IDX PT, R2, R6, RZ, 0x181f ;  /* 0x00181fff06027589 */ /* 0x00072400000e0000 */
.L_x_437:
[----:B------:R-:W-:-:S13]  /*14510*/  ISETP.GE.OR P0, PT, R4, R0, P2 ;  /* 0x000000000400720c */ /* 0x000fda0001706670 */
[----:B----4-:R-:W-:-:S04]  /*14520*/  @!P0 LEA R2, P1, R244, R2, 0x1 ;  /* 0x00000002f4028211 */ /* 0x010fc800078208ff */
[----:B--2---:R-:W-:-:S05]  /*14530*/  @!P0 LEA.HI.X R3, R244, R7, R245, 0x1, P1 ;  /* 0x00000007f4038211 */ /* 0x004fca00008f0cf5 */
[----:B------:R2:W-:Y:S01]  /*14540*/  @!P0 ST.E.128 [R2.64], R12 ;  /* 0x0000000c02008985 */ /* 0x0005e2000c101d08 */
[----:B------:R-:W-:Y:S05]  /*14550*/  BRA.DIV ~URZ, `(.L_x_354) ;  /* 0x00004af27f007947 */ /* 0x000fea000b800000 */
[----:B------:R4:W1:Y:S04]  /*14560*/  SHFL.IDX PT, R7, R5, 0x1, 0x181f ;  /* 0x00381f0005077f89 */ /* 0x00086800000e0000 */
[----:B--2---:R4:W2:Y:S02]  /*14570*/  SHFL.IDX PT, R2, R6, 0x1, 0x181f ;  /* 0x00381f0006027f89 */ /* 0x0048a400000e0000 */
.L_x_438:
[----:B------:R-:W-:-:S04]  /*14580*/  IADD3 R3, R4, 0x10, RZ ;  /* 0x0000001004037810 */ /* 0x000fc80007ffe0ff */
[----:B------:R-:W-:-:S13]  /*14590*/  ISETP.GE.OR P0, PT, R3, R0, P2 ;  /* 0x000000000300720c */ /* 0x000fda0001706670 */
[----:B--2---:R-:W-:-:S04]  /*145a0*/  @!P0 LEA R2, P1, R244, R2, 0x1 ;  /* 0x00000002f4028211 */ /* 0x004fc800078208ff */
[----:B-1----:R-:W-:-:S05]  /*145b0*/  @!P0 LEA.HI.X R3, R244, R7, R245, 0x1, P1 ;  /* 0x00000007f4038211 */ /* 0x002fca00008f0cf5 */
[----:B------:R1:W-:Y:S01]  /*145c0*/  @!P0 ST.E.128 [R2.64], R16 ;  /* 0x0000001002008985 */ /* 0x0003e2000c101d08 */
[----:B------:R-:W-:Y:S05]  /*145d0*/  BRA.DIV ~URZ, `(.L_x_355) ;  /* 0x00004b427f007947 */ /* 0x000fea000b800000 */
[----:B------:R2:W1:Y:S02]  /*145e0*/  SHFL.IDX PT, R7, R5, 0x2, 0x181f ;  /* 0x00581f0005077f89 */ /* 0x00046400000e0000 */
.L_x_439:
[----:B------:R-:W-:Y:S05]  /*145f0*/  BRA.DIV ~URZ, `(.L_x_356) ;  /* 0x00004b927f007947 */ /* 0x000fea000b800000 */
[----:B-1----:R1:W2:Y:S02]  /*14600*/  SHFL.IDX PT, R2, R6, 0x2, 0x181f ;  /* 0x00581f0006027f89 */ /* 0x0022a400000e0000 */
.L_x_440:
[----:B------:R-:W-:-:S04]  /*14610*/  IADD3 R3, R4, 0x20, RZ ;  /* 0x0000002004037810 */ /* 0x000fc80007ffe0ff */
[----:B------:R-:W-:-:S13]  /*14620*/  ISETP.GE.OR P0, PT, R3, R0, P2 ;  /* 0x000000000300720c */ /* 0x000fda0001706670 */
[----:B--2---:R-:W-:-:S04]  /*14630*/  @!P0 LEA R2, P1, R244, R2, 0x1 ;  /* 0x00000002f4028211 */ /* 0x004fc800078208ff */
[----:B------:R-:W-:-:S05]  /*14640*/  @!P0 LEA.HI.X R3, R244, R7, R245, 0x1, P1 ;  /* 0x00000007f4038211 */ /* 0x000fca00008f0cf5 */
[----:B------:R2:W-:Y:S01]  /*14650*/  @!P0 ST.E.128 [R2.64], R20 ;  /* 0x0000001402008985 */ /* 0x0005e2000c101d08 */
[----:B------:R-:W-:Y:S05]  /*14660*/  BRA.DIV ~URZ, `(.L_x_357) ;  /* 0x00004b927f007947 */ /* 0x000fea000b800000 */
[----:B------:R1:W2:Y:S04]  /*14670*/  SHFL.IDX PT, R7, R5, 0x3, 0x181f ;  /* 0x00781f0005077f89 */ /* 0x0002a800000e0000 */
[----:B--2---:R1:W2:Y:S02]  /*14680*/  SHFL.IDX PT, R2, R6, 0x3, 0x181f ;  /* 0x00781f0006027f89 */ /* 0x0042a400000e0000 */
.L_x_441:
[----:B------:R-:W-:-:S04]  /*14690*/  IADD3 R3, R4, 0x30, RZ ;  /* 0x0000003004037810 */ /* 0x000fc80007ffe0ff */
[----:B------:R-:W-:-:S13]  /*146a0*/  ISETP.GE.OR P0, PT, R3, R0, P2 ;  /* 0x000000000300720c */ /* 0x000fda0001706670 */
[----:B--2---:R-:W-:-:S04]  /*146b0*/  @!P0 LEA R2, P1, R244, R2, 0x1 ;  /* 0x00000002f4028211 */ /* 0x004fc800078208ff */
[----:B------:R-:W-:-:S05]  /*146c0*/  @!P0 LEA.HI.X R3, R244, R7, R245, 0x1, P1 ;  /* 0x00000007f4038211 */ /* 0x000fca00008f0cf5 */
[----:B------:R2:W-:Y:S01]  /*146d0*/  @!P0 ST.E.128 [R2.64], R24 ;  /* 0x0000001802008985 */ /* 0x0005e2000c101d08 */
[----:B------:R-:W-:Y:S05]  /*146e0*/  BRA.DIV ~URZ, `(.L_x_358) ;  /* 0x00004be27f007947 */ /* 0x000fea000b800000 */
[----:B------:R1:W2:Y:S02]  /*146f0*/  SHFL.IDX PT, R7, R5, 0x4, 0x181f ;  /* 0x00981f0005077f89 */ /* 0x0002a400000e0000 */
.L_x_442:
[----:B------:R-:W-:Y:S05]  /*14700*/  BRA.DIV ~URZ, `(.L_x_359) ;  /* 0x00004c327f007947 */ /* 0x000fea000b800000 */
[----:B--2---:R2:W1:Y:S02]  /*14710*/  SHFL.IDX PT, R2, R6, 0x4, 0x181f ;  /* 0x00981f0006027f89 */ /* 0x00446400000e0000 */
.L_x_443:
[----:B------:R-:W-:-:S04]  /*14720*/  IADD3 R3, R4, 0x40, RZ ;  /* 0x0000004004037810 */ /* 0x000fc80007ffe0ff */
[----:B------:R-:W-:-:S13]  /*14730*/  ISETP.GE.OR P0, PT, R3, R0, P2 ;  /* 0x000000000300720c */ /* 0x000fda0001706670 */
[----:B-1----:R-:W-:-:S04]  /*14740*/  @!P0 LEA R2, P1, R244, R2, 0x1 ;  /* 0x00000002f4028211 */ /* 0x002fc800078208ff */
[----:B------:R-:W-:-:S05]  /*14750*/  @!P0 LEA.HI.X R3, R244, R7, R245, 0x1, P1 ;  /* 0x00000007f4038211 */ /* 0x000fca00008f0cf5 */
[----:B------:R1:W-:Y:S01]  /*14760*/  @!P0 ST.E.128 [R2.64], R28 ;  /* 0x0000001c02008985 */ /* 0x0003e2000c101d08 */
[----:B------:R-:W-:Y:S05]  /*14770*/  BRA.DIV ~URZ, `(.L_x_360) ;  /* 0x00004c327f007947 */ /* 0x000fea000b800000 */
[----:B------:R1:W2:Y:S04]  /*14780*/  SHFL.IDX PT, R7, R5, 0x5, 0x181f ;  /* 0x00b81f0005077f89 */ /* 0x0002a800000e0000 */
[----:B-1----:R1:W3:Y:S02]  /*14790*/  SHFL.IDX PT, R2, R6, 0x5, 0x181f ;  /* 0x00b81f0006027f89 */ /* 0x0022e400000e0000 */
.L_x_444:
[----:B------:R-:W-:-:S04]  /*147a0*/  IADD3 R3, R4, 0x50, RZ ;  /* 0x0000005004037810 */ /* 0x000fc80007ffe0ff */
[----:B------:R-:W-:-:S13]  /*147b0*/  ISETP.GE.OR P0, PT, R3, R0, P2 ;  /* 0x000000000300720c */ /* 0x000fda0001706670 */
[----:B---3--:R-:W-:-:S04]  /*147c0*/  @!P0 LEA R2, P1, R244, R2, 0x1 ;  /* 0x00000002f4028211 */ /* 0x008fc800078208ff */
[----:B--2---:R-:W-:-:S05]  /*147d0*/  @!P0 LEA.HI.X R3, R244, R7, R245, 0x1, P1 ;  /* 0x00000007f4038211 */ /* 0x004fca00008f0cf5 */
[----:B------:R2:W-:Y:S01]  /*147e0*/  @!P0 ST.E.128 [R2.64], R32 ;  /* 0x0000002002008985 */ /* 0x0005e2000c101d08 */
[----:B------:R-:W-:Y:S05]  /*147f0*/  BRA.DIV ~URZ, `(.L_x_361) ;  /* 0x00004c827f007947 */ /* 0x000fea000b800000 */
[----:B------:R3:W1:Y:S02]  /*14800*/  SHFL.IDX PT, R7, R5, 0x6, 0x181f ;  /* 0x00d81f0005077f89 */ /* 0x00066400000e0000 */
.L_x_445:
[----:B------:R-:W-:Y:S05]  /*14810*/  BRA.DIV ~URZ, `(.L_x_362) ;  /* 0x00004cd27f007947 */ /* 0x000fea000b800000 */
[----:B--2---:R2:W3:Y:S02]  /*14820*/  SHFL.IDX PT, R2, R6, 0x6, 0x181f ;  /* 0x00d81f0006027f89 */ /* 0x0044e400000e0000 */
.L_x_446:
[----:B------:R-:W-:-:S04]  /*14830*/  IADD3 R3, R4, 0x60, RZ ;  /* 0x0000006004037810 */ /* 0x000fc80007ffe0ff */
[----:B------:R-:W-:-:S13]  /*14840*/  ISETP.GE.OR P0, PT, R3, R0, P2 ;  /* 0x000000000300720c */ /* 0x000fda0001706670 */
[----:B---3--:R-:W-:-:S04]  /*14850*/  @!P0 LEA R2, P1, R244, R2, 0x1 ;  /* 0x00000002f4028211 */ /* 0x008fc800078208ff */
[----:B-1----:R-:W-:-:S05]  /*14860*/  @!P0 LEA.HI.X R3, R244, R7, R245, 0x1, P1 ;  /* 0x00000007f4038211 */ /* 0x002fca00008f0cf5 */
[----:B------:R1:W-:Y:S01]  /*14870*/  @!P0 ST.E.128 [R2.64], R36 ;  /* 0x0000002402008985 */ /* 0x0003e2000c101d08 */
[----:B------:R-:W-:Y:S05]  /*14880*/  BRA.DIV ~URZ, `(.L_x_363) ;  /* 0x00004cd27f007947 */ /* 0x000fea000b800000 */
[----:B----4-:R-:W3:Y:S04]  /*14890*/  SHFL.IDX PT, R5, R5, 0x7, 0x181f ;  /* 0x00f81f0005057f89 */ /* 0x010ee800000e0000 */
[----:B-1----:R1:W4:Y:S02]  /*148a0*/  SHFL.IDX PT, R3, R6, 0x7, 0x181f ;  /* 0x00f81f0006037f89 */ /* 0x00232400000e0000 */
.L_x_447:
[----:B------:R-:W-:-:S04]  /*148b0*/  IADD3 R2, R4, 0x70, RZ ;  /* 0x0000007004027810 */ /* 0x000fc80007ffe0ff */
[----:B------:R-:W-:-:S13]  /*148c0*/  ISETP.GE.OR P0, PT, R2, R0, P2 ;  /* 0x000000000200720c */ /* 0x000fda0001706670 */
[----:B------:R-:W-:Y:S05]  /*148d0*/  @P0 BRA `(.L_x_364) ;  /* 0x00001c3000000947 */ /* 0x000fea0003800000 */
[----:B----4-:R-:W-:-:S04]  /*148e0*/  LEA R2, P0, R244, R3, 0x1 ;  /* 0x00000003f4027211 */ /* 0x010fc800078008ff */
[----:B---3--:R-:W-:-:S05]  /*148f0*/  LEA.HI.X R3, R244, R5, R245, 0x1, P0 ;  /* 0x00000005f4037211 */ /* 0x008fca00000f0cf5 */
[----:B------:R3:W-:Y:S01]  /*14900*/  ST.E.128 [R2.64], R40 ;  /* 0x0000002802007985 */ /* 0x0007e2000c101d08 */
[----:B------:R-:W-:Y:S05]  /*14910*/  BRA `(.L_x_364) ;  /* 0x00001bf000007947 */ /* 0x000fea0003800000 */
.L_x_351:
[----:B-1----:R-:W2:Y:S01]  /*14920*/  LDL.LU R9, [R1+0x88] ;  /* 0x0000880001097983 */ /* 0x002ea20000300800 */
[----:B------:R-:W-:Y:S01]  /*14930*/  IMAD R16, R16, c[0x0][0x408], RZ ;  /* 0x0001020010107a24 */ /* 0x000fe200078e02ff */
[----:B------:R-:W-:Y:S01]  /*14940*/  SHF.R.S32.HI R0, RZ, 0x1f, R2 ;  /* 0x0000001fff007819 */ /* 0x000fe20000011402 */
[----:B------:R-:W-:-:S04]  /*14950*/  IMAD.WIDE.U32 R6, R3, c[0x0][0x408], RZ ;  /* 0x0001020003067a25 */ /* 0x000fc800078e00ff */
[----:B------:R-:W-:Y:S02]  /*14960*/  IMAD R3, R3, c[0x0][0x40c], R16 ;  /* 0x0001030003037a24 */ /* 0x000fe400078e0210 */
[----:B------:R-:W-:Y:S02]  /*14970*/  IMAD R0, R0, c[0x0][0x440], RZ ;  /* 0x0001100000007a24 */ /* 0x000fe400078e02ff */
[----:B------:R-:W-:Y:S01]  /*14980*/  @P5 IMAD.HI.U32 R8, R4, c[0x0][0x4ec], RZ ;  /* 0x00013b0004085a27 */ /* 0x000fe200078e00ff */
[----:B------:R-:W-:-:S05]  /*14990*/  IADD3 R7, R7, R3, RZ ;  /* 0x0000000307077210 */ /* 0x000fca0007ffe0ff */
        /* <DEDUP_REMOVED lines=25> */
.L_x_448:
[----:B------:R-:W-:Y:S05]  /*14b30*/  BRA.DIV ~URZ, `(.L_x_366) ;  /* 0x00004b627f007947 */ /* 0x000fea000b800000 */
[----:B------:R3:W4:Y:S02]  /*14b40*/  SHFL.IDX PT, R0, R12, RZ, 0x1c1f ;  /* 0x001c1fff0c007589 */ /* 0x00072400000e0000 */
.L_x_449:
        /* <DEDUP_REMOVED lines=21> */
[----:B------:R-:W-:Y:S01]  /*14ca0*/  @!P0 IMAD.MOV.U32 R3, RZ, RZ, R4 ;  /* 0x000000ffff038224 */ /* 0x000fe200078e0004 */
[----:B--2---:R-:W-:-:S03]  /*14cb0*/  ISETP.GE.AND P5, PT, R19, c[0x0][0x3c8], PT ;  /* 0x0000f20013007a0c */ /* 0x004fc60003fa6270 */
[----:B------:R-:W-:Y:S01]  /*14cc0*/  @!P0 IMAD.WIDE R6, R6, 0x4, R2 ;  /* 0x0000000406068825 */ /* 0x000fe200078e0202 */
[C---:B------:R-:W-:Y:S02]  /*14cd0*/  @!P1 LEA R2, P3, R8.reuse, R0, 0x2 ;  /* 0x0000000008029211 */ /* 0x040fe400078610ff */
[----:B------:R-:W-:Y:S02]  /*14ce0*/  ISETP.GE.AND P4, PT, R17, c[0x0][0x3c8], PT ;  /* 0x0000f20011007a0c */ /* 0x000fe40003f86270 */
[----:B------:R2:W-:Y:S01]  /*14cf0*/  @!P0 ST.E.64 [R6.64], R64 ;  /* 0x0000004006008985 */ /* 0x0005e2000c101b08 */
[----:B------:R-:W-:Y:S02]  /*14d00*/  @!P1 LEA.HI.X R3, R8, R4, R9, 0x2, P3 ;  /* 0x0000000408039211 */ /* 0x000fe400018f1409 */
[----:B------:R-:W-:Y:S02]  /*14d10*/  @!P2 LEA R8, P0, R21, R0, 0x2 ;  /* 0x000000001508a211 */ /* 0x000fe400078010ff */
[----:B------:R-:W-:-:S02]  /*14d20*/  ISETP.GE.AND P3, PT, R15, c[0x0][0x3c8], PT ;  /* 0x0000f2000f007a0c */ /* 0x000fc40003f66270 */
[----:B------:R-:W-:Y:S01]  /*14d30*/  @!P2 LEA.HI.X R9, R21, R4, R22, 0x2, P0 ;  /* 0x000000041509a211 */ /* 0x000fe200000f1416 */
[----:B------:R3:W-:Y:S04]  /*14d40*/  @!P1 ST.E.64 [R2.64], R66 ;  /* 0x0000004202009985 */ /* 0x0007e8000c101b08 */
[----:B------:R4:W-:Y:S01]  /*14d50*/  @!P2 ST.E.64 [R8.64], R68 ;  /* 0x000000440800a985 */ /* 0x0009e2000c101b08 */
[----:B------:R-:W-:Y:S02]  /*14d60*/  ISETP.GE.AND P2, PT, R13, c[0x0][0x3c8], PT ;  /* 0x0000f2000d007a0c */ /* 0x000fe40003f46270 */
[----:B------:R-:W-:Y:S02]  /*14d70*/  ISETP.GE.AND P1, PT, R10, c[0x0][0x3c8], PT ;  /* 0x0000f2000a007a0c */ /* 0x000fe40003f26270 */
[----:B--2---:R-:W-:-:S04]  /*14d80*/  @!P5 LEA R6, P0, R19, R0, 0x2 ;  /* 0x000000001306d211 */ /* 0x004fc800078010ff */
[----:B------:R-:W-:Y:S02]  /*14d90*/  @!P5 LEA.HI.X R7, R19, R4, R20, 0x2, P0 ;  /* 0x000000041307d211 */ /* 0x000fe400000f1414 */
[----:B---3--:R-:W-:-:S04]  /*14da0*/  @!P4 LEA R2, P0, R17, R0, 0x2 ;  /* 0x000000001102c211 */ /* 0x008fc800078010ff */
[----:B------:R-:W-:Y:S02]  /*14db0*/  @!P4 LEA.HI.X R3, R17, R4, R18, 0x2, P0 ;  /* 0x000000041103c211 */ /* 0x000fe400000f1412 */
[C---:B----4-:R-:W-:Y:S01]  /*14dc0*/  @!P3 LEA R8, P0, R15.reuse, R0, 0x2 ;  /* 0x000000000f08b211 */ /* 0x050fe200078010ff */
[----:B------:R2:W-:Y:S03]  /*14dd0*/  @!P5 ST.E.64 [R6.64], R70 ;  /* 0x000000460600d985 */ /* 0x0005e6000c101b08 */
[----:B------:R-:W-:Y:S01]  /*14de0*/  @!P3 LEA.HI.X R9, R15, R4, R16, 0x2, P0 ;  /* 0x000000040f09b211 */ /* 0x000fe200000f1410 */
[----:B------:R3:W-:Y:S04]  /*14df0*/  @!P4 ST.E.64 [R2.64], R60 ;  /* 0x0000003c0200c985 */ /* 0x0007e8000c101b08 */
[----:B------:R4:W-:Y:S01]  /*14e00*/  @!P3 ST.E.64 [R8.64], R74 ;  /* 0x0000004a0800b985 */ /* 0x0009e2000c101b08 */
[----:B--2---:R-:W-:-:S04]  /*14e10*/  @!P2 LEA R6, P0, R13, R0, 0x2 ;  /* 0x000000000d06a211 */ /* 0x004fc800078010ff */
[----:B------:R-:W-:Y:S02]  /*14e20*/  @!P2 LEA.HI.X R7, R13, R4, R14, 0x2, P0 ;  /* 0x000000040d07a211 */ /* 0x000fe400000f140e */
[----:B---3--:R-:W-:-:S04]  /*14e30*/  @!P1 LEA R2, P0, R10, R0, 0x2 ;  /* 0x000000000a029211 */ /* 0x008fc800078010ff */
[----:B------:R-:W-:Y:S01]  /*14e40*/  @!P1 LEA.HI.X R3, R10, R4, R11, 0x2, P0 ;  /* 0x000000040a039211 */ /* 0x000fe200000f140b */
[----:B------:R4:W-:Y:S04]  /*14e50*/  @!P2 ST.E.64 [R6.64], R72 ;  /* 0x000000480600a985 */ /* 0x0009e8000c101b08 */
[----:B------:R4:W-:Y:S04]  /*14e60*/  @!P1 ST.E.64 [R2.64], R58 ;  /* 0x0000003a02009985 */ /* 0x0009e8000c101b08 */
.L_x_368:
[----:B------:R-:W-:Y:S05]  /*14e70*/  BSYNC B0 ;  /* 0x0000000000007941 */ /* 0x000fea0003800000 */
.L_x_367:
[----:B------:R-:W-:Y:S05]  /*14e80*/  BRA.DIV ~URZ, `(.L_x_369) ;  /* 0x000048827f007947 */ /* 0x000fea000b800000 */
[----:B--2---:R2:W1:Y:S04]  /*14e90*/  SHFL.IDX PT, R4, R5, 0x1, 0x1c1f ;  /* 0x003c1f0005047f89 */ /* 0x00446800000e0000 */
[----:B----4-:R2:W4:Y:S02]  /*14ea0*/  SHFL.IDX PT, R0, R12, 0x1, 0x1c1f ;  /* 0x003c1f000c007f89 */ /* 0x01052400000e0000 */
.L_x_450:
        /* <DEDUP_REMOVED lines=22> */
[----:B----4-:R-:W-:-:S03]  /*15010*/  ISETP.GE.AND P4, PT, R10, c[0x0][0x3c8], PT ;  /* 0x0000f2000a007a0c */ /* 0x010fc60003f86270 */
[----:B------:R-:W-:Y:S01]  /*15020*/  @!P1 IMAD.WIDE R6, R23, 0x4, R6 ;  /* 0x0000000417069825 */ /* 0x000fe200078e0206 */
[C---:B------:R-:W-:Y:S02]  /*15030*/  @!P0 LEA R2, P3, R21.reuse, R0, 0x2 ;  /* 0x0000000015028211 */ /* 0x040fe400078610ff */
[----:B------:R-:W-:Y:S02]  /*15040*/  ISETP.GE.AND P5, PT, R8, c[0x0][0x3c8], PT ;  /* 0x0000f20008007a0c */ /* 0x000fe40003fa6270 */
[----:B------:R1:W-:Y:S01]  /*15050*/  @!P1 ST.E.64 [R6.64], R78 ;  /* 0x0000004e06009985 */ /* 0x0003e2000c101b08 */
[----:B------:R-:W-:Y:S02]  /*15060*/  @!P0 LEA.HI.X R3, R21, R4, R22, 0x2, P3 ;  /* 0x0000000415038211 */ /* 0x000fe400018f1416 */
[----:B------:R-:W-:-:S03]  /*15070*/  ISETP.GE.AND P3, PT, R17, c[0x0][0x3c8], PT ;  /* 0x0000f20011007a0c */ /* 0x000fc60003f66270 */
[----:B------:R2:W-:Y:S01]  /*15080*/  @!P0 ST.E.64 [R2.64], R80 ;  /* 0x0000005002008985 */ /* 0x0005e2000c101b08 */
[----:B-1----:R-:W-:-:S04]  /*15090*/  @!P2 LEA R6, P1, R19, R0, 0x2 ;  /* 0x000000001306a211 */ /* 0x002fc800078210ff */
[----:B------:R-:W-:Y:S02]  /*150a0*/  @!P2 LEA.HI.X R7, R19, R4, R20, 0x2, P1 ;  /* 0x000000041307a211 */ /* 0x000fe400008f1414 */
[----:B--2---:R-:W-:-:S03]  /*150b0*/  @!P4 LEA R2, P0, R10, R0, 0x2 ;  /* 0x000000000a02c211 */ /* 0x004fc600078010ff */
[----:B------:R1:W-:Y:S01]  /*150c0*/  @!P2 ST.E.64 [R6.64], R82 ;  /* 0x000000520600a985 */ /* 0x0003e2000c101b08 */
[----:B------:R-:W-:Y:S02]  /*150d0*/  ISETP.GE.AND P2, PT, R15, c[0x0][0x3c8], PT ;  /* 0x0000f2000f007a0c */ /* 0x000fe40003f46270 */
[----:B------:R-:W-:Y:S02]  /*150e0*/  @!P4 LEA.HI.X R3, R10, R4, R11, 0x2, P0 ;  /* 0x000000040a03c211 */ /* 0x000fe400000f140b */
[C---:B------:R-:W-:Y:S02]  /*150f0*/  @!P5 LEA R10, P0, R8.reuse, R0, 0x2 ;  /* 0x00000000080ad211 */ /* 0x040fe400078010ff */
[----:B------:R-:W-:Y:S02]  /*15100*/  ISETP.GE.AND P1, PT, R13, c[0x0][0x3c8], PT ;  /* 0x0000f2000d007a0c */ /* 0x000fe40003f26270 */
[----:B------:R-:W-:Y:S02]  /*15110*/  @!P5 LEA.HI.X R11, R8, R4, R9, 0x2, P0 ;  /* 0x00000004080bd211 */ /* 0x000fe400000f1409 */
[----:B------:R-:W-:-:S04]  /*15120*/  @!P3 LEA R8, P0, R17, R0, 0x2 ;  /* 0x000000001108b211 */ /* 0x000fc800078010ff */
[----:B------:R-:W-:Y:S01]  /*15130*/  @!P3 LEA.HI.X R9, R17, R4, R18, 0x2, P0 ;  /* 0x000000041109b211 */ /* 0x000fe200000f1412 */
[----:B------:R2:W-:Y:S01]  /*15140*/  @!P4 ST.E.64 [R2.64], R94 ;  /* 0x0000005e0200c985 */ /* 0x0005e2000c101b08 */
[----:B-1----:R-:W-:-:S04]  /*15150*/  @!P2 LEA R6, P0, R15, R0, 0x2 ;  /* 0x000000000f06a211 */ /* 0x002fc800078010ff */
[----:B------:R-:W-:Y:S01]  /*15160*/  @!P2 LEA.HI.X R7, R15, R4, R16, 0x2, P0 ;  /* 0x000000040f07a211 */ /* 0x000fe200000f1410 */
[----:B------:R1:W-:Y:S04]  /*15170*/  @!P5 ST.E.64 [R10.64], R132 ;  /* 0x000000840a00d985 */ /* 0x0003e8000c101b08 */
[----:B------:R1:W-:Y:S01]  /*15180*/  @!P3 ST.E.64 [R8.64], R96 ;  /* 0x000000600800b985 */ /* 0x0003e2000c101b08 */
[----:B--2---:R-:W-:-:S04]  /*15190*/  @!P1 LEA R2, P0, R13, R0, 0x2 ;  /* 0x000000000d029211 */ /* 0x004fc800078010ff */
[----:B------:R-:W-:Y:S01]  /*151a0*/  @!P1 LEA.HI.X R3, R13, R4, R14, 0x2, P0 ;  /* 0x000000040d039211 */ /* 0x000fe200000f140e */
[----:B------:R1:W-:Y:S04]  /*151b0*/  @!P2 ST.E.64 [R6.64], R76 ;  /* 0x0000004c0600a985 */ /* 0x0003e8000c101b08 */
[----:B------:R1:W-:Y:S04]  /*151c0*/  @!P1 ST.E.64 [R2.64], R62 ;  /* 0x0000003e02009985 */ /* 0x0003e8000c101b08 */
.L_x_371:
[----:B------:R-:W-:Y:S05]  /*151d0*/  BSYNC B0 ;  /* 0x0000000000007941 */ /* 0x000fea0003800000 */
.L_x_370:
[----:B------:R-:W-:Y:S05]  /*151e0*/  BRA.DIV ~URZ, `(.L_x_372) ;  /* 0x000045f27f007947 */ /* 0x000fea000b800000 */
[----:B-1----:R1:W2:Y:S02]  /*151f0*/  SHFL.IDX PT, R4, R5, 0x2, 0x1c1f ;  /* 0x005c1f0005047f89 */ /* 0x0022a400000e0000 */
.L_x_451:
[----:B------:R-:W-:Y:S05]  /*15200*/  BRA.DIV ~URZ, `(.L_x_373) ;  /* 0x000046427f007947 */ /* 0x000fea000b800000 */
[----:B----4-:R4:W1:Y:S02]  /*15210*/  SHFL.IDX PT, R0, R12, 0x2, 0x1c1f ;  /* 0x005c1f000c007f89 */ /* 0x01086400000e0000 */
.L_x_452:
[----:B------:R-:W5:Y:S01]  /*15220*/  LDL R2, [R1+0x78] ;  /* 0x0000780001027983 */ /* 0x000f620000100800 */
[----:B------:R-:W-:Y:S01]  /*15230*/  BSSY B0, `(.L_x_374) ;  /* 0x0000033000007945 */ /* 0x000fe20003800000 */
[----:B-----5:R-:W-:-:S13]  /*15240*/  LOP3.LUT P0, RZ, R2, 0x1, RZ, 0xc0, !PT ;  /* 0x0000000102ff7812 */ /* 0x020fda000780c0ff */
        /* <DEDUP_REMOVED lines=18> */
[----:B----4-:R-:W-:Y:S02]  /*15370*/  ISETP.GE.AND P4, PT, R21, c[0x0][0x3c8], PT ;  /* 0x0000f20015007a0c */ /* 0x010fe40003f86270 */
[----:B--2---:R-:W-:-:S07]  /*15380*/  ISETP.GE.AND P5, PT, R10, c[0x0][0x3c8], PT ;  /* 0x0000f2000a007a0c */ /* 0x004fce0003fa6270 */
[----:B-1----:R-:W-:Y:S02]  /*15390*/  @!P1 IMAD.MOV.U32 R6, RZ, RZ, R0 ;  /* 0x000000ffff069224 */ /* 0x002fe400078e0000 */
[----:B------:R-:W-:Y:S01]  /*153a0*/  @!P1 IMAD.MOV.U32 R7, RZ, RZ, R4 ;  /* 0x000000ffff079224 */ /* 0x000fe200078e0004 */
[----:B------:R-:W-:-:S03]  /*153b0*/  @!P0 LEA R2, P2, R23, R0, 0x2 ;  /* 0x0000000017028211 */ /* 0x000fc600078410ff */
[----:B------:R-:W-:Y:S01]  /*153c0*/  @!P1 IMAD.WIDE R8, R8, 0x4, R6 ;  /* 0x0000000408089825 */ /* 0x000fe200078e0206 */
[----:B------:R-:W-:Y:S02]  /*153d0*/  @!P0 LEA.HI.X R3, R23, R4, R24, 0x2, P2 ;  /* 0x0000000417038211 */ /* 0x000fe400010f1418 */
[----:B------:R-:W-:Y:S02]  /*153e0*/  ISETP.GE.AND P2, PT, R17, c[0x0][0x3c8], PT ;  /* 0x0000f20011007a0c */ /* 0x000fe40003f46270 */
[----:B------:R-:W-:Y:S01]  /*153f0*/  @!P1 ST.E.64 [R8.64], R42 ;  /* 0x0000002a08009985 */ /* 0x000fe2000c101b08 */
[----:B------:R-:W-:Y:S02]  /*15400*/  @!P4 LEA R6, P6, R21, R0, 0x2 ;  /* 0x000000001506c211 */ /* 0x000fe400078c10ff */
[----:B------:R-:W-:Y:S01]  /*15410*/  ISETP.GE.AND P3, PT, R19, c[0x0][0x3c8], PT ;  /* 0x0000f20013007a0c */ /* 0x000fe20003f66270 */
[----:B------:R1:W-:Y:S01]  /*15420*/  @!P0 ST.E.64 [R2.64], R32 ;  /* 0x0000002002008985 */ /* 0x0003e2000c101b08 */
[----:B------:R-:W-:-:S02]  /*15430*/  ISETP.GE.AND P1, PT, R15, c[0x0][0x3c8], PT ;  /* 0x0000f2000f007a0c */ /* 0x000fc40003f26270 */
[----:B------:R-:W-:Y:S02]  /*15440*/  ISETP.GE.AND P0, PT, R13, c[0x0][0x3c8], PT ;  /* 0x0000f2000d007a0c */ /* 0x000fe40003f06270 */
[----:B------:R-:W-:-:S05]  /*15450*/  @!P4 LEA.HI.X R7, R21, R4, R22, 0x2, P6 ;  /* 0x000000041507c211 */ /* 0x000fca00030f1416 */
[----:B------:R2:W-:Y:S01]  /*15460*/  @!P4 ST.E.64 [R6.64], R34 ;  /* 0x000000220600c985 */ /* 0x0005e2000c101b08 */
[CC--:B-1----:R-:W-:Y:S02]  /*15470*/  @!P5 LEA R2, P6, R10.reuse, R0.reuse, 0x2 ;  /* 0x000000000a02d211 */ /* 0x0c2fe400078c10ff */
[----:B------:R-:W-:Y:S02]  /*15480*/  @!P2 LEA R8, P4, R17, R0, 0x2 ;  /* 0x000000001108a211 */ /* 0x000fe400078810ff */
[----:B------:R-:W-:Y:S02]  /*15490*/  @!P5 LEA.HI.X R3, R10, R4, R11, 0x2, P6 ;  /* 0x000000040a03d211 */ /* 0x000fe400030f140b */
[----:B------:R-:W-:Y:S02]  /*154a0*/  @!P3 LEA R10, P6, R19, R0, 0x2 ;  /* 0x00000000130ab211 */ /* 0x000fe400078c10ff */
[-C--:B------:R-:W-:Y:S01]  /*154b0*/  @!P2 LEA.HI.X R9, R17, R4.reuse, R18, 0x2, P4 ;  /* 0x000000041109a211 */ /* 0x080fe200020f1412 */
[----:B------:R1:W-:Y:S01]  /*154c0*/  @!P5 ST.E.64 [R2.64], R36 ;  /* 0x000000240200d985 */ /* 0x0003e2000c101b08 */
[----:B------:R-:W-:-:S02]  /*154d0*/  @!P3 LEA.HI.X R11, R19, R4, R20, 0x2, P6 ;  /* 0x00000004130bb211 */ /* 0x000fc400030f1414 */
[----:B--2---:R-:W-:-:S04]  /*154e0*/  @!P1 LEA R6, P5, R15, R0, 0x2 ;  /* 0x000000000f069211 */ /* 0x004fc800078a10ff */
[----:B------:R-:W-:Y:S01]  /*154f0*/  @!P1 LEA.HI.X R7, R15, R4, R16, 0x2, P5 ;  /* 0x000000040f079211 */ /* 0x000fe200028f1410 */
[----:B------:R2:W-:Y:S04]  /*15500*/  @!P3 ST.E.64 [R10.64], R52 ;  /* 0x000000340a00b985 */ /* 0x0005e8000c101b08 */
[----:B------:R2:W-:Y:S04]  /*15510*/  @!P2 ST.E.64 [R8.64], R48 ;  /* 0x000000300800a985 */ /* 0x0005e8000c101b08 */
[----:B------:R2:W-:Y:S01]  /*15520*/  @!P1 ST.E.64 [R6.64], R38 ;  /* 0x0000002606009985 */ /* 0x0005e2000c101b08 */
[----:B-1----:R-:W-:-:S04]  /*15530*/  @!P0 LEA R2, P4, R13, R0, 0x2 ;  /* 0x000000000d028211 */ /* 0x002fc800078810ff */
[----:B------:R-:W-:-:S05]  /*15540*/  @!P0 LEA.HI.X R3, R13, R4, R14, 0x2, P4 ;  /* 0x000000040d038211 */ /* 0x000fca00020f140e */
[----:B------:R2:W-:Y:S04]  /*15550*/  @!P0 ST.E.64 [R2.64], R26 ;  /* 0x0000001a02008985 */ /* 0x0005e8000c101b08 */
.L_x_375:
[----:B------:R-:W-:Y:S05]  /*15560*/  BSYNC B0 ;  /* 0x0000000000007941 */ /* 0x000fea0003800000 */
.L_x_374:
[----:B------:R-:W-:Y:S05]  /*15570*/  BRA.DIV ~URZ, `(.L_x_376) ;  /* 0x000043427f007947 */ /* 0x000fea000b800000 */
[----:B--2---:R2:W3:Y:S04]  /*15580*/  SHFL.IDX PT, R4, R5, 0x3, 0x1c1f ;  /* 0x007c1f0005047f89 */ /* 0x0044e800000e0000 */
[----:B-1----:R2:W1:Y:S02]  /*15590*/  SHFL.IDX PT, R0, R12, 0x3, 0x1c1f ;  /* 0x007c1f000c007f89 */ /* 0x00246400000e0000 */
.L_x_453:
[----:B------:R-:W5:Y:S02]  /*155a0*/  LDL R2, [R1+0x78] ;  /* 0x0000780001027983 */ /* 0x000f640000100800 */
[----:B-----5:R-:W-:-:S13]  /*155b0*/  LOP3.LUT P0, RZ, R2, 0x2, RZ, 0xc0, !PT ;  /* 0x0000000202ff7812 */ /* 0x020fda000780c0ff */
[----:B------:R-:W-:Y:S05]  /*155c0*/  @P0 BRA `(.L_x_364) ;  /* 0x00000f4000000947 */ /* 0x000fea0003800000 */
[----:B------:R-:W5:Y:S04]  /*155d0*/  LDL R6, [R1+0x7c] ;  /* 0x00007c0001067983 */ /* 0x000f680000100800 */
[----:B--2---:R-:W2:Y:S04]  /*155e0*/  LDL R10, [R1+0x74] ;  /* 0x00007400010a7983 */ /* 0x004ea80000100800 */
[----:B----4-:R-:W4:Y:S04]  /*155f0*/  LDL R18, [R1+0x6c] ;  /* 0x00006c0001127983 */ /* 0x010f280000100800 */
[----:B---3--:R-:W3:Y:S04]  /*15600*/  LDL R8, [R1+0x70] ;  /* 0x0000700001087983 */ /* 0x008ee80000100800 */
[----:B------:R-:W3:Y:S04]  /*15610*/  LDL R11, [R1+0xc0] ;  /* 0x0000c000010b7983 */ /* 0x000ee80000100800 */
        /* <DEDUP_REMOVED lines=8> */
[----:B------:R-:W3:Y:S01]  /*156a0*/  LDL R5, [R1+0x5c] ;  /* 0x00005c0001057983 */ /* 0x000ee20000100800 */
[----:B-----5:R-:W-:-:S02]  /*156b0*/  ISETP.GE.AND P0, PT, R6, c[0x0][0x3c8], PT ;  /* 0x0000f20006007a0c */ /* 0x020fc40003f06270 */
[----:B--2---:R-:W-:-:S11]  /*156c0*/  ISETP.GE.AND P5, PT, R10, c[0x0][0x3c8], PT ;  /* 0x0000f2000a007a0c */ /* 0x004fd60003fa6270 */
[----:B-1----:R-:W-:Y:S02]  /*156d0*/  @!P0 IMAD.MOV.U32 R2, RZ, RZ, R0 ;  /* 0x000000ffff028224 */ /* 0x002fe400078e0000 */
[----:B------:R-:W-:Y:S01]  /*156e0*/  @!P0 IMAD.MOV.U32 R3, RZ, RZ, R4 ;  /* 0x000000ffff038224 */ /* 0x000fe200078e0004 */
[----:B----4-:R-:W-:-:S03]  /*156f0*/  ISETP.GE.AND P3, PT, R18, c[0x0][0x3c8], PT ;  /* 0x0000f20012007a0c */ /* 0x010fc60003f66270 */
[----:B------:R-:W-:Y:S01]  /*15700*/  @!P0 IMAD.WIDE R2, R6, 0x4, R2 ;  /* 0x0000000406028825 */ /* 0x000fe200078e0202 */
[----:B---3--:R-:W-:-:S04]  /*15710*/  ISETP.GE.AND P4, PT, R8, c[0x0][0x3c8], PT ;  /* 0x0000f20008007a0c */ /* 0x008fc80003f86270 */
[----:B------:R1:W-:Y:S01]  /*15720*/  @!P0 ST.E.64 [R2.64], R30 ;  /* 0x0000001e02008985 */ /* 0x0003e2000c101b08 */
[----:B------:R-:W-:-:S04]  /*15730*/  @!P5 LEA R6, P0, R10, R0, 0x2 ;  /* 0x000000000a06d211 */ /* 0x000fc800078010ff */
[----:B------:R-:W-:-:S05]  /*15740*/  @!P5 LEA.HI.X R7, R10, R4, R11, 0x2, P0 ;  /* 0x000000040a07d211 */ /* 0x000fca00000f140b */
[----:B------:R-:W-:Y:S01]  /*15750*/  @!P5 ST.E.64 [R6.64], R44 ;  /* 0x0000002c0600d985 */ /* 0x000fe2000c101b08 */
[-C--:B------:R-:W-:Y:S02]  /*15760*/  @!P3 LEA R10, P5, R18, R0.reuse, 0x2 ;  /* 0x00000000120ab211 */ /* 0x080fe400078a10ff */
[----:B------:R-:W-:Y:S02]  /*15770*/  ISETP.GE.AND P2, PT, R16, c[0x0][0x3c8], PT ;  /* 0x0000f20010007a0c */ /* 0x000fe40003f46270 */
[----:B------:R-:W-:Y:S02]  /*15780*/  ISETP.GE.AND P1, PT, R14, c[0x0][0x3c8], PT ;  /* 0x0000f2000e007a0c */ /* 0x000fe40003f26270 */
[----:B------:R-:W-:Y:S02]  /*15790*/  ISETP.GE.AND P0, PT, R12, c[0x0][0x3c8], PT ;  /* 0x0000f2000c007a0c */ /* 0x000fe40003f06270 */
[----:B-1----:R-:W-:-:S04]  /*157a0*/  @!P4 LEA R2, P6, R8, R0, 0x2 ;  /* 0x000000000802c211 */ /* 0x002fc800078c10ff */
[----:B------:R-:W-:-:S05]  /*157b0*/  @!P4 LEA.HI.X R3, R8, R4, R9, 0x2, P6 ;  /* 0x000000040803c211 */ /* 0x000fca00030f1409 */
[----:B------:R1:W-:Y:S01]  /*157c0*/  @!P4 ST.E.64 [R2.64], R46 ;  /* 0x0000002e0200c985 */ /* 0x0003e2000c101b08 */
[----:B------:R-:W-:-:S04]  /*157d0*/  @!P2 LEA R8, P6, R16, R0, 0x2 ;  /* 0x000000001008a211 */ /* 0x000fc800078c10ff */
[----:B------:R-:W-:Y:S02]  /*157e0*/  @!P2 LEA.HI.X R9, R16, R4, R17, 0x2, P6 ;  /* 0x000000041009a211 */ /* 0x000fe400030f1411 */
[----:B-1----:R-:W-:-:S04]  /*157f0*/  P2R R2, PR, RZ, 0x20 ;  /* 0x00000020ff027803 */ /* 0x002fc80000000000 */
[----:B------:R-:W-:Y:S02]  /*15800*/  ISETP.NE.AND P4, PT, R2, RZ, PT ;  /* 0x000000ff0200720c */ /* 0x000fe40003f85270 */
[----:B------:R-:W-:Y:S02]  /*15810*/  @!P1 LEA R6, P5, R14, R0, 0x2 ;  /* 0x000000000e069211 */ /* 0x000fe400078a10ff */
[----:B------:R-:W-:Y:S02]  /*15820*/  @!P3 LEA.HI.X R11, R18, R4, R19, 0x2, P4 ;  /* 0x00000004120bb211 */ /* 0x000fe400020f1413 */
[----:B------:R-:W-:Y:S02]  /*15830*/  @!P0 LEA R2, P4, R12, R0, 0x2 ;  /* 0x000000000c028211 */ /* 0x000fe400078810ff */
[-C--:B------:R-:W-:Y:S02]  /*15840*/  @!P1 LEA.HI.X R7, R14, R4.reuse, R15, 0x2, P5 ;  /* 0x000000040e079211 */ /* 0x080fe400028f140f */
[----:B------:R-:W-:Y:S01]  /*15850*/  @!P0 LEA.HI.X R3, R12, R4, R13, 0x2, P4 ;  /* 0x000000040c038211 */ /* 0x000fe200020f140d */
[----:B------:R1:W-:Y:S04]  /*15860*/  @!P3 ST.E.64 [R10.64], R56 ;  /* 0x000000380a00b985 */ /* 0x0003e8000c101b08 */
[----:B------:R1:W-:Y:S04]  /*15870*/  @!P2 ST.E.64 [R8.64], R54 ;  /* 0x000000360800a985 */ /* 0x0003e8000c101b08 */
[----:B------:R1:W-:Y:S04]  /*15880*/  @!P1 ST.E.64 [R6.64], R50 ;  /* 0x0000003206009985 */ /* 0x0003e8000c101b08 */
[----:B------:R1:W-:Y:S01]  /*15890*/  @!P0 ST.E.64 [R2.64], R40 ;  /* 0x0000002802008985 */ /* 0x0003e2000c101b08 */
[----:B------:R-:W-:-:S13]  /*158a0*/  ISETP.GE.AND P0, PT, R5, c[0x0][0x3c8], PT ;  /* 0x0000f20005007a0c */ /* 0x000fda0003f06270 */
[----:B------:R-:W-:Y:S05]  /*158b0*/  @P0 BRA `(.L_x_364) ;  /* 0x00000c5000000947 */ /* 0x000fea0003800000 */
[----:B------:R-:W2:Y:S01]  /*158c0*/  LDL R12, [R1+0xa8] ;  /* 0x0000a800010c7983 */ /* 0x000ea20000100800 */
[----:B-1----:R-:W-:-:S04]  /*158d0*/  LEA R2, P0, R5, R0, 0x2 ;  /* 0x0000000005027211 */ /* 0x002fc800078010ff */
[----:B--2---:R-:W-:-:S05]  /*158e0*/  LEA.HI.X R3, R5, R4, R12, 0x2, P0 ;  /* 0x0000000405037211 */ /* 0x004fca00000f140c */
[----:B------:R1:W-:Y:S01]  /*158f0*/  ST.E.64 [R2.64], R28 ;  /* 0x0000001c02007985 */ /* 0x0003e2000c101b08 */
[----:B------:R-:W-:Y:S05]  /*15900*/  BRA `(.L_x_364) ;  /* 0x00000c0000007947 */ /* 0x000fea0003800000 */
.L_x_349:
[----:B------:R-:W3:Y:S04]  /*15910*/  LDL.LU R0, [R1+0x50] ;  /* 0x0000500001007983 */ /* 0x000ee80000300800 */
[----:B------:R-:W4:Y:S01]  /*15920*/  LDL.LU R7, [R1+0x54] ;  /* 0x0000540001077983 */ /* 0x000f220000300800 */
[----:B------:R-:W-:Y:S02]  /*15930*/  ISETP.NE.U32.AND P0, PT, RZ, c[0x0][0x508], PT ;  /* 0x00014200ff007a0c */ /* 0x000fe40003f05070 */
[----:B------:R-:W-:Y:S01]  /*15940*/  ISETP.NE.U32.AND P3, PT, RZ, c[0x0][0x500], PT ;  /* 0x00014000ff007a0c */ /* 0x000fe20003f65070 */
[----:B--2---:R-:W2:Y:S01]  /*15950*/  LDL.LU R6, [R1+0x84] ;  /* 0x0000840001067983 */ /* 0x004ea20000300800 */
[----:B------:R-:W-:Y:S01]  /*15960*/  ISETP.NE.AND.EX P2, PT, RZ, c[0x0][0x50c], PT, P0 ;  /* 0x00014300ff007a0c */ /* 0x000fe20003f45300 */
[----:B------:R-:W-:Y:S01]  /*15970*/  IMAD.MOV.U32 R19, RZ, RZ, c[0x0][0x388] ;  /* 0x0000e200ff137624 */ /* 0x000fe200078e00ff */
[----:B------:R-:W-:-:S02]  /*15980*/  ISETP.NE.AND.EX P3, PT, RZ, c[0x0][0x504], PT, P3 ;  /* 0x00014100ff007a0c */ /* 0x000fc40003f65330 */
[----:B---3--:R-:W-:-:S09]  /*15990*/  IADD3 R2, P1, R0, c[0x0][0x500], RZ ;  /* 0x0001400000027a10 */ /* 0x008fd20007f3e0ff */
[----:B------:R-:W-:Y:S01]  /*159a0*/  @P2 IADD3 R4, P0, R0, c[0x0][0x508], RZ ;  /* 0x0001420000042a10 */ /* 0x000fe20007f1e0ff */
[----:B------:R-:W-:Y:S01]  /*159b0*/  IMAD.MOV.U32 R0, RZ, RZ, RZ ;  /* 0x000000ffff007224 */ /* 0x000fe200078e00ff */
[C---:B----4-:R-:W-:Y:S02]  /*159c0*/  IADD3.X R3, R7.reuse, c[0x0][0x504], RZ, P1, !PT ;  /* 0x0001410007037a10 */ /* 0x050fe40000ffe4ff */
[----:B------:R-:W-:-:S03]  /*159d0*/  @P2 IADD3.X R5, R7, c[0x0][0x50c], RZ, P0, !PT ;  /* 0x0001430007052a10 */ /* 0x000fc600007fe4ff */
[----:B------:R1:W5:Y:S04]  /*159e0*/  @P3 LDG.E R0, [R2.64] ;  /* 0x0000000802003981 */ /* 0x000368000c1e1900 */
[----:B------:R1:W5:Y:S01]  /*159f0*/  @P2 LDG.E R19, [R4.64] ;  /* 0x0000000804132981 */ /* 0x000362000c1e1900 */
[----:B--2---:R-:W-:-:S04]  /*15a00*/  ISETP.NE.AND P0, PT, R6, RZ, PT ;  /* 0x000000ff0600720c */ /* 0x004fc80003f05270 */
[----:B------:R-:W-:Y:S01]  /*15a10*/  SEL R18, R6, c[0x0][0x3d4], P0 ;  /* 0x0000f50006127a07 */ /* 0x000fe20000000000 */
[----:B------:R-:W-:Y:S05]  /*15a20*/  @P2 BRA `(.L_x_377) ;  /* 0x0000004000002947 */ /* 0x000fea0003800000 */
[----:B------:R-:W-:Y:S05]  /*15a30*/  @!P3 BRA `(.L_x_377) ;  /* 0x000000300000b947 */ /* 0x000fea0003800000 */
[----:B-1----:R1:W2:Y:S04]  /*15a40*/  LDG.E R4, [R2.64] ;  /* 0x0000000802047981 */ /* 0x0022a8000c1e1900 */
[----:B-1----:R-:W2:Y:S02]  /*15a50*/  LDG.E R2, [R2.64+0x4] ;  /* 0x0000040802027981 */ /* 0x002ea4000c1e1900 */
[----:B--2--5:R-:W-:Y:S02]  /*15a60*/  IADD3 R19, -R4, R2, RZ ;  /* 0x0000000204137210 */ /* 0x024fe40007ffe1ff */
.L_x_377:
        /* <DEDUP_REMOVED lines=31> */
[----:B------:R-:W-:-:S04]  /*15c60*/  IMAD.WIDE.U32 R6, R6, R8, RZ ;  /* 0x0000000806067225 */ /* 0x000fc800078e00ff */
[----:B------:R-:W-:Y:S01]  /*15c70*/  IMAD.IADD R11, R7, 0x1, R11 ;  /* 0x00000001070b7824 */ /* 0x000fe200078e020b */
[----:B------:R-:W-:Y:S01]  /*15c80*/  IADD3 R7, R5, R10, RZ ;  /* 0x0000000a05077210 */ /* 0x000fe20007ffe0ff */
[----:B------:R-:W-:-:S05]  /*15c90*/  @P0 IMAD.HI.U32 R20, R16, c[0x0][0x4ec], RZ ;  /* 0x00013b0010140a27 */ /* 0x000fca00078e00ff */
[----:B------:R-:W-:Y:S02]  /*15ca0*/  @P0 SHF.R.U32.HI R2, RZ, c[0x0][0x4f0], R20 ;  /* 0x00013c00ff020a19 */ /* 0x000fe40000011614 */
[----:B------:R-:W-:-:S03]  /*15cb0*/  IADD3 R20, P1, P0, R4, R6, R0 ;  /* 0x0000000604147210 */ /* 0x000fc6000783e000 */
[----:B------:R-:W-:Y:S01]  /*15cc0*/  IMAD.MOV R6, RZ, RZ, -R2 ;  /* 0x000000ffff067224 */ /* 0x000fe200078e0a02 */
[----:B------:R-:W-:Y:S02]  /*15cd0*/  IADD3.X R11, R7, R11, R17, P1, P0 ;  /* 0x0000000b070b7210 */ /* 0x000fe40000fe0411 */
[----:B--2---:R-:W-:-:S05]  /*15ce0*/  SEL R3, R22, RZ, P2 ;  /* 0x000000ff16037207 */ /* 0x004fca0001000000 */
[-C--:B-----5:R-:W-:Y:S02]  /*15cf0*/  IMAD R10, R15, R3.reuse, RZ ;  /* 0x000000030f0a7224 */ /* 0x0a0fe400078e02ff */
[----:B------:R-:W-:-:S04]  /*15d00*/  IMAD.WIDE.U32 R4, R14, R3, RZ ;  /* 0x000000030e047225 */ /* 0x000fc800078e00ff */
[----:B------:R-:W-:Y:S01]  /*15d10*/  IMAD R3, R6, c[0x0][0x4e8], R16 ;  /* 0x00013a0006037a24 */ /* 0x000fe200078e0210 */
[----:B------:R-:W-:Y:S02]  /*15d20*/  IADD3 R7, R5, R10, RZ ;  /* 0x0000000a05077210 */ /* 0x000fe40007ffe0ff */
[----:B------:R-:W-:Y:S02]  /*15d30*/  IADD3 R4, P1, P0, R2, R20, R4 ;  /* 0x0000001402047210 */ /* 0x000fe4000783e004 */
[----:B------:R-:W-:Y:S01]  /*15d40*/  SHF.R.S32.HI R5, RZ, 0x1f, R2 ;  /* 0x0000001fff057819 */ /* 0x000fe20000011402 */
[----:B------:R-:W-:Y:S01]  /*15d50*/  IMAD R2, R13, R3, RZ ;  /* 0x000000030d027224 */ /* 0x000fe200078e02ff */
[----:B------:R-:W-:Y:S02]  /*15d60*/  SHF.R.S32.HI R6, RZ, 0x1f, R3 ;  /* 0x0000001fff067819 */ /* 0x000fe40000011403 */
[----:B------:R-:W-:Y:S01]  /*15d70*/  IADD3.X R5, R5, R11, R7, P1, P0 ;  /* 0x0000000b05057210 */ /* 0x000fe20000fe0407 */
[----:B------:R-:W-:-:S02]  /*15d80*/  IMAD.MOV.U32 R7, RZ, RZ, c[0x0][0x4a8] ;  /* 0x00012a00ff077624 */ /* 0x000fc400078e00ff */
[C---:B------:R-:W-:Y:S02]  /*15d90*/  IMAD R6, R12.reuse, R6, R2 ;  /* 0x000000060c067224 */ /* 0x040fe400078e0202 */
        /* <DEDUP_REMOVED lines=9> */
.L_x_379:
[----:B------:R-:W-:Y:S05]  /*15e30*/  BSYNC B0 ;  /* 0x0000000000007941 */ /* 0x000fea0003800000 */
.L_x_378:
[----:B------:R-:W-:-:S13]  /*15e40*/  ISETP.GT.AND P0, PT, R18, 0x1, PT ;  /* 0x000000011200780c */ /* 0x000fda0003f04270 */
[----:B------:R-:W-:Y:S05]  /*15e50*/  @P0 BRA `(.L_x_364) ;  /* 0x000006b000000947 */ /* 0x000fea0003800000 */
[----:B-1----:R-:W2:Y:S04]  /*15e60*/  LDL.LU R2, [R1+0x34] ;  /* 0x0000340001027983 */ /* 0x002ea80000300800 */
[----:B------:R-:W3:Y:S01]  /*15e70*/  LDL R5, [R1] ;  /* 0x0000000001057983 */ /* 0x000ee20000100800 */
[----:B------:R-:W-:Y:S01]  /*15e80*/  IMAD R4, R17, c[0x0][0x3a0], RZ ;  /* 0x0000e80011047a24 */ /* 0x000fe200078e02ff */
[----:B------:R-:W-:Y:S02]  /*15e90*/  ISETP.GE.AND P2, PT, R244, c[0x0][0x3c8], PT ;  /* 0x0000f200f4007a0c */ /* 0x000fe40003f46270 */
[----:B------:R-:W1:Y:S02]  /*15ea0*/  S2R R12, SR_TID.X ;  /* 0x00000000000c7919 */ /* 0x000e640000002100 */
[----:B-1----:R-:W-:-:S04]  /*15eb0*/  SHF.R.S32.HI R11, RZ, 0x1f, R12 ;  /* 0x0000001fff0b7819 */ /* 0x002fc8000001140c */
[----:B------:R-:W-:-:S04]  /*15ec0*/  LEA.HI R11, R11, R12, RZ, 0x3 ;  /* 0x0000000c0b0b7211 */ /* 0x000fc800078f18ff */
[----:B------:R-:W-:Y:S02]  /*15ed0*/  SHF.R.S32.HI R11, RZ, 0x3, R11 ;  /* 0x00000003ff0b7819 */ /* 0x000fe4000001140b */
[----:B--2---:R-:W-:Y:S02]  /*15ee0*/  MOV R10, R2 ;  /* 0x00000002000a7202 */ /* 0x004fe40000000f00 */
[----:B------:R-:W-:-:S04]  /*15ef0*/  MOV R2, c[0x0][0x4e8] ;  /* 0x00013a0000027a02 */ /* 0x000fc80000000f00 */
[----:B------:R-:W-:Y:S01]  /*15f00*/  ISETP.NE.AND P0, PT, R2, 0x1, PT ;  /* 0x000000010200780c */ /* 0x000fe20003f05270 */
[----:B------:R-:W-:-:S04]  /*15f10*/  IMAD.WIDE.U32 R2, R0, c[0x0][0x3a0], RZ ;  /* 0x0000e80000027a25 */ /* 0x000fc800078e00ff */
[----:B------:R-:W-:Y:S01]  /*15f20*/  IMAD R0, R0, c[0x0][0x3a4], R4 ;  /* 0x0000e90000007a24 */ /* 0x000fe200078e0204 */
[----:B---3--:R-:W-:Y:S01]  /*15f30*/  LEA R4, R10, R5, 0x7 ;  /* 0x000000050a047211 */ /* 0x008fe200078e38ff */
[----:B------:R-:W-:-:S03]  /*15f40*/  IMAD R5, R21, c[0x0][0x3f0], RZ ;  /* 0x0000fc0015057a24 */ /* 0x000fc600078e02ff */
[----:B------:R-:W-:Y:S01]  /*15f50*/  IADD3 R3, R3, R0, RZ ;  /* 0x0000000003037210 */ /* 0x000fe20007ffe0ff */
[----:B------:R-:W-:Y:S02]  /*15f60*/  IMAD.MOV.U32 R0, RZ, RZ, R4 ;  /* 0x000000ffff007224 */ /* 0x000fe400078e0004 */
[----:B------:R-:W-:-:S04]  /*15f70*/  @P0 IMAD.HI.U32 R6, R4, c[0x0][0x4ec], RZ ;  /* 0x00013b0004060a27 */ /* 0x000fc800078e00ff */
[----:B------:R-:W-:Y:S01]  /*15f80*/  IMAD.WIDE.U32 R2, R8, c[0x0][0x3e8], R2 ;  /* 0x0000fa0008027a25 */ /* 0x000fe200078e0002 */
[----:B------:R-:W-:-:S03]  /*15f90*/  @P0 SHF.R.U32.HI R0, RZ, c[0x0][0x4f0], R6 ;  /* 0x00013c00ff000a19 */ /* 0x000fc60000011606 */
[----:B------:R-:W-:Y:S01]  /*15fa0*/  IMAD R3, R8, c[0x0][0x3ec], R3 ;  /* 0x0000fb0008037a24 */ /* 0x000fe200078e0203 */
[----:B------:R-:W-:Y:S01]  /*15fb0*/  SHF.R.S32.HI R6, RZ, 0x1f, R0 ;  /* 0x0000001fff067819 */ /* 0x000fe20000011400 */
[C---:B------:R-:W-:Y:S01]  /*15fc0*/  IMAD R7, R9.reuse, c[0x0][0x3f4], R5 ;  /* 0x0000fd0009077a24 */ /* 0x040fe200078e0205 */
[----:B------:R-:W-:Y:S01]  /*15fd0*/  IADD3 R5, -R0, RZ, RZ ;  /* 0x000000ff00057210 */ /* 0x000fe20007ffe1ff */
[----:B------:R-:W-:-:S04]  /*15fe0*/  IMAD.WIDE.U32 R2, R9, c[0x0][0x3f0], R2 ;  /* 0x0000fc0009027a25 */ /* 0x000fc800078e0002 */
[----:B------:R-:W-:Y:S01]  /*15ff0*/  IMAD R6, R6, c[0x0][0x3e0], RZ ;  /* 0x0000f80006067a24 */ /* 0x000fe200078e02ff */
[----:B------:R-:W-:Y:S01]  /*16000*/  IADD3 R3, R3, R7, RZ ;  /* 0x0000000703037210 */ /* 0x000fe20007ffe0ff */
[----:B------:R-:W-:Y:S02]  /*16010*/  IMAD R4, R5, c[0x0][0x4e8], R4 ;  /* 0x00013a0005047a24 */ /* 0x000fe400078e0204 */
[C---:B------:R-:W-:Y:S02]  /*16020*/  IMAD R6, R0.reuse, c[0x0][0x3e4], R6 ;  /* 0x0000f90000067a24 */ /* 0x040fe400078e0206 */
[----:B------:R-:W-:Y:S01]  /*16030*/  IMAD.WIDE.U32 R2, R0, c[0x0][0x3e0], R2 ;  /* 0x0000f80000027a25 */ /* 0x000fe200078e0002 */
[----:B------:R-:W-:-:S03]  /*16040*/  SHF.R.S32.HI R0, RZ, 0x1f, R4 ;  /* 0x0000001fff007819 */ /* 0x000fc60000011404 */
[----:B------:R-:W-:Y:S02]  /*16050*/  IMAD.IADD R3, R3, 0x1, R6 ;  /* 0x0000000103037824 */ /* 0x000fe400078e0206 */
[----:B------:R-:W-:Y:S02]  /*16060*/  IMAD R0, R0, c[0x0][0x3d8], RZ ;  /* 0x0000f60000007a24 */ /* 0x000fe400078e02ff */
[----:B------:R-:W-:-:S04]  /*16070*/  IMAD.WIDE.U32 R2, R4, c[0x0][0x3d8], R2 ;  /* 0x0000f60004027a25 */ /* 0x000fc800078e0002 */
[----:B------:R-:W-:Y:S01]  /*16080*/  IMAD R4, R4, c[0x0][0x3dc], R0 ;  /* 0x0000f70004047a24 */ /* 0x000fe200078e0200 */
[----:B------:R-:W-:Y:S02]  /*16090*/  LEA R6, P0, R2, c[0x0][0x380], 0x1 ;  /* 0x0000e00002067a11 */ /* 0x000fe400078008ff */
[----:B------:R-:W-:Y:S02]  /*160a0*/  LEA R0, R10, R11, 0x7 ;  /* 0x0000000b0a007211 */ /* 0x000fe400078e38ff */
[----:B------:R-:W-:-:S04]  /*160b0*/  IADD3 R4, R3, R4, RZ ;  /* 0x0000000403047210 */ /* 0x000fc80007ffe0ff */
[----:B------:R-:W-:Y:S01]  /*160c0*/  LEA.HI.X R5, R2, c[0x0][0x384], R4, 0x1, P0 ;  /* 0x0000e10002057a11 */ /* 0x000fe200000f0c04 */
[----:B------:R-:W-:Y:S05]  /*160d0*/  BRA.DIV ~URZ, `(.L_x_380) ;  /* 0x000038b27f007947 */ /* 0x000fea000b800000 */
[----:B------:R1:W2:Y:S02]  /*160e0*/  SHFL.IDX PT, R7, R5, RZ, 0x181f ;  /* 0x00181fff05077589 */ /* 0x0002a400000e0000 */
.L_x_454:
[----:B------:R-:W-:Y:S05]  /*160f0*/  BRA.DIV ~URZ, `(.L_x_381) ;  /* 0x000039027f007947 */ /* 0x000fea000b800000 */
[----:B------:R3:W4:Y:S02]  /*16100*/  SHFL.IDX PT, R2, R6, RZ, 0x181f ;  /* 0x00181fff06027589 */ /* 0x00072400000e0000 */
.L_x_455:
[----:B------:R-:W-:-:S05]  /*16110*/  IMAD R4, R19, c[0x0][0x4e8], RZ ;  /* 0x00013a0013047a24 */ /* 0x000fca00078e02ff */
[----:B------:R-:W-:-:S13]  /*16120*/  ISETP.GE.OR P0, PT, R0, R4, P2 ;  /* 0x000000040000720c */ /* 0x000fda0001706670 */
[----:B----4-:R-:W-:-:S04]  /*16130*/  @!P0 LEA R2, P1, R244, R2, 0x1 ;  /* 0x00000002f4028211 */ /* 0x010fc800078208ff */
[----:B--2---:R-:W-:-:S05]  /*16140*/  @!P0 LEA.HI.X R3, R244, R7, R245, 0x1, P1 ;  /* 0x00000007f4038211 */ /* 0x004fca00008f0cf5 */
[----:B------:R2:W-:Y:S01]  /*16150*/  @!P0 ST.E.128 [R2.64], RZ ;  /* 0x000000ff02008985 */ /* 0x0005e2000c101d08 */
[----:B------:R-:W-:Y:S05]  /*16160*/  BRA.DIV ~URZ, `(.L_x_382) ;  /* 0x000039027f007947 */ /* 0x000fea000b800000 */
[----:B------:R4:W1:Y:S04]  /*16170*/  SHFL.IDX PT, R7, R5, 0x1, 0x181f ;  /* 0x00381f0005077f89 */ /* 0x00086800000e0000 */
[----:B--2---:R4:W2:Y:S02]  /*16180*/  SHFL.IDX PT, R2, R6, 0x1, 0x181f ;  /* 0x00381f0006027f89 */ /* 0x0048a400000e0000 */
.L_x_456:
[----:B------:R-:W-:-:S04]  /*16190*/  IADD3 R3, R0, 0x10, RZ ;  /* 0x0000001000037810 */ /* 0x000fc80007ffe0ff */
[----:B------:R-:W-:-:S13]  /*161a0*/  ISETP.GE.OR P0, PT, R3, R4, P2 ;  /* 0x000000040300720c */ /* 0x000fda0001706670 */
[----:B--2---:R-:W-:-:S04]  /*161b0*/  @!P0 LEA R2, P1, R244, R2, 0x1 ;  /* 0x00000002f4028211 */ /* 0x004fc800078208ff */
[----:B-1----:R-:W-:-:S05]  /*161c0*/  @!P0 LEA.HI.X R3, R244, R7, R245, 0x1, P1 ;  /* 0x00000007f4038211 */ /* 0x002fca00008f0cf5 */
[----:B------:R1:W-:Y:S01]  /*161d0*/  @!P0 ST.E.128 [R2.64], RZ ;  /* 0x000000ff02008985 */ /* 0x0003e2000c101d08 */
[----:B------:R-:W-:Y:S05]  /*161e0*/  BRA.DIV ~URZ, `(.L_x_383) ;  /* 0x000039527f007947 */ /* 0x000fea000b800000 */
[----:B------:R2:W1:Y:S02]  /*161f0*/  SHFL.IDX PT, R7, R5, 0x2, 0x181f ;  /* 0x00581f0005077f89 */ /* 0x00046400000e0000 */
.L_x_457:
[----:B------:R-:W-:Y:S05]  /*16200*/  BRA.DIV ~URZ, `(.L_x_384) ;  /* 0x000039a27f007947 */ /* 0x000fea000b800000 */
[----:B-1----:R1:W2:Y:S02]  /*16210*/  SHFL.IDX PT, R2, R6, 0x2, 0x181f ;  /* 0x00581f0006027f89 */ /* 0x0022a400000e0000 */
.L_x_458:
[----:B------:R-:W-:-:S04]  /*16220*/  IADD3 R3, R0, 0x20, RZ ;  /* 0x0000002000037810 */ /* 0x000fc80007ffe0ff */
[----:B------:R-:W-:-:S13]  /*16230*/  ISETP.GE.OR P0, PT, R3, R4, P2 ;  /* 0x000000040300720c */ /* 0x000fda0001706670 */
[----:B--2---:R-:W-:-:S04]  /*16240*/  @!P0 LEA R2, P1, R244, R2, 0x1 ;  /* 0x00000002f4028211 */ /* 0x004fc800078208ff */
[----:B------:R-:W-:-:S05]  /*16250*/  @!P0 LEA.HI.X R3, R244, R7, R245, 0x1, P1 ;  /* 0x00000007f4038211 */ /* 0x000fca00008f0cf5 */
[----:B------:R2:W-:Y:S01]  /*16260*/  @!P0 ST.E.128 [R2.64], RZ ;  /* 0x000000ff02008985 */ /* 0x0005e2000c101d08 */
[----:B------:R-:W-:Y:S05]  /*16270*/  BRA.DIV ~URZ, `(.L_x_385) ;  /* 0x000039a27f007947 */ /* 0x000fea000b800000 */
[----:B------:R1:W2:Y:S04]  /*16280*/  SHFL.IDX PT, R7, R5, 0x3, 0x181f ;  /* 0x00781f0005077f89 */ /* 0x0002a800000e0000 */
[----:B--2---:R1:W2:Y:S02]  /*16290*/  SHFL.IDX PT, R2, R6, 0x3, 0x181f ;  /* 0x00781f0006027f89 */ /* 0x0042a400000e0000 */
.L_x_459:
[----:B------:R-:W-:-:S04]  /*162a0*/  IADD3 R3, R0, 0x30, RZ ;  /* 0x0000003000037810 */ /* 0x000fc80007ffe0ff */
[----:B------:R-:W-:-:S13]  /*162b0*/  ISETP.GE.OR P0, PT, R3, R4, P2 ;  /* 0x000000040300720c */ /* 0x000fda0001706670 */
[----:B--2---:R-:W-:-:S04]  /*162c0*/  @!P0 LEA R2, P1, R244, R2, 0x1 ;  /* 0x00000002f4028211 */ /* 0x004fc800078208ff */
[----:B------:R-:W-:-:S05]  /*162d0*/  @!P0 LEA.HI.X R3, R244, R7, R245, 0x1, P1 ;  /* 0x00000007f4038211 */ /* 0x000fca00008f0cf5 */
[----:B------:R2:W-:Y:S01]  /*162e0*/  @!P0 ST.E.128 [R2.64], RZ ;  /* 0x000000ff02008985 */ /* 0x0005e2000c101d08 */
[----:B------:R-:W-:Y:S05]  /*162f0*/  BRA.DIV ~URZ, `(.L_x_386) ;  /* 0x000039f27f007947 */ /* 0x000fea000b800000 */
[----:B------:R1:W2:Y:S02]  /*16300*/  SHFL.IDX PT, R7, R5, 0x4, 0x181f ;  /* 0x00981f0005077f89 */ /* 0x0002a400000e0000 */
.L_x_460:
[----:B------:R-:W-:Y:S05]  /*16310*/  BRA.DIV ~URZ, `(.L_x_387) ;  /* 0x00003a427f007947 */ /* 0x000fea000b800000 */
[----:B--2---:R2:W1:Y:S02]  /*16320*/  SHFL.IDX PT, R2, R6, 0x4, 0x181f ;  /* 0x00981f0006027f89 */ /* 0x00446400000e0000 */
.L_x_461:
[----:B------:R-:W-:-:S04]  /*16330*/  IADD3 R3, R0, 0x40, RZ ;  /* 0x0000004000037810 */ /* 0x000fc80007ffe0ff */
[----:B------:R-:W-:-:S13]  /*16340*/  ISETP.GE.OR P0, PT, R3, R4, P2 ;  /* 0x000000040300720c */ /* 0x000fda0001706670 */
[----:B-1----:R-:W-:-:S04]  /*16350*/  @!P0 LEA R2, P1, R244, R2, 0x1 ;  /* 0x00000002f4028211 */ /* 0x002fc800078208ff */
[----:B------:R-:W-:-:S05]  /*16360*/  @!P0 LEA.HI.X R3, R244, R7, R245, 0x1, P1 ;  /* 0x00000007f4038211 */ /* 0x000fca00008f0cf5 */
[----:B------:R1:W-:Y:S01]  /*16370*/  @!P0 ST.E.128 [R2.64], RZ ;  /* 0x000000ff02008985 */ /* 0x0003e2000c101d08 */
[----:B------:R-:W-:Y:S05]  /*16380*/  BRA.DIV ~URZ, `(.L_x_388) ;  /* 0x00003a427f007947 */ /* 0x000fea000b800000 */
[----:B------:R1:W2:Y:S04]  /*16390*/  SHFL.IDX PT, R7, R5, 0x5, 0x181f ;  /* 0x00b81f0005077f89 */ /* 0x0002a800000e0000 */
[----:B-1----:R1:W3:Y:S02]  /*163a0*/  SHFL.IDX PT, R2, R6, 0x5, 0x181f ;  /* 0x00b81f0006027f89 */ /* 0x0022e400000e0000 */
.L_x_462:
[----:B------:R-:W-:-:S04]  /*163b0*/  IADD3 R3, R0, 0x50, RZ ;  /* 0x0000005000037810 */ /* 0x000fc80007ffe0ff */
[----:B------:R-:W-:-:S13]  /*163c0*/  ISETP.GE.OR P0, PT, R3, R4, P2 ;  /* 0x000000040300720c */ /* 0x000fda0001706670 */
[----:B---3--:R-:W-:-:S04]  /*163d0*/  @!P0 LEA R2, P1, R244, R2, 0x1 ;  /* 0x00000002f4028211 */ /* 0x008fc800078208ff */
[----:B--2---:R-:W-:-:S05]  /*163e0*/  @!P0 LEA.HI.X R3, R244, R7, R245, 0x1, P1 ;  /* 0x00000007f4038211 */ /* 0x004fca00008f0cf5 */
[----:B------:R2:W-:Y:S01]  /*163f0*/  @!P0 ST.E.128 [R2.64], RZ ;  /* 0x000000ff02008985 */ /* 0x0005e2000c101d08 */
[----:B------:R-:W-:Y:S05]  /*16400*/  BRA.DIV ~URZ, `(.L_x_389) ;  /* 0x00003a927f007947 */ /* 0x000fea000b800000 */
[----:B------:R3:W1:Y:S02]  /*16410*/  SHFL.IDX PT, R7, R5, 0x6, 0x181f ;  /* 0x00d81f0005077f89 */ /* 0x00066400000e0000 */
.L_x_463:
[----:B------:R-:W-:Y:S05]  /*16420*/  BRA.DIV ~URZ, `(.L_x_390) ;  /* 0x00003ae27f007947 */ /* 0x000fea000b800000 */
[----:B--2---:R2:W3:Y:S02]  /*16430*/  SHFL.IDX PT, R2, R6, 0x6, 0x181f ;  /* 0x00d81f0006027f89 */ /* 0x0044e400000e0000 */
.L_x_464:
[----:B------:R-:W-:-:S04]  /*16440*/  IADD3 R3, R0, 0x60, RZ ;  /* 0x0000006000037810 */ /* 0x000fc80007ffe0ff */
[----:B------:R-:W-:-:S13]  /*16450*/  ISETP.GE.OR P0, PT, R3, R4, P2 ;  /* 0x000000040300720c */ /* 0x000fda0001706670 */
[----:B---3--:R-:W-:-:S04]  /*16460*/  @!P0 LEA R2, P1, R244, R2, 0x1 ;  /* 0x00000002f4028211 */ /* 0x008fc800078208ff */
[----:B-1----:R-:W-:-:S05]  /*16470*/  @!P0 LEA.HI.X R3, R244, R7, R245, 0x1, P1 ;  /* 0x00000007f4038211 */ /* 0x002fca00008f0cf5 */
[----:B------:R1:W-:Y:S01]  /*16480*/  @!P0 ST.E.128 [R2.64], RZ ;  /* 0x000000ff02008985 */ /* 0x0003e2000c101d08 */
[----:B------:R-:W-:Y:S05]  /*16490*/  BRA.DIV ~URZ, `(.L_x_391) ;  /* 0x00003ae27f007947 */ /* 0x000fea000b800000 */
[----:B----4-:R-:W3:Y:S04]  /*164a0*/  SHFL.IDX PT, R5, R5, 0x7, 0x181f ;  /* 0x00f81f0005057f89 */ /* 0x010ee800000e0000 */
[----:B-1----:R1:W4:Y:S02]  /*164b0*/  SHFL.IDX PT, R2, R6, 0x7, 0x181f ;  /* 0x00f81f0006027f89 */ /* 0x00232400000e0000 */
.L_x_465:
[----:B------:R-:W-:-:S04]  /*164c0*/  IADD3 R0, R0, 0x70, RZ ;  /* 0x0000007000007810 */ /* 0x000fc80007ffe0ff */
[----:B------:R-:W-:-:S13]  /*164d0*/  ISETP.GE.OR P0, PT, R0, R4, P2 ;  /* 0x000000040000720c */ /* 0x000fda0001706670 */
[----:B----4-:R-:W-:-:S04]  /*164e0*/  @!P0 LEA R2, P1, R244, R2, 0x1 ;  /* 0x00000002f4028211 */ /* 0x010fc800078208ff */
[----:B---3--:R-:W-:-:S05]  /*164f0*/  @!P0 LEA.HI.X R3, R244, R5, R245, 0x1, P1 ;  /* 0x00000005f4038211 */ /* 0x008fca00008f0cf5 */
[----:B------:R3:W-:Y:S04]  /*16500*/  @!P0 ST.E.128 [R2.64], RZ ;  /* 0x000000ff02008985 */ /* 0x0007e8000c101d08 */
.L_x_364:
[----:B------:R-:W-:Y:S05]  /*16510*/  BSYNC B1 ;  /* 0x0000000000017941 */ /* 0x000fea0003800000 */
.L_x_348:
[----:B-1----:R-:W5:Y:S02]  /*16520*/  LDL R0, [R1+0xe4] ;  /* 0x0000e40001007983 */ /* 0x002f640000100800 */
[----:B-----5:R-:W-:-:S13]  /*16530*/  ISETP.NE.AND P0, PT, R0, RZ, PT ;  /* 0x000000ff0000720c */ /* 0x020fda0003f05270 */
[----:B------:R-:W-:Y:S01]  /*16540*/  @P0 WARPSYNC 0xffffffff ;  /* 0xffffffff00000948 */ /* 0x000fe20003800000 */
[----:B------:R-:W-:Y:S06]  /*16550*/  @P0 BAR.SYNC.DEFER_BLOCKING 0x5, 0x80 ;  /* 0x0142000000000b1d */ /* 0x000fec0000010000 */
[----:B--23--:R-:W1:Y:S04]  /*16560*/  @P0 LDS.128 R4, [0x9100] ;  /* 0x00910000ff040984 */ /* 0x00ce680000000c00 */
[----:B-1----:R1:W-:Y:S04]  /*16570*/  @P0 STL.64 [R1+0x30], R4 ;  /* 0x0000300401000387 */ /* 0x0023e80000100a00 */
        /* <DEDUP_REMOVED lines=9> */
.L_x_466:
[----:B------:R-:W-:Y:S05]  /*16610*/  BRA.DIV ~URZ, `(.L_x_394) ;  /* 0x00003aa27f007947 */ /* 0x000fea000b800000 */
[----:B------:R3:W1:Y:S02]  /*16620*/  SHFL.IDX PT, R8, R84, 0x1, 0x1f ;  /* 0x00201f0054087f89 */ /* 0x00066400000e0000 */
.L_x_467:
[----:B------:R-:W5:Y:S01]  /*16630*/  LDL R0, [R1+0x3c] ;  /* 0x00003c0001007983 */ /* 0x000f620000100800 */
[----:B------:R-:W-:Y:S02]  /*16640*/  IMAD.MOV.U32 R6, RZ, RZ, RZ ;  /* 0x000000ffff067224 */ /* 0x000fe400078e00ff */
[----:B-----5:R-:W-:-:S05]  /*16650*/  IMAD.IADD R0, R0, 0x1, R13 ;  /* 0x0000000100007824 */ /* 0x020fca00078e020d */
[----:B------:R-:W-:-:S13]  /*16660*/  ISETP.GE.OR P0, PT, R0, c[0x0][0x53c], !P6 ;  /* 0x00014f0000007a0c */ /* 0x000fda0007706670 */
[----:B------:R-:W-:Y:S01]  /*16670*/  @!P0 MOV R2, 0x4 ;  /* 0x0000000400028802 */ /* 0x000fe20000000f00 */
[----:B------:R-:W-:-:S04]  /*16680*/  @!P0 IMAD.MOV.U32 R4, RZ, RZ, 0x4 ;  /* 0x00000004ff048424 */ /* 0x000fc800078e00ff */
[----:B------:R-:W-:-:S04]  /*16690*/  @!P0 IMAD.WIDE R4, R0, R4, c[0x0][0x580] ;  /* 0x0001600000048625 */ /* 0x000fc800078e0204 */
[----:B----4-:R-:W-:Y:S01]  /*166a0*/  @!P0 IMAD.WIDE R2, R0, R2, c[0x0][0x578] ;  /* 0x00015e0000028625 */ /* 0x010fe200078e0202 */
[----:B------:R-:W4:Y:S04]  /*166b0*/  @!P0 LDG.E R6, [R4.64] ;  /* 0x0000000804068981 */ /* 0x000f28000c1e1900 */
[----:B------:R-:W4:Y:S01]  /*166c0*/  @!P0 LDG.E R7, [R2.64] ;  /* 0x0000000802078981 */ /* 0x000f22000c1e1900 */
[C---:B------:R-:W-:Y:S02]  /*166d0*/  ISETP.GE.U32.AND P4, PT, R13.reuse, 0x10, PT ;  /* 0x000000100d00780c */ /* 0x040fe40003f86070 */
[C---:B------:R-:W-:Y:S02]  /*166e0*/  ISETP.GE.U32.AND P3, PT, R13.reuse, 0x8, PT ;  /* 0x000000080d00780c */ /* 0x040fe40003f66070 */
[----:B------:R-:W-:-:S02]  /*166f0*/  ISETP.GE.U32.AND P2, PT, R13, 0x4, PT ;  /* 0x000000040d00780c */ /* 0x000fc40003f46070 */
[C---:B------:R-:W-:Y:S02]  /*16700*/  ISETP.GE.U32.AND P1, PT, R13.reuse, 0x2, PT ;  /* 0x000000020d00780c */ /* 0x040fe40003f26070 */
[----:B------:R-:W-:Y:S02]  /*16710*/  ISETP.NE.AND P5, PT, R13, RZ, PT ;  /* 0x000000ff0d00720c */ /* 0x000fe40003fa5270 */
[----:B------:R-:W-:Y:S01]  /*16720*/  MOV R11, RZ ;  /* 0x000000ff000b7202 */ /* 0x000fe20000000f00 */
[----:B----4-:R-:W-:Y:S01]  /*16730*/  IMAD R0, R7, R6, RZ ;  /* 0x0000000607007224 */ /* 0x010fe200078e02ff */
[----:B------:R-:W-:Y:S07]  /*16740*/  BRA.DIV ~URZ, `(.L_x_395) ;  /* 0x000039e27f007947 */ /* 0x000fee000b800000 */
[----:B------:R4:W3:Y:S02]  /*16750*/  SHFL.UP PT, R4, R0, 0x1, RZ ;  /* 0x0420000000047989 */ /* 0x0008e400000e00ff */
.L_x_468:
[----:B---3--:R-:W-:-:S04]  /*16760*/  SEL R4, R4, RZ, P5 ;  /* 0x000000ff04047207 */ /* 0x008fc80002800000 */
[----:B----4-:R-:W-:Y:S01]  /*16770*/  IADD3 R0, R0, R4, RZ ;  /* 0x0000000400007210 */ /* 0x010fe20007ffe0ff */
[----:B------:R-:W-:Y:S05]  /*16780*/  BRA.DIV ~URZ, `(.L_x_396) ;  /* 0x000039e27f007947 */ /* 0x000fea000b800000 */
[----:B------:R-:W3:Y:S02]  /*16790*/  SHFL.UP PT, R2, R0, 0x2, RZ ;  /* 0x0440000000027989 */ /* 0x000ee400000e00ff */
[----:B---3--:R-:W-:-:S05]  /*167a0*/  SEL R2, R2, RZ, P1 ;  /* 0x000000ff02027207 */ /* 0x008fca0000800000 */
[----:B------:R-:W-:-:S05]  /*167b0*/  IMAD.IADD R4, R0, 0x1, R2 ;  /* 0x0000000100047824 */ /* 0x000fca00078e0202 */
        /* <DEDUP_REMOVED lines=9> */
[----:B------:R3:W4:Y:S02]  /*16850*/  SHFL.IDX PT, R0, R4, 0x1f, 0x1f ;  /* 0x03e01f0004007f89 */ /* 0x00072400000e0000 */
.L_x_469:
[----:B----4-:R-:W-:Y:S01]  /*16860*/  IMAD R0, R0, c[0x0][0x538], RZ ;  /* 0x00014e0000007a24 */ /* 0x010fe200078e02ff */
[----:B------:R-:W-:Y:S04]  /*16870*/  BSSY B1, `(.L_x_397) ;  /* 0x0000084000017945 */ /* 0x000fe80003800000 */
[----:B-1----:R-:W-:-:S04]  /*16880*/  IADD3 R8, R0, R8, RZ ;  /* 0x0000000800087210 */ /* 0x002fc80007ffe0ff */
[----:B--2---:R-:W-:-:S13]  /*16890*/  ISETP.GT.AND P0, PT, R8, R9, PT ;  /* 0x000000090800720c */ /* 0x004fda0003f04270 */
[----:B------:R-:W-:Y:S05]  /*168a0*/  @P0 BRA `(.L_x_398) ;  /* 0x0000025000000947 */ /* 0x000fea0003800000 */
.L_x_402:
[----:B------:R-:W2:Y:S02]  /*168b0*/  LDL.LU R0, [R1+0x3c] ;  /* 0x00003c0001007983 */ /* 0x000ea40000300800 */
[----:B--2---:R-:W-:-:S04]  /*168c0*/  IADD3 R0, R0, 0x1f, RZ ;  /* 0x0000001f00007810 */ /* 0x004fc80007ffe0ff */
[----:B------:R-:W-:-:S13]  /*168d0*/  ISETP.GE.AND P0, PT, R0, c[0x0][0x53c], PT ;  /* 0x00014f0000007a0c */ /* 0x000fda0003f06270 */
[----:B------:R-:W-:Y:S05]  /*168e0*/  @P0 BRA `(.L_x_399) ;  /* 0x0000077000000947 */ /* 0x000fea0003800000 */
[----:B------:R1:W-:Y:S01]  /*168f0*/  STL [R1+0x3c], R0 ;  /* 0x00003c0001007387 */ /* 0x0003e20000100800 */
[----:B------:R-:W-:Y:S01]  /*16900*/  CS2R R6, SRZ ;  /* 0x0000000000067805 */ /* 0x000fe2000001ff00 */
[----:B-1----:R-:W-:-:S04]  /*16910*/  IADD3 R0, R0, R13, RZ ;  /* 0x0000000d00007210 */ /* 0x002fc80007ffe0ff */
[----:B------:R-:W-:-:S13]  /*16920*/  ISETP.GE.OR P0, PT, R0, c[0x0][0x53c], !P6 ;  /* 0x00014f0000007a0c */ /* 0x000fda0007706670 */
[----:B---3--:R-:W-:Y:S02]  /*16930*/  @!P0 MOV R4, 0x4 ;  /* 0x0000000400048802 */ /* 0x008fe40000000f00 */
[----:B------:R-:W-:-:S03]  /*16940*/  @!P0 MOV R2, 0x4 ;  /* 0x0000000400028802 */ /* 0x000fc60000000f00 */
[----:B------:R-:W-:-:S04]  /*16950*/  @!P0 IMAD.WIDE R4, R0, R4, c[0x0][0x580] ;  /* 0x0001600000048625 */ /* 0x000fc800078e0204 */
[----:B------:R-:W-:Y:S01]  /*16960*/  @!P0 IMAD.WIDE R2, R0, R2, c[0x0][0x578] ;  /* 0x00015e0000028625 */ /* 0x000fe200078e0202 */
[----:B------:R-:W2:Y:S04]  /*16970*/  @!P0 LDG.E R6, [R4.64] ;  /* 0x0000000804068981 */ /* 0x000ea8000c1e1900 */
[----:B------:R-:W2:Y:S02]  /*16980*/  @!P0 LDG.E R7, [R2.64] ;  /* 0x0000000802078981 */ /* 0x000ea4000c1e1900 */
[----:B--2---:R-:W-:Y:S01]  /*16990*/  IMAD R0, R7, R6, RZ ;  /* 0x0000000607007224 */ /* 0x004fe200078e02ff */
[----:B------:R-:W-:Y:S05]  /*169a0*/  BRA.DIV ~URZ, `(.L_x_400) ;  /* 0x000039727f007947 */ /* 0x000fea000b800000 */
[----:B------:R1:W2:Y:S02]  /*169b0*/  SHFL.UP PT, R2, R0, 0x1, RZ ;  /* 0x0420000000027989 */ /* 0x0002a400000e00ff */
.L_x_470:
        /* <DEDUP_REMOVED lines=16> */
.L_x_471:
[----:B--2---:R-:W-:-:S05]  /*16ac0*/  IMAD R0, R0, c[0x0][0x538], RZ ;  /* 0x00014e0000007a24 */ /* 0x004fca00078e02ff */
[----:B------:R-:W-:-:S04]  /*16ad0*/  IADD3 R8, R0, R8, RZ ;  /* 0x0000000800087210 */ /* 0x000fc80007ffe0ff */
[----:B------:R-:W-:-:S13]  /*16ae0*/  ISETP.GT.AND P0, PT, R8, R9, PT ;  /* 0x000000090800720c */ /* 0x000fda0003f04270 */
[----:B-1----:R-:W-:Y:S05]  /*16af0*/  @!P0 BRA `(.L_x_402) ;  /* 0xfffffdb000008947 */ /* 0x002fea000383ffff */
.L_x_398:
[----:B------:R-:W-:-:S05]  /*16b00*/  IADD3 R8, -R0, R8, RZ ;  /* 0x0000000800087210 */ /* 0x000fca0007ffe1ff */
[----:B------:R-:W-:-:S05]  /*16b10*/  IMAD R0, R4, c[0x0][0x538], R8 ;  /* 0x00014e0004007a24 */ /* 0x000fca00078e0208 */
[----:B------:R-:W-:Y:S01]  /*16b20*/  ISETP.GT.AND P0, PT, R0, R9, PT ;  /* 0x000000090000720c */ /* 0x000fe20003f04270 */
[----:B------:R-:W-:-:S12]  /*16b30*/  BRA.DIV ~URZ, `(.L_x_403) ;  /* 0x000039e27f007947 */ /* 0x000fd8000b800000 */
[----:B------:R-:W-:-:S04]  /*16b40*/  VOTE.ANY R0, PT, !P0 ;  /* 0x0000000000007806 */ /* 0x000fc800040e0100 */
.L_x_472:
[----:B------:R1:W2:Y:S01]  /*16b50*/  POPC R10, R0 ;  /* 0x00000000000a7309 */ /* 0x0002a20000000000 */
[----:B------:R-:W-:Y:S05]  /*16b60*/  BRA.DIV ~URZ, `(.L_x_404) ;  /* 0x000039f27f007947 */ /* 0x000fea000b800000 */
[----:B--2---:R2:W4:Y:S04]  /*16b70*/  SHFL.IDX PT, R6, R6, R10, 0x1f ;  /* 0x00001f0a06067589 */ /* 0x00452800000e0000 */
[----:B------:R2:W1:Y:S02]  /*16b80*/  SHFL.IDX PT, R7, R7, R10, 0x1f ;  /* 0x00001f0a07077589 */ /* 0x00046400000e0000 */
.L_x_473:
[----:B------:R-:W-:Y:S01]  /*16b90*/  ISETP.NE.AND P0, PT, R0, RZ, PT ;  /* 0x000000ff0000720c */ /* 0x000fe20003f05270 */
[----:B------:R-:W-:-:S12]  /*16ba0*/  BSSY B0, `(.L_x_405) ;  /* 0x0000005000007945 */ /* 0x000fd80003800000 */
[----:B------:R-:W-:Y:S05]  /*16bb0*/  @!P0 BRA `(.L_x_406) ;  /* 0x0000003000008947 */ /* 0x000fea0003800000 */
[----:B-1----:R-:W-:Y:S01]  /*16bc0*/  IADD3 R0, R10, -0x1, RZ ;  /* 0xffffffff0a007810 */ /* 0x002fe20007ffe0ff */
[----:B------:R-:W-:Y:S05]  /*16bd0*/  BRA.DIV ~URZ, `(.L_x_407) ;  /* 0x00003a527f007947 */ /* 0x000fea000b800000 */
[----:B------:R1:W2:Y:S02]  /*16be0*/  SHFL.IDX PT, R11, R4, R0, 0x1f ;  /* 0x00001f00040b7589 */ /* 0x0002a400000e0000 */
.L_x_406:
[----:B------:R-:W-:Y:S05]  /*16bf0*/  BSYNC B0 ;  /* 0x0000000000007941 */ /* 0x000fea0003800000 */
.L_x_405:
[----:B--2---:R-:W-:Y:S01]  /*16c00*/  IMAD R8, R11, c[0x0][0x538], R8 ;  /* 0x00014e000b087a24 */ /* 0x004fe200078e0208 */
[----:B----4-:R-:W-:Y:S02]  /*16c10*/  IABS R2, R6 ;  /* 0x0000000600027213 */ /* 0x010fe40000000000 */
[----:B-1----:R-:W-:Y:S01]  /*16c20*/  IABS R3, R7 ;  /* 0x0000000700037213 */ /* 0x002fe20000000000 */
[----:B------:R-:W-:Y:S01]  /*16c30*/  IMAD.IADD R9, R9, 0x1, -R8 ;  /* 0x0000000109097824 */ /* 0x000fe200078e0a08 */
[----:B------:R1:W-:Y:S01]  /*16c40*/  STL [R1+0x30], R8 ;  /* 0x0000300801007387 */ /* 0x0003e20000100800 */
[----:B---3--:R-:W2:Y:S03]  /*16c50*/  I2F.RP R4, R2 ;  /* 0x0000000200047306 */ /* 0x008ea60000209400 */
[----:B------:R-:W3:Y:S05]  /*16c60*/  LDL.LU R14, [R1+0x3c] ;  /* 0x00003c00010e7983 */ /* 0x000eea0000300800 */
[----:B--2---:R-:W2:Y:S02]  /*16c70*/  MUFU.RCP R4, R4 ;  /* 0x0000000400047308 */ /* 0x004ea40000001000 */
[----:B--2---:R-:W-:-:S06]  /*16c80*/  IADD3 R4, R4, 0xffffffe, RZ ;  /* 0x0ffffffe04047810 */ /* 0x004fcc0007ffe0ff */
[----:B------:R-:W2:Y:S01]  /*16c90*/  F2I.FTZ.U32.TRUNC.NTZ R5, R4 ;  /* 0x0000000400057305 */ /* 0x000ea2000021f000 */
[----:B-1----:R-:W-:Y:S02]  /*16ca0*/  MOV R8, R3 ;  /* 0x0000000300087202 */ /* 0x002fe40000000f00 */
[----:B------:R-:W-:Y:S01]  /*16cb0*/  IABS R11, R9 ;  /* 0x00000009000b7213 */ /* 0x000fe20000000000 */
[----:B--2---:R-:W-:-:S04]  /*16cc0*/  IMAD.MOV R0, RZ, RZ, -R5 ;  /* 0x000000ffff007224 */ /* 0x004fc800078e0a05 */
[----:B------:R-:W-:Y:S01]  /*16cd0*/  IMAD.MOV.U32 R4, RZ, RZ, R0 ;  /* 0x000000ffff047224 */ /* 0x000fe200078e0000 */
[----:B------:R-:W-:-:S03]  /*16ce0*/  IABS R0, R6 ;  /* 0x0000000600007213 */ /* 0x000fc60000000000 */
[----:B------:R-:W-:Y:S02]  /*16cf0*/  IMAD R3, R4, R2, RZ ;  /* 0x0000000204037224 */ /* 0x000fe400078e02ff */
[----:B------:R-:W-:Y:S01]  /*16d00*/  IMAD.MOV.U32 R4, RZ, RZ, RZ ;  /* 0x000000ffff047224 */ /* 0x000fe200078e00ff */
[----:B------:R-:W1:Y:S01]  /*16d10*/  I2F.RP R12, R8 ;  /* 0x00000008000c7306 */ /* 0x000e620000209400 */
[----:B------:R-:W-:Y:S02]  /*16d20*/  IMAD.MOV R0, RZ, RZ, -R0 ;  /* 0x000000ffff007224 */ /* 0x000fe400078e0a00 */
[----:B------:R-:W-:-:S04]  /*16d30*/  IMAD.HI.U32 R5, R5, R3, R4 ;  /* 0x0000000305057227 */ /* 0x000fc800078e0004 */
[----:B------:R-:W-:Y:S01]  /*16d40*/  IMAD.MOV.U32 R3, RZ, RZ, R11 ;  /* 0x000000ffff037224 */ /* 0x000fe200078e000b */
[----:B------:R-:W-:-:S03]  /*16d50*/  MOV R4, R0 ;  /* 0x0000000000047202 */ /* 0x000fc60000000f00 */
[----:B------:R-:W-:-:S04]  /*16d60*/  IMAD.HI.U32 R0, R5, R3, RZ ;  /* 0x0000000305007227 */ /* 0x000fc800078e00ff */
[----:B------:R-:W-:Y:S02]  /*16d70*/  IMAD R3, R0, R4, R3 ;  /* 0x0000000400037224 */ /* 0x000fe400078e0203 */
[----:B-1----:R-:W1:Y:S03]  /*16d80*/  MUFU.RCP R4, R12 ;  /* 0x0000000c00047308 */ /* 0x002e660000001000 */
[----:B------:R-:W-:-:S13]  /*16d90*/  ISETP.GT.U32.AND P0, PT, R2, R3, PT ;  /* 0x000000030200720c */ /* 0x000fda0003f04070 */
[----:B------:R-:W-:Y:S01]  /*16da0*/  @!P0 IMAD.IADD R3, R3, 0x1, -R2 ;  /* 0x0000000103038824 */ /* 0x000fe200078e0a02 */
[----:B-1----:R-:W-:-:S04]  /*16db0*/  IADD3 R4, R4, 0xffffffe, RZ ;  /* 0x0ffffffe04047810 */ /* 0x002fc80007ffe0ff */
[----:B------:R-:W-:Y:S02]  /*16dc0*/  ISETP.GE.U32.AND P2, PT, R3, R2, PT ;  /* 0x000000020300720c */ /* 0x000fe40003f46070 */
[----:B------:R-:W1:Y:S01]  /*16dd0*/  F2I.FTZ.U32.TRUNC.NTZ R3, R4 ;  /* 0x0000000400037305 */ /* 0x000e62000021f000 */
[----:B------:R-:W-:Y:S02]  /*16de0*/  LOP3.LUT R2, R9, R6, RZ, 0x3c, !PT ;  /* 0x0000000609027212 */ /* 0x000fe400078e3cff */
[----:B------:R-:W-:Y:S02]  /*16df0*/  @!P0 IADD3 R0, R0, 0x1, RZ ;  /* 0x0000000100008810 */ /* 0x000fe40007ffe0ff */
[----:B------:R-:W-:Y:S02]  /*16e00*/  ISETP.GE.AND P1, PT, R2, RZ, PT ;  /* 0x000000ff0200720c */ /* 0x000fe40003f26270 */
[----:B------:R-:W-:-:S04]  /*16e10*/  ISETP.NE.AND P0, PT, R6, RZ, PT ;  /* 0x000000ff0600720c */ /* 0x000fc80003f05270 */
[----:B------:R-:W-:Y:S01]  /*16e20*/  @P2 IADD3 R0, R0, 0x1, RZ ;  /* 0x0000000100002810 */ /* 0x000fe20007ffe0ff */
[----:B-1----:R-:W-:-:S06]  /*16e30*/  IMAD.MOV R2, RZ, RZ, -R3 ;  /* 0x000000ffff027224 */ /* 0x002fcc00078e0a03 */
[----:B------:R-:W-:Y:S01]  /*16e40*/  @!P1 IMAD.MOV R0, RZ, RZ, -R0 ;  /* 0x000000ffff009224 */ /* 0x000fe200078e0a00 */
[----:B------:R-:W-:Y:S02]  /*16e50*/  MOV R4, R2 ;  /* 0x0000000200047202 */ /* 0x000fe40000000f00 */
[----:B------:R-:W-:Y:S02]  /*16e60*/  IABS R2, R7 ;  /* 0x0000000700027213 */ /* 0x000fe40000000000 */
[----:B------:R-:W-:Y:S01]  /*16e70*/  @!P0 LOP3.LUT R0, RZ, R6, RZ, 0x33, !PT ;  /* 0x00000006ff008212 */ /* 0x000fe200078e33ff */
[----:B------:R-:W-:Y:S02]  /*16e80*/  IMAD R4, R4, R8, RZ ;  /* 0x0000000804047224 */ /* 0x000fe400078e02ff */
[----:B------:R-:W-:Y:S01]  /*16e90*/  IMAD.MOV R5, RZ, RZ, -R2 ;  /* 0x000000ffff057224 */ /* 0x000fe200078e0a02 */
[----:B------:R-:W-:Y:S01]  /*16ea0*/  IABS R11, R0 ;  /* 0x00000000000b7213 */ /* 0x000fe20000000000 */
[----:B------:R-:W-:-:S04]  /*16eb0*/  IMAD.MOV.U32 R2, RZ, RZ, RZ ;  /* 0x000000ffff027224 */ /* 0x000fc800078e00ff */
        /* <DEDUP_REMOVED lines=26> */
.L_x_399:
[----:B------:R-:W-:Y:S01]  /*17060*/  MOV R0, c[0x0][0x53c] ;  /* 0x00014f0000007a02 */ /* 0x000fe20000000f00 */
[----:B------:R1:W-:Y:S04]  /*17070*/  STL [R1+0x30], R9 ;  /* 0x0000300901007387 */ /* 0x0003e80000100800 */
[----:B------:R1:W-:Y:S04]  /*17080*/  STL [R1+0x34], RZ ;  /* 0x000034ff01007387 */ /* 0x0003e80000100800 */
[----:B------:R1:W-:Y:S04]  /*17090*/  STL [R1+0x38], RZ ;  /* 0x000038ff01007387 */ /* 0x0003e80000100800 */
[----:B------:R1:W-:Y:S02]  /*170a0*/  STL [R1+0x3c], R0 ;  /* 0x00003c0001007387 */ /* 0x0003e40000100800 */
.L_x_408:
[----:B------:R-:W-:Y:S05]  /*170b0*/  BSYNC B1 ;  /* 0x0000000000017941 */ /* 0x000fea0003800000 */
.L_x_397:
[----:B---3--:R-:W2:Y:S04]  /*170c0*/  LDL R4, [R1+0x30] ;  /* 0x0000300001047983 */ /* 0x008ea80000100800 */
[----:B------:R-:W2:Y:S04]  /*170d0*/  LDL R5, [R1+0x34] ;  /* 0x0000340001057983 */ /* 0x000ea80000100800 */
[----:B------:R-:W2:Y:S04]  /*170e0*/  LDL R6, [R1+0x38] ;  /* 0x0000380001067983 */ /* 0x000ea80000100800 */
[----:B------:R-:W2:Y:S01]  /*170f0*/  LDL R7, [R1+0x3c] ;  /* 0x00003c0001077983 */ /* 0x000ea20000100800 */
[----:B------:R-:W-:Y:S03]  /*17100*/  WARPSYNC 0xffffffff ;  /* 0xffffffff00007948 */ /* 0x000fe60003800000 */
[----:B------:R-:W-:Y:S01]  /*17110*/  BAR.SYNC.DEFER_BLOCKING 0x4, 0x80 ;  /* 0x0102000000007b1d */ /* 0x000fe20000010000 */
[----:B------:R-:W-:-:S13]  /*17120*/  ISETP.NE.AND P0, PT, R13, RZ, PT ;  /* 0x000000ff0d00720c */ /* 0x000fda0003f05270 */
[----:B--2---:R2:W-:Y:S04]  /*17130*/  @!P0 STS.128 [0x9100], R4 ;  /* 0x00910004ff008388 */ /* 0x0045e80000000c00 */
[----:B------:R-:W-:Y:S06]  /*17140*/  BAR.ARV 0x5, 0x80 ;  /* 0x0142000000007b1d */ /* 0x000fec0000002000 */
.L_x_392:
[----:B-1----:R-:W3:Y:S02]  /*17150*/  LDL R0, [R1+0x3c] ;  /* 0x00003c0001007983 */ /* 0x002ee40000100800 */
[----:B---3--:R-:W-:-:S13]  /*17160*/  ISETP.GE.AND P0, PT, R0, c[0x0][0x53c], PT ;  /* 0x00014f0000007a0c */ /* 0x008fda0003f06270 */
[----:B--2-4-:R-:W-:Y:S01]  /*17170*/  @P0 CALL.REL.NOINC `(.L_x_409) ;  /* 0x0000001000000944 */ /* 0x014fe20003c00000 */
[----:B------:R-:W-:Y:S05]  /*17180*/  BRA `(.L_x_410) ;  /* 0xfffea8f000007947 */ /* 0x000fea000383ffff */
.L_x_409:
[----:B------:R-:W-:Y:S05]  /*17190*/  EXIT ;  /* 0x000000000000794d */ /* 0x000fea0003800000 */
.L_x_222:
[----:B------:R-:W-:Y:S01]  /*171a0*/  IMAD.MOV.U32 R0, RZ, RZ, R5 ;  /* 0x000000ffff007224 */ /* 0x000fe200078e0005 */
[----:B------:R-:W-:Y:S02]  /*171b0*/  MOV R2, 0x1 ;  /* 0x0000000100027802 */ /* 0x000fe40000000f00 */
[----:B------:R-:W-:Y:S02]  /*171c0*/  MOV R3, 0x171e0 ;  /* 0x000171e000037802 */ /* 0x000fe40000000f00 */
[----:B------:R-:W-:Y:S05]  /*171d0*/  CALL.REL.NOINC `($__internal_6_$__cuda_sm70_shflsync_up_p) ;  /* 0x0000357000007944 */ /* 0x000fea0003c00000 */
[----:B------:R-:W-:Y:S01]  /*171e0*/  MOV R0, R4 ;  /* 0x0000000400007202 */ /* 0x000fe20000000f00 */
[----:B------:R-:W-:Y:S05]  /*171f0*/  BRA `(.L_x_411) ;  /* 0xfffe927000007947 */ /* 0x000fea000383ffff */
.L_x_223:
[----:B------:R-:W-:Y:S01]  /*17200*/  IMAD.MOV.U32 R0, RZ, RZ, R5 ;  /* 0x000000ffff007224 */ /* 0x000fe200078e0005 */
[----:B------:R-:W-:Y:S02]  /*17210*/  MOV R2, 0x2 ;  /* 0x0000000200027802 */ /* 0x000fe40000000f00 */
[----:B------:R-:W-:Y:S02]  /*17220*/  MOV R3, 0x17240 ;  /* 0x0001724000037802 */ /* 0x000fe40000000f00 */
[----:B------:R-:W-:Y:S05]  /*17230*/  CALL.REL.NOINC `($__internal_6_$__cuda_sm70_shflsync_up_p) ;  /* 0x0000351000007944 */ /* 0x000fea0003c00000 */
[----:B------:R-:W-:Y:S01]  /*17240*/  SEL R0, R4, RZ, P4 ;  /* 0x000000ff04007207 */ /* 0x000fe20002000000 */
[----:B------:R-:W-:Y:S01]  /*17250*/  IMAD.MOV.U32 R2, RZ, RZ, 0x4 ;  /* 0x00000004ff027424 */ /* 0x000fe200078e00ff */
[----:B------:R-:W-:-:S03]  /*17260*/  MOV R3, 0x17290 ;  /* 0x0001729000037802 */ /* 0x000fc60000000f00 */
[----:B------:R-:W-:Y:S02]  /*17270*/  IMAD.IADD R0, R5, 0x1, R0 ;  /* 0x0000000105007824 */ /* 0x000fe400078e0200 */
        /* <DEDUP_REMOVED lines=13> */
[----:B------:R-:W-:Y:S02]  /*17350*/  MOV R3, 0x1f ;  /* 0x0000001f00037802 */ /* 0x000fe40000000f00 */
[----:B------:R-:W-:Y:S01]  /*17360*/  MOV R2, 0x173a0 ;  /* 0x000173a000027802 */ /* 0x000fe20000000f00 */
[----:B------:R-:W-:-:S04]  /*17370*/  IMAD.IADD R4, R0, 0x1, R4 ;  /* 0x0000000100047824 */ /* 0x000fc800078e0204 */
[----:B------:R-:W-:Y:S02]  /*17380*/  IMAD.MOV.U32 R216, RZ, RZ, R4 ;  /* 0x000000ffffd87224 */ /* 0x000fe400078e0004 */
[----:B------:R-:W-:Y:S05]  /*17390*/  CALL.REL.NOINC `($__internal_5_$__cuda_sm70_shflsync_idx_p) ;  /* 0x0000336000007944 */ /* 0x000fea0003c00000 */
[----:B------:R-:W-:Y:S01]  /*173a0*/  MOV R0, R215 ;  /* 0x000000d700007202 */ /* 0x000fe20000000f00 */
[----:B------:R-:W-:Y:S05]  /*173b0*/  BRA `(.L_x_412) ;  /* 0xfffe91b000007947 */ /* 0x000fea000383ffff */
.L_x_225:
[----:B------:R-:W-:Y:S02]  /*173c0*/  SEL R0, RZ, 0x1, P0 ;  /* 0x00000001ff007807 */ /* 0x000fe40000000000 */
[----:B------:R-:W-:Y:S02]  /*173d0*/  MOV R2, 0x173f0 ;  /* 0x000173f000027802 */ /* 0x000fe40000000f00 */
[----:B------:R-:W-:Y:S05]  /*173e0*/  CALL.REL.NOINC `($__internal_7_$__cuda_sm70_votesync_ballot) ;  /* 0x000033d000007944 */ /* 0x000fea0003c00000 */
[----:B------:R-:W-:Y:S05]  /*173f0*/  BRA `(.L_x_413) ;  /* 0xfffe920000007947 */ /* 0x000fea000383ffff */
.L_x_226:
[----:B------:R-:W-:Y:S01]  /*17400*/  IMAD.MOV.U32 R216, RZ, RZ, R8 ;  /* 0x000000ffffd87224 */ /* 0x000fe200078e0008 */
[----:B--2---:R-:W-:Y:S01]  /*17410*/  MOV R215, R13 ;  /* 0x0000000d00d77202 */ /* 0x004fe20000000f00 */
[----:B------:R-:W-:Y:S01]  /*17420*/  IMAD.MOV.U32 R3, RZ, RZ, 0x1f ;  /* 0x0000001fff037424 */ /* 0x000fe200078e00ff */
[----:B------:R-:W-:Y:S02]  /*17430*/  MOV R2, 0x17450 ;  /* 0x0001745000027802 */ /* 0x000fe40000000f00 */
[----:B-1----:R-:W-:Y:S05]  /*17440*/  CALL.REL.NOINC `($__internal_5_$__cuda_sm70_shflsync_idx_p) ;  /* 0x000032b000007944 */ /* 0x002fea0003c00000 */
[----:B------:R-:W-:Y:S01]  /*17450*/  IMAD.MOV.U32 R11, RZ, RZ, R215 ;  /* 0x000000ffff0b7224 */ /* 0x000fe200078e00d7 */
[----:B------:R-:W-:Y:S01]  /*17460*/  MOV R216, R7 ;  /* 0x0000000700d87202 */ /* 0x000fe20000000f00 */
[----:B------:R-:W-:Y:S01]  /*17470*/  IMAD.MOV.U32 R6, RZ, RZ, RZ ;  /* 0x000000ffff067224 */ /* 0x000fe200078e00ff */
[----:B------:R-:W-:Y:S01]  /*17480*/  MOV R215, R13 ;  /* 0x0000000d00d77202 */ /* 0x000fe20000000f00 */
[----:B------:R-:W-:Y:S01]  /*17490*/  IMAD.MOV.U32 R3, RZ, RZ, 0x1f ;  /* 0x0000001fff037424 */ /* 0x000fe200078e00ff */
[----:B------:R-:W-:-:S02]  /*174a0*/  MOV R2, 0x174c0 ;  /* 0x000174c000027802 */ /* 0x000fc40000000f00 */
[----:B------:R-:W-:Y:S05]  /*174b0*/  CALL.REL.NOINC `($__internal_5_$__cuda_sm70_shflsync_idx_p) ;  /* 0x0000324000007944 */ /* 0x000fea0003c00000 */
[----:B------:R-:W-:Y:S01]  /*174c0*/  MOV R10, R215 ;  /* 0x000000d7000a7202 */ /* 0x000fe20000000f00 */
[----:B------:R-:W-:Y:S05]  /*174d0*/  BRA `(.L_x_414) ;  /* 0xfffe917000007947 */ /* 0x000fea000383ffff */
.L_x_229:
[----:B------:R-:W-:Y:S01]  /*174e0*/  IMAD.MOV.U32 R216, RZ, RZ, R4 ;  /* 0x000000ffffd87224 */ /* 0x000fe200078e0004 */
[----:B------:R-:W-:-:S02]  /*174f0*/  MOV R3, 0x1f ;  /* 0x0000001f00037802 */ /* 0x000fc40000000f00 */
[----:B------:R-:W-:Y:S02]  /*17500*/  MOV R2, 0x17520 ;  /* 0x0001752000027802 */ /* 0x000fe40000000f00 */
[----:B-1234-:R-:W-:Y:S05]  /*17510*/  CALL.REL.NOINC `($__internal_5_$__cuda_sm70_shflsync_idx_p) ;  /* 0x000031e000007944 */ /* 0x01efea0003c00000 */
[----:B------:R-:W-:Y:S01]  /*17520*/  MOV R6, R215 ;  /* 0x000000d700067202 */ /* 0x000fe20000000f00 */
[----:B------:R-:W-:Y:S05]  /*17530*/  BRA `(.L_x_228) ;  /* 0xfffe917000007947 */ /* 0x000fea000383ffff */
.L_x_275:
[----:B------:R-:W-:Y:S01]  /*17540*/  IMAD.MOV.U32 R216, RZ, RZ, R5 ;  /* 0x000000ffffd87224 */ /* 0x000fe200078e0005 */
[----:B------:R-:W-:Y:S01]  /*17550*/  MOV R215, RZ ;  /* 0x000000ff00d77202 */ /* 0x000fe20000000f00 */
[----:B------:R-:W-:Y:S01]  /*17560*/  IMAD.MOV.U32 R3, RZ, RZ, 0x181f ;  /* 0x0000181fff037424 */ /* 0x000fe200078e00ff */
[----:B------:R-:W-:Y:S02]  /*17570*/  MOV R2, 0x17590 ;  /* 0x0001759000027802 */ /* 0x000fe40000000f00 */
[----:B-----5:R-:W-:Y:S05]  /*17580*/  CALL.REL.NOINC `($__internal_5_$__cuda_sm70_shflsync_idx_p) ;  /* 0x0000317000007944 */ /* 0x020fea0003c00000 */
[----:B------:R-:W-:Y:S01]  /*17590*/  MOV R7, R215 ;  /* 0x000000d700077202 */ /* 0x000fe20000000f00 */
[----:B------:R-:W-:Y:S05]  /*175a0*/  BRA `(.L_x_415) ;  /* 0xffff0ee000007947 */ /* 0x000fea000383ffff */
.L_x_276:
[----:B------:R-:W-:Y:S01]  /*175b0*/  IMAD.MOV.U32 R216, RZ, RZ, R6 ;  /* 0x000000ffffd87224 */ /* 0x000fe200078e0006 */
[----:B------:R-:W-:Y:S01]  /*175c0*/  MOV R215, RZ ;  /* 0x000000ff00d77202 */ /* 0x000fe20000000f00 */
[----:B------:R-:W-:Y:S01]  /*175d0*/  IMAD.MOV.U32 R3, RZ, RZ, 0x181f ;  /* 0x0000181fff037424 */ /* 0x000fe200078e00ff */
[----:B------:R-:W-:Y:S02]  /*175e0*/  MOV R2, 0x17600 ;  /* 0x0001760000027802 */ /* 0x000fe40000000f00 */
[----:B-12--5:R-:W-:Y:S05]  /*175f0*/  CALL.REL.NOINC `($__internal_5_$__cuda_sm70_shflsync_idx_p) ;  /* 0x0000310000007944 */ /* 0x026fea0003c00000 */
[----:B------:R-:W-:Y:S01]  /*17600*/  MOV R2, R215 ;  /* 0x000000d700027202 */ /* 0x000fe20000000f00 */
[----:B------:R-:W-:Y:S05]  /*17610*/  BRA `(.L_x_416) ;  /* 0xffff0e9000007947 */ /* 0x000fea000383ffff */
.L_x_279:
[----:B------:R-:W-:Y:S01]  /*17620*/  IMAD.MOV.U32 R216, RZ, RZ, R5 ;  /* 0x000000ffffd87224 */ /* 0x000fe200078e0005 */
[----:B------:R-:W-:Y:S01]  /*17630*/  MOV R215, 0x1 ;  /* 0x0000000100d77802 */ /* 0x000fe20000000f00 */
[----:B--2---:R-:W-:Y:S01]  /*17640*/  IMAD.MOV.U32 R3, RZ, RZ, 0x181f ;  /* 0x0000181fff037424 */ /* 0x004fe200078e00ff */
[----:B----4-:R-:W-:-:S02]  /*17650*/  MOV R2, 0x17670 ;  /* 0x0001767000027802 */ /* 0x010fc40000000f00 */
[----:B-1-3-5:R-:W-:Y:S05]  /*17660*/  CALL.REL.NOINC `($__internal_5_$__cuda_sm70_shflsync_idx_p) ;  /* 0x0000309000007944 */ /* 0x02afea0003c00000 */
[----:B------:R-:W-:Y:S01]  /*17670*/  IMAD.MOV.U32 R7, RZ, RZ, R215 ;  /* 0x000000ffff077224 */ /* 0x000fe200078e00d7 */
[----:B------:R-:W-:Y:S01]  /*17680*/  MOV R215, 0x1 ;  /* 0x0000000100d77802 */ /* 0x000fe20000000f00 */
[----:B------:R-:W-:Y:S01]  /*17690*/  IMAD.MOV.U32 R216, RZ, RZ, R6 ;  /* 0x000000ffffd87224 */ /* 0x000fe200078e0006 */
[----:B------:R-:W-:-:S02]  /*176a0*/  MOV R3, 0x181f ;  /* 0x0000181f00037802 */ /* 0x000fc40000000f00 */
[----:B------:R-:W-:Y:S02]  /*176b0*/  MOV R2, 0x176d0 ;  /* 0x000176d000027802 */ /* 0x000fe40000000f00 */
[----:B------:R-:W-:Y:S05]  /*176c0*/  CALL.REL.NOINC `($__internal_5_$__cuda_sm70_shflsync_idx_p) ;  /* 0x0000303000007944 */ /* 0x000fea0003c00000 */
[----:B------:R-:W-:Y:S01]  /*176d0*/  MOV R2, R215 ;  /* 0x000000d700027202 */ /* 0x000fe20000000f00 */
[----:B------:R-:W-:Y:S05]  /*176e0*/  BRA `(.L_x_417) ;  /* 0xffff0ea000007947 */ /* 0x000fea000383ffff */
.L_x_282:
[----:B------:R-:W-:Y:S01]  /*176f0*/  IMAD.MOV.U32 R216, RZ, RZ, R5 ;  /* 0x000000ffffd87224 */ /* 0x000fe200078e0005 */
[----:B------:R-:W-:Y:S01]  /*17700*/  MOV R215, 0x2 ;  /* 0x0000000200d77802 */ /* 0x000fe20000000f00 */
[----:B-1----:R-:W-:Y:S01]  /*17710*/  IMAD.MOV.U32 R3, RZ, RZ, 0x181f ;  /* 0x0000181fff037424 */ /* 0x002fe200078e00ff */
[----:B----4-:R-:W-:Y:S02]  /*17720*/  MOV R2, 0x17740 ;  /* 0x0001774000027802 */ /* 0x010fe40000000f00 */
[----:B--23-5:R-:W-:Y:S05]  /*17730*/  CALL.REL.NOINC `($__internal_5_$__cuda_sm70_shflsync_idx_p) ;  /* 0x00002fc000007944 */ /* 0x02cfea0003c00000 */
[----:B------:R-:W-:Y:S01]  /*17740*/  MOV R7, R215 ;  /* 0x000000d700077202 */ /* 0x000fe20000000f00 */
[----:B------:R-:W-:Y:S05]  /*17750*/  BRA `(.L_x_418) ;  /* 0xffff0f0000007947 */ /* 0x000fea000383ffff */
.L_x_283:
[----:B------:R-:W-:Y:S01]  /*17760*/  IMAD.MOV.U32 R216, RZ, RZ, R6 ;  /* 0x000000ffffd87224 */ /* 0x000fe200078e0006 */
[----:B------:R-:W-:Y:S01]  /*17770*/  MOV R215, 0x2 ;  /* 0x0000000200d77802 */ /* 0x000fe20000000f00 */
[----:B------:R-:W-:Y:S01]  /*17780*/  IMAD.MOV.U32 R3, RZ, RZ, 0x181f ;  /* 0x0000181fff037424 */ /* 0x000fe200078e00ff */
[----:B----4-:R-:W-:Y:S02]  /*17790*/  MOV R2, 0x177b0 ;  /* 0x000177b000027802 */ /* 0x010fe40000000f00 */
[----:B-123-5:R-:W-:Y:S05]  /*177a0*/  CALL.REL.NOINC `($__internal_5_$__cuda_sm70_shflsync_idx_p) ;  /* 0x00002f5000007944 */ /* 0x02efea0003c00000 */
[----:B------:R-:W-:Y:S01]  /*177b0*/  MOV R2, R215 ;  /* 0x000000d700027202 */ /* 0x000fe20000000f00 */
[----:B------:R-:W-:Y:S05]  /*177c0*/  BRA `(.L_x_419) ;  /* 0xffff0eb000007947 */ /* 0x000fea000383ffff */
.L_x_286:
[----:B------:R-:W-:Y:S01]  /*177d0*/  IMAD.MOV.U32 R216, RZ, RZ, R5 ;  /* 0x000000ffffd87224 */ /* 0x000fe200078e0005 */
[----:B------:R-:W-:Y:S01]  /*177e0*/  MOV R215, 0x3 ;  /* 0x0000000300d77802 */ /* 0x000fe20000000f00 */
[----:B-1----:R-:W-:Y:S01]  /*177f0*/  IMAD.MOV.U32 R3, RZ, RZ, 0x181f ;  /* 0x0000181fff037424 */ /* 0x002fe200078e00ff */
[----:B------:R-:W-:-:S02]  /*17800*/  MOV R2, 0x17820 ;  /* 0x0001782000027802 */ /* 0x000fc40000000f00 */
[----:B--2345:R-:W-:Y:S05]  /*17810*/  CALL.REL.NOINC `($__internal_5_$__cuda_sm70_shflsync_idx_p) ;  /* 0x00002ee000007944 */ /* 0x03cfea0003c00000 */
        /* <DEDUP_REMOVED lines=8> */
.L_x_289:
[----:B------:R-:W-:Y:S01]  /*178a0*/  IMAD.MOV.U32 R216, RZ, RZ, R5 ;  /* 0x000000ffffd87224 */ /* 0x000fe200078e0005 */
[----:B------:R-:W-:Y:S01]  /*178b0*/  MOV R215, 0x4 ;  /* 0x0000000400d77802 */ /* 0x000fe20000000f00 */
[----:B-1----:R-:W-:Y:S01]  /*178c0*/  IMAD.MOV.U32 R3, RZ, RZ, 0x181f ;  /* 0x0000181fff037424 */ /* 0x002fe200078e00ff */
[----:B------:R-:W-:Y:S02]  /*178d0*/  MOV R2, 0x178f0 ;  /* 0x000178f000027802 */ /* 0x000fe40000000f00 */
[----:B--2345:R-:W-:Y:S05]  /*178e0*/  CALL.REL.NOINC `($__internal_5_$__cuda_sm70_shflsync_idx_p) ;  /* 0x00002e1000007944 */ /* 0x03cfea0003c00000 */
[----:B------:R-:W-:Y:S01]  /*178f0*/  MOV R7, R215 ;  /* 0x000000d700077202 */ /* 0x000fe20000000f00 */
[----:B------:R-:W-:Y:S05]  /*17900*/  BRA `(.L_x_421) ;  /* 0xffff0f2000007947 */ /* 0x000fea000383ffff */
.L_x_290:
[----:B------:R-:W-:Y:S01]  /*17910*/  IMAD.MOV.U32 R216, RZ, RZ, R6 ;  /* 0x000000ffffd87224 */ /* 0x000fe200078e0006 */
[----:B------:R-:W-:Y:S01]  /*17920*/  MOV R215, 0x4 ;  /* 0x0000000400d77802 */ /* 0x000fe20000000f00 */
[----:B-1----:R-:W-:Y:S01]  /*17930*/  IMAD.MOV.U32 R3, RZ, RZ, 0x181f ;  /* 0x0000181fff037424 */ /* 0x002fe200078e00ff */
[----:B------:R-:W-:Y:S02]  /*17940*/  MOV R2, 0x17960 ;  /* 0x0001796000027802 */ /* 0x000fe40000000f00 */
[----:B--2345:R-:W-:Y:S05]  /*17950*/  CALL.REL.NOINC `($__internal_5_$__cuda_sm70_shflsync_idx_p) ;  /* 0x00002da000007944 */ /* 0x03cfea0003c00000 */
[----:B------:R-:W-:Y:S01]  /*17960*/  MOV R2, R215 ;  /* 0x000000d700027202 */ /* 0x000fe20000000f00 */
[----:B------:R-:W-:Y:S05]  /*17970*/  BRA `(.L_x_422) ;  /* 0xffff0ed000007947 */ /* 0x000fea000383ffff */
.L_x_293:
[----:B------:R-:W-:Y:S01]  /*17980*/  IMAD.MOV.U32 R216, RZ, RZ, R5 ;  /* 0x000000ffffd87224 */ /* 0x000fe200078e0005 */
[----:B------:R-:W-:Y:S01]  /*17990*/  MOV R215, 0x5 ;  /* 0x0000000500d77802 */ /* 0x000fe20000000f00 */
[----:B--2---:R-:W-:Y:S01]  /*179a0*/  IMAD.MOV.U32 R3, RZ, RZ, 0x181f ;  /* 0x0000181fff037424 */ /* 0x004fe200078e00ff */
[----:B---3--:R-:W-:-:S02]  /*179b0*/  MOV R2, 0x179d0 ;  /* 0x000179d000027802 */ /* 0x008fc40000000f00 */
[----:B-1--45:R-:W-:Y:S05]  /*179c0*/  CALL.REL.NOINC `($__internal_5_$__cuda_sm70_shflsync_idx_p) ;  /* 0x00002d3000007944 */ /* 0x032fea0003c00000 */
        /* <DEDUP_REMOVED lines=8> */
.L_x_296:
[----:B------:R-:W-:Y:S01]  /*17a50*/  IMAD.MOV.U32 R216, RZ, RZ, R5 ;  /* 0x000000ffffd87224 */ /* 0x000fe200078e0005 */
[----:B------:R-:W-:Y:S01]  /*17a60*/  MOV R215, 0x6 ;  /* 0x0000000600d77802 */ /* 0x000fe20000000f00 */
[----:B-1----:R-:W-:Y:S01]  /*17a70*/  IMAD.MOV.U32 R3, RZ, RZ, 0x181f ;  /* 0x0000181fff037424 */ /* 0x002fe200078e00ff */
[----:B---3--:R-:W-:Y:S02]  /*17a80*/  MOV R2, 0x17aa0 ;  /* 0x00017aa000027802 */ /* 0x008fe40000000f00 */
[----:B--2-45:R-:W-:Y:S05]  /*17a90*/  CALL.REL.NOINC `($__internal_5_$__cuda_sm70_shflsync_idx_p) ;  /* 0x00002c6000007944 */ /* 0x034fea0003c00000 */
[----:B------:R-:W-:Y:S01]  /*17aa0*/  MOV R7, R215 ;  /* 0x000000d700077202 */ /* 0x000fe20000000f00 */
[----:B------:R-:W-:Y:S05]  /*17ab0*/  BRA `(.L_x_424) ;  /* 0xffff0f4000007947 */ /* 0x000fea000383ffff */
.L_x_297:
[----:B------:R-:W-:Y:S01]  /*17ac0*/  IMAD.MOV.U32 R216, RZ, RZ, R6 ;  /* 0x000000ffffd87224 */ /* 0x000fe200078e0006 */
[----:B------:R-:W-:Y:S01]  /*17ad0*/  MOV R215, 0x6 ;  /* 0x0000000600d77802 */ /* 0x000fe20000000f00 */
[----:B------:R-:W-:Y:S01]  /*17ae0*/  IMAD.MOV.U32 R3, RZ, RZ, 0x181f ;  /* 0x0000181fff037424 */ /* 0x000fe200078e00ff */
[----:B---3--:R-:W-:Y:S02]  /*17af0*/  MOV R2, 0x17b10 ;  /* 0x00017b1000027802 */ /* 0x008fe40000000f00 */
[----:B-12-45:R-:W-:Y:S05]  /*17b00*/  CALL.REL.NOINC `($__internal_5_$__cuda_sm70_shflsync_idx_p) ;  /* 0x00002bf000007944 */ /* 0x036fea0003c00000 */
[----:B------:R-:W-:Y:S01]  /*17b10*/  MOV R2, R215 ;  /* 0x000000d700027202 */ /* 0x000fe20000000f00 */
[----:B------:R-:W-:Y:S05]  /*17b20*/  BRA `(.L_x_425) ;  /* 0xffff0ef000007947 */ /* 0x000fea000383ffff */
.L_x_300:
        /* <DEDUP_REMOVED lines=13> */
.L_x_333:
[----:B------:R-:W-:Y:S01]  /*17c00*/  IMAD.MOV.U32 R216, RZ, RZ, R5 ;  /* 0x000000ffffd87224 */ /* 0x000fe200078e0005 */
[----:B------:R-:W-:Y:S01]  /*17c10*/  MOV R215, RZ ;  /* 0x000000ff00d77202 */ /* 0x000fe20000000f00 */
[----:B------:R-:W-:Y:S01]  /*17c20*/  IMAD.MOV.U32 R3, RZ, RZ, 0x181f ;  /* 0x0000181fff037424 */ /* 0x000fe200078e00ff */
[----:B------:R-:W-:Y:S02]  /*17c30*/  MOV R2, 0x17c50 ;  /* 0x00017c5000027802 */ /* 0x000fe40000000f00 */
[----:B------:R-:W-:Y:S05]  /*17c40*/  CALL.REL.NOINC `($__internal_5_$__cuda_sm70_shflsync_idx_p) ;  /* 0x00002ab000007944 */ /* 0x000fea0003c00000 */
[----:B------:R-:W-:Y:S01]  /*17c50*/  MOV R11, R215 ;  /* 0x000000d7000b7202 */ /* 0x000fe20000000f00 */
[----:B------:R-:W-:Y:S05]  /*17c60*/  BRA `(.L_x_427) ;  /* 0xffff56b000007947 */ /* 0x000fea000383ffff */
.L_x_334:
[----:B------:R-:W-:Y:S01]  /*17c70*/  IMAD.MOV.U32 R216, RZ, RZ, R4 ;  /* 0x000000ffffd87224 */ /* 0x000fe200078e0004 */
[----:B------:R-:W-:Y:S01]  /*17c80*/  MOV R215, RZ ;  /* 0x000000ff00d77202 */ /* 0x000fe20000000f00 */
[----:B------:R-:W-:Y:S01]  /*17c90*/  IMAD.MOV.U32 R3, RZ, RZ, 0x181f ;  /* 0x0000181fff037424 */ /* 0x000fe200078e00ff */
[----:B------:R-:W-:Y:S02]  /*17ca0*/  MOV R2, 0x17cc0 ;  /* 0x00017cc000027802 */ /* 0x000fe40000000f00 */
[----:B-12---:R-:W-:Y:S05]  /*17cb0*/  CALL.REL.NOINC `($__internal_5_$__cuda_sm70_shflsync_idx_p) ;  /* 0x00002a4000007944 */ /* 0x006fea0003c00000 */
        /* <DEDUP_REMOVED lines=12> */
[----:B------:R-:W-:Y:S05]  /*17d80*/  CALL.REL.NOINC `($__internal_5_$__cuda_sm70_shflsync_idx_p) ;  /* 0x0000297000007944 */ /* 0x000fea0003c00000 */
[----:B------:R-:W-:Y:S01]  /*17d90*/  IMAD.MOV.U32 R7, RZ, RZ, R215 ;  /* 0x000000ffff077224 */ /* 0x000fe200078e00d7 */
[----:B------:R-:W-:Y:S01]  /*17da0*/  MOV R215, 0x1 ;  /* 0x0000000100d77802 */ /* 0x000fe20000000f00 */
[----:B------:R-:W-:Y:S01]  /*17db0*/  IMAD.MOV.U32 R216, RZ, RZ, R4 ;  /* 0x000000ffffd87224 */ /* 0x000fe200078e0004 */
[----:B------:R-:W-:Y:S02]  /*17dc0*/  MOV R3, 0x181f ;  /* 0x0000181f00037802 */ /* 0x000fe40000000f00 */
[----:B------:R-:W-:Y:S02]  /*17dd0*/  MOV R2, 0x17df0 ;  /* 0x00017df000027802 */ /* 0x000fe40000000f00 */
[----:B------:R-:W-:Y:S05]  /*17de0*/  CALL.REL.NOINC `($__internal_5_$__cuda_sm70_shflsync_idx_p) ;  /* 0x0000291000007944 */ /* 0x000fea0003c00000 */
        /* <DEDUP_REMOVED lines=60> */
[----:B------:R-:W-:Y:S01]  /*181b0*/  MOV R4, R215 ;  /* 0x000000d700047202 */ /* 0x000fe20000000f00 */
[----:B------:R-:W-:Y:S05]  /*181c0*/  BRA `(.L_x_428) ;  /* 0xffff52d000007947 */ /* 0x000fea000383ffff */
.L_x_335:
[----:B------:R-:W-:Y:S01]  /*181d0*/  IMAD.MOV.U32 R84, RZ, RZ, R4 ;  /* 0x000000ffff547224 */ /* 0x000fe200078e0004 */
[----:B------:R-:W-:-:S02]  /*181e0*/  MOV R0, 0x2 ;  /* 0x0000000200007802 */ /* 0x000fc40000000f00 */
[----:B------:R-:W-:Y:S02]  /*181f0*/  MOV R2, 0x18210 ;  /* 0x0001821000027802 */ /* 0x000fe40000000f00 */
[----:B------:R-:W-:Y:S05]  /*18200*/  CALL.REL.NOINC `($__internal_4_$__cuda_sm70_shflsync_bfly_p) ;  /* 0x0000249000007944 */ /* 0x000fea0003c00000 */
[----:B------:R-:W-:Y:S01]  /*18210*/  FMNMX.FTZ R4, R4, R0, !PT ;  /* 0x0000000004047209 */ /* 0x000fe20007810000 */
[----:B------:R-:W-:Y:S01]  /*18220*/  IMAD.MOV.U32 R0, RZ, RZ, 0x1 ;  /* 0x00000001ff007424 */ /* 0x000fe200078e00ff */
[----:B------:R-:W-:-:S03]  /*18230*/  MOV R2, 0x18260 ;  /* 0x0001826000027802 */ /* 0x000fc60000000f00 */
[----:B------:R-:W-:Y:S02]  /*18240*/  IMAD.MOV.U32 R84, RZ, RZ, R4 ;  /* 0x000000ffff547224 */ /* 0x000fe400078e0004 */
[----:B------:R-:W-:Y:S05]  /*18250*/  CALL.REL.NOINC `($__internal_4_$__cuda_sm70_shflsync_bfly_p) ;  /* 0x0000244000007944 */ /* 0x000fea0003c00000 */
[----:B------:R-:W-:Y:S01]  /*18260*/  FMNMX.FTZ R90, R4, R0, !PT ;  /* 0x00000000045a7209 */ /* 0x000fe20007810000 */
[----:B------:R-:W-:Y:S01]  /*18270*/  IMAD.MOV.U32 R84, RZ, RZ, R5 ;  /* 0x000000ffff547224 */ /* 0x000fe200078e0005 */
[----:B------:R-:W-:Y:S01]  /*18280*/  MOV R2, 0x182b0 ;  /* 0x000182b000027802 */ /* 0x000fe20000000f00 */
[----:B------:R-:W-:Y:S02]  /*18290*/  IMAD.MOV.U32 R0, RZ, RZ, 0x2 ;  /* 0x00000002ff007424 */ /* 0x000fe400078e00ff */
        /* <DEDUP_REMOVED lines=26> */
[----:B------:R-:W-:Y:S01]  /*18440*/  MOV R8, R0 ;  /* 0x0000000000087202 */ /* 0x000fe20000000f00 */
[----:B------:R-:W-:Y:S05]  /*18450*/  BRA `(.L_x_429) ;  /* 0xffff5d1000007947 */ /* 0x000fea000383ffff */
.L_x_337:
[----:B-1--4-:R-:W-:Y:S01]  /*18460*/  MOV R215, RZ ;  /* 0x000000ff00d77202 */ /* 0x012fe20000000f00 */
[----:B------:R-:W-:Y:S01]  /*18470*/  IMAD.MOV.U32 R216, RZ, RZ, R56 ;  /* 0x000000ffffd87224 */ /* 0x000fe200078e0038 */
[----:B------:R-:W-:Y:S01]  /*18480*/  MOV R2, 0x184b0 ;  /* 0x000184b000027802 */ /* 0x000fe20000000f00 */
[----:B------:R-:W-:Y:S02]  /*18490*/  IMAD.MOV.U32 R3, RZ, RZ, 0x181f ;  /* 0x0000181fff037424 */ /* 0x000fe400078e00ff */
[----:B------:R-:W-:Y:S05]  /*184a0*/  CALL.REL.NOINC `($__internal_5_$__cuda_sm70_shflsync_idx_p) ;  /* 0x0000225000007944 */ /* 0x000fea0003c00000 */
[----:B------:R-:W-:Y:S01]  /*184b0*/  MOV R58, R215 ;  /* 0x000000d7003a7202 */ /* 0x000fe20000000f00 */
[----:B------:R-:W-:-:S05]  /*184c0*/  BRA `(.L_x_430) ;  /* 0xffff77e000007947 */ /* 0x000fca000383ffff */
.L_x_340:
[----:B------:R-:W-:Y:S01]  /*184d0*/  MOV R215, RZ ;  /* 0x000000ff00d77202 */ /* 0x000fe20000000f00 */
[----:B------:R-:W-:Y:S01]  /*184e0*/  IMAD.MOV.U32 R216, RZ, RZ, R84 ;  /* 0x000000ffffd87224 */ /* 0x000fe200078e0054 */
[----:B------:R-:W-:Y:S01]  /*184f0*/  MOV R2, 0x18520 ;  /* 0x0001852000027802 */ /* 0x000fe20000000f00 */
[----:B------:R-:W-:Y:S02]  /*18500*/  IMAD.MOV.U32 R3, RZ, RZ, 0x181f ;  /* 0x0000181fff037424 */ /* 0x000fe400078e00ff */
[----:B------:R-:W-:Y:S05]  /*18510*/  CALL.REL.NOINC `($__internal_5_$__cuda_sm70_shflsync_idx_p) ;  /* 0x000021e000007944 */ /* 0x000fea0003c00000 */
[----:B------:R-:W-:Y:S01]  /*18520*/  MOV R90, R215 ;  /* 0x000000d7005a7202 */ /* 0x000fe20000000f00 */
[----:B------:R-:W-:-:S05]  /*18530*/  BRA `(.L_x_431) ;  /* 0xffff821000007947 */ /* 0x000fca000383ffff */
.L_x_341:
[----:B------:R-:W-:Y:S01]  /*18540*/  MOV R215, RZ ;  /* 0x000000ff00d77202 */ /* 0x000fe20000000f00 */
[----:B------:R-:W-:Y:S01]  /*18550*/  IMAD.MOV.U32 R216, RZ, RZ, R0 ;  /* 0x000000ffffd87224 */ /* 0x000fe200078e0000 */
[----:B------:R-:W-:Y:S01]  /*18560*/  MOV R2, 0x18590 ;  /* 0x0001859000027802 */ /* 0x000fe20000000f00 */
[----:B------:R-:W-:Y:S02]  /*18570*/  IMAD.MOV.U32 R3, RZ, RZ, 0x181f ;  /* 0x0000181fff037424 */ /* 0x000fe400078e00ff */
[----:B-12---:R-:W-:Y:S05]  /*18580*/  CALL.REL.NOINC `($__internal_5_$__cuda_sm70_shflsync_idx_p) ;  /* 0x0000217000007944 */ /* 0x006fea0003c00000 */
        /* <DEDUP_REMOVED lines=13> */
[----:B------:R-:W-:Y:S05]  /*18660*/  CALL.REL.NOINC `($__internal_5_$__cuda_sm70_shflsync_idx_p) ;  /* 0x0000209000007944 */ /* 0x000fea0003c00000 */
[----:B------:R-:W-:Y:S01]  /*18670*/  MOV R3, 0x181f ;  /* 0x0000181f00037802 */ /* 0x000fe20000000f00 */
[----:B------:R-:W-:Y:S01]  /*18680*/  IMAD.MOV.U32 R90, RZ, RZ, R215 ;  /* 0x000000ffff5a7224 */ /* 0x000fe200078e00d7 */
[----:B------:R-:W-:Y:S01]  /*18690*/  MOV R215, 0x1 ;  /* 0x0000000100d77802 */ /* 0x000fe20000000f00 */
[----:B------:R-:W-:Y:S01]  /*186a0*/  IMAD.MOV.U32 R216, RZ, RZ, R0 ;  /* 0x000000ffffd87224 */ /* 0x000fe200078e0000 */
[----:B------:R-:W-:Y:S02]  /*186b0*/  MOV R2, 0x186d0 ;  /* 0x000186d000027802 */ /* 0x000fe40000000f00 */
[----:B------:R-:W-:Y:S05]  /*186c0*/  CALL.REL.NOINC `($__internal_5_$__cuda_sm70_shflsync_idx_p) ;  /* 0x0000203000007944 */ /* 0x000fea0003c00000 */
        /* <DEDUP_REMOVED lines=60> */
[----:B------:R-:W-:Y:S01]  /*18a90*/  MOV R2, R215 ;  /* 0x000000d700027202 */ /* 0x000fe20000000f00 */
[----:B------:R-:W-:-:S05]  /*18aa0*/  BRA `(.L_x_432) ;  /* 0xffff7e3000007947 */ /* 0x000fca000383ffff */
.L_x_342:
[----:B------:R-:W-:Y:S02]  /*18ab0*/  MOV R0, 0x2 ;  /* 0x0000000200007802 */ /* 0x000fe40000000f00 */
[----:B------:R-:W-:Y:S02]  /*18ac0*/  MOV R2, 0x18ae0 ;  /* 0x00018ae000027802 */ /* 0x000fe40000000f00 */
[----:B------:R-:W-:Y:S05]  /*18ad0*/  CALL.REL.NOINC `($__internal_4_$__cuda_sm70_shflsync_bfly_p) ;  /* 0x00001bc000007944 */ /* 0x000fea0003c00000 */
[----:B------:R-:W-:Y:S01]  /*18ae0*/  FMNMX.FTZ R84, R84, R0, !PT ;  /* 0x0000000054547209 */ /* 0x000fe20007810000 */
[----:B------:R-:W-:Y:S01]  /*18af0*/  IMAD.MOV.U32 R0, RZ, RZ, 0x1 ;  /* 0x00000001ff007424 */ /* 0x000fe200078e00ff */
[----:B------:R-:W-:Y:S02]  /*18b00*/  MOV R2, 0x18b20 ;  /* 0x00018b2000027802 */ /* 0x000fe40000000f00 */
        /* <DEDUP_REMOVED lines=28> */
[----:B------:R-:W-:-:S05]  /*18cd0*/  BRA `(.L_x_433) ;  /* 0xffff82b000007947 */ /* 0x000fca000383ffff */
.L_x_344:
[----:B------:R-:W-:Y:S01]  /*18ce0*/  IMAD.MOV.U32 R84, RZ, RZ, R225 ;  /* 0x000000ffff547224 */ /* 0x000fe200078e00e1 */
[----:B------:R-:W-:-:S02]  /*18cf0*/  MOV R0, 0x2 ;  /* 0x0000000200007802 */ /* 0x000fc40000000f00 */
[----:B------:R-:W-:Y:S02]  /*18d00*/  MOV R2, 0x18d20 ;  /* 0x00018d2000027802 */ /* 0x000fe40000000f00 */
[----:B------:R-:W-:Y:S05]  /*18d10*/  CALL.REL.NOINC `($__internal_4_$__cuda_sm70_shflsync_bfly_p) ;  /* 0x0000198000007944 */ /* 0x000fea0003c00000 */
[----:B------:R-:W-:Y:S05]  /*18d20*/  BRA `(.L_x_434) ;  /* 0xffffa00000007947 */ /* 0x000fea000383ffff */
.L_x_345:
[----:B------:R-:W-:Y:S01]  /*18d30*/  IMAD.MOV.U32 R84, RZ, RZ, R4 ;  /* 0x000000ffff547224 */ /* 0x000fe200078e0004 */
[----:B------:R-:W-:Y:S02]  /*18d40*/  MOV R0, 0x1 ;  /* 0x0000000100007802 */ /* 0x000fe40000000f00 */
[----:B------:R-:W-:Y:S02]  /*18d50*/  MOV R2, 0x18d70 ;  /* 0x00018d7000027802 */ /* 0x000fe40000000f00 */
[----:B-1----:R-:W-:Y:S05]  /*18d60*/  CALL.REL.NOINC `($__internal_4_$__cuda_sm70_shflsync_bfly_p) ;  /* 0x0000193000007944 */ /* 0x002fea0003c00000 */
[----:B------:R-:W-:Y:S01]  /*18d70*/  FADD.FTZ R4, R4, R0 ;  /* 0x0000000004047221 */ /* 0x000fe20000010000 */
[----:B------:R-:W-:Y:S02]  /*18d80*/  MOV R84, R224 ;  /* 0x000000e000547202 */ /* 0x000fe40000000f00 */
[----:B------:R-:W-:Y:S02]  /*18d90*/  MOV R0, 0x2 ;  /* 0x0000000200007802 */ /* 0x000fe40000000f00 */
[----:B------:R-:W-:Y:S02]  /*18da0*/  MOV R2, 0x18dc0 ;  /* 0x00018dc000027802 */ /* 0x000fe40000000f00 */
[----:B------:R-:W-:Y:S05]  /*18db0*/  CALL.REL.NOINC `($__internal_4_$__cuda_sm70_shflsync_bfly_p) ;  /* 0x000018e000007944 */ /* 0x000fea0003c00000 */
[----:B------:R-:W-:Y:S01]  /*18dc0*/  FADD.FTZ R6, R224, R0 ;  /* 0x00000000e0067221 */ /* 0x000fe20000010000 */
[----:B------:R-:W-:Y:S02]  /*18dd0*/  MOV R0, 0x1 ;  /* 0x0000000100007802 */ /* 0x000fe40000000f00 */
[----:B------:R-:W-:-:S02]  /*18de0*/  MOV R2, 0x18e10 ;  /* 0x00018e1000027802 */ /* 0x000fc40000000f00 */
[----:B------:R-:W-:Y:S02]  /*18df0*/  MOV R84, R6 ;  /* 0x0000000600547202 */ /* 0x000fe40000000f00 */
[----:B------:R-:W-:Y:S05]  /*18e00*/  CALL.REL.NOINC `($__internal_4_$__cuda_sm70_shflsync_bfly_p) ;  /* 0x0000189000007944 */ /* 0x000fea0003c00000 */
[----:B------:R-:W-:Y:S01]  /*18e10*/  FADD.FTZ R6, R6, R0 ;  /* 0x0000000006067221 */ /* 0x000fe20000010000 */
[----:B------:R-:W-:Y:S02]  /*18e20*/  MOV R84, R243 ;  /* 0x000000f300547202 */ /* 0x000fe40000000f00 */
[----:B------:R-:W-:Y:S02]  /*18e30*/  MOV R0, 0x2 ;  /* 0x0000000200007802 */ /* 0x000fe40000000f00 */
[----:B------:R-:W-:Y:S02]  /*18e40*/  MOV R2, 0x18e60 ;  /* 0x00018e6000027802 */ /* 0x000fe40000000f00 */
[----:B------:R-:W-:Y:S05]  /*18e50*/  CALL.REL.NOINC `($__internal_4_$__cuda_sm70_shflsync_bfly_p) ;  /* 0x0000184000007944 */ /* 0x000fea0003c00000 */
[----:B------:R-:W-:Y:S01]  /*18e60*/  FADD.FTZ R5, R243, R0 ;  /* 0x00000000f3057221 */ /* 0x000fe20000010000 */
[----:B------:R-:W-:Y:S02]  /*18e70*/  MOV R0, 0x1 ;  /* 0x0000000100007802 */ /* 0x000fe40000000f00 */
[----:B------:R-:W-:Y:S02]  /*18e80*/  MOV R2, 0x18eb0 ;  /* 0x00018eb000027802 */ /* 0x000fe40000000f00 */
[----:B------:R-:W-:-:S02]  /*18e90*/  MOV R84, R5 ;  /* 0x0000000500547202 */ /* 0x000fc40000000f00 */
[----:B------:R-:W-:Y:S05]  /*18ea0*/  CALL.REL.NOINC `($__internal_4_$__cuda_sm70_shflsync_bfly_p) ;  /* 0x000017f000007944 */ /* 0x000fea0003c00000 */
[----:B------:R-:W-:Y:S01]  /*18eb0*/  FADD.FTZ R5, R5, R0 ;  /* 0x0000000005057221 */ /* 0x000fe20000010000 */
[----:B------:R-:W-:-:S02]  /*18ec0*/  MOV R84, R246 ;  /* 0x000000f600547202 */ /* 0x000fc40000000f00 */
[----:B------:R-:W-:Y:S02]  /*18ed0*/  MOV R0, 0x2 ;  /* 0x0000000200007802 */ /* 0x000fe40000000f00 */
[----:B------:R-:W-:Y:S02]  /*18ee0*/  MOV R2, 0x18f00 ;  /* 0x00018f0000027802 */ /* 0x000fe40000000f00 */
[----:B------:R-:W-:Y:S05]  /*18ef0*/  CALL.REL.NOINC `($__internal_4_$__cuda_sm70_shflsync_bfly_p) ;  /* 0x000017a000007944 */ /* 0x000fea0003c00000 */
[----:B------:R-:W-:Y:S01]  /*18f00*/  FADD.FTZ R7, R246, R0 ;  /* 0x00000000f6077221 */ /* 0x000fe20000010000 */
[----:B------:R-:W-:Y:S02]  /*18f10*/  MOV R0, 0x1 ;  /* 0x0000000100007802 */ /* 0x000fe40000000f00 */
[----:B------:R-:W-:Y:S02]  /*18f20*/  MOV R2, 0x18f50 ;  /* 0x00018f5000027802 */ /* 0x000fe40000000f00 */
[----:B------:R-:W-:Y:S02]  /*18f30*/  MOV R84, R7 ;  /* 0x0000000700547202 */ /* 0x000fe40000000f00 */
[----:B------:R-:W-:Y:S05]  /*18f40*/  CALL.REL.NOINC `($__internal_4_$__cuda_sm70_shflsync_bfly_p) ;  /* 0x0000175000007944 */ /* 0x000fea0003c00000 */
[----:B------:R-:W-:Y:S01]  /*18f50*/  MOV R8, R0 ;  /* 0x0000000000087202 */ /* 0x000fe20000000f00 */
[----:B------:R-:W-:Y:S05]  /*18f60*/  BRA `(.L_x_435) ;  /* 0xffff9eb000007947 */ /* 0x000fea000383ffff */
.L_x_352:
[----:B-1-34-:R-:W-:Y:S01]  /*18f70*/  IMAD.MOV.U32 R216, RZ, RZ, R5 ;  /* 0x000000ffffd87224 */ /* 0x01afe200078e0005 */
[----:B------:R-:W-:Y:S01]  /*18f80*/  MOV R215, RZ ;  /* 0x000000ff00d77202 */ /* 0x000fe20000000f00 */
[----:B------:R-:W-:Y:S01]  /*18f90*/  IMAD.MOV.U32 R3, RZ, RZ, 0x181f ;  /* 0x0000181fff037424 */ /* 0x000fe200078e00ff */
[----:B------:R-:W-:-:S02]  /*18fa0*/  MOV R2, 0x18fc0 ;  /* 0x00018fc000027802 */ /* 0x000fc40000000f00 */
[----:B------:R-:W-:Y:S05]  /*18fb0*/  CALL.REL.NOINC `($__internal_5_$__cuda_sm70_shflsync_idx_p) ;  /* 0x0000174000007944 */ /* 0x000fea0003c00000 */
[----:B------:R-:W-:Y:S01]  /*18fc0*/  MOV R7, R215 ;  /* 0x000000d700077202 */ /* 0x000fe20000000f00 */
[----:B------:R-:W-:Y:S05]  /*18fd0*/  BRA `(.L_x_436) ;  /* 0xffffb51000007947 */ /* 0x000fea000383ffff */
.L_x_353:
[----:B------:R-:W-:Y:S01]  /*18fe0*/  IMAD.MOV.U32 R216, RZ, RZ, R6 ;  /* 0x000000ffffd87224 */ /* 0x000fe200078e0006 */
[----:B------:R-:W-:Y:S01]  /*18ff0*/  MOV R215, RZ ;  /* 0x000000ff00d77202 */ /* 0x000fe20000000f00 */
[----:B------:R-:W-:Y:S01]  /*19000*/  IMAD.MOV.U32 R3, RZ, RZ, 0x181f ;  /* 0x0000181fff037424 */ /* 0x000fe200078e00ff */
[----:B------:R-:W-:-:S02]  /*19010*/  MOV R2, 0x19030 ;  /* 0x0001903000027802 */ /* 0x000fc40000000f00 */
[----:B-12---:R-:W-:Y:S05]  /*19020*/  CALL.REL.NOINC `($__internal_5_$__cuda_sm70_shflsync_idx_p) ;  /* 0x000016d000007944 */ /* 0x006fea0003c00000 */
[----:B------:R-:W-:Y:S01]  /*19030*/  MOV R2, R215 ;  /* 0x000000d700027202 */ /* 0x000fe20000000f00 */
[----:B------:R-:W-:Y:S05]  /*19040*/  BRA `(.L_x_437) ;  /* 0xffffb4c000007947 */ /* 0x000fea000383ffff */
.L_x_354:
[----:B------:R-:W-:Y:S01]  /*19050*/  IMAD.MOV.U32 R216, RZ, RZ, R5 ;  /* 0x000000ffffd87224 */ /* 0x000fe200078e0005 */
[----:B------:R-:W-:Y:S01]  /*19060*/  MOV R215, 0x1 ;  /* 0x0000000100d77802 */ /* 0x000fe20000000f00 */
[----:B--2---:R-:W-:Y:S01]  /*19070*/  IMAD.MOV.U32 R3, RZ, RZ, 0x181f ;  /* 0x0000181fff037424 */ /* 0x004fe200078e00ff */
[----:B------:R-:W-:-:S02]  /*19080*/  MOV R2, 0x190a0 ;  /* 0x000190a000027802 */ /* 0x000fc40000000f00 */
[----:B-1-3--:R-:W-:Y:S05]  /*19090*/  CALL.REL.NOINC `($__internal_5_$__cuda_sm70_shflsync_idx_p) ;  /* 0x0000166000007944 */ /* 0x00afea0003c00000 */
        /* <DEDUP_REMOVED lines=8> */
.L_x_355:
[----:B------:R-:W-:Y:S01]  /*19120*/  IMAD.MOV.U32 R216, RZ, RZ, R5 ;  /* 0x000000ffffd87224 */ /* 0x000fe200078e0005 */
[----:B------:R-:W-:Y:S01]  /*19130*/  MOV R215, 0x2 ;  /* 0x0000000200d77802 */ /* 0x000fe20000000f00 */
[----:B-1----:R-:W-:Y:S01]  /*19140*/  IMAD.MOV.U32 R3, RZ, RZ, 0x181f ;  /* 0x0000181fff037424 */ /* 0x002fe200078e00ff */
[----:B------:R-:W-:Y:S02]  /*19150*/  MOV R2, 0x19170 ;  /* 0x0001917000027802 */ /* 0x000fe40000000f00 */
[----:B---34-:R-:W-:Y:S05]  /*19160*/  CALL.REL.NOINC `($__internal_5_$__cuda_sm70_shflsync_idx_p) ;  /* 0x0000159000007944 */ /* 0x018fea0003c00000 */
[----:B------:R-:W-:Y:S01]  /*19170*/  MOV R7, R215 ;  /* 0x000000d700077202 */ /* 0x000fe20000000f00 */
[----:B------:R-:W-:Y:S05]  /*19180*/  BRA `(.L_x_439) ;  /* 0xffffb46000007947 */ /* 0x000fea000383ffff */
.L_x_356:
[----:B------:R-:W-:Y:S01]  /*19190*/  IMAD.MOV.U32 R216, RZ, RZ, R6 ;  /* 0x000000ffffd87224 */ /* 0x000fe200078e0006 */
[----:B------:R-:W-:Y:S01]  /*191a0*/  MOV R215, 0x2 ;  /* 0x0000000200d77802 */ /* 0x000fe20000000f00 */
[----:B-1----:R-:W-:Y:S01]  /*191b0*/  IMAD.MOV.U32 R3, RZ, RZ, 0x181f ;  /* 0x0000181fff037424 */ /* 0x002fe200078e00ff */
[----:B------:R-:W-:Y:S02]  /*191c0*/  MOV R2, 0x191e0 ;  /* 0x000191e000027802 */ /* 0x000fe40000000f00 */
[----:B--234-:R-:W-:Y:S05]  /*191d0*/  CALL.REL.NOINC `($__internal_5_$__cuda_sm70_shflsync_idx_p) ;  /* 0x0000152000007944 */ /* 0x01cfea0003c00000 */
[----:B------:R-:W-:Y:S01]  /*191e0*/  MOV R2, R215 ;  /* 0x000000d700027202 */ /* 0x000fe20000000f00 */
[----:B------:R-:W-:Y:S05]  /*191f0*/  BRA `(.L_x_440) ;  /* 0xffffb41000007947 */ /* 0x000fea000383ffff */
.L_x_357:
[----:B------:R-:W-:Y:S01]  /*19200*/  IMAD.MOV.U32 R216, RZ, RZ, R5 ;  /* 0x000000ffffd87224 */ /* 0x000fe200078e0005 */
[----:B------:R-:W-:Y:S01]  /*19210*/  MOV R215, 0x3 ;  /* 0x0000000300d77802 */ /* 0x000fe20000000f00 */
[----:B--2---:R-:W-:Y:S01]  /*19220*/  IMAD.MOV.U32 R3, RZ, RZ, 0x181f ;  /* 0x0000181fff037424 */ /* 0x004fe200078e00ff */
[----:B------:R-:W-:-:S02]  /*19230*/  MOV R2, 0x19250 ;  /* 0x0001925000027802 */ /* 0x000fc40000000f00 */
[----:B-1-34-:R-:W-:Y:S05]  /*19240*/  CALL.REL.NOINC `($__internal_5_$__cuda_sm70_shflsync_idx_p) ;  /* 0x000014b000007944 */ /* 0x01afea0003c00000 */
        /* <DEDUP_REMOVED lines=8> */
.L_x_358:
[----:B------:R-:W-:Y:S01]  /*192d0*/  IMAD.MOV.U32 R216, RZ, RZ, R5 ;  /* 0x000000ffffd87224 */ /* 0x000fe200078e0005 */
[----:B------:R-:W-:Y:S01]  /*192e0*/  MOV R215, 0x4 ;  /* 0x0000000400d77802 */ /* 0x000fe20000000f00 */
[----:B--2---:R-:W-:Y:S01]  /*192f0*/  IMAD.MOV.U32 R3, RZ, RZ, 0x181f ;  /* 0x0000181fff037424 */ /* 0x004fe200078e00ff */
[----:B------:R-:W-:Y:S02]  /*19300*/  MOV R2, 0x19320 ;  /* 0x0001932000027802 */ /* 0x000fe40000000f00 */
[----:B-1-34-:R-:W-:Y:S05]  /*19310*/  CALL.REL.NOINC `($__internal_5_$__cuda_sm70_shflsync_idx_p) ;  /* 0x000013e000007944 */ /* 0x01afea0003c00000 */
[----:B------:R-:W-:Y:S01]  /*19320*/  MOV R7, R215 ;  /* 0x000000d700077202 */ /* 0x000fe20000000f00 */
[----:B------:R-:W-:Y:S05]  /*19330*/  BRA `(.L_x_442) ;  /* 0xffffb3c000007947 */ /* 0x000fea000383ffff */
.L_x_359:
[----:B------:R-:W-:Y:S01]  /*19340*/  IMAD.MOV.U32 R216, RZ, RZ, R6 ;  /* 0x000000ffffd87224 */ /* 0x000fe200078e0006 */
[----:B------:R-:W-:Y:S01]  /*19350*/  MOV R215, 0x4 ;  /* 0x0000000400d77802 */ /* 0x000fe20000000f00 */
[----:B--2---:R-:W-:Y:S01]  /*19360*/  IMAD.MOV.U32 R3, RZ, RZ, 0x181f ;  /* 0x0000181fff037424 */ /* 0x004fe200078e00ff */
[----:B------:R-:W-:Y:S02]  /*19370*/  MOV R2, 0x19390 ;  /* 0x0001939000027802 */ /* 0x000fe40000000f00 */
[----:B-1-34-:R-:W-:Y:S05]  /*19380*/  CALL.REL.NOINC `($__internal_5_$__cuda_sm70_shflsync_idx_p) ;  /* 0x0000137000007944 */ /* 0x01afea0003c00000 */
[----:B------:R-:W-:Y:S01]  /*19390*/  MOV R2, R215 ;  /* 0x000000d700027202 */ /* 0x000fe20000000f00 */
[----:B------:R-:W-:Y:S05]  /*193a0*/  BRA `(.L_x_443) ;  /* 0xffffb37000007947 */ /* 0x000fea000383ffff */
.L_x_360:
[----:B------:R-:W-:Y:S01]  /*193b0*/  IMAD.MOV.U32 R216, RZ, RZ, R5 ;  /* 0x000000ffffd87224 */ /* 0x000fe200078e0005 */
[----:B------:R-:W-:Y:S01]  /*193c0*/  MOV R215, 0x5 ;  /* 0x0000000500d77802 */ /* 0x000fe20000000f00 */
[----:B-1----:R-:W-:Y:S01]  /*193d0*/  IMAD.MOV.U32 R3, RZ, RZ, 0x181f ;  /* 0x0000181fff037424 */ /* 0x002fe200078e00ff */
[----:B------:R-:W-:-:S02]  /*193e0*/  MOV R2, 0x19400 ;  /* 0x0001940000027802 */ /* 0x000fc40000000f00 */
[----:B--234-:R-:W-:Y:S05]  /*193f0*/  CALL.REL.NOINC `($__internal_5_$__cuda_sm70_shflsync_idx_p) ;  /* 0x0000130000007944 */ /* 0x01cfea0003c00000 */
        /* <DEDUP_REMOVED lines=8> */
.L_x_361:
[----:B------:R-:W-:Y:S01]  /*19480*/  IMAD.MOV.U32 R216, RZ, RZ, R5 ;  /* 0x000000ffffd87224 */ /* 0x000fe200078e0005 */
[----:B------:R-:W-:Y:S01]  /*19490*/  MOV R215, 0x6 ;  /* 0x0000000600d77802 */ /* 0x000fe20000000f00 */
[----:B--2---:R-:W-:Y:S01]  /*194a0*/  IMAD.MOV.U32 R3, RZ, RZ, 0x181f ;  /* 0x0000181fff037424 */ /* 0x004fe200078e00ff */
[----:B------:R-:W-:Y:S02]  /*194b0*/  MOV R2, 0x194d0 ;  /* 0x000194d000027802 */ /* 0x000fe40000000f00 */
[----:B-1--4-:R-:W-:Y:S05]  /*194c0*/  CALL.REL.NOINC `($__internal_5_$__cuda_sm70_shflsync_idx_p) ;  /* 0x0000123000007944 */ /* 0x012fea0003c00000 */
[----:B------:R-:W-:Y:S01]  /*194d0*/  MOV R7, R215 ;  /* 0x000000d700077202 */ /* 0x000fe20000000f00 */
[----:B------:R-:W-:Y:S05]  /*194e0*/  BRA `(.L_x_445) ;  /* 0xffffb32000007947 */ /* 0x000fea000383ffff */
.L_x_362:
[----:B------:R-:W-:Y:S01]  /*194f0*/  IMAD.MOV.U32 R216, RZ, RZ, R6 ;  /* 0x000000ffffd87224 */ /* 0x000fe200078e0006 */
[----:B------:R-:W-:Y:S01]  /*19500*/  MOV R215, 0x6 ;  /* 0x0000000600d77802 */ /* 0x000fe20000000f00 */
[----:B--2---:R-:W-:Y:S01]  /*19510*/  IMAD.MOV.U32 R3, RZ, RZ, 0x181f ;  /* 0x0000181fff037424 */ /* 0x004fe200078e00ff */
[----:B------:R-:W-:Y:S02]  /*19520*/  MOV R2, 0x19540 ;  /* 0x0001954000027802 */ /* 0x000fe40000000f00 */
[----:B-1-34-:R-:W-:Y:S05]  /*19530*/  CALL.REL.NOINC `($__internal_5_$__cuda_sm70_shflsync_idx_p) ;  /* 0x000011c000007944 */ /* 0x01afea0003c00000 */
[----:B------:R-:W-:Y:S01]  /*19540*/  MOV R2, R215 ;  /* 0x000000d700027202 */ /* 0x000fe20000000f00 */
[----:B------:R-:W-:Y:S05]  /*19550*/  BRA `(.L_x_446) ;  /* 0xffffb2d000007947 */ /* 0x000fea000383ffff */
.L_x_363:
[----:B------:R-:W-:Y:S01]  /*19560*/  IMAD.MOV.U32 R216, RZ, RZ, R5 ;  /* 0x000000ffffd87224 */ /* 0x000fe200078e0005 */
[----:B------:R-:W-:Y:S01]  /*19570*/  MOV R215, 0x7 ;  /* 0x0000000700d77802 */ /* 0x000fe20000000f00 */
[----:B-1----:R-:W-:Y:S01]  /*19580*/  IMAD.MOV.U32 R3, RZ, RZ, 0x181f ;  /* 0x0000181fff037424 */ /* 0x002fe200078e00ff */
[----:B------:R-:W-:-:S02]  /*19590*/  MOV R2, 0x195b0 ;  /* 0x000195b000027802 */ /* 0x000fc40000000f00 */
[----:B--2-4-:R-:W-:Y:S05]  /*195a0*/  CALL.REL.NOINC `($__internal_5_$__cuda_sm70_shflsync_idx_p) ;  /* 0x0000115000007944 */ /* 0x014fea0003c00000 */
        /* <DEDUP_REMOVED lines=8> */
.L_x_365:
[----:B------:R-:W-:Y:S01]  /*19630*/  IMAD.MOV.U32 R216, RZ, RZ, R5 ;  /* 0x000000ffffd87224 */ /* 0x000fe200078e0005 */
[----:B------:R-:W-:Y:S01]  /*19640*/  MOV R215, RZ ;  /* 0x000000ff00d77202 */ /* 0x000fe20000000f00 */
[----:B------:R-:W-:Y:S01]  /*19650*/  IMAD.MOV.U32 R3, RZ, RZ, 0x1c1f ;  /* 0x00001c1fff037424 */ /* 0x000fe200078e00ff */
[----:B------:R-:W-:Y:S02]  /*19660*/  MOV R2, 0x19680 ;  /* 0x0001968000027802 */ /* 0x000fe40000000f00 */
[----:B------:R-:W-:Y:S05]  /*19670*/  CALL.REL.NOINC `($__internal_5_$__cuda_sm70_shflsync_idx_p) ;  /* 0x0000108000007944 */ /* 0x000fea0003c00000 */
[----:B------:R-:W-:Y:S01]  /*19680*/  MOV R4, R215 ;  /* 0x000000d700047202 */ /* 0x000fe20000000f00 */
[----:B------:R-:W-:Y:S05]  /*19690*/  BRA `(.L_x_448) ;  /* 0xffffb49000007947 */ /* 0x000fea000383ffff */
.L_x_366:
[----:B------:R-:W-:Y:S01]  /*196a0*/  IMAD.MOV.U32 R216, RZ, RZ, R12 ;  /* 0x000000ffffd87224 */ /* 0x000fe200078e000c */
[----:B------:R-:W-:Y:S01]  /*196b0*/  MOV R215, RZ ;  /* 0x000000ff00d77202 */ /* 0x000fe20000000f00 */
[----:B------:R-:W-:Y:S01]  /*196c0*/  IMAD.MOV.U32 R3, RZ, RZ, 0x1c1f ;  /* 0x00001c1fff037424 */ /* 0x000fe200078e00ff */
[----:B------:R-:W-:Y:S02]  /*196d0*/  MOV R2, 0x196f0 ;  /* 0x000196f000027802 */ /* 0x000fe40000000f00 */
[----:B-12---:R-:W-:Y:S05]  /*196e0*/  CALL.REL.NOINC `($__internal_5_$__cuda_sm70_shflsync_idx_p) ;  /* 0x0000101000007944 */ /* 0x006fea0003c00000 */
[----:B------:R-:W-:Y:S01]  /*196f0*/  MOV R0, R215 ;  /* 0x000000d700007202 */ /* 0x000fe20000000f00 */
[----:B------:R-:W-:Y:S05]  /*19700*/  BRA `(.L_x_449) ;  /* 0xffffb44000007947 */ /* 0x000fea000383ffff */
.L_x_369:
[----:B------:R-:W-:Y:S01]  /*19710*/  IMAD.MOV.U32 R216, RZ, RZ, R5 ;  /* 0x000000ffffd87224 */ /* 0x000fe200078e0005 */
[----:B------:R-:W-:Y:S01]  /*19720*/  MOV R215, 0x1 ;  /* 0x0000000100d77802 */ /* 0x000fe20000000f00 */
[----:B----4-:R-:W-:Y:S01]  /*19730*/  IMAD.MOV.U32 R3, RZ, RZ, 0x1c1f ;  /* 0x00001c1fff037424 */ /* 0x010fe200078e00ff */
[----:B------:R-:W-:-:S02]  /*19740*/  MOV R2, 0x19760 ;  /* 0x0001976000027802 */ /* 0x000fc40000000f00 */
[----:B-123--:R-:W-:Y:S05]  /*19750*/  CALL.REL.NOINC `($__internal_5_$__cuda_sm70_shflsync_idx_p) ;  /* 0x00000fa000007944 */ /* 0x00efea0003c00000 */
        /* <DEDUP_REMOVED lines=8> */
.L_x_372:
[----:B------:R-:W-:Y:S01]  /*197e0*/  IMAD.MOV.U32 R216, RZ, RZ, R5 ;  /* 0x000000ffffd87224 */ /* 0x000fe200078e0005 */
[----:B------:R-:W-:Y:S01]  /*197f0*/  MOV R215, 0x2 ;  /* 0x0000000200d77802 */ /* 0x000fe20000000f00 */
[----:B-1----:R-:W-:Y:S01]  /*19800*/  IMAD.MOV.U32 R3, RZ, RZ, 0x1c1f ;  /* 0x00001c1fff037424 */ /* 0x002fe200078e00ff */
[----:B------:R-:W-:Y:S02]  /*19810*/  MOV R2, 0x19830 ;  /* 0x0001983000027802 */ /* 0x000fe40000000f00 */
[----:B--234-:R-:W-:Y:S05]  /*19820*/  CALL.REL.NOINC `($__internal_5_$__cuda_sm70_shflsync_idx_p) ;  /* 0x00000ed000007944 */ /* 0x01cfea0003c00000 */
[----:B------:R-:W-:Y:S01]  /*19830*/  MOV R4, R215 ;  /* 0x000000d700047202 */ /* 0x000fe20000000f00 */
[----:B------:R-:W-:Y:S05]  /*19840*/  BRA `(.L_x_451) ;  /* 0xffffb9b000007947 */ /* 0x000fea000383ffff */
.L_x_373:
[----:B------:R-:W-:Y:S01]  /*19850*/  IMAD.MOV.U32 R216, RZ, RZ, R12 ;  /* 0x000000ffffd87224 */ /* 0x000fe200078e000c */
[----:B------:R-:W-:Y:S01]  /*19860*/  MOV R215, 0x2 ;  /* 0x0000000200d77802 */ /* 0x000fe20000000f00 */
[----:B------:R-:W-:Y:S01]  /*19870*/  IMAD.MOV.U32 R3, RZ, RZ, 0x1c1f ;  /* 0x00001c1fff037424 */ /* 0x000fe200078e00ff */
[----:B------:R-:W-:Y:S02]  /*19880*/  MOV R2, 0x198a0 ;  /* 0x000198a000027802 */ /* 0x000fe40000000f00 */
[----:B-1234-:R-:W-:Y:S05]  /*19890*/  CALL.REL.NOINC `($__internal_5_$__cuda_sm70_shflsync_idx_p) ;  /* 0x00000e6000007944 */ /* 0x01efea0003c00000 */
[----:B------:R-:W-:Y:S01]  /*198a0*/  MOV R0, R215 ;  /* 0x000000d700007202 */ /* 0x000fe20000000f00 */
[----:B------:R-:W-:Y:S05]  /*198b0*/  BRA `(.L_x_452) ;  /* 0xffffb96000007947 */ /* 0x000fea000383ffff */
.L_x_376:
        /* <DEDUP_REMOVED lines=13> */
.L_x_380:
[----:B------:R-:W-:Y:S01]  /*19990*/  IMAD.MOV.U32 R216, RZ, RZ, R5 ;  /* 0x000000ffffd87224 */ /* 0x000fe200078e0005 */
[----:B------:R-:W-:Y:S01]  /*199a0*/  MOV R215, RZ ;  /* 0x000000ff00d77202 */ /* 0x000fe20000000f00 */
[----:B------:R-:W-:Y:S01]  /*199b0*/  IMAD.MOV.U32 R3, RZ, RZ, 0x181f ;  /* 0x0000181fff037424 */ /* 0x000fe200078e00ff */
[----:B------:R-:W-:Y:S02]  /*199c0*/  MOV R2, 0x199e0 ;  /* 0x000199e000027802 */ /* 0x000fe40000000f00 */
[----:B------:R-:W-:Y:S05]  /*199d0*/  CALL.REL.NOINC `($__internal_5_$__cuda_sm70_shflsync_idx_p) ;  /* 0x00000d2000007944 */ /* 0x000fea0003c00000 */
[----:B------:R-:W-:Y:S01]  /*199e0*/  MOV R7, R215 ;  /* 0x000000d700077202 */ /* 0x000fe20000000f00 */
[----:B------:R-:W-:Y:S05]  /*199f0*/  BRA `(.L_x_454) ;  /* 0xffffc6f000007947 */ /* 0x000fea000383ffff */
.L_x_381:
[----:B------:R-:W-:Y:S01]  /*19a00*/  IMAD.MOV.U32 R216, RZ, RZ, R6 ;  /* 0x000000ffffd87224 */ /* 0x000fe200078e0006 */
[----:B------:R-:W-:Y:S01]  /*19a10*/  MOV R215, RZ ;  /* 0x000000ff00d77202 */ /* 0x000fe20000000f00 */
[----:B------:R-:W-:Y:S01]  /*19a20*/  IMAD.MOV.U32 R3, RZ, RZ, 0x181f ;  /* 0x0000181fff037424 */ /* 0x000fe200078e00ff */
[----:B------:R-:W-:Y:S02]  /*19a30*/  MOV R2, 0x19a50 ;  /* 0x00019a5000027802 */ /* 0x000fe40000000f00 */
[----:B-12---:R-:W-:Y:S05]  /*19a40*/  CALL.REL.NOINC `($__internal_5_$__cuda_sm70_shflsync_idx_p) ;  /* 0x00000cb000007944 */ /* 0x006fea0003c00000 */
[----:B------:R-:W-:Y:S01]  /*19a50*/  MOV R2, R215 ;  /* 0x000000d700027202 */ /* 0x000fe20000000f00 */
[----:B------:R-:W-:Y:S05]  /*19a60*/  BRA `(.L_x_455) ;  /* 0xffffc6a000007947 */ /* 0x000fea000383ffff */
.L_x_382:
        /* <DEDUP_REMOVED lines=13> */
.L_x_383:
[----:B------:R-:W-:Y:S01]  /*19b40*/  IMAD.MOV.U32 R216, RZ, RZ, R5 ;  /* 0x000000ffffd87224 */ /* 0x000fe200078e0005 */
[----:B------:R-:W-:Y:S01]  /*19b50*/  MOV R215, 0x2 ;  /* 0x0000000200d77802 */ /* 0x000fe20000000f00 */
[----:B-1----:R-:W-:Y:S01]  /*19b60*/  IMAD.MOV.U32 R3, RZ, RZ, 0x181f ;  /* 0x0000181fff037424 */ /* 0x002fe200078e00ff */
[----:B------:R-:W-:Y:S02]  /*19b70*/  MOV R2, 0x19b90 ;  /* 0x00019b9000027802 */ /* 0x000fe40000000f00 */
[----:B---34-:R-:W-:Y:S05]  /*19b80*/  CALL.REL.NOINC `($__internal_5_$__cuda_sm70_shflsync_idx_p) ;  /* 0x00000b7000007944 */ /* 0x018fea0003c00000 */
[----:B------:R-:W-:Y:S01]  /*19b90*/  MOV R7, R215 ;  /* 0x000000d700077202 */ /* 0x000fe20000000f00 */
[----:B------:R-:W-:Y:S05]  /*19ba0*/  BRA `(.L_x_457) ;  /* 0xffffc65000007947 */ /* 0x000fea000383ffff */
.L_x_384:
[----:B------:R-:W-:Y:S01]  /*19bb0*/  IMAD.MOV.U32 R216, RZ, RZ, R6 ;  /* 0x000000ffffd87224 */ /* 0x000fe200078e0006 */
[----:B------:R-:W-:Y:S01]  /*19bc0*/  MOV R215, 0x2 ;  /* 0x0000000200d77802 */ /* 0x000fe20000000f00 */
[----:B-1----:R-:W-:Y:S01]  /*19bd0*/  IMAD.MOV.U32 R3, RZ, RZ, 0x181f ;  /* 0x0000181fff037424 */ /* 0x002fe200078e00ff */
[----:B------:R-:W-:Y:S02]  /*19be0*/  MOV R2, 0x19c00 ;  /* 0x00019c0000027802 */ /* 0x000fe40000000f00 */
[----:B--234-:R-:W-:Y:S05]  /*19bf0*/  CALL.REL.NOINC `($__internal_5_$__cuda_sm70_shflsync_idx_p) ;  /* 0x00000b0000007944 */ /* 0x01cfea0003c00000 */
[----:B------:R-:W-:Y:S01]  /*19c00*/  MOV R2, R215 ;  /* 0x000000d700027202 */ /* 0x000fe20000000f00 */
[----:B------:R-:W-:Y:S05]  /*19c10*/  BRA `(.L_x_458) ;  /* 0xffffc60000007947 */ /* 0x000fea000383ffff */
.L_x_385:
        /* <DEDUP_REMOVED lines=13> */
.L_x_386:
[----:B------:R-:W-:Y:S01]  /*19cf0*/  IMAD.MOV.U32 R216, RZ, RZ, R5 ;  /* 0x000000ffffd87224 */ /* 0x000fe200078e0005 */
[----:B------:R-:W-:Y:S01]  /*19d00*/  MOV R215, 0x4 ;  /* 0x0000000400d77802 */ /* 0x000fe20000000f00 */
[----:B--2---:R-:W-:Y:S01]  /*19d10*/  IMAD.MOV.U32 R3, RZ, RZ, 0x181f ;  /* 0x0000181fff037424 */ /* 0x004fe200078e00ff */
[----:B------:R-:W-:Y:S02]  /*19d20*/  MOV R2, 0x19d40 ;  /* 0x00019d4000027802 */ /* 0x000fe40000000f00 */
[----:B-1-34-:R-:W-:Y:S05]  /*19d30*/  CALL.REL.NOINC `($__internal_5_$__cuda_sm70_shflsync_idx_p) ;  /* 0x000009c000007944 */ /* 0x01afea0003c00000 */
[----:B------:R-:W-:Y:S01]  /*19d40*/  MOV R7, R215 ;  /* 0x000000d700077202 */ /* 0x000fe20000000f00 */
[----:B------:R-:W-:Y:S05]  /*19d50*/  BRA `(.L_x_460) ;  /* 0xffffc5b000007947 */ /* 0x000fea000383ffff */
.L_x_387:
[----:B------:R-:W-:Y:S01]  /*19d60*/  IMAD.MOV.U32 R216, RZ, RZ, R6 ;  /* 0x000000ffffd87224 */ /* 0x000fe200078e0006 */
[----:B------:R-:W-:Y:S01]  /*19d70*/  MOV R215, 0x4 ;  /* 0x0000000400d77802 */ /* 0x000fe20000000f00 */
[----:B--2---:R-:W-:Y:S01]  /*19d80*/  IMAD.MOV.U32 R3, RZ, RZ, 0x181f ;  /* 0x0000181fff037424 */ /* 0x004fe200078e00ff */
[----:B------:R-:W-:Y:S02]  /*19d90*/  MOV R2, 0x19db0 ;  /* 0x00019db000027802 */ /* 0x000fe40000000f00 */
[----:B-1-34-:R-:W-:Y:S05]  /*19da0*/  CALL.REL.NOINC `($__internal_5_$__cuda_sm70_shflsync_idx_p) ;  /* 0x0000095000007944 */ /* 0x01afea0003c00000 */
[----:B------:R-:W-:Y:S01]  /*19db0*/  MOV R2, R215 ;  /* 0x000000d700027202 */ /* 0x000fe20000000f00 */
[----:B------:R-:W-:Y:S05]  /*19dc0*/  BRA `(.L_x_461) ;  /* 0xffffc56000007947 */ /* 0x000fea000383ffff */
.L_x_388:
        /* <DEDUP_REMOVED lines=13> */
.L_x_389:
[----:B------:R-:W-:Y:S01]  /*19ea0*/  IMAD.MOV.U32 R216, RZ, RZ, R5 ;  /* 0x000000ffffd87224 */ /* 0x000fe200078e0005 */
[----:B------:R-:W-:Y:S01]  /*19eb0*/  MOV R215, 0x6 ;  /* 0x0000000600d77802 */ /* 0x000fe20000000f00 */
[----:B--2---:R-:W-:Y:S01]  /*19ec0*/  IMAD.MOV.U32 R3, RZ, RZ, 0x181f ;  /* 0x0000181fff037424 */ /* 0x004fe200078e00ff */
[----:B------:R-:W-:Y:S02]  /*19ed0*/  MOV R2, 0x19ef0 ;  /* 0x00019ef000027802 */ /* 0x000fe40000000f00 */
[----:B-1--4-:R-:W-:Y:S05]  /*19ee0*/  CALL.REL.NOINC `($__internal_5_$__cuda_sm70_shflsync_idx_p) ;  /* 0x0000081000007944 */ /* 0x012fea0003c00000 */
[----:B------:R-:W-:Y:S01]  /*19ef0*/  MOV R7, R215 ;  /* 0x000000d700077202 */ /* 0x000fe20000000f00 */
[----:B------:R-:W-:Y:S05]  /*19f00*/  BRA `(.L_x_463) ;  /* 0xffffc51000007947 */ /* 0x000fea000383ffff */
.L_x_390:
[----:B------:R-:W-:Y:S01]  /*19f10*/  IMAD.MOV.U32 R216, RZ, RZ, R6 ;  /* 0x000000ffffd87224 */ /* 0x000fe200078e0006 */
[----:B------:R-:W-:Y:S01]  /*19f20*/  MOV R215, 0x6 ;  /* 0x0000000600d77802 */ /* 0x000fe20000000f00 */
[----:B--2---:R-:W-:Y:S01]  /*19f30*/  IMAD.MOV.U32 R3, RZ, RZ, 0x181f ;  /* 0x0000181fff037424 */ /* 0x004fe200078e00ff */
[----:B------:R-:W-:Y:S02]  /*19f40*/  MOV R2, 0x19f60 ;  /* 0x00019f6000027802 */ /* 0x000fe40000000f00 */
[----:B-1-34-:R-:W-:Y:S05]  /*19f50*/  CALL.REL.NOINC `($__internal_5_$__cuda_sm70_shflsync_idx_p) ;  /* 0x000007a000007944 */ /* 0x01afea0003c00000 */
[----:B------:R-:W-:Y:S01]  /*19f60*/  MOV R2, R215 ;  /* 0x000000d700027202 */ /* 0x000fe20000000f00 */
[----:B------:R-:W-:Y:S05]  /*19f70*/  BRA `(.L_x_464) ;  /* 0xffffc4c000007947 */ /* 0x000fea000383ffff */
.L_x_391:
        /* <DEDUP_REMOVED lines=13> */
.L_x_393:
[----:B------:R-:W-:Y:S01]  /*1a050*/  IMAD.MOV.U32 R216, RZ, RZ, R84 ;  /* 0x000000ffffd87224 */ /* 0x000fe200078e0054 */
[----:B------:R-:W-:Y:S01]  /*1a060*/  MOV R215, RZ ;  /* 0x000000ff00d77202 */ /* 0x000fe20000000f00 */
[----:B----4-:R-:W-:Y:S01]  /*1a070*/  IMAD.MOV.U32 R3, RZ, RZ, 0x1f ;  /* 0x0000001fff037424 */ /* 0x010fe200078e00ff */
[----:B------:R-:W-:Y:S02]  /*1a080*/  MOV R2, 0x1a0a0 ;  /* 0x0001a0a000027802 */ /* 0x000fe40000000f00 */
[----:B------:R-:W-:Y:S05]  /*1a090*/  CALL.REL.NOINC `($__internal_5_$__cuda_sm70_shflsync_idx_p) ;  /* 0x0000066000007944 */ /* 0x000fea0003c00000 */
[----:B------:R-:W-:Y:S01]  /*1a0a0*/  MOV R9, R215 ;  /* 0x000000d700097202 */ /* 0x000fe20000000f00 */
[----:B------:R-:W-:Y:S05]  /*1a0b0*/  BRA `(.L_x_466) ;  /* 0xffffc55000007947 */ /* 0x000fea000383ffff */
.L_x_394:
[----:B------:R-:W-:Y:S01]  /*1a0c0*/  IMAD.MOV.U32 R216, RZ, RZ, R84 ;  /* 0x000000ffffd87224 */ /* 0x000fe200078e0054 */
[----:B------:R-:W-:Y:S01]  /*1a0d0*/  MOV R215, 0x1 ;  /* 0x0000000100d77802 */ /* 0x000fe20000000f00 */
[----:B----4-:R-:W-:Y:S01]  /*1a0e0*/  IMAD.MOV.U32 R3, RZ, RZ, 0x1f ;  /* 0x0000001fff037424 */ /* 0x010fe200078e00ff */
[----:B------:R-:W-:Y:S02]  /*1a0f0*/  MOV R2, 0x1a110 ;  /* 0x0001a11000027802 */ /* 0x000fe40000000f00 */
[----:B-12---:R-:W-:Y:S05]  /*1a100*/  CALL.REL.NOINC `($__internal_5_$__cuda_sm70_shflsync_idx_p) ;  /* 0x000005f000007944 */ /* 0x006fea0003c00000 */
[----:B------:R-:W-:Y:S01]  /*1a110*/  MOV R8, R215 ;  /* 0x000000d700087202 */ /* 0x000fe20000000f00 */
[----:B------:R-:W-:Y:S05]  /*1a120*/  BRA `(.L_x_467) ;  /* 0xffffc50000007947 */ /* 0x000fea000383ffff */
.L_x_395:
[----:B------:R-:W-:Y:S02]  /*1a130*/  MOV R2, 0x1 ;  /* 0x0000000100027802 */ /* 0x000fe40000000f00 */
[----:B------:R-:W-:-:S02]  /*1a140*/  MOV R3, 0x1a160 ;  /* 0x0001a16000037802 */ /* 0x000fc40000000f00 */
[----:B-123--:R-:W-:Y:S05]  /*1a150*/  CALL.REL.NOINC `($__internal_6_$__cuda_sm70_shflsync_up_p) ;  /* 0x000005f000007944 */ /* 0x00efea0003c00000 */
[----:B------:R-:W-:Y:S05]  /*1a160*/  BRA `(.L_x_468) ;  /* 0xffffc5f000007947 */ /* 0x000fea000383ffff */
.L_x_396:
[----:B------:R-:W-:Y:S02]  /*1a170*/  MOV R2, 0x2 ;  /* 0x0000000200027802 */ /* 0x000fe40000000f00 */
[----:B------:R-:W-:-:S02]  /*1a180*/  MOV R3, 0x1a1a0 ;  /* 0x0001a1a000037802 */ /* 0x000fc40000000f00 */
[----:B-12---:R-:W-:Y:S05]  /*1a190*/  CALL.REL.NOINC `($__internal_6_$__cuda_sm70_shflsync_up_p) ;  /* 0x000005b000007944 */ /* 0x006fea0003c00000 */
        /* <DEDUP_REMOVED lines=24> */
.L_x_400:
[----:B------:R-:W-:Y:S02]  /*1a320*/  MOV R2, 0x1 ;  /* 0x0000000100027802 */ /* 0x000fe40000000f00 */
[----:B------:R-:W-:Y:S02]  /*1a330*/  MOV R3, 0x1a350 ;  /* 0x0001a35000037802 */ /* 0x000fe40000000f00 */
[----:B------:R-:W-:Y:S05]  /*1a340*/  CALL.REL.NOINC `($__internal_6_$__cuda_sm70_shflsync_up_p) ;  /* 0x0000040000007944 */ /* 0x000fea0003c00000 */
[----:B------:R-:W-:Y:S01]  /*1a350*/  MOV R2, R4 ;  /* 0x0000000400027202 */ /* 0x000fe20000000f00 */
[----:B------:R-:W-:Y:S05]  /*1a360*/  BRA `(.L_x_470) ;  /* 0xffffc65000007947 */ /* 0x000fea000383ffff */
.L_x_401:
        /* <DEDUP_REMOVED lines=27> */
.L_x_403:
[----:B------:R-:W-:Y:S02]  /*1a520*/  SEL R0, RZ, 0x1, P0 ;  /* 0x00000001ff007807 */ /* 0x000fe40000000000 */
[----:B------:R-:W-:Y:S02]  /*1a530*/  MOV R2, 0x1a550 ;  /* 0x0001a55000027802 */ /* 0x000fe40000000f00 */
[----:B---3--:R-:W-:Y:S05]  /*1a540*/  CALL.REL.NOINC `($__internal_7_$__cuda_sm70_votesync_ballot) ;  /* 0x0000027000007944 */ /* 0x008fea0003c00000 */
[----:B------:R-:W-:Y:S05]  /*1a550*/  BRA `(.L_x_472) ;  /* 0xffffc5f000007947 */ /* 0x000fea000383ffff */
.L_x_404:
[----:B------:R-:W-:Y:S01]  /*1a560*/  IMAD.MOV.U32 R216, RZ, RZ, R6 ;  /* 0x000000ffffd87224 */ /* 0x000fe200078e0006 */
[----:B--2---:R-:W-:Y:S01]  /*1a570*/  MOV R215, R10 ;  /* 0x0000000a00d77202 */ /* 0x004fe20000000f00 */
[----:B------:R-:W-:Y:S01]  /*1a580*/  IMAD.MOV.U32 R3, RZ, RZ, 0x1f ;  /* 0x0000001fff037424 */ /* 0x000fe200078e00ff */
[----:B------:R-:W-:Y:S02]  /*1a590*/  MOV R2, 0x1a5b0 ;  /* 0x0001a5b000027802 */ /* 0x000fe40000000f00 */
[----:B-1-3--:R-:W-:Y:S05]  /*1a5a0*/  CALL.REL.NOINC `($__internal_5_$__cuda_sm70_shflsync_idx_p) ;  /* 0x0000015000007944 */ /* 0x00afea0003c00000 */
[----:B------:R-:W-:Y:S01]  /*1a5b0*/  IMAD.MOV.U32 R6, RZ, RZ, R215 ;  /* 0x000000ffff067224 */ /* 0x000fe200078e00d7 */
[----:B------:R-:W-:Y:S01]  /*1a5c0*/  MOV R215, R10 ;  /* 0x0000000a00d77202 */ /* 0x000fe20000000f00 */
[----:B------:R-:W-:Y:S01]  /*1a5d0*/  IMAD.MOV.U32 R216, RZ, RZ, R7 ;  /* 0x000000ffffd87224 */ /* 0x000fe200078e0007 */
[----:B------:R-:W-:Y:S02]  /*1a5e0*/  MOV R3, 0x1f ;  /* 0x0000001f00037802 */ /* 0x000fe40000000f00 */
[----:B------:R-:W-:-:S02]  /*1a5f0*/  MOV R2, 0x1a610 ;  /* 0x0001a61000027802 */ /* 0x000fc40000000f00 */
[----:B------:R-:W-:Y:S05]  /*1a600*/  CALL.REL.NOINC `($__internal_5_$__cuda_sm70_shflsync_idx_p) ;  /* 0x000000f000007944 */ /* 0x000fea0003c00000 */
[----:B------:R-:W-:Y:S01]  /*1a610*/  MOV R7, R215 ;  /* 0x000000d700077202 */ /* 0x000fe20000000f00 */
[----:B------:R-:W-:Y:S05]  /*1a620*/  BRA `(.L_x_473) ;  /* 0xffffc56000007947 */ /* 0x000fea000383ffff */
.L_x_407:
[----:B------:R-:W-:Y:S01]  /*1a630*/  IMAD.MOV.U32 R216, RZ, RZ, R4 ;  /* 0x000000ffffd87224 */ /* 0x000fe200078e0004 */
[----:B------:R-:W-:Y:S01]  /*1a640*/  MOV R215, R0 ;  /* 0x0000000000d77202 */ /* 0x000fe20000000f00 */
[----:B------:R-:W-:Y:S01]  /*1a650*/  IMAD.MOV.U32 R3, RZ, RZ, 0x1f ;  /* 0x0000001fff037424 */ /* 0x000fe200078e00ff */
[----:B------:R-:W-:-:S02]  /*1a660*/  MOV R2, 0x1a680 ;  /* 0x0001a68000027802 */ /* 0x000fc40000000f00 */
[----:B--234-:R-:W-:Y:S05]  /*1a670*/  CALL.REL.NOINC `($__internal_5_$__cuda_sm70_shflsync_idx_p) ;  /* 0x0000008000007944 */ /* 0x01cfea0003c00000 */
[----:B------:R-:W-:Y:S01]  /*1a680*/  MOV R11, R215 ;  /* 0x000000d7000b7202 */ /* 0x000fe20000000f00 */
[----:B------:R-:W-:Y:S05]  /*1a690*/  BRA `(.L_x_406) ;  /* 0xffffc55000007947 */ /* 0x000fea000383ffff */
        .weak           $__internal_4_$__cuda_sm70_shflsync_bfly_p
        .type           $__internal_4_$__cuda_sm70_shflsync_bfly_p,@function
        .size           $__internal_4_$__cuda_sm70_shflsync_bfly_p,($__internal_5_$__cuda_sm70_shflsync_idx_p - $__internal_4_$__cuda_sm70_shflsync_bfly_p)
$__internal_4_$__cuda_sm70_shflsync_bfly_p:
[----:B------:R-:W-:Y:S02]  /*1a6a0*/  MOV R165, 0xffffffff ;  /* 0xffffffff00a57802 */ /* 0x000fe40000000f00 */
[----:B------:R-:W-:-:S02]  /*1a6b0*/  MOV R3, 0x1f ;  /* 0x0000001f00037802 */ /* 0x000fc40000000f00 */
[----:B------:R-:W-:Y:S04]  /*1a6c0*/  WARPSYNC R165 ;  /* 0x000000a500007348 */ /* 0x000fe80003800000 */
[----:B------:R1:W2:Y:S02]  /*1a6d0*/  SHFL.BFLY PT, R0, R84, R0, R3 ;  /* 0x0c00000054007389 */ /* 0x0002a400000e0003 */
[----:B-1----:R-:W-:-:S04]  /*1a6e0*/  MOV R3, 0x0 ;  /* 0x0000000000037802 */ /* 0x002fc80000000f00 */
[----:B--2---:R-:W-:Y:S05]  /*1a6f0*/  RET.REL.NODEC R2 `(_ZN7cutlass13device_kernelIN5flash19enable_sm80_to_sm89INS1_16FlashAttnFwdSm80INS1_25CollectiveMainloopFwdSm80ILi4ELi1ELb0EN4cute5tupleIJNS5_1CILi128EEENS7_ILi80EEENS7_ILi64EEEEEELi64ENS_6half_tEfNS_4arch4Sm80ELb0ELb0ELb0ELb1ELb1ELb1ELb1ELb1EEENS1_21CollectiveEpilogueFwdINS6_IJS8_SA_S9_EEENS6_IJNS7_ILi1EEESI_SI_EEESC_SE_Li128ELb1ELb1ELb1ELb0EEENS1_36VarlenDynamicPersistentTileSchedulerILi128ELi80ELi128ELi128ELb1ELb1ELb0ELb0ELb1ELb1EEEEEEEEEvNT_6ParamsE) ;  /* 0xfffe590002007950 */ /* 0x004fea0003c3ffff */
        .weak           $__internal_5_$__cuda_sm70_shflsync_idx_p
        .type           $__internal_5_$__cuda_sm70_shflsync_idx_p,@function
        .size           $__internal_5_$__cuda_sm70_shflsync_idx_p,($__internal_6_$__cuda_sm70_shflsync_up_p - $__internal_5_$__cuda_sm70_shflsync_idx_p)
$__internal_5_$__cuda_sm70_shflsync_idx_p:
[----:B------:R-:W-:-:S04]  /*1a700*/  MOV R217, 0xffffffff ;  /* 0xffffffff00d97802 */ /* 0x000fc80000000f00 */
[----:B------:R-:W-:Y:S04]  /*1a710*/  WARPSYNC R217 ;  /* 0x000000d900007348 */ /* 0x000fe80003800000 */
[----:B------:R1:W2:Y:S02]  /*1a720*/  SHFL.IDX PT, R215, R216, R215, R3 ;  /* 0x000000d7d8d77389 */ /* 0x0002a400000e0003 */
[----:B-1----:R-:W-:-:S04]  /*1a730*/  MOV R3, 0x0 ;  /* 0x0000000000037802 */ /* 0x002fc80000000f00 */
[----:B--2---:R-:W-:Y:S05]  /*1a740*/  RET.REL.NODEC R2 `(_ZN7cutlass13device_kernelIN5flash19enable_sm80_to_sm89INS1_16FlashAttnFwdSm80INS1_25CollectiveMainloopFwdSm80ILi4ELi1ELb0EN4cute5tupleIJNS5_1CILi128EEENS7_ILi80EEENS7_ILi64EEEEEELi64ENS_6half_tEfNS_4arch4Sm80ELb0ELb0ELb0ELb1ELb1ELb1ELb1ELb1EEENS1_21CollectiveEpilogueFwdINS6_IJS8_SA_S9_EEENS6_IJNS7_ILi1EEESI_SI_EEESC_SE_Li128ELb1ELb1ELb1ELb0EEENS1_36VarlenDynamicPersistentTileSchedulerILi128ELi80ELi128ELi128ELb1ELb1ELb0ELb0ELb1ELb1EEEEEEEEEvNT_6ParamsE) ;  /* 0xfffe58b002007950 */ /* 0x004fea0003c3ffff */
        .weak           $__internal_6_$__cuda_sm70_shflsync_up_p
        .type           $__internal_6_$__cuda_sm70_shflsync_up_p,@function
        .size           $__internal_6_$__cuda_sm70_shflsync_up_p,($__internal_7_$__cuda_sm70_votesync_ballot - $__internal_6_$__cuda_sm70_shflsync_up_p)
$__internal_6_$__cuda_sm70_shflsync_up_p:
[----:B------:R-:W-:Y:S02]  /*1a750*/  IMAD.MOV.U32 R4, RZ, RZ, RZ ;  /* 0x000000ffff047224 */ /* 0x000fe400078e00ff */
[----:B------:R-:W-:-:S04]  /*1a760*/  IMAD.MOV.U32 R10, RZ, RZ, -0x1 ;  /* 0xffffffffff0a7424 */ /* 0x000fc800078e00ff */
[----:B------:R-:W-:Y:S04]  /*1a770*/  WARPSYNC R10 ;  /* 0x0000000a00007348 */ /* 0x000fe80003800000 */
[----:B------:R1:W2:Y:S02]  /*1a780*/  SHFL.UP PT, R4, R0, R2, R4 ;  /* 0x0400000200047389 */ /* 0x0002a400000e0004 */
[----:B-1----:R-:W-:Y:S02]  /*1a790*/  MOV R2, R3 ;  /* 0x0000000300027202 */ /* 0x002fe40000000f00 */
[----:B------:R-:W-:-:S04]  /*1a7a0*/  MOV R3, 0x0 ;  /* 0x0000000000037802 */ /* 0x000fc80000000f00 */
[----:B--2---:R-:W-:Y:S05]  /*1a7b0*/  RET.REL.NODEC R2 `(_ZN7cutlass13device_kernelIN5flash19enable_sm80_to_sm89INS1_16FlashAttnFwdSm80INS1_25CollectiveMainloopFwdSm80ILi4ELi1ELb0EN4cute5tupleIJNS5_1CILi128EEENS7_ILi80EEENS7_ILi64EEEEEELi64ENS_6half_tEfNS_4arch4Sm80ELb0ELb0ELb0ELb1ELb1ELb1ELb1ELb1EEENS1_21CollectiveEpilogueFwdINS6_IJS8_SA_S9_EEENS6_IJNS7_ILi1EEESI_SI_EEESC_SE_Li128ELb1ELb1ELb1ELb0EEENS1_36VarlenDynamicPersistentTileSchedulerILi128ELi80ELi128ELi128ELb1ELb1ELb0ELb0ELb1ELb1EEEEEEEEEvNT_6ParamsE) ;  /* 0xfffe584002007950 */ /* 0x004fea0003c3ffff */
        .weak           $__internal_7_$__cuda_sm70_votesync_ballot
        .type           $__internal_7_$__cuda_sm70_votesync_ballot,@function
        .size           $__internal_7_$__cuda_sm70_votesync_ballot,(.L_x_1915 - $__internal_7_$__cuda_sm70_votesync_ballot)
$__internal_7_$__cuda_sm70_votesync_ballot:
[----:B------:R-:W-:Y:S01]  /*1a7c0*/  ISETP.NE.U32.AND P0, PT, R0, 0x1, PT ;  /* 0x000000010000780c */ /* 0x000fe20003f05070 */
[----:B------:R-:W-:-:S04]  /*1a7d0*/  IMAD.MOV.U32 R3, RZ, RZ, -0x1 ;  /* 0xffffffffff037424 */ /* 0x000fc800078e00ff */
[----:B------:R-:W-:Y:S08]  /*1a7e0*/  WARPSYNC R3 ;  /* 0x0000000300007348 */ /* 0x000ff00003800000 */
[----:B------:R-:W-:-:S04]  /*1a7f0*/  VOTE.ANY R0, PT, !P0 ;  /* 0x0000000000007806 */ /* 0x000fc800040e0100 */
[----:B------:R-:W-:Y:S01]  /*1a800*/  LOP3.LUT R0, R0, R3, RZ, 0xc0, !PT ;  /* 0x0000000300007212 */ /* 0x000fe200078ec0ff */
[----:B------:R-:W-:-:S04]  /*1a810*/  IMAD.MOV.U32 R3, RZ, RZ, 0x0 ;  /* 0x00000000ff037424 */ /* 0x000fc800078e00ff */
[----:B------:R-:W-:Y:S05]  /*1a820*/  RET.REL.NODEC R2 `(_ZN7cutlass13device_kernelIN5flash19enable_sm80_to_sm89INS1_16FlashAttnFwdSm80INS1_25CollectiveMainloopFwdSm80ILi4ELi1ELb0EN4cute5tupleIJNS5_1CILi128EEENS7_ILi80EEENS7_ILi64EEEEEELi64ENS_6half_tEfNS_4arch4Sm80ELb0ELb0ELb0ELb1ELb1ELb1ELb1ELb1EEENS1_21CollectiveEpilogueFwdINS6_IJS8_SA_S9_EEENS6_IJNS7_ILi1EEESI_SI_EEESC_SE_Li128ELb1ELb1ELb1ELb0EEENS1_36VarlenDynamicPersistentTileSchedulerILi128ELi80ELi128ELi128ELb1ELb1ELb0ELb0ELb1ELb1EEEEEEEEEvNT_6ParamsE) ;  /* 0xfffe57d002007950 */ /* 0x000fea0003c3ffff */
.L_x_474:
        /* <DEDUP_REMOVED lines=13> */
.L_x_1915:


//--------------------- .text._ZN7cutlass13device_kernelIN5flash19enable_sm80_to_sm89INS1_16FlashAttnFwdSm80INS1_25CollectiveMainloopFwdSm80ILi4ELi1ELb0EN4cute5tupleIJNS5_1CILi128EEENS7_ILi96EEENS7_ILi64EEEEEELi64ENS_6half_tEfNS_4arch4Sm80ELb0ELb1ELb0ELb0ELb1ELb0ELb1ELb1EEENS1_21CollectiveEpilogueFwdINS6_IJS8_SA_S9_EEENS6_IJNS7_ILi1EEESI_SI_EEESC_SE_Li128ELb0ELb1ELb1ELb0EEENS1_19SingleTileSchedulerILb0ELb1ELb1ELi128EEEEEEEEEvNT_6ParamsE --------------------------
	.section	.text._ZN7cutlass13device_kernelIN5flash19enable_sm80_to_sm89INS1_16FlashAttnFwdSm80INS1_25CollectiveMainloopFwdSm80ILi4ELi1ELb0EN4cute5tupleIJNS5_1CILi128EEENS7_ILi96EEENS7_ILi64EEEEEELi64ENS_6half_tEfNS_4arch4Sm80ELb0ELb1ELb0ELb0ELb1ELb0ELb1ELb1EEENS1_21CollectiveEpilogueFwdINS6_IJS8_SA_S9_EEENS6_IJNS7_ILi1EEESI_SI_EEESC_SE_Li128ELb0ELb1ELb1ELb0EEENS1_19SingleTileSchedulerILb0ELb1ELb1ELi128EEEEEEEEEvNT_6ParamsE,"ax",@progbits
	.sectioninfo	@"SHI_REGISTERS=255"
	.align	128
.text._ZN7cutlass13device_kernelIN5flash19enable_sm80_to_sm89INS1_16FlashAttnFwdSm80INS1_25CollectiveMainloopFwdSm80ILi4ELi1ELb0EN4cute5tupleIJNS5_1CILi128EEENS7_ILi96EEENS7_ILi64EEEEEELi64ENS_6half_tEfNS_4arch4Sm80ELb0ELb1ELb0ELb0ELb1ELb0ELb1ELb1EEENS1_21CollectiveEpilogueFwdINS6_IJS8_SA_S9_EEENS6_IJNS7_ILi1EEESI_SI_EEESC_SE_Li128ELb0ELb1ELb1ELb0EEENS1_19SingleTileSchedulerILb0ELb1ELb1ELi128EEEEEEEEEvNT_6ParamsE:
        .type           _ZN7cutlass13device_kernelIN5flash19enable_sm80_to_sm89INS1_16FlashAttnFwdSm80INS1_25CollectiveMainloopFwdSm80ILi4ELi1ELb0EN4cute5tupleIJNS5_1CILi128EEENS7_ILi96EEENS7_ILi64EEEEEELi64ENS_6half_tEfNS_4arch4Sm80ELb0ELb1ELb0ELb0ELb1ELb0ELb1ELb1EEENS1_21CollectiveEpilogueFwdINS6_IJS8_SA_S9_EEENS6_IJNS7_ILi1EEESI_SI_EEESC_SE_Li128ELb0ELb1ELb1ELb0EEENS1_19SingleTileSchedulerILb0ELb1ELb1ELi128EEEEEEEEEvNT_6ParamsE,@function
        .size           _ZN7cutlass13device_kernelIN5flash19enable_sm80_to_sm89INS1_16FlashAttnFwdSm80INS1_25CollectiveMainloopFwdSm80ILi4ELi1ELb0EN4cute5tupleIJNS5_1CILi128EEENS7_ILi96EEENS7_ILi64EEEEEELi64ENS_6half_tEfNS_4arch4Sm80ELb0ELb1ELb0ELb0ELb1ELb0ELb1ELb1EEENS1_21CollectiveEpilogueFwdINS6_IJS8_SA_S9_EEENS6_IJNS7_ILi1EEESI_SI_EEESC_SE_Li128ELb0ELb1ELb1ELb0EEENS1_19SingleTileSchedulerILb0ELb1ELb1ELi128EEEEEEEEEvNT_6ParamsE,(.L_x_1920 - _ZN7cutlass13device_kernelIN5flash19enable_sm80_to_sm89INS1_16FlashAttnFwdSm80INS1_25CollectiveMainloopFwdSm80ILi4ELi1ELb0EN4cute5tupleIJNS5_1CILi128EEENS7_ILi96EEENS7_ILi64EEEEEELi64ENS_6half_tEfNS_4arch4Sm80ELb0ELb1ELb0ELb0ELb1ELb0ELb1ELb1EEENS1_21CollectiveEpilogueFwdINS6_IJS8_SA_S9_EEENS6_IJNS7_ILi1EEESI_SI_EEESC_SE_Li128ELb0ELb1ELb1ELb0EEENS1_19SingleTileSchedulerILb0ELb1ELb1ELi128EEEEEEEEEvNT_6ParamsE)
        .other          _ZN7cutlass13device_kernelIN5flash19enable_sm80_to_sm89INS1_16FlashAttnFwdSm80INS1_25CollectiveMainloopFwdSm80ILi4ELi1ELb0EN4cute5tupleIJNS5_1CILi128EEENS7_ILi96EEENS7_ILi64EEEEEELi64ENS_6half_tEfNS_4arch4Sm80ELb0ELb1ELb0ELb0ELb1ELb0ELb1ELb1EEENS1_21CollectiveEpilogueFwdINS6_IJS8_SA_S9_EEENS6_IJNS7_ILi1EEESI_SI_EEESC_SE_Li128ELb0ELb1ELb1ELb0EEENS1_19SingleTileSchedulerILb0ELb1ELb1ELi128EEEEEEEEEvNT_6ParamsE,@"STO_CUDA_ENTRY STV_DEFAULT"
_ZN7cutlass13device_kernelIN5flash19enable_sm80_to_sm89INS1_16FlashAttnFwdSm80INS1_25CollectiveMainloopFwdSm80ILi4ELi1ELb0EN4cute5tupleIJNS5_1CILi128EEENS7_ILi96EEENS7_ILi64EEEEEELi64ENS_6half_tEfNS_4arch4Sm80ELb0ELb1ELb0ELb0ELb1ELb0ELb1ELb1EEENS1_21CollectiveEpilogueFwdINS6_IJS8_SA_S9_EEENS6_IJNS7_ILi1EEESI_SI_EEESC_SE_Li128ELb0ELb1ELb1ELb0EEENS1_19SingleTileSchedulerILb0ELb1ELb1ELi128EEEEEEEEEvNT_6ParamsE:
        /* <DEDUP_REMOVED lines=18> */
.L_x_475:
[----:B------:R-:W-:Y:S02]  /*0120*/  ULDC.64 UR4, c[0x0][0x550] ;  /* 0x0001540000047ab9 */ /* 0x000fe40000000a00 */
[----:B------:R-:W-:Y:S02]  /*0130*/  UISETP.NE.AND UP0, UPT, UR4, 0x1, UPT ;  /* 0x000000010400788c */ /* 0x000fe4000bf05270 */
[----:B------:R-:W-:-:S02]  /*0140*/  UIMAD.WIDE.U32 UR10, UR7, UR5, URZ ;  /* 0x00000005070a72a5 */ /* 0x000fc4000f8e003f */
[----:B------:R-:W-:Y:S02]  /*0150*/  ULDC UR4, c[0x0][0x558] ;  /* 0x0001560000047ab9 */ /* 0x000fe40000000800 */
[----:B------:R-:W-:-:S05]  /*0160*/  UMOV UR9, UR7 ;  /* 0x0000000700097c82 */ /* 0x000fca0008000000 */
[----:B------:R-:W-:-:S03]  /*0170*/  @UP0 USHF.R.U32.HI UR9, URZ, UR4, UR11 ;  /* 0x000000043f090299 */ /* 0x000fc6000801160b */
.L_x_476:
[----:B------:R-:W-:Y:S01]  /*0180*/  ISETP.LE.AND P0, PT, RZ, UR6, PT ;  /* 0x00000006ff007c0c */ /* 0x000fe2000bf03270 */
[----:B------:R-:W-:Y:S02]  /*0190*/  UIADD3 UR5, -UR9, URZ, URZ ;  /* 0x0000003f09057290 */ /* 0x000fe4000fffe13f */
[----:B------:R-:W-:Y:S02]  /*01a0*/  ULDC UR4, c[0x0][0x550] ;  /* 0x0001540000047ab9 */ /* 0x000fe40000000800 */
[----:B------:R-:W-:-:S08]  /*01b0*/  UIMAD UR7, UR5, UR4, UR7 ;  /* 0x00000004050772a4 */ /* 0x000fd0000f8e0207 */
[----:B------:R-:W-:Y:S05]  /*01c0*/  @!P0 EXIT ;  /* 0x000000000000894d */ /* 0x000fea0003800000 */
[----:B------:R-:W-:Y:S01]  /*01d0*/  ULDC.64 UR4, c[0x0][0x370] ;  /* 0x0000dc0000047ab9 */ /* 0x000fe20000000a00 */
[----:B------:R-:W-:Y:S01]  /*01e0*/  IMAD.MOV.U32 R234, RZ, RZ, RZ ;  /* 0x000000ffffea7224 */ /* 0x000fe200078e00ff */
[----:B------:R-:W-:Y:S02]  /*01f0*/  UISETP.NE.U32.AND UP0, UPT, URZ, UR4, UPT ;  /* 0x000000043f00728c */ /* 0x000fe4000bf05070 */
[----:B------:R-:W-:Y:S02]  /*0200*/  ULDC.64 UR10, c[0x0][0x370] ;  /* 0x0000dc00000a7ab9 */ /* 0x000fe40000000a00 */
[----:B------:R-:W-:Y:S01]  /*0210*/  UISETP.NE.AND.EX UP0, UPT, URZ, UR5, UPT, UP0 ;  /* 0x000000053f00728c */ /* 0x000fe2000bf05300 */
[----:B------:R-:W1:Y:S01]  /*0220*/  S2UR UR19, SR_CTAID.X ;  /* 0x00000000001379c3 */ /* 0x000e620000002500 */
[----:B------:R-:W-:Y:S02]  /*0230*/  ULDC UR8, c[0x0][0x2ac] ;  /* 0x0000ab0000087ab9 */ /* 0x000fe40000000800 */
[----:B------:R-:W-:-:S02]  /*0240*/  ULDC.64 UR16, c[0x0][0x118] ;  /* 0x0000460000107ab9 */ /* 0x000fc40000000a00 */
[----:B------:R-:W-:-:S05]  /*0250*/  PLOP3.LUT P0, PT, PT, PT, UP0, 0x80, 0x0 ;  /* 0x000000000000781c */ /* 0x000fca0003f0f008 */
[----:B------:R-:W-:Y:S02]  /*0260*/  @UP0 UMOV UR4, 0x4 ;  /* 0x0000000400040882 */ /* 0x000fe40000000000 */
[----:B------:R-:W-:-:S06]  /*0270*/  @UP0 UIMAD.WIDE UR4, UR6, UR4, UR10 ;  /* 0x00000004060402a5 */ /* 0x000fcc000f8e020a */
[----:B------:R-:W-:Y:S01]  /*0280*/  MOV R2, UR4 ;  /* 0x0000000400027c02 */ /* 0x000fe20008000f00 */
[----:B------:R-:W-:Y:S01]  /*0290*/  ULDC UR4, c[0x0][0x2c4] ;  /* 0x0000b10000047ab9 */ /* 0x000fe20000000800 */
[----:B------:R-:W-:Y:S01]  /*02a0*/  IMAD.U32 R3, RZ, RZ, UR5 ;  /* 0x00000005ff037e24 */ /* 0x000fe2000f8e00ff */
[----:B------:R-:W-:Y:S02]  /*02b0*/  UISETP.NE.AND UP2, UPT, UR4, 0x1, UPT ;  /* 0x000000010400788c */ /* 0x000fe4000bf45270 */
[----:B-1----:R-:W-:Y:S02]  /*02c0*/  USHF.L.U32 UR19, UR19, 0x7, URZ ;  /* 0x0000000713137899 */ /* 0x002fe4000800063f */
[----:B------:R1:W5:Y:S01]  /*02d0*/  @P0 LDG.E R234, [R2.64] ;  /* 0x0000001002ea0981 */ /* 0x000362000c1e1900 */
[----:B------:R-:W-:Y:S02]  /*02e0*/  ULDC.64 UR4, c[0x0][0x2c8] ;  /* 0x0000b20000047ab9 */ /* 0x000fe40000000a00 */
[----:B------:R-:W-:-:S04]  /*02f0*/  UIADD3 UR10, UR19, 0x7f, URZ ;  /* 0x0000007f130a7890 */ /* 0x000fc8000fffe03f */
[----:B------:R-:W-:-:S04]  /*0300*/  @UP2 UIADD3 UR12, UR19, 0x7f, URZ ;  /* 0x0000007f130c2890 */ /* 0x000fc8000fffe03f */
[----:B------:R-:W-:-:S03]  /*0310*/  UIMAD.WIDE.U32 UR12, UR12, UR4, URZ ;  /* 0x000000040c0c72a5 */ /* 0x000fc6000f8e003f */
[----:B------:R-:W-:Y:S02]  /*0320*/  ULDC UR4, c[0x0][0x1d0] ;  /* 0x0000740000047ab9 */ /* 0x000fe40000000800 */
[----:B------:R-:W-:Y:S02]  /*0330*/  UIMAD UR8, UR8, UR4, URZ ;  /* 0x00000004080872a4 */ /* 0x000fe4000f8e023f */
[----:B------:R-:W-:Y:S02]  /*0340*/  @UP2 UMOV UR11, UR13 ;  /* 0x0000000d000b2c82 */ /* 0x000fe40008000000 */
[----:B------:R-:W-:Y:S02]  /*0350*/  @UP2 USHF.R.U32.HI UR10, URZ, UR5, UR11 ;  /* 0x000000053f0a2299 */ /* 0x000fe4000801160b */
[----:B------:R-:W-:Y:S02]  /*0360*/  ULDC UR12, c[0x0][0x168] ;  /* 0x00005a00000c7ab9 */ /* 0x000fe40000000800 */
[----:B------:R-:W-:-:S02]  /*0370*/  UMOV UR11, 0x1 ;  /* 0x00000001000b7882 */ /* 0x000fc40000000000 */
[----:B------:R-:W-:Y:S02]  /*0380*/  ULDC.64 UR4, c[0x0][0x328] ;  /* 0x0000ca0000047ab9 */ /* 0x000fe40000000a00 */
[----:B------:R-:W-:Y:S02]  /*0390*/  UISETP.LE.AND UP1, UPT, UR11, UR5, UPT ;  /* 0x000000050b00728c */ /* 0x000fe4000bf23270 */
[----:B------:R-:W-:-:S04]  /*03a0*/  UIADD3 UR12, UR8, -UR12, UR11 ;  /* 0x8000000c080c7290 */ /* 0x000fc8000fffe00b */
[----:B------:R-:W-:Y:S01]  /*03b0*/  PLOP3.LUT P0, PT, PT, PT, UP1, 0x40, 0x0 ;  /* 0x000000000000781c */ /* 0x000fe20003f0e818 */
[----:B------:R-:W-:-:S04]  /*03c0*/  UIADD3 UR5, UR12, UR10, URZ ;  /* 0x0000000a0c057290 */ /* 0x000fc8000fffe03f */
[----:B------:R-:W-:-:S08]  /*03d0*/  UIADD3 UR10, UR5, UR4, URZ ;  /* 0x00000004050a7290 */ /* 0x000fd0000fffe03f */
[----:B------:R-:W-:Y:S05]  /*03e0*/  @P0 BRA `(.L_x_477) ;  /* 0x0000016000000947 */ /* 0x000fea0003800000 */
[----:B-1----:R-:W-:Y:S01]  /*03f0*/  ISETP.LT.AND P0, PT, RZ, UR5, PT ;  /* 0x00000005ff007c0c */ /* 0x002fe2000bf01270 */
[----:B------:R-:W-:-:S12]  /*0400*/  UIADD3 UR12, UR5, -0x1, URZ ;  /* 0xffffffff050c7890 */ /* 0x000fd8000fffe03f */
[----:B------:R-:W-:Y:S05]  /*0410*/  @P0 BRA `(.L_x_478) ;  /* 0x0000009000000947 */ /* 0x000fea0003800000 */
[----:B------:R-:W-:Y:S02]  /*0420*/  ULDC UR4, c[0x0][0x32c] ;  /* 0x0000cb0000047ab9 */ /* 0x000fe40000000800 */
[----:B------:R-:W-:Y:S02]  /*0430*/  UISETP.NE.AND UP0, UPT, UR11, UR4, UPT ;  /* 0x000000040b00728c */ /* 0x000fe4000bf05270 */
[----:B------:R-:W-:-:S03]  /*0440*/  UIADD3 UR12, -UR5, URZ, URZ ;  /* 0x0000003f050c7290 */ /* 0x000fc6000fffe13f */
[----:B------:R-:W-:Y:S02]  /*0450*/  ULDC.64 UR4, c[0x0][0x330] ;  /* 0x0000cc0000047ab9 */ /* 0x000fe40000000a00 */
[----:B------:R-:W-:-:S07]  /*0460*/  UIMAD.WIDE.U32 UR14, UR12, UR4, URZ ;  /* 0x000000040c0e72a5 */ /* 0x000fce000f8e003f */
[----:B------:R-:W-:Y:S02]  /*0470*/  @UP0 UMOV UR11, UR15 ;  /* 0x0000000f000b0c82 */ /* 0x000fe40008000000 */
[----:B------:R-:W-:-:S04]  /*0480*/  @UP0 USHF.R.U32.HI UR12, URZ, UR5, UR11 ;  /* 0x000000053f0c0299 */ /* 0x000fc8000801160b */
[----:B------:R-:W-:Y:S01]  /*0490*/  ULOP3.LUT UR12, URZ, UR12, URZ, 0x33, !UPT ;  /* 0x0000000c3f0c7292 */ /* 0x000fe2000f8e333f */
[----:B------:R-:W-:Y:S05]  /*04a0*/  BRA `(.L_x_479) ;  /* 0x0000006000007947 */ /* 0x000fea0003800000 */
.L_x_478:
[----:B------:R-:W-:Y:S02]  /*04b0*/  ULDC UR4, c[0x0][0x32c] ;  /* 0x0000cb0000047ab9 */ /* 0x000fe40000000800 */
[----:B------:R-:W-:-:S03]  /*04c0*/  UISETP.NE.AND UP0, UPT, UR11, UR4, UPT ;  /* 0x000000040b00728c */ /* 0x000fc6000bf05270 */
[----:B------:R-:W-:Y:S02]  /*04d0*/  ULDC.64 UR4, c[0x0][0x330] ;  /* 0x0000cc0000047ab9 */ /* 0x000fe40000000a00 */
[----:B------:R-:W-:-:S07]  /*04e0*/  UIMAD.WIDE.U32 UR14, UR12, UR4, URZ ;  /* 0x000000040c0e72a5 */ /* 0x000fce000f8e003f */
[----:B------:R-:W-:Y:S02]  /*04f0*/  @UP0 UMOV UR11, UR15 ;  /* 0x0000000f000b0c82 */ /* 0x000fe40008000000 */
[----:B------:R-:W-:Y:S02]  /*0500*/  @UP0 USHF.R.U32.HI UR12, URZ, UR5, UR11 ;  /* 0x000000053f0c0299 */ /* 0x000fe4000801160b */
.L_x_479:
[----:B------:R-:W-:Y:S02]  /*0510*/  ULDC UR4, c[0x0][0x32c] ;  /* 0x0000cb0000047ab9 */ /* 0x000fe40000000800 */
[----:B------:R-:W-:-:S04]  /*0520*/  UIMAD UR4, UR12, UR4, UR4 ;  /* 0x000000040c0472a4 */ /* 0x000fc8000f8e0204 */
[----:B------:R-:W-:-:S04]  /*0530*/  UISETP.LT.AND UP0, UPT, UR10, UR4, UPT ;  /* 0x000000040a00728c */ /* 0x000fc8000bf01270 */
[----:B------:R-:W-:Y:S02]  /*0540*/  USEL UR10, UR10, UR4, UP0 ;  /* 0x000000040a0a7287 */ /* 0x000fe40008000000 */
.L_x_477:
[----:B-1----:R-:W-:Y:S01]  /*0550*/  UIADD3 UR11, UR8, 0x5f, URZ ;  /* 0x0000005f080b7890 */ /* 0x002fe2000fffe03f */
[----:B------:R-:W-:Y:S01]  /*0560*/  PLOP3.LUT P0, PT, PT, PT, UP1, 0x40, 0x0 ;  /* 0x000000000000781c */ /* 0x000fe20003f0e818 */
[----:B------:R-:W-:Y:S02]  /*0570*/  ULDC.64 UR4, c[0x0][0x2c8] ;  /* 0x0000b20000047ab9 */ /* 0x000fe40000000a00 */
[----:B------:R-:W-:Y:S02]  /*0580*/  UIMAD.WIDE.U32 UR12, UR19, UR4, URZ ;  /* 0x00000004130c72a5 */ /* 0x000fe4000f8e003f */
[----:B------:R-:W-:Y:S02]  /*0590*/  UIMAD.WIDE UR14, UR11, 0x2aaaaaab, URZ ;  /* 0x2aaaaaab0b0e78a5 */ /* 0x000fe4000f8e023f */
[----:B------:R-:W-:Y:S02]  /*05a0*/  UIADD3 UR10, UR10, 0x5f, URZ ;  /* 0x0000005f0a0a7890 */ /* 0x000fe4000fffe03f */
[----:B------:R-:W-:-:S02]  /*05b0*/  UMOV UR4, UR19 ;  /* 0x0000001300047c82 */ /* 0x000fc40008000000 */
[----:B------:R-:W-:Y:S02]  /*05c0*/  UIMAD.WIDE UR10, UR10, 0x2aaaaaab, URZ ;  /* 0x2aaaaaab0a0a78a5 */ /* 0x000fe4000f8e023f */
[----:B------:R-:W-:Y:S02]  /*05d0*/  ULDC UR18, c[0x0][0x168] ;  /* 0x00005a0000127ab9 */ /* 0x000fe40000000800 */
[----:B------:R-:W-:Y:S02]  /*05e0*/  @UP2 USHF.R.U32.HI UR4, URZ, UR5, UR13 ;  /* 0x000000053f042299 */ /* 0x000fe4000801160d */
[----:B------:R-:W-:Y:S02]  /*05f0*/  UIADD3 UR18, UR8, -UR18, URZ ;  /* 0x8000001208127290 */ /* 0x000fe4000fffe03f */
[----:B------:R-:W-:Y:S02]  /*0600*/  UMOV UR13, UR15 ;  /* 0x0000000f000d7c82 */ /* 0x000fe40008000000 */
[----:B------:R-:W-:-:S02]  /*0610*/  USHF.R.U32.HI UR12, URZ, 0x1f, UR13 ;  /* 0x0000001f3f0c7899 */ /* 0x000fc4000801160d */
[----:B------:R-:W-:Y:S02]  /*0620*/  USHF.R.U32.HI UR10, URZ, 0x1f, UR11 ;  /* 0x0000001f3f0a7899 */ /* 0x000fe4000801160b */
[----:B------:R-:W-:Y:S02]  /*0630*/  UIADD3 UR4, UR18, UR4, URZ ;  /* 0x0000000412047290 */ /* 0x000fe4000fffe03f */
[----:B------:R-:W-:Y:S02]  /*0640*/  ULDC UR5, c[0x0][0x324] ;  /* 0x0000c90000057ab9 */ /* 0x000fe40000000800 */
[----:B------:R-:W-:Y:S02]  /*0650*/  ULEA.HI.SX32 UR12, UR13, UR12, 0x1c ;  /* 0x0000000c0d0c7291 */ /* 0x000fe4000f8fe23f */
[----:B------:R-:W-:Y:S02]  /*0660*/  ULEA.HI.SX32 UR10, UR11, UR10, 0x1c ;  /* 0x0000000a0b0a7291 */ /* 0x000fe4000f8fe23f */
[----:B------:R-:W-:-:S02]  /*0670*/  UIADD3 UR5, UR4, -UR5, URZ ;  /* 0x8000000504057290 */ /* 0x000fc4000fffe03f */
[----:B------:R-:W-:-:S04]  /*0680*/  UISETP.LT.AND UP0, UPT, UR12, UR10, UPT ;  /* 0x0000000a0c00728c */ /* 0x000fc8000bf01270 */
[----:B------:R-:W-:Y:S01]  /*0690*/  USEL UR10, UR12, UR10, UP0 ;  /* 0x0000000a0c0a7287 */ /* 0x000fe20008000000 */
[----:B------:R-:W-:Y:S01]  /*06a0*/  MOV R2, UR5 ;  /* 0x0000000500027c02 */ /* 0x000fe20008000f00 */
[----:B------:R-:W-:Y:S05]  /*06b0*/  @P0 BRA `(.L_x_480) ;  /* 0x0000010000000947 */ /* 0x000fea0003800000 */
[----:B------:R-:W-:-:S04]  /*06c0*/  MOV R3, UR4 ;  /* 0x0000000400037c02 */ /* 0x000fc80008000f00 */
[----:B------:R-:W-:-:S13]  /*06d0*/  ISETP.GT.AND P0, PT, R3, -0x1, PT ;  /* 0xffffffff0300780c */ /* 0x000fda0003f04270 */
[----:B------:R-:W-:Y:S05]  /*06e0*/  @P0 BRA `(.L_x_481) ;  /* 0x0000007000000947 */ /* 0x000fea0003800000 */
[----:B------:R-:W-:Y:S01]  /*06f0*/  IMAD.MOV.U32 R0, RZ, RZ, c[0x0][0x32c] ;  /* 0x0000cb00ff007624 */ /* 0x000fe200078e00ff */
[----:B------:R-:W-:-:S04]  /*0700*/  LOP3.LUT R3, RZ, R3, RZ, 0x33, !PT ;  /* 0x00000003ff037212 */ /* 0x000fc800078e33ff */
[----:B------:R-:W-:-:S13]  /*0710*/  ISETP.NE.AND P0, PT, R0, 0x1, PT ;  /* 0x000000010000780c */ /* 0x000fda0003f05270 */
[----:B------:R-:W-:-:S05]  /*0720*/  @P0 IMAD.HI.U32 R0, R3, c[0x0][0x330], RZ ;  /* 0x0000cc0003000a27 */ /* 0x000fca00078e00ff */
[----:B------:R-:W-:-:S04]  /*0730*/  @P0 SHF.R.U32.HI R3, RZ, c[0x0][0x334], R0 ;  /* 0x0000cd00ff030a19 */ /* 0x000fc80000011600 */
[----:B------:R-:W-:Y:S01]  /*0740*/  LOP3.LUT R3, RZ, R3, RZ, 0x33, !PT ;  /* 0x00000003ff037212 */ /* 0x000fe200078e33ff */
[----:B------:R-:W-:Y:S05]  /*0750*/  BRA `(.L_x_482) ;  /* 0x0000004000007947 */ /* 0x000fea0003800000 */
.L_x_481:
[----:B------:R-:W-:-:S04]  /*0760*/  MOV R0, c[0x0][0x32c] ;  /* 0x0000cb0000007a02 */ /* 0x000fc80000000f00 */
[----:B------:R-:W-:-:S13]  /*0770*/  ISETP.NE.AND P0, PT, R0, 0x1, PT ;  /* 0x000000010000780c */ /* 0x000fda0003f05270 */
[----:B------:R-:W-:-:S05]  /*0780*/  @P0 IMAD.HI.U32 R0, R3, c[0x0][0x330], RZ ;  /* 0x0000cc0003000a27 */ /* 0x000fca00078e00ff */
[----:B------:R-:W-:-:S05]  /*0790*/  @P0 SHF.R.U32.HI R3, RZ, c[0x0][0x334], R0 ;  /* 0x0000cd00ff030a19 */ /* 0x000fca0000011600 */
.L_x_482:
[----:B------:R-:W-:-:S05]  /*07a0*/  IMAD R3, R3, c[0x0][0x32c], RZ ;  /* 0x0000cb0003037a24 */ /* 0x000fca00078e02ff */
[----:B------:R-:W-:-:S05]  /*07b0*/  IMNMX R2, R2, R3, !PT ;  /* 0x0000000302027217 */ /* 0x000fca0007800200 */
.L_x_480:
[----:B------:R-:W-:Y:S01]  /*07c0*/  IMAD.HI R2, R2, 0x2aaaaaab, RZ ;  /* 0x2aaaaaab02027827 */ /* 0x000fe200078e02ff */
[----:B------:R-:W-:Y:S02]  /*07d0*/  USHF.R.U32.HI UR5, URZ, 0x10, UR7 ;  /* 0x000000103f057899 */ /* 0x000fe40008011607 */
[----:B------:R-:W-:Y:S01]  /*07e0*/  ULDC UR4, c[0x0][0x338] ;  /* 0x0000ce0000047ab9 */ /* 0x000fe20000000800 */
[----:B------:R-:W-:Y:S01]  /*07f0*/  IMAD.MOV.U32 R6, RZ, RZ, RZ ;  /* 0x000000ffff067224 */ /* 0x000fe200078e00ff */
[----:B------:R-:W-:Y:S01]  /*0800*/  SHF.R.U32.HI R0, RZ, 0x1f, R2 ;  /* 0x0000001fff007819 */ /* 0x000fe20000011602 */
[----:B------:R-:W-:-:S03]  /*0810*/  UISETP.NE.AND UP0, UPT, UR5, URZ, UPT ;  /* 0x0000003f0500728c */ /* 0x000fc6000bf05270 */
[----:B------:R-:W-:Y:S01]  /*0820*/  LEA.HI.SX32 R0, R2, R0, 0x1c ;  /* 0x0000000002007211 */ /* 0x000fe200078fe2ff */
[----:B------:R-:W-:-:S03]  /*0830*/  USEL UR4, UR5, UR4, UP0 ;  /* 0x0000000405047287 */ /* 0x000fc60008000000 */
[----:B------:R-:W-:-:S04]  /*0840*/  IMNMX R230, RZ, R0, !PT ;  /* 0x00000000ffe67217 */ /* 0x000fc80007800200 */
[----:B------:R-:W-:-:S13]  /*0850*/  ISETP.LT.AND P0, PT, R230, UR10, PT ;  /* 0x0000000ae6007c0c */ /* 0x000fda000bf01270 */
[----:B------:R-:W-:Y:S05]  /*0860*/  @!P0 BRA `(.L_x_483) ;  /* 0x000001c000008947 */ /* 0x000fea0003800000 */
[----:B------:R-:W-:Y:S01]  /*0870*/  IMAD.U32 R0, RZ, RZ, UR4 ;  /* 0x00000004ff007e24 */ /* 0x000fe2000f8e00ff */
[----:B------:R-:W-:-:S04]  /*0880*/  UIADD3 UR5, UR4, -0x1, UR10 ;  /* 0xffffffff04057890 */ /* 0x000fc8000fffe00a */
[-C--:B------:R-:W-:Y:S02]  /*0890*/  IABS R4, R0.reuse ;  /* 0x0000000000047213 */ /* 0x080fe40000000000 */
[----:B------:R-:W-:Y:S02]  /*08a0*/  IADD3 R5, -R230, UR5, RZ ;  /* 0x00000005e6057c10 */ /* 0x000fe4000fffe1ff */
[----:B------:R-:W1:Y:S01]  /*08b0*/  I2F.RP R6, R4 ;  /* 0x0000000400067306 */ /* 0x000e620000209400 */
[----:B------:R-:W-:Y:S02]  /*08c0*/  IABS R0, R0 ;  /* 0x0000000000007213 */ /* 0x000fe40000000000 */
[----:B------:R-:W-:Y:S02]  /*08d0*/  IABS R2, R5 ;  /* 0x0000000500027213 */ /* 0x000fe40000000000 */
[----:B------:R-:W-:Y:S01]  /*08e0*/  LOP3.LUT R5, R5, UR4, RZ, 0x3c, !PT ;  /* 0x0000000405057c12 */ /* 0x000fe2000f8e3cff */
[----:B------:R-:W-:-:S03]  /*08f0*/  IMAD.MOV R0, RZ, RZ, -R0 ;  /* 0x000000ffff007224 */ /* 0x000fc600078e0a00 */
[----:B------:R-:W-:Y:S01]  /*0900*/  ISETP.GE.AND P0, PT, R5, RZ, PT ;  /* 0x000000ff0500720c */ /* 0x000fe20003f06270 */
[----:B-1----:R-:W1:Y:S02]  /*0910*/  MUFU.RCP R6, R6 ;  /* 0x0000000600067308 */ /* 0x002e640000001000 */
[----:B-1----:R-:W-:-:S06]  /*0920*/  IADD3 R6, R6, 0xffffffe, RZ ;  /* 0x0ffffffe06067810 */ /* 0x002fcc0007ffe0ff */
[----:B------:R-:W1:Y:S02]  /*0930*/  F2I.FTZ.U32.TRUNC.NTZ R7, R6 ;  /* 0x0000000600077305 */ /* 0x000e64000021f000 */
[----:B-1----:R-:W-:Y:S02]  /*0940*/  IMAD.MOV R3, RZ, RZ, -R7 ;  /* 0x000000ffff037224 */ /* 0x002fe400078e0a07 */
[----:B------:R-:W-:Y:S02]  /*0950*/  IMAD.MOV.U32 R6, RZ, RZ, RZ ;  /* 0x000000ffff067224 */ /* 0x000fe400078e00ff */
[----:B------:R-:W-:-:S04]  /*0960*/  IMAD R3, R3, R4, RZ ;  /* 0x0000000403037224 */ /* 0x000fc800078e02ff */
[----:B------:R-:W-:-:S06]  /*0970*/  IMAD.HI.U32 R3, R7, R3, R6 ;  /* 0x0000000307037227 */ /* 0x000fcc00078e0006 */
[----:B------:R-:W-:-:S04]  /*0980*/  IMAD.HI.U32 R3, R3, R2, RZ ;  /* 0x0000000203037227 */ /* 0x000fc800078e00ff */
[----:B------:R-:W-:-:S05]  /*0990*/  IMAD R0, R3, R0, R2 ;  /* 0x0000000003007224 */ /* 0x000fca00078e0202 */
[----:B------:R-:W-:-:S13]  /*09a0*/  ISETP.GT.U32.AND P1, PT, R4, R0, PT ;  /* 0x000000000400720c */ /* 0x000fda0003f24070 */
[----:B------:R-:W-:Y:S01]  /*09b0*/  @!P1 IMAD.IADD R0, R0, 0x1, -R4 ;  /* 0x0000000100009824 */ /* 0x000fe200078e0a04 */
[----:B------:R-:W-:Y:S02]  /*09c0*/  @!P1 IADD3 R3, R3, 0x1, RZ ;  /* 0x0000000103039810 */ /* 0x000fe40007ffe0ff */
[----:B------:R-:W-:Y:S02]  /*09d0*/  ISETP.NE.AND P1, PT, RZ, UR4, PT ;  /* 0x00000004ff007c0c */ /* 0x000fe4000bf25270 */
[----:B------:R-:W-:-:S13]  /*09e0*/  ISETP.GE.U32.AND P2, PT, R0, R4, PT ;  /* 0x000000040000720c */ /* 0x000fda0003f46070 */
[----:B------:R-:W-:-:S05]  /*09f0*/  @P2 IADD3 R3, R3, 0x1, RZ ;  /* 0x0000000103032810 */ /* 0x000fca0007ffe0ff */
[----:B------:R-:W-:Y:S01]  /*0a00*/  @!P0 IMAD.MOV R3, RZ, RZ, -R3 ;  /* 0x000000ffff038224 */ /* 0x000fe200078e0a03 */
[----:B------:R-:W-:-:S05]  /*0a10*/  @!P1 LOP3.LUT R3, RZ, UR4, RZ, 0x33, !PT ;  /* 0x00000004ff039c12 */ /* 0x000fca000f8e33ff */
[----:B------:R-:W-:Y:S02]  /*0a20*/  IMAD.MOV.U32 R6, RZ, RZ, R3 ;  /* 0x000000ffff067224 */ /* 0x000fe400078e0003 */
.L_x_483:
[----:B------:R-:W-:Y:S01]  /*0a30*/  ULOP3.LUT UR7, UR7, 0xffff, URZ, 0xc0, !UPT ;  /* 0x0000ffff07077892 */ /* 0x000fe2000f8ec03f */
[----:B------:R-:W-:Y:S01]  /*0a40*/  PLOP3.LUT P4, PT, PT, PT, PT, 0x80, 0x0 ;  /* 0x000000000000781c */ /* 0x000fe20003f8f070 */
[----:B------:R-:W-:Y:S01]  /*0a50*/  CS2R R8, SRZ ;  /* 0x0000000000087805 */ /* 0x000fe2000001ff00 */
[----:B------:R-:W-:Y:S01]  /*0a60*/  CS2R R4, SRZ ;  /* 0x0000000000047805 */ /* 0x000fe2000001ff00 */
[----:B------:R-:W-:Y:S01]  /*0a70*/  CS2R R122, SRZ ;  /* 0x00000000007a7805 */ /* 0x000fe2000001ff00 */
[----:B------:R-:W-:Y:S01]  /*0a80*/  CS2R R120, SRZ ;  /* 0x0000000000787805 */ /* 0x000fe2000001ff00 */
[----:B------:R-:W-:Y:S01]  /*0a90*/  IMAD R230, R6, UR7, R230 ;  /* 0x0000000706e67c24 */ /* 0x000fe2000f8e02e6 */
[----:B------:R-:W-:Y:S01]  /*0aa0*/  CS2R R126, SRZ ;  /* 0x00000000007e7805 */ /* 0x000fe2000001ff00 */
[----:B------:R-:W-:Y:S01]  /*0ab0*/  CS2R R124, SRZ ;  /* 0x00000000007c7805 */ /* 0x000fe2000001ff00 */
[----:B------:R-:W-:Y:S01]  /*0ac0*/  CS2R R118, SRZ ;  /* 0x0000000000767805 */ /* 0x000fe2000001ff00 */
[----:B------:R-:W-:Y:S01]  /*0ad0*/  IMAD.IADD R6, R230, 0x1, R6 ;  /* 0x00000001e6067824 */ /* 0x000fe200078e0206 */
[----:B------:R-:W-:Y:S01]  /*0ae0*/  CS2R R116, SRZ ;  /* 0x0000000000747805 */ /* 0x000fe2000001ff00 */
[----:B------:R-:W-:Y:S01]  /*0af0*/  CS2R R130, SRZ ;  /* 0x0000000000827805 */ /* 0x000fe2000001ff00 */
[----:B------:R-:W-:Y:S01]  /*0b00*/  CS2R R128, SRZ ;  /* 0x0000000000807805 */ /* 0x000fe2000001ff00 */
[----:B------:R-:W-:Y:S01]  /*0b10*/  CS2R R110, SRZ ;  /* 0x00000000006e7805 */ /* 0x000fe2000001ff00 */
[----:B------:R-:W-:Y:S01]  /*0b20*/  IMNMX R6, R6, UR10, PT ;  /* 0x0000000a06067c17 */ /* 0x000fe2000b800200 */
        /* <DEDUP_REMOVED lines=32> */
[----:B------:R-:W-:Y:S02]  /*0d30*/  IMAD.U32 R2, RZ, RZ, UR4 ;  /* 0x00000004ff027e24 */ /* 0x000fe4000f8e00ff */
[----:B------:R-:W-:Y:S01]  /*0d40*/  IMAD.U32 R3, RZ, RZ, UR5 ;  /* 0x00000005ff037e24 */ /* 0x000fe2000f8e00ff */
[----:B------:R-:W-:Y:S01]  /*0d50*/  SHF.R.S32.HI R173, RZ, 0x1f, R171 ;  /* 0x0000001fffad7819 */ /* 0x000fe200000114ab */
[----:B------:R-:W-:Y:S01]  /*0d60*/  USHF.R.S32.HI UR7, URZ, 0x1f, UR9 ;  /* 0x0000001f3f077899 */ /* 0x000fe20008011409 */
[----:B------:R-:W-:Y:S01]  /*0d70*/  PLOP3.LUT P2, PT, PT, PT, UP2, 0x80, 0x0 ;  /* 0x000000000000781c */ /* 0x000fe20003f4f028 */
[----:B------:R-:W-:Y:S01]  /*0d80*/  ULDC.64 UR4, c[0x0][0x1b8] ;  /* 0x00006e0000047ab9 */ /* 0x000fe20000000a00 */
[----:B------:R1:W2:Y:S01]  /*0d90*/  @P1 LDG.E R2, [R2.64] ;  /* 0x0000001002021981 */ /* 0x0002a2000c1e1900 */
[CC--:B------:R-:W-:Y:S01]  /*0da0*/  LEA.HI R18, R173.reuse, R171.reuse, RZ, 0x3 ;  /* 0x000000abad127211 */ /* 0x0c0fe200078f18ff */
[----:B------:R-:W-:Y:S01]  /*0db0*/  UIMAD UR7, UR7, UR4, URZ ;  /* 0x00000004070772a4 */ /* 0x000fe2000f8e023f */
[----:B------:R-:W-:Y:S01]  /*0dc0*/  PLOP3.LUT P0, PT, PT, PT, UP2, 0x80, 0x0 ;  /* 0x000000000000781c */ /* 0x000fe20003f0f028 */
[----:B------:R-:W-:Y:S01]  /*0dd0*/  UIMAD.WIDE.U32 UR12, UR9, UR4, URZ ;  /* 0x00000004090c72a5 */ /* 0x000fe2000f8e003f */
[----:B------:R-:W-:Y:S01]  /*0de0*/  LOP3.LUT R0, R18, 0xfffffff8, RZ, 0xc0, !PT ;  /* 0xfffffff812007812 */ /* 0x000fe200078ec0ff */
[----:B------:R-:W-:Y:S01]  /*0df0*/  UIMAD UR7, UR9, UR5, UR7 ;  /* 0x00000005090772a4 */ /* 0x000fe2000f8e0207 */
[----:B------:R-:W-:Y:S01]  /*0e00*/  SHF.R.S32.HI R18, RZ, 0x3, R18 ;  /* 0x00000003ff127819 */ /* 0x000fe20000011412 */
[----:B------:R-:W-:Y:S01]  /*0e10*/  USHF.R.S32.HI UR10, URZ, 0x1f, UR6 ;  /* 0x0000001f3f0a7899 */ /* 0x000fe20008011406 */
[-C--:B------:R-:W-:Y:S01]  /*0e20*/  LEA.HI R21, R173, R171.reuse, RZ, 0x4 ;  /* 0x000000abad157211 */ /* 0x080fe200078f20ff */
[----:B------:R-:W-:Y:S01]  /*0e30*/  IMAD.IADD R0, R171, 0x1, -R0 ;  /* 0x00000001ab007824 */ /* 0x000fe200078e0a00 */
[----:B------:R-:W-:Y:S01]  /*0e40*/  ULDC.64 UR4, c[0x0][0x1c0] ;  /* 0x0000700000047ab9 */ /* 0x000fe20000000a00 */
[----:B------:R-:W-:Y:S01]  /*0e50*/  IMAD.SHL.U32 R229, R18, 0x40, RZ ;  /* 0x0000004012e57824 */ /* 0x000fe200078e00ff */
[----:B------:R-:W-:Y:S01]  /*0e60*/  UIADD3 UR13, UR13, UR7, URZ ;  /* 0x000000070d0d7290 */ /* 0x000fe2000fffe03f */
[C---:B------:R-:W-:Y:S01]  /*0e70*/  IMAD R233, R0.reuse, 0x10, R18 ;  /* 0x0000001000e97824 */ /* 0x040fe200078e0212 */
[----:B------:R-:W-:Y:S01]  /*0e80*/  UIMAD UR10, UR10, UR4, URZ ;  /* 0x000000040a0a72a4 */ /* 0x000fe2000f8e023f */
[----:B------:R-:W-:Y:S01]  /*0e90*/  IMAD.SHL.U32 R0, R0, 0x8, RZ ;  /* 0x0000000800007824 */ /* 0x000fe200078e00ff */
[----:B------:R-:W-:Y:S01]  /*0ea0*/  UIMAD.WIDE.U32 UR12, UR6, UR4, UR12 ;  /* 0x00000004060c72a5 */ /* 0x000fe2000f8e000c */
[----:B------:R-:W-:Y:S01]  /*0eb0*/  LOP3.LUT R229, R229, 0x1c0, RZ, 0xc0, !PT ;  /* 0x000001c0e5e57812 */ /* 0x000fe200078ec0ff */
[----:B------:R-:W-:Y:S01]  /*0ec0*/  UIMAD UR5, UR6, UR5, UR10 ;  /* 0x00000005060572a4 */ /* 0x000fe2000f8e020a */
[----:B------:R-:W-:Y:S01]  /*0ed0*/  IADD3 R4, R233, UR19, RZ ;  /* 0x00000013e9047c10 */ /* 0x000fe2000fffe0ff */
[----:B------:R-:W-:Y:S01]  /*0ee0*/  ULDC UR4, c[0x0][0x2c4] ;  /* 0x0000b10000047ab9 */ /* 0x000fe20000000800 */
[----:B------:R-:W-:Y:S01]  /*0ef0*/  LEA.HI R88, R173, R171, RZ, 0x3 ;  /* 0x000000abad587211 */ /* 0x000fe200078f18ff */
[----:B------:R-:W-:Y:S01]  /*0f00*/  UIADD3 UR5, UR13, UR5, URZ ;  /* 0x000000050d057290 */ /* 0x000fe2000fffe03f */
[----:B------:R-:W-:Y:S01]  /*0f10*/  IMAD.U32 R9, RZ, RZ, UR13 ;  /* 0x0000000dff097e24 */ /* 0x000fe2000f8e00ff */
[----:B------:R-:W-:Y:S01]  /*0f20*/  ULDC UR7, c[0x0][0x168] ;  /* 0x00005a0000077ab9 */ /* 0x000fe20000000800 */
[----:B-1----:R-:W-:Y:S01]  /*0f30*/  @P2 IMAD.HI.U32 R3, R4, c[0x0][0x2c8], RZ ;  /* 0x0000b20004032a27 */ /* 0x002fe200078e00ff */
[----:B------:R-:W-:Y:S01]  /*0f40*/  UIMAD UR7, UR4, UR7, URZ ;  /* 0x00000007040772a4 */ /* 0x000fe2000f8e023f */
[----:B------:R-:W-:Y:S01]  /*0f50*/  LOP3.LUT R88, R88, 0xfffffff8, RZ, 0xc0, !PT ;  /* 0xfffffff858587812 */ /* 0x000fe200078ec0ff */
[----:B------:R-:W-:Y:S01]  /*0f60*/  BSSY B0, `(.L_x_485) ;  /* 0x0000034000007945 */ /* 0x000fe20003800000 */
[----:B------:R-:W-:Y:S01]  /*0f70*/  IMAD.MOV.U32 R7, RZ, RZ, R4 ;  /* 0x000000ffff077224 */ /* 0x000fe200078e0004 */
[----:B------:R-:W-:Y:S01]  /*0f80*/  @P0 SHF.R.U32.HI R7, RZ, c[0x0][0x2cc], R3 ;  /* 0x0000b300ff070a19 */ /* 0x000fe20000011603 */
[----:B------:R-:W-:Y:S01]  /*0f90*/  IMAD.U32 R8, RZ, RZ, UR12 ;  /* 0x0000000cff087e24 */ /* 0x000fe2000f8e00ff */
[----:B------:R-:W-:Y:S01]  /*0fa0*/  ISETP.GE.AND P0, PT, R0, c[0x0][0x198], PT ;  /* 0x0000660000007a0c */ /* 0x000fe20003f06270 */
[----:B------:R-:W-:Y:S01]  /*0fb0*/  IMAD.U32 R9, RZ, RZ, UR5 ;  /* 0x00000005ff097e24 */ /* 0x000fe2000f8e00ff */
[--C-:B------:R-:W-:Y:S01]  /*0fc0*/  SHF.R.S32.HI R5, RZ, 0x1f, R7.reuse ;  /* 0x0000001fff057819 */ /* 0x100fe20000011407 */
[----:B------:R-:W-:-:S02]  /*0fd0*/  IMAD.MOV R3, RZ, RZ, -R7 ;  /* 0x000000ffff037224 */ /* 0x000fc400078e0a07 */
[----:B------:R-:W-:-:S04]  /*0fe0*/  IMAD.WIDE.U32 R10, R7, c[0x0][0x1b0], R8 ;  /* 0x00006c00070a7a25 */ /* 0x000fc800078e0008 */
[----:B------:R-:W-:Y:S02]  /*0ff0*/  IMAD R5, R5, c[0x0][0x1b0], RZ ;  /* 0x00006c0005057a24 */ /* 0x000fe400078e02ff */
[----:B------:R-:W-:Y:S01]  /*1000*/  IMAD R4, R3, c[0x0][0x2c4], R4 ;  /* 0x0000b10003047a24 */ /* 0x000fe200078e0204 */
[----:B------:R-:W-:Y:S01]  /*1010*/  LOP3.LUT R3, R229, 0x38, R0, 0xf8, !PT ;  /* 0x00000038e5037812 */ /* 0x000fe200078ef800 */
[----:B------:R-:W-:Y:S01]  /*1020*/  IMAD R5, R7, c[0x0][0x1b4], R5 ;  /* 0x00006d0007057a24 */ /* 0x000fe200078e0205 */
[----:B------:R-:W-:Y:S01]  /*1030*/  LOP3.LUT R7, R21, 0xfffffff0, RZ, 0xc0, !PT ;  /* 0xfffffff015077812 */ /* 0x000fe200078ec0ff */
[----:B------:R-:W-:Y:S01]  /*1040*/  IMAD.IADD R88, R171, 0x1, -R88 ;  /* 0x00000001ab587824 */ /* 0x000fe200078e0a58 */
[----:B------:R-:W-:Y:S01]  /*1050*/  SHF.R.S32.HI R9, RZ, 0x1f, R4 ;  /* 0x0000001fff097819 */ /* 0x000fe20000011404 */
[----:B------:R-:W-:Y:S01]  /*1060*/  IMAD.IADD R11, R11, 0x1, R5 ;  /* 0x000000010b0b7824 */ /* 0x000fe200078e0205 */
[----:B------:R-:W-:Y:S01]  /*1070*/  SHF.R.U32.HI R229, RZ, 0x3, R229 ;  /* 0x00000003ffe57819 */ /* 0x000fe200000116e5 */
[----:B------:R-:W-:-:S02]  /*1080*/  IMAD.IADD R0, R171, 0x1, -R7 ;  /* 0x00000001ab007824 */ /* 0x000fc400078e0a07 */
[----:B------:R-:W-:Y:S01]  /*1090*/  IMAD R9, R9, c[0x0][0x1a8], RZ ;  /* 0x00006a0009097a24 */ /* 0x000fe200078e02ff */
[----:B------:R-:W-:Y:S01]  /*10a0*/  LOP3.LUT R229, R3, R229, RZ, 0x3c, !PT ;  /* 0x000000e503e57212 */ /* 0x000fe200078e3cff */
[----:B------:R-:W-:Y:S01]  /*10b0*/  IMAD.SHL.U32 R236, R88, 0x8, RZ ;  /* 0x0000000858ec7824 */ /* 0x000fe200078e00ff */
[----:B------:R-:W-:Y:S01]  /*10c0*/  SHF.R.S32.HI R20, RZ, 0x1f, R0 ;  /* 0x0000001fff147819 */ /* 0x000fe20000011400 */
[C---:B------:R-:W-:Y:S02]  /*10d0*/  IMAD R9, R4.reuse, c[0x0][0x1ac], R9 ;  /* 0x00006b0004097a24 */ /* 0x040fe400078e0209 */
[----:B------:R-:W-:Y:S01]  /*10e0*/  IMAD.WIDE.U32 R4, R4, c[0x0][0x1a8], R10 ;  /* 0x00006a0004047a25 */ /* 0x000fe200078e000a */
[----:B------:R-:W-:Y:S02]  /*10f0*/  LEA.HI R20, R20, R0, RZ, 0x3 ;  /* 0x0000000014147211 */ /* 0x000fe400078f18ff */
[----:B------:R-:W-:Y:S01]  /*1100*/  SHF.R.S32.HI R235, RZ, 0x1f, R236 ;  /* 0x0000001fffeb7819 */ /* 0x000fe200000114ec */
[----:B------:R-:W-:Y:S01]  /*1110*/  IMAD.IADD R9, R5, 0x1, R9 ;  /* 0x0000000105097824 */ /* 0x000fe200078e0209 */
[----:B------:R-:W-:-:S02]  /*1120*/  LOP3.LUT R19, R20, 0xfffffff8, RZ, 0xc0, !PT ;  /* 0xfffffff814137812 */ /* 0x000fc400078ec0ff */
[----:B------:R-:W-:Y:S02]  /*1130*/  LEA R10, P2, R4, c[0x0][0x160], 0x1 ;  /* 0x00005800040a7a11 */ /* 0x000fe400078408ff */
[----:B------:R-:W-:Y:S01]  /*1140*/  LEA.HI R5, R173, R171, RZ, 0x6 ;  /* 0x000000abad057211 */ /* 0x000fe200078f30ff */
[----:B------:R-:W-:Y:S01]  /*1150*/  IMAD.IADD R19, R0, 0x1, -R19 ;  /* 0x0000000100137824 */ /* 0x000fe200078e0a13 */
[----:B------:R-:W-:Y:S01]  /*1160*/  LEA.HI.X R9, R4, c[0x0][0x164], R9, 0x1, P2 ;  /* 0x0000590004097a11 */ /* 0x000fe200010f0c09 */
[----:B------:R-:W-:Y:S01]  /*1170*/  IMAD.MOV.U32 R0, RZ, RZ, 0x10 ;  /* 0x00000010ff007424 */ /* 0x000fe200078e00ff */
[----:B------:R1:W3:Y:S01]  /*1180*/  SHFL.IDX PT, R12, R10, RZ, 0x181f ;  /* 0x00181fff0a0c7589 */ /* 0x0002e200000e0000 */
[----:B------:R-:W-:Y:S02]  /*1190*/  IMAD.SHL.U32 R5, R5, 0x8, RZ ;  /* 0x0000000805057824 */ /* 0x000fe400078e00ff */
[----:B------:R-:W-:Y:S01]  /*11a0*/  IMAD.MOV.U32 R4, RZ, RZ, 0x20 ;  /* 0x00000020ff047424 */ /* 0x000fe200078e00ff */
[----:B------:R1:W4:Y:S02]  /*11b0*/  SHFL.IDX PT, R3, R9, RZ, 0x181f ;  /* 0x00181fff09037589 */ /* 0x00032400000e0000 */
[----:B------:R-:W-:Y:S01]  /*11c0*/  LOP3.LUT R229, R229, 0xfffffe00, R5, 0xf8, !PT ;  /* 0xfffffe00e5e57812 */ /* 0x000fe200078ef805 */
[----:B--2---:R2:W1:Y:S02]  /*11d0*/  @P1 R2UR UR10, R2 ;  /* 0x00000000020a13c2 */ /* 0x00446400000e0000 */
[----:B-1----:R-:W-:Y:S01]  /*11e0*/  @!UP0 UMOV UR10, UR6 ;  /* 0x00000006000a8c82 */ /* 0x002fe20008000000 */
[----:B--2---:R-:W-:-:S04]  /*11f0*/  IADD3 R2, R18, UR19, RZ ;  /* 0x0000001312027c10 */ /* 0x004fc8000fffe0ff */
[----:B------:R-:W-:-:S04]  /*1200*/  ISETP.GE.AND P3, PT, R2, UR7, PT ;  /* 0x0000000702007c0c */ /* 0x000fc8000bf66270 */
[----:B------:R-:W-:-:S05]  /*1210*/  R2P PR, R19, 0x6 ;  /* 0x0000000613007804 */ /* 0x000fca0000000000 */
[----:B------:R-:W-:Y:S02]  /*1220*/  SEL R0, R0, 0xfffffff0, !P1 ;  /* 0xfffffff000007807 */ /* 0x000fe40004800000 */
[----:B------:R-:W-:Y:S02]  /*1230*/  SEL R4, R4, 0xffffffe0, !P2 ;  /* 0xffffffe004047807 */ /* 0x000fe40005000000 */
[----:B------:R-:W-:Y:S05]  /*1240*/  @P3 BRA `(.L_x_486) ;  /* 0x0000005000003947 */ /* 0x000fea0003800000 */
[----:B---34-:R-:W-:-:S04]  /*1250*/  LEA R12, P1, R236, R12, 0x1 ;  /* 0x0000000cec0c7211 */ /* 0x018fc800078208ff */
[----:B------:R-:W-:Y:S01]  /*1260*/  LEA.HI.X R13, R236, R3, R235, 0x1, P1 ;  /* 0x00000003ec0d7211 */ /* 0x000fe200008f0ceb */
[----:B------:R-:W-:-:S05]  /*1270*/  IMAD.SHL.U32 R3, R229, 0x2, RZ ;  /* 0x00000002e5037824 */ /* 0x000fca00078e00ff */
[----:B------:R-:W-:Y:S01]  /*1280*/  @!PT LDS RZ, [RZ] ;  /* 0x00000000fffff984 */ /* 0x000fe20000000800 */
[----:B------:R1:W-:Y:S03]  /*1290*/  LDGSTS.E.BYPASS.LTC128B.128 [R3+0x6100], [R12.64], !P0 ;  /* 0x061000000c037fae */ /* 0x0003e6000c101d50 */
.L_x_486:
[----:B---34-:R-:W-:Y:S05]  /*12a0*/  BSYNC B0 ;  /* 0x0000000000007941 */ /* 0x018fea0003800000 */
.L_x_485:
[----:B------:R-:W-:Y:S01]  /*12b0*/  IADD3 R5, R2, 0x10, RZ ;  /* 0x0000001002057810 */ /* 0x000fe20007ffe0ff */
[----:B-1----:R1:W2:Y:S01]  /*12c0*/  SHFL.IDX PT, R3, R9, 0x1, 0x181f ;  /* 0x00381f0009037f89 */ /* 0x0022a200000e0000 */
[----:B------:R-:W-:Y:S02]  /*12d0*/  BSSY B0, `(.L_x_487) ;  /* 0x0000009000007945 */ /* 0x000fe40003800000 */
[----:B------:R-:W-:Y:S01]  /*12e0*/  ISETP.GE.AND P1, PT, R5, UR7, PT ;  /* 0x0000000705007c0c */ /* 0x000fe2000bf26270 */
[----:B------:R1:W3:-:S12]  /*12f0*/  SHFL.IDX PT, R12, R10, 0x1, 0x181f ;  /* 0x00381f000a0c7f89 */ /* 0x0002d800000e0000 */
[----:B------:R-:W-:Y:S05]  /*1300*/  @P1 BRA `(.L_x_488) ;  /* 0x0000005000001947 */ /* 0x000fea0003800000 */
[----:B---3--:R-:W-:-:S04]  /*1310*/  LEA R12, P1, R236, R12, 0x1 ;  /* 0x0000000cec0c7211 */ /* 0x008fc800078208ff */
[----:B--2---:R-:W-:Y:S01]  /*1320*/  LEA.HI.X R13, R236, R3, R235, 0x1, P1 ;  /* 0x00000003ec0d7211 */ /* 0x004fe200008f0ceb */
[----:B------:R-:W-:-:S05]  /*1330*/  IMAD.SHL.U32 R3, R229, 0x2, RZ ;  /* 0x00000002e5037824 */ /* 0x000fca00078e00ff */
[----:B------:R-:W-:Y:S01]  /*1340*/  @!PT LDS RZ, [RZ] ;  /* 0x00000000fffff984 */ /* 0x000fe20000000800 */
[----:B------:R2:W-:Y:S03]  /*1350*/  LDGSTS.E.BYPASS.LTC128B.128 [R3+0x6900], [R12.64], !P0 ;  /* 0x069000000c037fae */ /* 0x0005e6000c101d50 */
.L_x_488:
[----:B------:R-:W-:Y:S05]  /*1360*/  BSYNC B0 ;  /* 0x0000000000007941 */ /* 0x000fea0003800000 */
.L_x_487:
[----:B------:R-:W-:Y:S01]  /*1370*/  IADD3 R5, R2, 0x20, RZ ;  /* 0x0000002002057810 */ /* 0x000fe20007ffe0ff */
[----:B--2---:R2:W4:Y:S01]  /*1380*/  SHFL.IDX PT, R3, R9, 0x2, 0x181f ;  /* 0x00581f0009037f89 */ /* 0x00452200000e0000 */
[----:B------:R-:W-:Y:S02]  /*1390*/  BSSY B0, `(.L_x_489) ;  /* 0x0000009000007945 */ /* 0x000fe40003800000 */
[----:B------:R-:W-:Y:S01]  /*13a0*/  ISETP.GE.AND P1, PT, R5, UR7, PT ;  /* 0x0000000705007c0c */ /* 0x000fe2000bf26270 */
[----:B---3--:R2:W3:-:S12]  /*13b0*/  SHFL.IDX PT, R12, R10, 0x2, 0x181f ;  /* 0x00581f000a0c7f89 */ /* 0x0084d800000e0000 */
[----:B------:R-:W-:Y:S05]  /*13c0*/  @P1 BRA `(.L_x_490) ;  /* 0x0000005000001947 */ /* 0x000fea0003800000 */
[----:B---3--:R-:W-:-:S04]  /*13d0*/  LEA R12, P1, R236, R12, 0x1 ;  /* 0x0000000cec0c7211 */ /* 0x008fc800078208ff */
[----:B----4-:R-:W-:Y:S01]  /*13e0*/  LEA.HI.X R13, R236, R3, R235, 0x1, P1 ;  /* 0x00000003ec0d7211 */ /* 0x010fe200008f0ceb */
[----:B------:R-:W-:-:S05]  /*13f0*/  IMAD.SHL.U32 R3, R229, 0x2, RZ ;  /* 0x00000002e5037824 */ /* 0x000fca00078e00ff */
[----:B------:R-:W-:Y:S01]  /*1400*/  @!PT LDS RZ, [RZ] ;  /* 0x00000000fffff984 */ /* 0x000fe20000000800 */
[----:B------:R3:W-:Y:S03]  /*1410*/  LDGSTS.E.BYPASS.LTC128B.128 [R3+0x7100], [R12.64], !P0 ;  /* 0x071000000c037fae */ /* 0x0007e6000c101d50 */
.L_x_490:
[----:B------:R-:W-:Y:S05]  /*1420*/  BSYNC B0 ;  /* 0x0000000000007941 */ /* 0x000fea0003800000 */
.L_x_489:
[----:B------:R-:W-:Y:S01]  /*1430*/  IADD3 R5, R2, 0x30, RZ ;  /* 0x0000003002057810 */ /* 0x000fe20007ffe0ff */
[----:B---34-:R3:W4:Y:S01]  /*1440*/  SHFL.IDX PT, R3, R9, 0x3, 0x181f ;  /* 0x00781f0009037f89 */ /* 0x01872200000e0000 */
[----:B------:R-:W-:Y:S02]  /*1450*/  BSSY B0, `(.L_x_491) ;  /* 0x0000009000007945 */ /* 0x000fe40003800000 */
[----:B------:R-:W-:Y:S01]  /*1460*/  ISETP.GE.AND P1, PT, R5, UR7, PT ;  /* 0x0000000705007c0c */ /* 0x000fe2000bf26270 */
[----:B------:R3:W1:-:S12]  /*1470*/  SHFL.IDX PT, R12, R10, 0x3, 0x181f ;  /* 0x00781f000a0c7f89 */ /* 0x00065800000e0000 */
[----:B------:R-:W-:Y:S05]  /*1480*/  @P1 BRA `(.L_x_492) ;  /* 0x0000005000001947 */ /* 0x000fea0003800000 */
[----:B-1----:R-:W-:-:S04]  /*1490*/  LEA R12, P1, R236, R12, 0x1 ;  /* 0x0000000cec0c7211 */ /* 0x002fc800078208ff */
[----:B----4-:R-:W-:Y:S01]  /*14a0*/  LEA.HI.X R13, R236, R3, R235, 0x1, P1 ;  /* 0x00000003ec0d7211 */ /* 0x010fe200008f0ceb */
[----:B------:R-:W-:-:S05]  /*14b0*/  IMAD.SHL.U32 R3, R229, 0x2, RZ ;  /* 0x00000002e5037824 */ /* 0x000fca00078e00ff */
[----:B------:R-:W-:Y:S01]  /*14c0*/  @!PT LDS RZ, [RZ] ;  /* 0x00000000fffff984 */ /* 0x000fe20000000800 */
[----:B------:R1:W-:Y:S03]  /*14d0*/  LDGSTS.E.BYPASS.LTC128B.128 [R3+0x7900], [R12.64], !P0 ;  /* 0x079000000c037fae */ /* 0x0003e6000c101d50 */
.L_x_492:
[----:B------:R-:W-:Y:S05]  /*14e0*/  BSYNC B0 ;  /* 0x0000000000007941 */ /* 0x000fea0003800000 */
.L_x_491:
[----:B------:R-:W-:Y:S01]  /*14f0*/  IADD3 R5, R2, 0x40, RZ ;  /* 0x0000004002057810 */ /* 0x000fe20007ffe0ff */
[----:B-1--4-:R1:W4:Y:S01]  /*1500*/  SHFL.IDX PT, R3, R9, 0x4, 0x181f ;  /* 0x00981f0009037f89 */ /* 0x01232200000e0000 */
[----:B------:R-:W-:Y:S02]  /*1510*/  BSSY B0, `(.L_x_493) ;  /* 0x0000009000007945 */ /* 0x000fe40003800000 */
[----:B------:R-:W-:Y:S01]  /*1520*/  ISETP.GE.AND P1, PT, R5, UR7, PT ;  /* 0x0000000705007c0c */ /* 0x000fe2000bf26270 */
[----:B------:R1:W2:-:S12]  /*1530*/  SHFL.IDX PT, R12, R10, 0x4, 0x181f ;  /* 0x00981f000a0c7f89 */ /* 0x00029800000e0000 */
[----:B------:R-:W-:Y:S05]  /*1540*/  @P1 BRA `(.L_x_494) ;  /* 0x0000005000001947 */ /* 0x000fea0003800000 */
[----:B--2---:R-:W-:-:S04]  /*1550*/  LEA R12, P1, R236, R12, 0x1 ;  /* 0x0000000cec0c7211 */ /* 0x004fc800078208ff */
[----:B----4-:R-:W-:Y:S01]  /*1560*/  LEA.HI.X R13, R236, R3, R235, 0x1, P1 ;  /* 0x00000003ec0d7211 */ /* 0x010fe200008f0ceb */
[----:B------:R-:W-:-:S05]  /*1570*/  IMAD.SHL.U32 R3, R229, 0x2, RZ ;  /* 0x00000002e5037824 */ /* 0x000fca00078e00ff */
[----:B------:R-:W-:Y:S01]  /*1580*/  @!PT LDS RZ, [RZ] ;  /* 0x00000000fffff984 */ /* 0x000fe20000000800 */
[----:B------:R2:W-:Y:S03]  /*1590*/  LDGSTS.E.BYPASS.LTC128B.128 [R3+0x8100], [R12.64], !P0 ;  /* 0x081000000c037fae */ /* 0x0005e6000c101d50 */
.L_x_494:
[----:B------:R-:W-:Y:S05]  /*15a0*/  BSYNC B0 ;  /* 0x0000000000007941 */ /* 0x000fea0003800000 */
.L_x_493:
[----:B------:R-:W-:Y:S01]  /*15b0*/  IADD3 R5, R2, 0x50, RZ ;  /* 0x0000005002057810 */ /* 0x000fe20007ffe0ff */
[----:B--2-4-:R2:W4:Y:S01]  /*15c0*/  SHFL.IDX PT, R3, R9, 0x5, 0x181f ;  /* 0x00b81f0009037f89 */ /* 0x01452200000e0000 */
        /* <DEDUP_REMOVED lines=9> */
.L_x_496:
[----:B------:R-:W-:Y:S05]  /*1660*/  BSYNC B0 ;  /* 0x0000000000007941 */ /* 0x000fea0003800000 */
.L_x_495:
        /* <DEDUP_REMOVED lines=11> */
.L_x_498:
[----:B------:R-:W-:Y:S05]  /*1720*/  BSYNC B0 ;  /* 0x0000000000007941 */ /* 0x000fea0003800000 */
.L_x_497:
[----:B-123--:R-:W1:Y:S01]  /*1730*/  SHFL.IDX PT, R10, R10, 0x7, 0x181f ;  /* 0x00f81f000a0a7f89 */ /* 0x00ee6200000e0000 */
[----:B------:R-:W-:Y:S01]  /*1740*/  ULDC UR4, c[0x0][0x2b8] ;  /* 0x0000ae0000047ab9 */ /* 0x000fe20000000800 */
[----:B----4-:R-:W-:Y:S01]  /*1750*/  IMAD.MOV.U32 R3, RZ, RZ, 0x60 ;  /* 0x00000060ff037424 */ /* 0x010fe200078e00ff */
[----:B------:R-:W-:Y:S01]  /*1760*/  UISETP.NE.AND UP3, UPT, UR4, 0x1, UPT ;  /* 0x000000010400788c */ /* 0x000fe2000bf65270 */
[----:B------:R-:W2:Y:S01]  /*1770*/  SHFL.IDX PT, R9, R9, 0x7, 0x181f ;  /* 0x00f81f0009097f89 */ /* 0x000ea200000e0000 */
[----:B------:R-:W-:Y:S01]  /*1780*/  IADD3 R2, R2, 0x70, RZ ;  /* 0x0000007002027810 */ /* 0x000fe20007ffe0ff */
[----:B------:R-:W-:Y:S01]  /*1790*/  IMAD R169, R6, R3, -0x60 ;  /* 0xffffffa006a97424 */ /* 0x000fe200078e0203 */
[----:B------:R-:W-:Y:S01]  /*17a0*/  USHF.R.S32.HI UR6, URZ, 0x1f, UR10 ;  /* 0x0000001f3f067899 */ /* 0x000fe2000801140a */
[----:B------:R-:W-:Y:S01]  /*17b0*/  IMAD.SHL.U32 R229, R229, 0x2, RZ ;  /* 0x00000002e5e57824 */ /* 0x000fe200078e00ff */
[----:B------:R-:W-:Y:S01]  /*17c0*/  PLOP3.LUT P2, PT, PT, PT, UP3, 0x80, 0x0 ;  /* 0x000000000000781c */ /* 0x000fe20003f4f038 */
[C---:B------:R-:W-:Y:S01]  /*17d0*/  IMAD.IADD R232, R233.reuse, 0x1, R169 ;  /* 0x00000001e9e87824 */ /* 0x040fe200078e02a9 */
[----:B------:R-:W-:Y:S01]  /*17e0*/  ISETP.GE.AND P3, PT, R2, UR7, PT ;  /* 0x0000000702007c0c */ /* 0x000fe2000bf66270 */
[----:B------:R-:W-:Y:S01]  /*17f0*/  ULDC.64 UR4, c[0x0][0x2b0] ;  /* 0x0000ac0000047ab9 */ /* 0x000fe20000000a00 */
[----:B------:R-:W-:Y:S01]  /*1800*/  PLOP3.LUT P1, PT, PT, PT, UP3, 0x80, 0x0 ;  /* 0x000000000000781c */ /* 0x000fe20003f2f038 */
[----:B------:R-:W-:Y:S01]  /*1810*/  UIMAD UR6, UR6, UR4, URZ ;  /* 0x00000004060672a4 */ /* 0x000fe2000f8e023f */
[C---:B------:R-:W-:Y:S01]  /*1820*/  ISETP.GE.AND P4, PT, R232.reuse, UR8, PT ;  /* 0x00000008e8007c0c */ /* 0x040fe2000bf86270 */
[----:B-----5:R-:W-:Y:S01]  /*1830*/  IMAD.IADD R232, R232, 0x1, R234 ;  /* 0x00000001e8e87824 */ /* 0x020fe200078e02ea */
[----:B------:R-:W-:Y:S01]  /*1840*/  UIMAD.WIDE.U32 UR14, UR10, UR4, URZ ;  /* 0x000000040a0e72a5 */ /* 0x000fe2000f8e003f */
[----:B------:R-:W-:Y:S01]  /*1850*/  IMAD.MOV.U32 R231, RZ, RZ, RZ ;  /* 0x000000ffffe77224 */ /* 0x000fe200078e00ff */
[----:B------:R-:W-:Y:S01]  /*1860*/  ISETP.GT.OR P4, PT, R233, 0x5f, P4 ;  /* 0x0000005fe900780c */ /* 0x000fe20002784670 */
[----:B------:R-:W-:Y:S01]  /*1870*/  UIMAD UR5, UR10, UR5, UR6 ;  /* 0x000000050a0572a4 */ /* 0x000fe2000f8e0206 */
[----:B------:R-:W-:-:S02]  /*1880*/  IMAD.MOV.U32 R2, RZ, RZ, R232 ;  /* 0x000000ffff027224 */ /* 0x000fc400078e00e8 */
[----:B------:R-:W-:Y:S01]  /*1890*/  @P2 IMAD.HI.U32 R5, R232, c[0x0][0x2bc], RZ ;  /* 0x0000af00e8052a27 */ /* 0x000fe200078e00ff */
[----:B-1----:R-:W-:Y:S01]  /*18a0*/  @!P3 LEA R10, P2, R236, R10, 0x1 ;  /* 0x0000000aec0ab211 */ /* 0x002fe200078408ff */
[----:B------:R-:W-:-:S03]  /*18b0*/  UIADD3 UR7, UR15, UR5, URZ ;  /* 0x000000050f077290 */ /* 0x000fc6000fffe03f */
[----:B--2---:R-:W-:Y:S01]  /*18c0*/  @!P3 LEA.HI.X R11, R236, R9, R235, 0x1, P2 ;  /* 0x00000009ec0bb211 */ /* 0x004fe200010f0ceb */
[----:B------:R-:W-:Y:S01]  /*18d0*/  USHF.R.S32.HI UR12, URZ, 0x1f, UR9 ;  /* 0x0000001f3f0c7899 */ /* 0x000fe20008011409 */
[----:B------:R-:W-:Y:S01]  /*18e0*/  @P1 SHF.R.U32.HI R2, RZ, c[0x0][0x2c0], R5 ;  /* 0x0000b000ff021a19 */ /* 0x000fe20000011605 */
[----:B------:R-:W-:Y:S02]  /*18f0*/  ULDC.64 UR4, c[0x0][0x1e8] ;  /* 0x00007a0000047ab9 */ /* 0x000fe40000000a00 */
[----:B------:R-:W-:Y:S01]  /*1900*/  @!PT LDS RZ, [RZ] ;  /* 0x00000000fffff984 */ /* 0x000fe20000000800 */
[----:B------:R1:W-:Y:S01]  /*1910*/  @!P3 LDGSTS.E.BYPASS.LTC128B.128 [R229+0x9900], [R10.64], !P0 ;  /* 0x099000000ae5bfae */ /* 0x0003e2000c101d50 */
[----:B------:R-:W-:-:S03]  /*1920*/  @!P4 IADD3 R7, P1, R2, UR14, RZ ;  /* 0x0000000e0207cc10 */ /* 0x000fc6000ff3e0ff */
[----:B------:R-:W0:Y:S01]  /*1930*/  LDGDEPBAR ;  /* 0x00000000000079af */ /* 0x000e220000000000 */
[----:B------:R-:W-:Y:S02]  /*1940*/  @!P4 LEA.HI.X.SX32 R5, R2, UR7, 0x1, P1 ;  /* 0x000000070205cc11 */ /* 0x000fe400088f0eff */
[----:B------:R-:W-:-:S04]  /*1950*/  @!P4 LEA R8, P1, R7, c[0x0][0x2a0], 0x2 ;  /* 0x0000a8000708ca11 */ /* 0x000fc800078210ff */
[----:B------:R-:W-:Y:S01]  /*1960*/  @!P4 LEA.HI.X R9, R7, c[0x0][0x2a4], R5, 0x2, P1 ;  /* 0x0000a9000709ca11 */ /* 0x000fe200008f1405 */
[----:B------:R-:W-:Y:S06]  /*1970*/  BAR.SYNC.DEFER_BLOCKING 0x0 ;  /* 0x0000000000007b1d */ /* 0x000fec0000010000 */
[----:B------:R2:W3:Y:S01]  /*1980*/  @!P4 LDG.E R231, [R8.64] ;  /* 0x0000001008e7c981 */ /* 0x0004e2000c1e1900 */
[----:B------:R-:W-:Y:S01]  /*1990*/  IMAD.MOV R2, RZ, RZ, -R2 ;  /* 0x000000ffff027224 */ /* 0x000fe200078e0a02 */
[----:B------:R-:W-:Y:S01]  /*19a0*/  UIMAD UR6, UR12, UR4, URZ ;  /* 0x000000040c0672a4 */ /* 0x000fe2000f8e023f */
[----:B------:R-:W-:Y:S01]  /*19b0*/  IMAD R3, R6, -0x60, R3 ;  /* 0xffffffa006037824 */ /* 0x000fe200078e0203 */
[----:B------:R-:W-:Y:S01]  /*19c0*/  UIMAD.WIDE.U32 UR10, UR9, UR4, URZ ;  /* 0x00000004090a72a5 */ /* 0x000fe2000f8e003f */
[----:B------:R-:W-:Y:S01]  /*19d0*/  IMAD R232, R2, c[0x0][0x2b8], R232 ;  /* 0x0000ae0002e87a24 */ /* 0x000fe200078e02e8 */
[----:B------:R-:W-:Y:S01]  /*19e0*/  UIMAD UR6, UR9, UR5, UR6 ;  /* 0x00000005090672a4 */ /* 0x000fe2000f8e0206 */
[----:B------:R-:W-:Y:S01]  /*19f0*/  ISETP.GE.AND P4, PT, R236, c[0x0][0x1d4], PT ;  /* 0x00007500ec007a0c */ /* 0x000fe20003f86270 */
[----:B------:R-:W-:Y:S01]  /*1a00*/  IMAD.SHL.U32 R19, R19, 0x40, RZ ;  /* 0x0000004013137824 */ /* 0x000fe200078e00ff */
[----:B------:R-:W-:Y:S01]  /*1a10*/  IADD3 R5, R3, UR8, RZ ;  /* 0x0000000803057c10 */ /* 0x000fe2000fffe0ff */
[----:B------:R-:W-:Y:S01]  /*1a20*/  IMAD.WIDE.U32 R12, R232, c[0x0][0x1e0], RZ ;  /* 0x00007800e80c7a25 */ /* 0x000fe200078e00ff */
[----:B------:R-:W-:Y:S01]  /*1a30*/  UIADD3 UR6, UR11, UR6, URZ ;  /* 0x000000060b067290 */ /* 0x000fe2000fffe03f */
[----:B------:R-:W-:Y:S01]  /*1a40*/  LEA.HI R172, R173, R171, RZ, 0x5 ;  /* 0x000000abadac7211 */ /* 0x000fe200078f28ff */
[----:B------:R-:W-:Y:S01]  /*1a50*/  ULDC.64 UR4, c[0x0][0x210] ;  /* 0x0000840000047ab9 */ /* 0x000fe20000000a00 */
[----:B------:R-:W-:Y:S01]  /*1a60*/  IMAD.SHL.U32 R168, R20, 0x40, RZ ;  /* 0x0000004014a87824 */ /* 0x000fe200078e00ff */
[----:B------:R-:W-:Y:S01]  /*1a70*/  LOP3.LUT R19, R19, 0x1c0, RZ, 0xc0, !PT ;  /* 0x000001c013137812 */ /* 0x000fe200078ec0ff */
[----:B------:R-:W-:Y:S01]  /*1a80*/  IMAD.WIDE.U32 R38, R232, c[0x0][0x208], RZ ;  /* 0x00008200e8267a25 */ /* 0x000fe200078e00ff */
[----:B------:R-:W-:Y:S01]  /*1a90*/  SHF.R.S32.HI R170, RZ, 0x5, R172 ;  /* 0x00000005ffaa7819 */ /* 0x000fe200000114ac */
[----:B------:R-:W-:Y:S01]  /*1aa0*/  UIMAD UR12, UR12, UR4, URZ ;  /* 0x000000040c0c72a4 */ /* 0x000fe2000f8e023f */
[----:B------:R-:W-:Y:S01]  /*1ab0*/  LOP3.LUT R168, R168, 0xfffffe00, RZ, 0xc0, !PT ;  /* 0xfffffe00a8a87812 */ /* 0x000fe200078ec0ff */
[----:B------:R-:W-:Y:S01]  /*1ac0*/  UIMAD.WIDE.U32 UR20, UR9, UR4, URZ ;  /* 0x00000004091472a5 */ /* 0x000fe2000f8e003f */
[----:B------:R-:W-:Y:S01]  /*1ad0*/  IADD3 R239, R229, 0x100, RZ ;  /* 0x00000100e5ef7810 */ /* 0x000fe20007ffe0ff */
[----:B------:R-:W-:-:S02]  /*1ae0*/  UIMAD UR12, UR9, UR5, UR12 ;  /* 0x00000005090c72a4 */ /* 0x000fc4000f8e020c */
[----:B------:R-:W-:Y:S01]  /*1af0*/  IMAD R228, R170, 0x400, R168 ;  /* 0x00000400aae47824 */ /* 0x000fe200078e02a8 */
[----:B--2---:R-:W-:Y:S01]  /*1b00*/  SHF.R.S32.HI R8, RZ, 0x1f, R232 ;  /* 0x0000001fff087819 */ /* 0x004fe200000114e8 */
[----:B------:R-:W-:-:S04]  /*1b10*/  UIADD3 UR12, UR21, UR12, URZ ;  /* 0x0000000c150c7290 */ /* 0x000fc8000fffe03f */
[C---:B-1----:R-:W-:Y:S02]  /*1b20*/  IMAD R10, R8.reuse, c[0x0][0x1e0], RZ ;  /* 0x00007800080a7a24 */ /* 0x042fe400078e02ff */
[----:B------:R-:W-:Y:S02]  /*1b30*/  IMAD R8, R8, c[0x0][0x208], RZ ;  /* 0x0000820008087a24 */ /* 0x000fe400078e02ff */
[C---:B------:R-:W-:Y:S02]  /*1b40*/  IMAD R10, R232.reuse, c[0x0][0x1e4], R10 ;  /* 0x00007900e80a7a24 */ /* 0x040fe400078e020a */
[----:B------:R-:W-:Y:S02]  /*1b50*/  IMAD R8, R232, c[0x0][0x20c], R8 ;  /* 0x00008300e8087a24 */ /* 0x000fe400078e0208 */
[----:B------:R-:W-:Y:S02]  /*1b60*/  IMAD.IADD R11, R13, 0x1, R10 ;  /* 0x000000010d0b7824 */ /* 0x000fe400078e020a */
[----:B------:R-:W-:-:S02]  /*1b70*/  IMAD.MOV.U32 R10, RZ, RZ, R12 ;  /* 0x000000ffff0a7224 */ /* 0x000fc400078e000c */
[----:B------:R-:W-:Y:S01]  /*1b80*/  IMAD.IADD R39, R39, 0x1, R8 ;  /* 0x0000000127277824 */ /* 0x000fe200078e0208 */
[----:B---3--:R-:W-:Y:S01]  /*1b90*/  SHF.R.S32.HI R36, RZ, 0x1f, R231 ;  /* 0x0000001fff247819 */ /* 0x008fe200000114e7 */
[----:B------:R-:W-:-:S04]  /*1ba0*/  IMAD.WIDE.U32 R10, R231, c[0x0][0x1f0], R10 ;  /* 0x00007c00e70a7a25 */ /* 0x000fc800078e000a */
[----:B------:R-:W-:Y:S01]  /*1bb0*/  IMAD R9, R36, c[0x0][0x1f0], RZ ;  /* 0x00007c0024097a24 */ /* 0x000fe200078e02ff */
[----:B------:R-:W-:Y:S01]  /*1bc0*/  IADD3 R2, P0, R10, UR10, RZ ;  /* 0x0000000a0a027c10 */ /* 0x000fe2000ff1e0ff */
[----:B------:R-:W-:Y:S02]  /*1bd0*/  IMAD R36, R36, c[0x0][0x218], RZ ;  /* 0x0000860024247a24 */ /* 0x000fe400078e02ff */
[C---:B------:R-:W-:Y:S02]  /*1be0*/  IMAD R9, R231.reuse, c[0x0][0x1f4], R9 ;  /* 0x00007d00e7097a24 */ /* 0x040fe400078e0209 */
[----:B------:R-:W-:-:S03]  /*1bf0*/  IMAD.WIDE.U32 R38, R231, c[0x0][0x218], R38 ;  /* 0x00008600e7267a25 */ /* 0x000fc600078e0026 */
[----:B------:R-:W-:Y:S01]  /*1c00*/  IADD3.X R9, R11, UR6, R9, P0, !PT ;  /* 0x000000060b097c10 */ /* 0x000fe200087fe409 */
[----:B------:R-:W-:Y:S01]  /*1c10*/  IMAD R36, R231, c[0x0][0x21c], R36 ;  /* 0x00008700e7247a24 */ /* 0x000fe200078e0224 */
[----:B------:R-:W-:-:S04]  /*1c20*/  LEA R11, P0, R2, c[0x0][0x1c8], 0x1 ;  /* 0x00007200020b7a11 */ /* 0x000fc800078008ff */
[----:B------:R-:W-:Y:S01]  /*1c30*/  LEA.HI.X R9, R2, c[0x0][0x1cc], R9, 0x1, P0 ;  /* 0x0000730002097a11 */ /* 0x000fe200000f0c09 */
[----:B------:R-:W1:Y:S01]  /*1c40*/  SHFL.IDX PT, R22, R11, RZ, 0x181f ;  /* 0x00181fff0b167589 */ /* 0x000e6200000e0000 */
[----:B------:R-:W-:Y:S02]  /*1c50*/  IMAD.IADD R2, R5, 0x1, -R18 ;  /* 0x0000000105027824 */ /* 0x000fe400078e0a12 */
[----:B------:R-:W-:Y:S01]  /*1c60*/  IMAD.SHL.U32 R18, R18, 0x8, RZ ;  /* 0x0000000812127824 */ /* 0x000fe200078e00ff */
[----:B------:R-:W2:Y:S02]  /*1c70*/  SHFL.IDX PT, R7, R9, RZ, 0x181f ;  /* 0x00181fff09077589 */ /* 0x000ea400000e0000 */
[C---:B------:R-:W-:Y:S02]  /*1c80*/  ISETP.GE.AND P1, PT, R2.reuse, 0x1, PT ;  /* 0x000000010200780c */ /* 0x040fe40003f26270 */
[----:B------:R-:W3:Y:S01]  /*1c90*/  SHFL.IDX PT, R16, R11, 0x1, 0x181f ;  /* 0x00381f000b107f89 */ /* 0x000ee200000e0000 */
[----:B------:R-:W-:-:S02]  /*1ca0*/  ISETP.GE.AND P0, PT, R2, 0x11, PT ;  /* 0x000000110200780c */ /* 0x000fc40003f06270 */
[C---:B------:R-:W-:Y:S01]  /*1cb0*/  ISETP.GE.AND P6, PT, R2.reuse, 0x21, PT ;  /* 0x000000210200780c */ /* 0x040fe20003fc6270 */
[----:B------:R-:W4:Y:S01]  /*1cc0*/  SHFL.IDX PT, R17, R9, 0x1, 0x181f ;  /* 0x00381f0009117f89 */ /* 0x000f2200000e0000 */
[C---:B------:R-:W-:Y:S02]  /*1cd0*/  ISETP.GE.AND P5, PT, R2.reuse, 0x31, PT ;  /* 0x000000310200780c */ /* 0x040fe40003fa6270 */
[----:B------:R-:W-:Y:S01]  /*1ce0*/  ISETP.GE.AND P3, PT, R2, 0x41, PT ;  /* 0x000000410200780c */ /* 0x000fe20003f66270 */
[----:B------:R-:W3:Y:S04]  /*1cf0*/  SHFL.IDX PT, R14, R11, 0x2, 0x181f ;  /* 0x00581f000b0e7f89 */ /* 0x000ee800000e0000 */
[----:B------:R-:W3:Y:S01]  /*1d00*/  SHFL.IDX PT, R12, R11, 0x3, 0x181f ;  /* 0x00781f000b0c7f89 */ /* 0x000ee200000e0000 */
[----:B-1----:R-:W-:-:S03]  /*1d10*/  @P1 LEA R22, P2, R236, R22, 0x1 ;  /* 0x00000016ec161211 */ /* 0x002fc600078408ff */
[----:B------:R-:W1:Y:S01]  /*1d20*/  SHFL.IDX PT, R15, R9, 0x2, 0x181f ;  /* 0x00581f00090f7f89 */ /* 0x000e6200000e0000 */
[----:B--2---:R-:W-:-:S03]  /*1d30*/  @P1 LEA.HI.X R23, R236, R7, R235, 0x1, P2 ;  /* 0x00000007ec171211 */ /* 0x004fc600010f0ceb */
[----:B------:R-:W2:Y:S01]  /*1d40*/  SHFL.IDX PT, R10, R11, 0x4, 0x181f ;  /* 0x00981f000b0a7f89 */ /* 0x000ea200000e0000 */
[----:B------:R-:W-:-:S03]  /*1d50*/  ISETP.GE.AND P2, PT, R2, 0x51, PT ;  /* 0x000000510200780c */ /* 0x000fc60003f46270 */
[----:B------:R-:W1:Y:S04]  /*1d60*/  SHFL.IDX PT, R13, R9, 0x3, 0x181f ;  /* 0x00781f00090d7f89 */ /* 0x000e6800000e0000 */
[----:B------:R-:W-:Y:S04]  /*1d70*/  SHFL.IDX PT, R7, R11, 0x5, 0x181f ;  /* 0x00b81f000b077f89 */ /* 0x000fe800000e0000 */
[----:B------:R-:W1:Y:S04]  /*1d80*/  SHFL.IDX PT, R11, R9, 0x4, 0x181f ;  /* 0x00981f00090b7f89 */ /* 0x000e6800000e0000 */
[----:B------:R-:W1:Y:S04]  /*1d90*/  SHFL.IDX PT, R9, R9, 0x5, 0x181f ;  /* 0x00b81f0009097f89 */ /* 0x000e6800000e0000 */
[----:B------:R3:W-:Y:S02]  /*1da0*/  @P1 LDGSTS.E.BYPASS.LTC128B.128 [R229+0x3100], [R22.64], !P4 ;  /* 0x0310000016e51fae */ /* 0x0007e4000e101d50 */
[----:B---3--:R-:W-:-:S02]  /*1db0*/  @P0 LEA R22, P1, R236, R16, 0x1 ;  /* 0x00000010ec160211 */ /* 0x008fc400078208ff */
[----:B------:R-:W-:Y:S02]  /*1dc0*/  SHF.R.S32.HI R16, RZ, 0x4, R21 ;  /* 0x00000004ff107819 */ /* 0x000fe40000011415 */
[C-C-:B----4-:R-:W-:Y:S02]  /*1dd0*/  @P0 LEA.HI.X R23, R236.reuse, R17, R235.reuse, 0x1, P1 ;  /* 0x00000011ec170211 */ /* 0x150fe400008f0ceb */
[C---:B------:R-:W-:Y:S02]  /*1de0*/  @P6 LEA R14, P1, R236.reuse, R14, 0x1 ;  /* 0x0000000eec0e6211 */ /* 0x040fe400078208ff */
[----:B------:R-:W-:Y:S01]  /*1df0*/  LEA.HI R21, R21, R16, RZ, 0x1 ;  /* 0x0000001015157211 */ /* 0x000fe200078f08ff */
[----:B------:R3:W-:Y:S01]  /*1e00*/  @P0 LDGSTS.E.BYPASS.LTC128B.128 [R229+0x3900], [R22.64], !P4 ;  /* 0x0390000016e50fae */ /* 0x0007e2000e101d50 */
[C---:B------:R-:W-:Y:S02]  /*1e10*/  @P5 LEA R12, P0, R236.reuse, R12, 0x1 ;  /* 0x0000000cec0c5211 */ /* 0x040fe400078008ff */
[----:B-1----:R-:W-:-:S02]  /*1e20*/  @P6 LEA.HI.X R15, R236, R15, R235, 0x1, P1 ;  /* 0x0000000fec0f6211 */ /* 0x002fc400008f0ceb */
[C---:B--2---:R-:W-:Y:S02]  /*1e30*/  @P3 LEA R10, P1, R236.reuse, R10, 0x1 ;  /* 0x0000000aec0a3211 */ /* 0x044fe400078208ff */
[C-C-:B------:R-:W-:Y:S01]  /*1e40*/  @P5 LEA.HI.X R13, R236.reuse, R13, R235.reuse, 0x1, P0 ;  /* 0x0000000dec0d5211 */ /* 0x140fe200000f0ceb */
[----:B------:R1:W-:Y:S01]  /*1e50*/  @P6 LDGSTS.E.BYPASS.LTC128B.128 [R229+0x4100], [R14.64], !P4 ;  /* 0x041000000ee56fae */ /* 0x0003e2000e101d50 */
[----:B------:R-:W-:Y:S02]  /*1e60*/  @P3 LEA.HI.X R11, R236, R11, R235, 0x1, P1 ;  /* 0x0000000bec0b3211 */ /* 0x000fe400008f0ceb */
[----:B------:R-:W-:Y:S01]  /*1e70*/  LOP3.LUT R21, R21, 0xfffffffe, RZ, 0xc0, !PT ;  /* 0xfffffffe15157812 */ /* 0x000fe200078ec0ff */
[----:B------:R1:W-:Y:S01]  /*1e80*/  @P5 LDGSTS.E.BYPASS.LTC128B.128 [R229+0x4900], [R12.64], !P4 ;  /* 0x049000000ce55fae */ /* 0x0003e2000e101d50 */
[----:B------:R-:W-:-:S03]  /*1e90*/  LOP3.LUT P1, RZ, R88, 0x2, RZ, 0xc0, !PT ;  /* 0x0000000258ff7812 */ /* 0x000fc6000782c0ff */
[----:B------:R2:W-:Y:S01]  /*1ea0*/  @P3 LDGSTS.E.BYPASS.LTC128B.128 [R229+0x5100], [R10.64], !P4 ;  /* 0x051000000ae53fae */ /* 0x0005e2000e101d50 */
[----:B------:R-:W-:Y:S01]  /*1eb0*/  IMAD.IADD R16, R16, 0x1, -R21 ;  /* 0x0000000110107824 */ /* 0x000fe200078e0a15 */
[----:B---3--:R-:W-:Y:S01]  /*1ec0*/  @P2 LEA R22, P0, R236, R7, 0x1 ;  /* 0x00000007ec162211 */ /* 0x008fe200078008ff */
[----:B------:R-:W-:-:S03]  /*1ed0*/  IMAD.SHL.U32 R7, R88, 0x40, RZ ;  /* 0x0000004058077824 */ /* 0x000fc600078e00ff */
[----:B------:R-:W-:Y:S01]  /*1ee0*/  @P2 LEA.HI.X R23, R236, R9, R235, 0x1, P0 ;  /* 0x00000009ec172211 */ /* 0x000fe200000f0ceb */
[----:B------:R-:W-:Y:S01]  /*1ef0*/  IMAD.SHL.U32 R9, R16, 0x8, RZ ;  /* 0x0000000810097824 */ /* 0x000fe200078e00ff */
[----:B------:R-:W-:Y:S02]  /*1f00*/  LOP3.LUT R7, R7, 0x1c0, RZ, 0xc0, !PT ;  /* 0x000001c007077812 */ /* 0x000fe400078ec0ff */
[----:B------:R-:W-:Y:S01]  /*1f10*/  IADD3 R94, P0, R38, UR20, RZ ;  /* 0x00000014265e7c10 */ /* 0x000fe2000ff1e0ff */
[----:B------:R3:W-:Y:S01]  /*1f20*/  @P2 LDGSTS.E.BYPASS.LTC128B.128 [R229+0x5900], [R22.64], !P4 ;  /* 0x0590000016e52fae */ /* 0x0007e2000e101d50 */
[----:B------:R-:W-:Y:S02]  /*1f30*/  LOP3.LUT R18, R7, 0x8, R18, 0xf8, !PT ;  /* 0x0000000807127812 */ /* 0x000fe400078ef812 */
[----:B------:R-:W-:Y:S01]  /*1f40*/  SHF.R.U32.HI R7, RZ, 0x3, R7 ;  /* 0x00000003ff077819 */ /* 0x000fe20000011607 */
[----:B------:R-:W0:Y:S01]  /*1f50*/  LDGDEPBAR ;  /* 0x00000000000079af */ /* 0x000e220000000000 */
[----:B------:R-:W-:-:S02]  /*1f60*/  LOP3.LUT R9, R19, 0x8, R9, 0xf8, !PT ;  /* 0x0000000813097812 */ /* 0x000fc400078ef809 */
[----:B------:R-:W-:Y:S02]  /*1f70*/  SHF.R.U32.HI R19, RZ, 0x3, R19 ;  /* 0x00000003ff137819 */ /* 0x000fe40000011613 */
[----:B------:R-:W-:Y:S02]  /*1f80*/  LOP3.LUT R18, R18, R7, RZ, 0x3c, !PT ;  /* 0x0000000712127212 */ /* 0x000fe400078e3cff */
[----:B------:R-:W-:Y:S02]  /*1f90*/  LOP3.LUT R7, R9, R19, RZ, 0x3c, !PT ;  /* 0x0000001309077212 */ /* 0x000fe400078e3cff */
[----:B------:R-:W-:Y:S01]  /*1fa0*/  IADD3.X R36, R39, UR12, R36, P0, !PT ;  /* 0x0000000c27247c10 */ /* 0x000fe200087fe424 */
[----:B------:R-:W-:Y:S01]  /*1fb0*/  IMAD R227, R16, 0x200, R18 ;  /* 0x0000020010e37824 */ /* 0x000fe200078e0212 */
[----:B------:R-:W-:Y:S01]  /*1fc0*/  LEA R93, P0, R94, c[0x0][0x1f8], 0x1 ;  /* 0x00007e005e5d7a11 */ /* 0x000fe200078008ff */
[----:B------:R-:W-:Y:S01]  /*1fd0*/  IMAD.IADD R228, R7, 0x1, R228 ;  /* 0x0000000107e47824 */ /* 0x000fe200078e02e4 */
[----:B------:R-:W-:Y:S01]  /*1fe0*/  SHF.L.U64.HI R235, R236, 0x1, R235 ;  /* 0x00000001eceb7819 */ /* 0x000fe200000102eb */
[----:B------:R-:W-:Y:S01]  /*1ff0*/  IMAD.SHL.U32 R227, R227, 0x2, RZ ;  /* 0x00000002e3e37824 */ /* 0x000fe200078e00ff */
[----:B------:R-:W-:Y:S01]  /*2000*/  LEA.HI.X R94, R94, c[0x0][0x1fc], R36, 0x1, P0 ;  /* 0x00007f005e5e7a11 */ /* 0x000fe200000f0c24 */
[----:B------:R-:W-:Y:S01]  /*2010*/  IMAD.SHL.U32 R228, R228, 0x2, RZ ;  /* 0x00000002e4e47824 */ /* 0x000fe200078e00ff */
[----:B------:R-:W4:Y:S01]  /*2020*/  SHFL.IDX PT, R92, R93, 0x1, 0x181f ;  /* 0x00381f005d5c7f89 */ /* 0x000f2200000e0000 */
[C---:B------:R-:W-:Y:S01]  /*2030*/  ISETP.GE.AND P2, PT, R236.reuse, c[0x0][0x1d4], PT ;  /* 0x00007500ec007a0c */ /* 0x040fe20003f46270 */
[----:B------:R-:W-:Y:S01]  /*2040*/  IMAD.SHL.U32 R236, R236, 0x2, RZ ;  /* 0x00000002ecec7824 */ /* 0x000fe200078e00ff */
[C---:B------:R-:W-:Y:S01]  /*2050*/  IADD3 R37, R227.reuse, 0x3100, RZ ;  /* 0x00003100e3257810 */ /* 0x040fe20007ffe0ff */
[----:B------:R-:W-:Y:S01]  /*2060*/  SHFL.IDX PT, R95, R94, 0x1, 0x181f ;  /* 0x00381f005e5f7f89 */ /* 0x000fe200000e0000 */
[----:B------:R-:W-:Y:S01]  /*2070*/  IADD3 R226, R227, 0x3120, RZ ;  /* 0x00003120e3e27810 */ /* 0x000fe20007ffe0ff */
[----:B------:R-:W-:Y:S01]  /*2080*/  IMAD R224, R0, 0x2, R228 ;  /* 0x0000000200e07824 */ /* 0x000fe200078e02e4 */
[----:B------:R-:W-:-:S04]  /*2090*/  DEPBAR.LE SB0, 0x1 ;  /* 0x000080400000791a */ /* 0x000fc80000000000 */
[----:B------:R-:W-:-:S04]  /*20a0*/  DEPBAR.LE SB0, 0x0 ;  /* 0x000080000000791a */ /* 0x000fc80000000000 */
[----:B------:R-:W-:Y:S01]  /*20b0*/  BAR.SYNC.DEFER_BLOCKING 0x0 ;  /* 0x0000000000007b1d */ /* 0x000fe20000010000 */
[----:B------:R-:W-:Y:S01]  /*20c0*/  @P1 IADD3 R226, R37, -0x20, RZ ;  /* 0xffffffe025e21810 */ /* 0x000fe20007ffe0ff */
[----:B------:R-:W-:Y:S01]  /*20d0*/  IMAD R223, R4, 0x2, R228 ;  /* 0x0000000204df7824 */ /* 0x000fe200078e02e4 */
[----:B------:R-:W-:Y:S02]  /*20e0*/  LOP3.LUT P1, RZ, R88, 0x4, RZ, 0xc0, !PT ;  /* 0x0000000458ff7812 */ /* 0x000fe4000782c0ff */
[C---:B------:R-:W-:Y:S01]  /*20f0*/  ISETP.LT.OR P5, PT, R2.reuse, 0x1, P2 ;  /* 0x000000010200780c */ /* 0x040fe200017a1670 */
[----:B------:R-:W1:Y:S01]  /*2100*/  SHFL.IDX PT, R98, R93, RZ, 0x181f ;  /* 0x00181fff5d627589 */ /* 0x000e6200000e0000 */
[----:B------:R-:W-:Y:S01]  /*2110*/  ISETP.LT.OR P0, PT, R2, 0x11, P2 ;  /* 0x000000110200780c */ /* 0x000fe20001701670 */
[----:B------:R-:W-:Y:S01]  /*2120*/  IMAD R221, R0, 0x2, R223 ;  /* 0x0000000200dd7824 */ /* 0x000fe200078e02df */
[----:B----4-:R-:W-:Y:S01]  /*2130*/  IADD3 R92, P3, R92, R236, RZ ;  /* 0x000000ec5c5c7210 */ /* 0x010fe20007f7e0ff */
[----:B------:R-:W4:Y:S01]  /*2140*/  SHFL.IDX PT, R96, R94, RZ, 0x181f ;  /* 0x00181fff5e607589 */ /* 0x000f2200000e0000 */
[----:B------:R-:W-:-:S02]  /*2150*/  IADD3 R217, R226, 0x800, RZ ;  /* 0x00000800e2d97810 */ /* 0x000fc40007ffe0ff */
[C---:B------:R-:W-:Y:S01]  /*2160*/  IADD3 R216, R226.reuse, 0x1000, RZ ;  /* 0x00001000e2d87810 */ /* 0x040fe20007ffe0ff */
[----:B------:R-:W-:Y:S01]  /*2170*/  SHFL.IDX PT, R89, R94, 0x2, 0x181f ;  /* 0x00581f005e597f89 */ /* 0x000fe200000e0000 */
[C---:B------:R-:W-:Y:S02]  /*2180*/  IADD3 R215, R226.reuse, 0x1800, RZ ;  /* 0x00001800e2d77810 */ /* 0x040fe40007ffe0ff */
[C---:B------:R-:W-:Y:S01]  /*2190*/  IADD3 R214, R226.reuse, 0x2000, RZ ;  /* 0x00002000e2d67810 */ /* 0x040fe20007ffe0ff */
[----:B------:R-:W-:Y:S01]  /*21a0*/  SHFL.IDX PT, R91, R93, 0x3, 0x181f ;  /* 0x00781f005d5b7f89 */ /* 0x000fe200000e0000 */
[----:B------:R-:W-:-:S03]  /*21b0*/  IADD3 R213, R226, 0x2800, RZ ;  /* 0x00002800e2d57810 */ /* 0x000fc60007ffe0ff */
[----:B------:R-:W-:Y:S04]  /*21c0*/  SHFL.IDX PT, R90, R94, 0x3, 0x181f ;  /* 0x00781f005e5a7f89 */ /* 0x000fe800000e0000 */
[----:B------:R-:W-:Y:S04]  /*21d0*/  LDSM.16.M88.4 R28, [R228+0x6100] ;  /* 0x00610000e41c783b */ /* 0x000fe80000000200 */
[----:B------:R-:W-:Y:S01]  /*21e0*/  LDSM.16.M88.4 R32, [R228+0x8100] ;  /* 0x00810000e420783b */ /* 0x000fe20000000200 */
[----:B-1----:R-:W-:-:S03]  /*21f0*/  IADD3 R98, P6, R98, R236, RZ ;  /* 0x000000ec62627210 */ /* 0x002fc60007fde0ff */
[----:B------:R-:W1:Y:S02]  /*2200*/  LDSM.16.M88.4 R84, [R227+0x5900] ;  /* 0x00590000e354783b */ /* 0x000e640000000200 */
[----:B----4-:R-:W-:Y:S01]  /*2210*/  IMAD.X R99, R96, 0x1, R235, P6 ;  /* 0x0000000160637824 */ /* 0x010fe200030e06eb */
[C---:B------:R-:W-:Y:S01]  /*2220*/  ISETP.LT.OR P6, PT, R2.reuse, 0x21, P2 ;  /* 0x000000210200780c */ /* 0x040fe200017c1670 */
[----:B------:R-:W4:Y:S04]  /*2230*/  LDSM.16.M88.4 R76, [R227+0x3100] ;  /* 0x00310000e34c783b */ /* 0x000f280000000200 */
[----:B------:R-:W2:Y:S04]  /*2240*/  LDSM.16.M88.4 R68, [R227+0x3900] ;  /* 0x00390000e344783b */ /* 0x000ea80000000200 */
[----:B------:R-:W2:Y:S04]  /*2250*/  LDSM.16.M88.4 R60, [R227+0x4100] ;  /* 0x00410000e33c783b */ /* 0x000ea80000000200 */
[----:B------:R-:W2:Y:S04]  /*2260*/  LDSM.16.M88.4 R52, [R227+0x4900] ;  /* 0x00490000e334783b */ /* 0x000ea80000000200 */
[----:B------:R-:W2:Y:S04]  /*2270*/  LDSM.16.M88.4 R40, [R227+0x5100] ;  /* 0x00510000e328783b */ /* 0x000ea80000000200 */
[----:B------:R-:W-:Y:S04]  /*2280*/  LDSM.16.M88.4 R156, [R226] ;  /* 0x00000000e29c783b */ /* 0x000fe80000000200 */
[----:B------:R-:W-:Y:S04]  /*2290*/  LDSM.16.M88.4 R152, [R226+0x800] ;  /* 0x00080000e298783b */ /* 0x000fe80000000200 */
[----:B------:R-:W-:Y:S04]  /*22a0*/  LDSM.16.M88.4 R148, [R226+0x1000] ;  /* 0x00100000e294783b */ /* 0x000fe80000000200 */
[----:B------:R-:W-:Y:S01]  /*22b0*/  LDSM.16.M88.4 R144, [R226+0x1800] ;  /* 0x00180000e290783b */ /* 0x000fe20000000200 */
[-C--:B-1----:R-:W-:Y:S03]  /*22c0*/  HMMA.16816.F32 R36, R28, R84.reuse, RZ ;  /* 0x000000541c24723c */ /* 0x082fe600000018ff */
[----:B------:R-:W-:Y:S04]  /*22d0*/  LDSM.16.M88.4 R140, [R226+0x2000] ;  /* 0x00200000e28c783b */ /* 0x000fe80000000200 */
[----:B------:R-:W-:Y:S01]  /*22e0*/  LDSM.16.M88.4 R136, [R226+0x2800] ;  /* 0x00280000e288783b */ /* 0x000fe20000000200 */
[----:B------:R-:W-:Y:S03]  /*22f0*/  HMMA.16816.F32 R116, R32, R84, RZ ;  /* 0x000000542074723c */ /* 0x000fe600000018ff */
[----:B------:R-:W-:Y:S04]  /*2300*/  SHFL.IDX PT, R84, R93, 0x2, 0x181f ;  /* 0x00581f005d547f89 */ /* 0x000fe800000e0000 */
[----:B------:R-:W1:Y:S01]  /*2310*/  LDSM.16.M88.4 R112, [R224+0x6100] ;  /* 0x00610000e070783b */ /* 0x000e620000000200 */
[-C--:B----4-:R-:W-:Y:S03]  /*2320*/  HMMA.16816.F32 R80, R28, R76.reuse, RZ ;  /* 0x0000004c1c50723c */ /* 0x090fe600000018ff */
[----:B------:R-:W-:Y:S04]  /*2330*/  SHFL.IDX PT, R85, R93, 0x5, 0x181f ;  /* 0x00b81f005d557f89 */ /* 0x000fe800000e0000 */
[----:B------:R-:W-:Y:S01]  /*2340*/  LDSM.16.M88.4 R160, [R224+0x8100] ;  /* 0x00810000e0a0783b */ /* 0x000fe20000000200 */
[----:B------:R-:W-:Y:S03]  /*2350*/  HMMA.16816.F32 R24, R32, R76, RZ ;  /* 0x0000004c2018723c */ /* 0x000fe600000018ff */
[----:B------:R-:W-:Y:S01]  /*2360*/  @!PT LDS RZ, [RZ] ;  /* 0x00000000fffff984 */ /* 0x000fe20000000800 */
[----:B------:R-:W-:Y:S01]  /*2370*/  @!PT LDS RZ, [RZ] ;  /* 0x00000000fffff984 */ /* 0x000fe20000000800 */
[----:B------:R-:W-:Y:S01]  /*2380*/  @!PT LDS RZ, [RZ] ;  /* 0x00000000fffff984 */ /* 0x000fe20000000800 */
[----:B------:R4:W-:Y:S01]  /*2390*/  LDGSTS.E.BYPASS.LTC128B.128 [R229+0x100], [R98.64], !P5 ;  /* 0x0010000062e57fae */ /* 0x0009e2000e901d50 */
[----:B------:R-:W-:-:S04]  /*23a0*/  ISETP.LT.OR P5, PT, R2, 0x31, P2 ;  /* 0x000000310200780c */ /* 0x000fc800017a1670 */
[----:B------:R-:W-:Y:S08]  /*23b0*/  HMMA.16816.F32 R132, R32, R78, RZ ;  /* 0x0000004e2084723c */ /* 0x000ff000000018ff */
[-C--:B--2---:R-:W-:Y:S08]  /*23c0*/  HMMA.16816.F32 R72, R28, R68.reuse, RZ ;  /* 0x000000441c48723c */ /* 0x084ff000000018ff */
[C---:B---3--:R-:W-:Y:S08]  /*23d0*/  HMMA.16816.F32 R20, R32.reuse, R68, RZ ;  /* 0x000000442014723c */ /* 0x048ff000000018ff */
[----:B------:R-:W-:Y:S08]  /*23e0*/  HMMA.16816.F32 R128, R32, R70, RZ ;  /* 0x000000462080723c */ /* 0x000ff000000018ff */
[-C--:B------:R-:W-:Y:S08]  /*23f0*/  HMMA.16816.F32 R64, R28, R60.reuse, RZ ;  /* 0x0000003c1c40723c */ /* 0x080ff000000018ff */
[C---:B------:R-:W-:Y:S08]  /*2400*/  HMMA.16816.F32 R16, R32.reuse, R60, RZ ;  /* 0x0000003c2010723c */ /* 0x040ff000000018ff */
[----:B------:R-:W-:Y:S08]  /*2410*/  HMMA.16816.F32 R124, R32, R62, RZ ;  /* 0x0000003e207c723c */ /* 0x000ff000000018ff */
[-C--:B------:R-:W-:Y:S08]  /*2420*/  HMMA.16816.F32 R56, R28, R52.reuse, RZ ;  /* 0x000000341c38723c */ /* 0x080ff000000018ff */
[C---:B------:R-:W-:Y:S08]  /*2430*/  HMMA.16816.F32 R12, R32.reuse, R52, RZ ;  /* 0x00000034200c723c */ /* 0x040ff000000018ff */
[----:B------:R-:W-:Y:S08]  /*2440*/  HMMA.16816.F32 R120, R32, R54, RZ ;  /* 0x000000362078723c */ /* 0x000ff000000018ff */
[-C--:B------:R-:W-:Y:S08]  /*2450*/  HMMA.16816.F32 R48, R28, R40.reuse, RZ ;  /* 0x000000281c30723c */ /* 0x080ff000000018ff */
[C---:B------:R-:W-:Y:S08]  /*2460*/  HMMA.16816.F32 R8, R32.reuse, R40, RZ ;  /* 0x000000282008723c */ /* 0x040ff000000018ff */
[----:B------:R-:W-:Y:S08]  /*2470*/  HMMA.16816.F32 R44, R32, R42, RZ ;  /* 0x0000002a202c723c */ /* 0x000ff000000018ff */
[C---:B------:R-:W-:Y:S08]  /*2480*/  HMMA.16816.F32 R76, R28.reuse, R78, RZ ;  /* 0x0000004e1c4c723c */ /* 0x040ff000000018ff */
[C---:B------:R-:W-:Y:S08]  /*2490*/  HMMA.16816.F32 R68, R28.reuse, R70, RZ ;  /* 0x000000461c44723c */ /* 0x040ff000000018ff */
[C---:B------:R-:W-:Y:S08]  /*24a0*/  HMMA.16816.F32 R60, R28.reuse, R62, RZ ;  /* 0x0000003e1c3c723c */ /* 0x040ff000000018ff */
[C---:B------:R-:W-:Y:S08]  /*24b0*/  HMMA.16816.F32 R52, R28.reuse, R54, RZ ;  /* 0x000000361c34723c */ /* 0x040ff000000018ff */
[----:B------:R-:W-:Y:S08]  /*24c0*/  HMMA.16816.F32 R40, R28, R42, RZ ;  /* 0x0000002a1c28723c */ /* 0x000ff000000018ff */
[-C--:B------:R-:W-:Y:S08]  /*24d0*/  HMMA.16816.F32 R32, R32, R86.reuse, RZ ;  /* 0x000000562020723c */ /* 0x080ff000000018ff */
[----:B------:R-:W-:Y:S01]  /*24e0*/  HMMA.16816.F32 R28, R28, R86, RZ ;  /* 0x000000561c1c723c */ /* 0x000fe200000018ff */
[----:B------:R2:W3:Y:S04]  /*24f0*/  SHFL.IDX PT, R87, R93, 0x4, 0x181f ;  /* 0x00981f005d577f89 */ /* 0x0004e800000e0000 */
[----:B------:R-:W3:Y:S03]  /*2500*/  SHFL.IDX PT, R86, R94, 0x4, 0x181f ;  /* 0x00981f005e567f89 */ /* 0x000ee600000e0000 */
[C---:B-1----:R-:W-:Y:S08]  /*2510*/  HMMA.16816.F32 R80, R112.reuse, R156, R80 ;  /* 0x0000009c7050723c */ /* 0x042ff00000001850 */
[----:B------:R-:W-:Y:S01]  /*2520*/  HMMA.16816.F32 R72, R112, R152, R72 ;  /* 0x000000987048723c */ /* 0x000fe20000001848 */
[----:B--2---:R-:W-:Y:S01]  /*2530*/  IMAD.X R93, R95, 0x1, R235, P3 ;  /* 0x000000015f5d7824 */ /* 0x004fe200018e06eb */
[----:B------:R-:W-:-:S06]  /*2540*/  IADD3 R88, P3, R84, R236, RZ ;  /* 0x000000ec54587210 */ /* 0x000fcc0007f7e0ff */
[----:B------:R-:W-:Y:S01]  /*2550*/  HMMA.16816.F32 R64, R112, R148, R64 ;  /* 0x000000947040723c */ /* 0x000fe20000001840 */
[----:B------:R1:W2:Y:S01]  /*2560*/  SHFL.IDX PT, R84, R94, 0x5, 0x181f ;  /* 0x00b81f005e547f89 */ /* 0x0002a200000e0000 */
[----:B------:R-:W-:-:S03]  /*2570*/  IMAD.X R89, R89, 0x1, R235, P3 ;  /* 0x0000000159597824 */ /* 0x000fc600018e06eb */
[----:B------:R2:W-:Y:S03]  /*2580*/  LDGSTS.E.BYPASS.LTC128B.128 [R229+0x900], [R92.64], !P0 ;  /* 0x009000005ce57fae */ /* 0x0005e6000c101d50 */
[C---:B------:R-:W-:Y:S01]  /*2590*/  HMMA.16816.F32 R56, R112.reuse, R144, R56 ;  /* 0x000000907038723c */ /* 0x040fe20000001838 */
[----:B------:R2:W-:Y:S07]  /*25a0*/  LDGSTS.E.BYPASS.LTC128B.128 [R229+0x1100], [R88.64], !P6 ;  /* 0x0110000058e57fae */ /* 0x0005ee000f101d50 */
[----:B------:R-:W-:Y:S01]  /*25b0*/  HMMA.16816.F32 R48, R112, R140, R48 ;  /* 0x0000008c7030723c */ /* 0x000fe20000001830 */
[----:B-1----:R-:W-:-:S07]  /*25c0*/  IADD3 R94, P3, R91, R236, RZ ;  /* 0x000000ec5b5e7210 */ /* 0x002fce0007f7e0ff */
[----:B------:R-:W-:Y:S01]  /*25d0*/  HMMA.16816.F32 R36, R112, R136, R36 ;  /* 0x000000887024723c */ /* 0x000fe20000001824 */
[----:B------:R-:W-:Y:S01]  /*25e0*/  IMAD.X R95, R90, 0x1, R235, P3 ;  /* 0x000000015a5f7824 */ /* 0x000fe200018e06eb */
[----:B------:R-:W-:Y:S02]  /*25f0*/  ISETP.LT.OR P3, PT, R2, 0x41, P2 ;  /* 0x000000410200780c */ /* 0x000fe40001761670 */
[----:B---3--:R-:W-:-:S04]  /*2600*/  IADD3 R90, P0, R87, R236, RZ ;  /* 0x000000ec575a7210 */ /* 0x008fc80007f1e0ff */
[C---:B------:R-:W-:Y:S01]  /*2610*/  HMMA.16816.F32 R76, R112.reuse, R158, R76 ;  /* 0x0000009e704c723c */ /* 0x040fe2000000184c */
[----:B------:R-:W-:Y:S01]  /*2620*/  ISETP.LT.OR P2, PT, R2, 0x51, P2 ;  /* 0x000000510200780c */ /* 0x000fe20001741670 */
[----:B------:R-:W-:Y:S01]  /*2630*/  IMAD.MOV.U32 R2, RZ, RZ, 0x40 ;  /* 0x00000040ff027424 */ /* 0x000fe200078e00ff */
[----:B------:R1:W-:Y:S01]  /*2640*/  LDGSTS.E.BYPASS.LTC128B.128 [R229+0x1900], [R94.64], !P5 ;  /* 0x019000005ee57fae */ /* 0x0003e2000e901d50 */
[--C-:B------:R-:W-:Y:S01]  /*2650*/  IMAD.X R91, R86, 0x1, R235.reuse, P0 ;  /* 0x00000001565b7824 */ /* 0x100fe200000e06eb */
[----:B------:R-:W-:Y:S02]  /*2660*/  IADD3 R86, P0, R85, R236, RZ ;  /* 0x000000ec55567210 */ /* 0x000fe40007f1e0ff */
[----:B------:R-:W-:Y:S01]  /*2670*/  SEL R2, R2, 0xffffffc0, !P1 ;  /* 0xffffffc002027807 */ /* 0x000fe20004800000 */
[C---:B------:R-:W-:Y:S02]  /*2680*/  HMMA.16816.F32 R68, R112.reuse, R154, R68 ;  /* 0x0000009a7044723c */ /* 0x040fe40000001844 */
[----:B--2---:R-:W-:Y:S01]  /*2690*/  IMAD.X R87, R84, 0x1, R235, P0 ;  /* 0x0000000154577824 */ /* 0x004fe200000e06eb */
[----:B------:R2:W-:Y:S01]  /*26a0*/  LDGSTS.E.BYPASS.LTC128B.128 [R229+0x2100], [R90.64], !P3 ;  /* 0x021000005ae57fae */ /* 0x0005e2000d901d50 */
[----:B------:R-:W-:Y:S01]  /*26b0*/  IMAD.IADD R222, R227, 0x1, R2 ;  /* 0x00000001e3de7824 */ /* 0x000fe200078e0202 */
[----:B------:R-:W-:Y:S01]  /*26c0*/  ISETP.GT.AND P3, PT, R233, 0x5f, PT ;  /* 0x0000005fe900780c */ /* 0x000fe20003f64270 */
[----:B------:R-:W-:Y:S01]  /*26d0*/  IMAD.IADD R212, R2, 0x1, R226 ;  /* 0x0000000102d47824 */ /* 0x000fe200078e02e2 */
[----:B------:R3:W-:Y:S01]  /*26e0*/  LDGSTS.E.BYPASS.LTC128B.128 [R229+0x2900], [R86.64], !P2 ;  /* 0x0290000056e57fae */ /* 0x0007e2000d101d50 */
[----:B------:R-:W-:Y:S01]  /*26f0*/  HMMA.16816.F32 R60, R112, R150, R60 ;  /* 0x00000096703c723c */ /* 0x000fe2000000183c */
[----:B------:R-:W-:-:S02]  /*2700*/  IADD3 R2, R6, -0x1, RZ ;  /* 0xffffffff06027810 */ /* 0x000fc40007ffe0ff */
[----:B------:R-:W-:Y:S02]  /*2710*/  LDSM.16.M88.4 R108, [R223+0x8100] ;  /* 0x00810000df6c783b */ /* 0x000fe40000000200 */
[----:B------:R-:W-:Y:S02]  /*2720*/  ISETP.GT.AND P0, PT, R2, R230, PT ;  /* 0x000000e60200720c */ /* 0x000fe40003f04270 */
[----:B------:R-:W3:Y:S01]  /*2730*/  LDSM.16.M88.4 R104, [R222+0x3100] ;  /* 0x00310000de68783b */ /* 0x000ee20000000200 */
[C---:B------:R-:W-:Y:S03]  /*2740*/  HMMA.16816.F32 R52, R112.reuse, R146, R52 ;  /* 0x000000927034723c */ /* 0x040fe60000001834 */
[----:B------:R-:W3:Y:S04]  /*2750*/  LDSM.16.M88.4 R100, [R222+0x3900] ;  /* 0x00390000de64783b */ /* 0x000ee80000000200 */
[----:B----4-:R-:W4:Y:S01]  /*2760*/  LDSM.16.M88.4 R96, [R222+0x4100] ;  /* 0x00410000de60783b */ /* 0x010f220000000200 */
[C---:B------:R-:W-:Y:S03]  /*2770*/  HMMA.16816.F32 R40, R112.reuse, R142, R40 ;  /* 0x0000008e7028723c */ /* 0x040fe60000001828 */
[----:B-1----:R-:W1:Y:S04]  /*2780*/  LDSM.16.M88.4 R92, [R222+0x4900] ;  /* 0x00490000de5c783b */ /* 0x002e680000000200 */
[----:B--2---:R-:W2:Y:S01]  /*2790*/  LDSM.16.M88.4 R88, [R222+0x5100] ;  /* 0x00510000de58783b */ /* 0x004ea20000000200 */
[----:B------:R-:W-:Y:S03]  /*27a0*/  HMMA.16816.F32 R28, R112, R138, R28 ;  /* 0x0000008a701c723c */ /* 0x000fe6000000181c */
[----:B---3--:R-:W3:Y:S04]  /*27b0*/  LDSM.16.M88.4 R84, [R222+0x5900] ;  /* 0x00590000de54783b */ /* 0x008ee80000000200 */
[----:B------:R-:W1:Y:S01]  /*27c0*/  LDSM.16.M88.4 R112, [R223+0x6100] ;  /* 0x00610000df70783b */ /* 0x000e620000000200 */
[C---:B------:R-:W-:Y:S03]  /*27d0*/  HMMA.16816.F32 R24, R160.reuse, R156, R24 ;  /* 0x0000009ca018723c */ /* 0x040fe60000001818 */
[----:B------:R-:W-:Y:S04]  /*27e0*/  LDSM.16.M88.4 R164, [R221+0x6100] ;  /* 0x00610000dda4783b */ /* 0x000fe80000000200 */
[----:B------:R-:W0:Y:S01]  /*27f0*/  LDGDEPBAR ;  /* 0x00000000000079af */ /* 0x000e220000000000 */
        /* <DEDUP_REMOVED lines=9> */
[C---:B------:R-:W-:Y:S01]  /*2890*/  HMMA.16816.F32 R124, R160.reuse, R150, R124 ;  /* 0x00000096a07c723c */ /* 0x040fe2000000187c */
[----:B------:R-:W-:Y:S07]  /*28a0*/  LDSM.16.M88.4 R148, [R212+0x1000] ;  /* 0x00100000d494783b */ /* 0x000fee0000000200 */
[C---:B------:R-:W-:Y:S01]  /*28b0*/  HMMA.16816.F32 R120, R160.reuse, R146, R120 ;  /* 0x00000092a078723c */ /* 0x040fe20000001878 */
[----:B------:R-:W-:Y:S07]  /*28c0*/  LDSM.16.M88.4 R144, [R212+0x1800] ;  /* 0x00180000d490783b */ /* 0x000fee0000000200 */
[C---:B------:R-:W-:Y:S01]  /*28d0*/  HMMA.16816.F32 R44, R160.reuse, R142, R44 ;  /* 0x0000008ea02c723c */ /* 0x040fe2000000182c */
[----:B------:R-:W-:Y:S07]  /*28e0*/  LDSM.16.M88.4 R140, [R212+0x2000] ;  /* 0x00200000d48c783b */ /* 0x000fee0000000200 */
[----:B------:R-:W-:Y:S01]  /*28f0*/  HMMA.16816.F32 R32, R160, R138, R32 ;  /* 0x0000008aa020723c */ /* 0x000fe20000001820 */
[----:B------:R-:W2:Y:S04]  /*2900*/  LDSM.16.M88.4 R160, [R221+0x8100] ;  /* 0x00810000dda0783b */ /* 0x000ea80000000200 */
[----:B------:R-:W3:Y:S01]  /*2910*/  LDSM.16.M88.4 R136, [R212+0x2800] ;  /* 0x00280000d488783b */ /* 0x000ee20000000200 */
[----:B------:R-:W-:-:S04]  /*2920*/  DEPBAR.LE SB0, 0x0 ;  /* 0x000080000000791a */ /* 0x000fc80000000000 */
[C---:B------:R-:W-:Y:S08]  /*2930*/  HMMA.16816.F32 R24, R108.reuse, R104, R24 ;  /* 0x000000686c18723c */ /* 0x040ff00000001818 */
[C---:B------:R-:W-:Y:S08]  /*2940*/  HMMA.16816.F32 R20, R108.reuse, R100, R20 ;  /* 0x000000646c14723c */ /* 0x040ff00000001814 */
[C---:B----4-:R-:W-:Y:S08]  /*2950*/  HMMA.16816.F32 R16, R108.reuse, R96, R16 ;  /* 0x000000606c10723c */ /* 0x050ff00000001810 */
[C---:B-1----:R-:W-:Y:S08]  /*2960*/  HMMA.16816.F32 R12, R108.reuse, R92, R12 ;  /* 0x0000005c6c0c723c */ /* 0x042ff0000000180c */
[C---:B--2---:R-:W-:Y:S08]  /*2970*/  HMMA.16816.F32 R8, R108.reuse, R88, R8 ;  /* 0x000000586c08723c */ /* 0x044ff00000001808 */
[C---:B---3--:R-:W-:Y:S08]  /*2980*/  HMMA.16816.F32 R116, R108.reuse, R84, R116 ;  /* 0x000000546c74723c */ /* 0x048ff00000001874 */
        /* <DEDUP_REMOVED lines=44> */
[----:B------:R-:W-:Y:S01]  /*2c50*/  PLOP3.LUT P1, PT, PT, PT, UP3, 0x80, 0x0 ;  /* 0x000000000000781c */ /* 0x000fe20003f2f038 */
[----:B------:R-:W-:Y:S01]  /*2c60*/  IMAD.MOV.U32 R231, RZ, RZ, RZ ;  /* 0x000000ffffe77224 */ /* 0x000fe200078e00ff */
[----:B------:R-:W-:-:S02]  /*2c70*/  IADD3 R232, R233, R169, R234 ;  /* 0x000000a9e9e87210 */ /* 0x000fc40007ffe0ea */
[----:B------:R-:W-:Y:S02]  /*2c80*/  PLOP3.LUT P0, PT, PT, PT, UP3, 0x80, 0x0 ;  /* 0x000000000000781c */ /* 0x000fe40003f0f038 */
[----:B------:R-:W-:-:S05]  /*2c90*/  IADD3 R232, R232, -0x60, RZ ;  /* 0xffffffa0e8e87810 */ /* 0x000fca0007ffe0ff */
[----:B------:R-:W-:Y:S02]  /*2ca0*/  IMAD.MOV.U32 R2, RZ, RZ, R232 ;  /* 0x000000ffff027224 */ /* 0x000fe400078e00e8 */
[----:B------:R-:W-:-:S05]  /*2cb0*/  @P1 IMAD.HI.U32 R84, R232, c[0x0][0x2bc], RZ ;  /* 0x0000af00e8541a27 */ /* 0x000fca00078e00ff */
[----:B------:R-:W-:-:S04]  /*2cc0*/  @P0 SHF.R.U32.HI R2, RZ, c[0x0][0x2c0], R84 ;  /* 0x0000b000ff020a19 */ /* 0x000fc80000011654 */
[----:B------:R-:W-:-:S04]  /*2cd0*/  @!P3 IADD3 R86, P0, R2, UR14, RZ ;  /* 0x0000000e0256bc10 */ /* 0x000fc8000ff1e0ff */
[----:B------:R-:W-:Y:S02]  /*2ce0*/  @!P3 LEA.HI.X.SX32 R85, R2, UR7, 0x1, P0 ;  /* 0x000000070255bc11 */ /* 0x000fe400080f0eff */
        /* <DEDUP_REMOVED lines=13> */
[----:B------:R-:W-:-:S03]  /*2dc0*/  IADD3 R2, P0, R86, UR10, RZ ;  /* 0x0000000a56027c10 */ /* 0x000fc6000ff1e0ff */
[----:B------:R-:W-:-:S05]  /*2dd0*/  IMAD R84, R231, c[0x0][0x1f4], R84 ;  /* 0x00007d00e7547a24 */ /* 0x000fca00078e0254 */
[----:B------:R-:W-:Y:S02]  /*2de0*/  IADD3.X R84, R87, UR6, R84, P0, !PT ;  /* 0x0000000657547c10 */ /* 0x000fe400087fe454 */
[----:B------:R-:W-:-:S04]  /*2df0*/  LEA R98, P0, R2, c[0x0][0x1c8], 0x1 ;  /* 0x0000720002627a11 */ /* 0x000fc800078008ff */
[----:B------:R-:W-:Y:S01]  /*2e00*/  LEA.HI.X R2, R2, c[0x0][0x1cc], R84, 0x1, P0 ;  /* 0x0000730002027a11 */ /* 0x000fe200000f0c54 */
[----:B------:R-:W1:Y:S04]  /*2e10*/  SHFL.IDX PT, R93, R98, RZ, 0x181f ;  /* 0x00181fff625d7589 */ /* 0x000e6800000e0000 */
[----:B------:R-:W2:Y:S04]  /*2e20*/  SHFL.IDX PT, R94, R2, RZ, 0x181f ;  /* 0x00181fff025e7589 */ /* 0x000ea800000e0000 */
[----:B------:R-:W3:Y:S04]  /*2e30*/  SHFL.IDX PT, R91, R98, 0x1, 0x181f ;  /* 0x00381f00625b7f89 */ /* 0x000ee800000e0000 */
[----:B------:R-:W-:Y:S04]  /*2e40*/  SHFL.IDX PT, R89, R98, 0x2, 0x181f ;  /* 0x00581f0062597f89 */ /* 0x000fe800000e0000 */
[----:B------:R-:W4:Y:S04]  /*2e50*/  SHFL.IDX PT, R92, R2, 0x1, 0x181f ;  /* 0x00381f00025c7f89 */ /* 0x000f2800000e0000 */
[----:B------:R-:W5:Y:S04]  /*2e60*/  SHFL.IDX PT, R87, R98, 0x3, 0x181f ;  /* 0x00781f0062577f89 */ /* 0x000f6800000e0000 */
[----:B------:R-:W5:Y:S01]  /*2e70*/  SHFL.IDX PT, R85, R98, 0x4, 0x181f ;  /* 0x00981f0062557f89 */ /* 0x000f6200000e0000 */
[----:B-1----:R-:W-:-:S03]  /*2e80*/  IADD3 R96, P0, R93, R236, RZ ;  /* 0x000000ec5d607210 */ /* 0x002fc60007f1e0ff */
[----:B------:R1:W1:Y:S02]  /*2e90*/  SHFL.IDX PT, R84, R98, 0x5, 0x181f ;  /* 0x00b81f0062547f89 */ /* 0x00026400000e0000 */
[----:B--2---:R-:W-:Y:S02]  /*2ea0*/  IMAD.X R97, R94, 0x1, R235, P0 ;  /* 0x000000015e617824 */ /* 0x004fe400000e06eb */
[----:B------:R-:W-:Y:S01]  /*2eb0*/  SHFL.IDX PT, R90, R2, 0x2, 0x181f ;  /* 0x00581f00025a7f89 */ /* 0x000fe200000e0000 */
[----:B---3--:R-:W-:-:S03]  /*2ec0*/  IADD3 R94, P0, R91, R236, RZ ;  /* 0x000000ec5b5e7210 */ /* 0x008fc60007f1e0ff */
[----:B------:R-:W2:Y:S04]  /*2ed0*/  SHFL.IDX PT, R88, R2, 0x3, 0x181f ;  /* 0x00781f0002587f89 */ /* 0x000ea800000e0000 */
[----:B------:R-:W3:Y:S01]  /*2ee0*/  SHFL.IDX PT, R86, R2, 0x4, 0x181f ;  /* 0x00981f0002567f89 */ /* 0x000ee200000e0000 */
[----:B----4-:R-:W-:-:S03]  /*2ef0*/  IMAD.X R95, R92, 0x1, R235, P0 ;  /* 0x000000015c5f7824 */ /* 0x010fc600000e06eb */
[----:B------:R-:W4:Y:S01]  /*2f00*/  SHFL.IDX PT, R2, R2, 0x5, 0x181f ;  /* 0x00b81f0002027f89 */ /* 0x000f2200000e0000 */
[----:B-----5:R-:W-:-:S03]  /*2f10*/  IADD3 R92, P2, R87, R236, RZ ;  /* 0x000000ec575c7210 */ /* 0x020fc60007f5e0ff */
[----:B------:R5:W-:Y:S01]  /*2f20*/  LDGSTS.E.BYPASS.LTC128B.128 [R229+0x3100], [R96.64], !P4 ;  /* 0x0310000060e57fae */ /* 0x000be2000e101d50 */
[----:B-1----:R-:W-:-:S03]  /*2f30*/  IADD3 R98, P1, R85, R236, RZ ;  /* 0x000000ec55627210 */ /* 0x002fc60007f3e0ff */
[----:B------:R1:W-:Y:S01]  /*2f40*/  LDGSTS.E.BYPASS.LTC128B.128 [R229+0x3900], [R94.64], !P4 ;  /* 0x039000005ee57fae */ /* 0x0003e2000e101d50 */
[-C--:B------:R-:W-:Y:S01]  /*2f50*/  IADD3 R84, P0, R84, R236.reuse, RZ ;  /* 0x000000ec54547210 */ /* 0x080fe20007f1e0ff */
[--C-:B--2---:R-:W-:Y:S02]  /*2f60*/  IMAD.X R93, R88, 0x1, R235.reuse, P2 ;  /* 0x00000001585d7824 */ /* 0x104fe400010e06eb */
[--C-:B---3--:R-:W-:Y:S02]  /*2f70*/  IMAD.X R99, R86, 0x1, R235.reuse, P1 ;  /* 0x0000000156637824 */ /* 0x108fe400008e06eb */
[----:B----4-:R-:W-:Y:S01]  /*2f80*/  IMAD.X R85, R2, 0x1, R235, P0 ;  /* 0x0000000102557824 */ /* 0x010fe200000e06eb */
[----:B-----5:R-:W-:-:S05]  /*2f90*/  IADD3 R96, P5, R89, R236, RZ ;  /* 0x000000ec59607210 */ /* 0x020fca0007fbe0ff */
[----:B------:R-:W-:-:S05]  /*2fa0*/  IMAD.X R97, R90, 0x1, R235, P5 ;  /* 0x000000015a617824 */ /* 0x000fca00028e06eb */
[----:B------:R1:W-:Y:S04]  /*2fb0*/  LDGSTS.E.BYPASS.LTC128B.128 [R229+0x4100], [R96.64], !P4 ;  /* 0x0410000060e57fae */ /* 0x0003e8000e101d50 */
[----:B------:R1:W-:Y:S04]  /*2fc0*/  LDGSTS.E.BYPASS.LTC128B.128 [R229+0x4900], [R92.64], !P4 ;  /* 0x049000005ce57fae */ /* 0x0003e8000e101d50 */
[----:B------:R1:W-:Y:S04]  /*2fd0*/  LDGSTS.E.BYPASS.LTC128B.128 [R229+0x5100], [R98.64], !P4 ;  /* 0x0510000062e57fae */ /* 0x0003e8000e101d50 */
[----:B------:R1:W-:Y:S02]  /*2fe0*/  LDGSTS.E.BYPASS.LTC128B.128 [R229+0x5900], [R84.64], !P4 ;  /* 0x0590000054e57fae */ /* 0x0003e4000e101d50 */
.L_x_499:
[----:B-1----:R-:W-:Y:S01]  /*2ff0*/  LEA.HI R85, R173, R171, RZ, 0x2 ;  /* 0x000000abad557211 */ /* 0x002fe200078f10ff */
[----:B------:R-:W-:Y:S01]  /*3000*/  ULDC UR13, c[0x0][0x324] ;  /* 0x0000c900000d7ab9 */ /* 0x000fe20000000800 */
[----:B------:R-:W-:Y:S01]  /*3010*/  LOP3.LUT R84, R172, 0xffffffe0, RZ, 0xc0, !PT ;  /* 0xffffffe0ac547812 */ /* 0x000fe200078ec0ff */
[----:B------:R-:W-:Y:S01]  /*3020*/  ULOP3.LUT UR13, URZ, UR13, URZ, 0x33, !UPT ;  /* 0x0000000d3f0d7292 */ /* 0x000fe2000f8e333f */
[----:B------:R-:W-:Y:S01]  /*3030*/  LOP3.LUT R85, R85, 0xfffffffc, RZ, 0xc0, !PT ;  /* 0xfffffffc55557812 */ /* 0x000fe200078ec0ff */
[----:B------:R-:W0:Y:S01]  /*3040*/  LDGDEPBAR ;  /* 0x00000000000079af */ /* 0x000e220000000000 */
[----:B------:R-:W-:Y:S01]  /*3050*/  SHF.R.S32.HI R86, RZ, 0x1f, R170 ;  /* 0x0000001fff567819 */ /* 0x000fe200000114aa */
[C---:B------:R-:W-:Y:S01]  /*3060*/  IMAD.IADD R84, R171.reuse, 0x1, -R84 ;  /* 0x00000001ab547824 */ /* 0x040fe200078e0a54 */
[----:B------:R-:W-:Y:S01]  /*3070*/  PLOP3.LUT P1, PT, PT, PT, UP2, 0x80, 0x0 ;  /* 0x000000000000781c */ /* 0x000fe20003f2f028 */
[----:B------:R-:W-:Y:S01]  /*3080*/  IMAD.IADD R171, R171, 0x1, -R85 ;  /* 0x00000001abab7824 */ /* 0x000fe200078e0a55 */
[----:B------:R-:W-:-:S02]  /*3090*/  LEA.HI R86, R86, R170, RZ, 0x2 ;  /* 0x000000aa56567211 */ /* 0x000fc400078f10ff */
[----:B------:R-:W-:Y:S02]  /*30a0*/  SHF.R.S32.HI R2, RZ, 0x1f, R84 ;  /* 0x0000001fff027819 */ /* 0x000fe40000011454 */
[----:B------:R-:W-:Y:S02]  /*30b0*/  LOP3.LUT R86, R86, 0xffffffc, RZ, 0xc0, !PT ;  /* 0x0ffffffc56567812 */ /* 0x000fe400078ec0ff */
[----:B------:R-:W-:Y:S02]  /*30c0*/  LEA.HI R85, R171, R171, RZ, 0x1 ;  /* 0x000000abab557211 */ /* 0x000fe400078f08ff */
[----:B------:R-:W-:Y:S01]  /*30d0*/  LEA.HI R2, R2, R84, RZ, 0x2 ;  /* 0x0000005402027211 */ /* 0x000fe200078f10ff */
[----:B------:R-:W-:Y:S01]  /*30e0*/  IMAD.IADD R170, R170, 0x1, -R86 ;  /* 0x00000001aaaa7824 */ /* 0x000fe200078e0a56 */
[----:B------:R-:W-:Y:S01]  /*30f0*/  PLOP3.LUT P0, PT, PT, PT, UP2, 0x80, 0x0 ;  /* 0x000000000000781c */ /* 0x000fe20003f0f028 */
[----:B------:R-:W-:Y:S01]  /*3100*/  IMAD.SHL.U32 R87, R85, 0x20, RZ ;  /* 0x0000002055577824 */ /* 0x000fe200078e00ff */
[----:B------:R-:W-:-:S02]  /*3110*/  LEA.HI.SX32 R86, R2, UR19, 0x1e ;  /* 0x0000001302567c11 */ /* 0x000fc4000f8ff2ff */
[----:B------:R-:W-:Y:S02]  /*3120*/  LOP3.LUT R85, R85, 0x1ffffffe, RZ, 0xc0, !PT ;  /* 0x1ffffffe55557812 */ /* 0x000fe400078ec0ff */
[----:B------:R-:W-:Y:S01]  /*3130*/  LOP3.LUT R87, R87, 0xffffffc0, RZ, 0xc0, !PT ;  /* 0xffffffc057577812 */ /* 0x000fe200078ec0ff */
[----:B------:R-:W-:Y:S02]  /*3140*/  IMAD R86, R170, 0x10, R86 ;  /* 0x00000010aa567824 */ /* 0x000fe400078e0256 */
[----:B------:R-:W-:Y:S02]  /*3150*/  IMAD.IADD R85, R171, 0x1, -R85 ;  /* 0x00000001ab557824 */ /* 0x000fe400078e0a55 */
[----:B------:R-:W-:-:S04]  /*3160*/  IMAD.IADD R86, R87, 0x1, R86 ;  /* 0x0000000157567824 */ /* 0x000fc800078e0256 */
[----:B------:R-:W-:-:S04]  /*3170*/  IMAD R237, R85, 0x8, R86 ;  /* 0x0000000855ed7824 */ /* 0x000fc800078e0256 */
[----:B------:R-:W-:-:S04]  /*3180*/  @P1 IMAD.HI.U32 R85, R237, c[0x0][0x2c8], RZ ;  /* 0x0000b200ed551a27 */ /* 0x000fc800078e00ff */
[----:B------:R-:W-:Y:S01]  /*3190*/  IMAD.MOV.U32 R96, RZ, RZ, R237 ;  /* 0x000000ffff607224 */ /* 0x000fe200078e00ed */
[----:B------:R-:W-:Y:S02]  /*31a0*/  @P0 SHF.R.U32.HI R96, RZ, c[0x0][0x2cc], R85 ;  /* 0x0000b300ff600a19 */ /* 0x000fe40000011655 */
[----:B------:R-:W-:Y:S02]  /*31b0*/  LOP3.LUT R85, R2, 0x7ffffffc, RZ, 0xc0, !PT ;  /* 0x7ffffffc02557812 */ /* 0x000fe400078ec0ff */
[----:B------:R-:W-:Y:S01]  /*31c0*/  PLOP3.LUT P0, PT, PT, PT, UP1, 0x40, 0x0 ;  /* 0x000000000000781c */ /* 0x000fe20003f0e818 */
[----:B------:R-:W1:Y:S02]  /*31d0*/  SHFL.IDX PT, R2, R96, RZ, 0x1c1f ;  /* 0x001c1fff60027589 */ /* 0x000e6400000e0000 */
[----:B------:R-:W-:Y:S02]  /*31e0*/  IMAD.IADD R85, R84, 0x1, -R85 ;  /* 0x0000000154557824 */ /* 0x000fe400078e0a55 */
[----:B------:R-:W-:-:S02]  /*31f0*/  IMAD.MOV.U32 R84, RZ, RZ, c[0x0][0x2ac] ;  /* 0x0000ab00ff547624 */ /* 0x000fc400078e00ff */
[----:B------:R-:W-:Y:S02]  /*3200*/  IMAD.SHL.U32 R238, R85, 0x2, RZ ;  /* 0x0000000255ee7824 */ /* 0x000fe400078e00ff */
[----:B------:R-:W-:Y:S02]  /*3210*/  IMAD R84, R84, c[0x0][0x1d0], R3 ;  /* 0x0000740054547a24 */ /* 0x000fe400078e0203 */
[--C-:B------:R-:W-:Y:S01]  /*3220*/  IMAD.IADD R100, R3, 0x1, -R238.reuse ;  /* 0x0000000103647824 */ /* 0x100fe200078e0aee */
[----:B------:R-:W-:Y:S01]  /*3230*/  IADD3 R98, -R238, 0x1, R5 ;  /* 0x00000001ee627810 */ /* 0x000fe20007ffe105 */
[----:B------:R-:W-:Y:S02]  /*3240*/  IMAD.IADD R97, R84, 0x1, -R238 ;  /* 0x0000000154617824 */ /* 0x000fe400078e0aee */
[----:B------:R-:W-:Y:S01]  /*3250*/  IMAD.IADD R5, R168, 0x1, R7 ;  /* 0x00000001a8057824 */ /* 0x000fe200078e0207 */
[----:B------:R-:W-:-:S04]  /*3260*/  IADD3 R98, R98, -c[0x0][0x168], RZ ;  /* 0x80005a0062627a10 */ /* 0x000fc80007ffe0ff */
[C---:B------:R-:W-:Y:S02]  /*3270*/  IADD3 R99, R98.reuse, c[0x0][0x328], RZ ;  /* 0x0000ca0062637a10 */ /* 0x040fe40007ffe0ff */
[----:B------:R-:W-:-:S03]  /*3280*/  IADD3 R98, R98, UR13, RZ ;  /* 0x0000000d62627c10 */ /* 0x000fc6000fffe0ff */
[--C-:B-1----:R-:W-:Y:S02]  /*3290*/  IMAD.IADD R87, R99, 0x1, R2.reuse ;  /* 0x0000000163577824 */ /* 0x102fe400078e0202 */
[----:B------:R-:W-:-:S03]  /*32a0*/  IMAD.IADD R84, R98, 0x1, R2 ;  /* 0x0000000162547824 */ /* 0x000fc600078e0202 */
[----:B------:R-:W-:Y:S01]  /*32b0*/  IMNMX R87, R87, R97, PT ;  /* 0x0000006157577217 */ /* 0x000fe20003800200 */
[----:B------:R-:W-:Y:S05]  /*32c0*/  @P0 BRA `(.L_x_500) ;  /* 0x0000015000000947 */ /* 0x000fea0003800000 */
[----:B------:R-:W-:Y:S01]  /*32d0*/  IMAD.U32 R7, RZ, RZ, UR8 ;  /* 0x00000008ff077e24 */ /* 0x000fe2000f8e00ff */
[----:B------:R-:W-:Y:S04]  /*32e0*/  BSSY B0, `(.L_x_501) ;  /* 0x000000f000007945 */ /* 0x000fe80003800000 */
[----:B------:R-:W-:-:S04]  /*32f0*/  IADD3 R7, R7, -c[0x0][0x168], R2 ;  /* 0x80005a0007077a10 */ /* 0x000fc80007ffe002 */
        /* <DEDUP_REMOVED lines=9> */
.L_x_502:
[----:B------:R-:W-:-:S04]  /*3390*/  MOV R2, c[0x0][0x32c] ;  /* 0x0000cb0000027a02 */ /* 0x000fc80000000f00 */
[----:B------:R-:W-:-:S13]  /*33a0*/  ISETP.NE.AND P0, PT, R2, 0x1, PT ;  /* 0x000000010200780c */ /* 0x000fda0003f05270 */
[----:B------:R-:W-:-:S05]  /*33b0*/  @P0 IMAD.HI.U32 R2, R7, c[0x0][0x330], RZ ;  /* 0x0000cc0007020a27 */ /* 0x000fca00078e00ff */
[----:B------:R-:W-:Y:S02]  /*33c0*/  @P0 SHF.R.U32.HI R7, RZ, c[0x0][0x334], R2 ;  /* 0x0000cd00ff070a19 */ /* 0x000fe40000011602 */
.L_x_503:
[----:B------:R-:W-:Y:S05]  /*33d0*/  BSYNC B0 ;  /* 0x0000000000007941 */ /* 0x000fea0003800000 */
.L_x_501:
[----:B------:R-:W-:-:S05]  /*33e0*/  IMAD R7, R7, c[0x0][0x32c], R100 ;  /* 0x0000cb0007077a24 */ /* 0x000fca00078e0264 */
[----:B------:R-:W-:Y:S02]  /*33f0*/  IADD3 R2, R7, c[0x0][0x32c], RZ ;  /* 0x0000cb0007027a10 */ /* 0x000fe40007ffe0ff */
[----:B------:R-:W-:Y:S02]  /*3400*/  IMNMX R84, R84, R7, !PT ;  /* 0x0000000754547217 */ /* 0x000fe40007800200 */
[----:B------:R-:W-:Y:S02]  /*3410*/  IMNMX R87, R87, R2, PT ;  /* 0x0000000257577217 */ /* 0x000fe40003800200 */
.L_x_500:
[----:B------:R-:W1:Y:S01]  /*3420*/  SHFL.IDX PT, R2, R96, 0x1, 0x1c1f ;  /* 0x003c1f0060027f89 */ /* 0x000e6200000e0000 */
[----:B------:R-:W-:Y:S01]  /*3430*/  PLOP3.LUT P0, PT, PT, PT, UP1, 0x40, 0x0 ;  /* 0x000000000000781c */ /* 0x000fe20003f0e818 */
[--C-:B-1----:R-:W-:Y:S02]  /*3440*/  IMAD.IADD R142, R99, 0x1, R2.reuse ;  /* 0x00000001638e7824 */ /* 0x102fe400078e0202 */
[----:B------:R-:W-:-:S03]  /*3450*/  IMAD.IADD R139, R98, 0x1, R2 ;  /* 0x00000001628b7824 */ /* 0x000fc600078e0202 */
[----:B------:R-:W-:-:S07]  /*3460*/  IMNMX R142, R142, R97, PT ;  /* 0x000000618e8e7217 */ /* 0x000fce0003800200 */
        /* <DEDUP_REMOVED lines=13> */
.L_x_506:
[----:B------:R-:W-:-:S04]  /*3540*/  MOV R2, c[0x0][0x32c] ;  /* 0x0000cb0000027a02 */ /* 0x000fc80000000f00 */
[----:B------:R-:W-:-:S13]  /*3550*/  ISETP.NE.AND P0, PT, R2, 0x1, PT ;  /* 0x000000010200780c */ /* 0x000fda0003f05270 */
[----:B------:R-:W-:-:S05]  /*3560*/  @P0 IMAD.HI.U32 R2, R7, c[0x0][0x330], RZ ;  /* 0x0000cc0007020a27 */ /* 0x000fca00078e00ff */
[----:B------:R-:W-:Y:S02]  /*3570*/  @P0 SHF.R.U32.HI R7, RZ, c[0x0][0x334], R2 ;  /* 0x0000cd00ff070a19 */ /* 0x000fe40000011602 */
.L_x_507:
[----:B------:R-:W-:Y:S05]  /*3580*/  BSYNC B0 ;  /* 0x0000000000007941 */ /* 0x000fea0003800000 */
.L_x_505:
[----:B------:R-:W-:-:S05]  /*3590*/  IMAD R7, R7, c[0x0][0x32c], R100 ;  /* 0x0000cb0007077a24 */ /* 0x000fca00078e0264 */
[----:B------:R-:W-:Y:S02]  /*35a0*/  IADD3 R2, R7, c[0x0][0x32c], RZ ;  /* 0x0000cb0007027a10 */ /* 0x000fe40007ffe0ff */
[----:B------:R-:W-:Y:S02]  /*35b0*/  IMNMX R139, R139, R7, !PT ;  /* 0x000000078b8b7217 */ /* 0x000fe40007800200 */
[----:B------:R-:W-:Y:S02]  /*35c0*/  IMNMX R142, R142, R2, PT ;  /* 0x000000028e8e7217 */ /* 0x000fe40003800200 */
.L_x_504:
[C---:B------:R-:W-:Y:S02]  /*35d0*/  ISETP.GE.AND P0, PT, R3.reuse, 0x2, PT ;  /* 0x000000020300780c */ /* 0x040fe40003f06270 */
[----:B------:R-:W-:Y:S02]  /*35e0*/  ISETP.GE.AND P2, PT, R3, 0xa, PT ;  /* 0x0000000a0300780c */ /* 0x000fe40003f46270 */
[----:B------:R-:W-:Y:S02]  /*35f0*/  P2R R2, PR, RZ, 0x1 ;  /* 0x00000001ff027803 */ /* 0x000fe40000000000 */
[----:B------:R-:W-:-:S02]  /*3600*/  ISETP.GT.AND P0, PT, R84, 0x1, !P0 ;  /* 0x000000015400780c */ /* 0x000fc40004704270 */
[----:B------:R-:W-:Y:S02]  /*3610*/  ISETP.GE.AND P1, PT, R3, 0x9, PT ;  /* 0x000000090300780c */ /* 0x000fe40003f26270 */
[----:B------:R-:W-:Y:S02]  /*3620*/  ISETP.LT.OR P0, PT, R87, 0x2, P0 ;  /* 0x000000025700780c */ /* 0x000fe40000701670 */
[----:B------:R-:W-:Y:S02]  /*3630*/  P2R R102, PR, RZ, 0x2 ;  /* 0x00000002ff667803 */ /* 0x000fe40000000000 */
[----:B------:R-:W-:Y:S02]  /*3640*/  FSEL R95, R81, -INF , !P0 ;  /* 0xff800000515f7808 */ /* 0x000fe40004000000 */
[----:B------:R-:W-:Y:S02]  /*3650*/  ISETP.GT.AND P0, PT, R84, 0x9, !P2 ;  /* 0x000000095400780c */ /* 0x000fe40005704270 */
[----:B------:R-:W-:-:S02]  /*3660*/  P2R R101, PR, RZ, 0x4 ;  /* 0x00000004ff657803 */ /* 0x000fc40000000000 */
[----:B------:R-:W-:Y:S02]  /*3670*/  ISETP.LT.OR P0, PT, R87, 0xa, P0 ;  /* 0x0000000a5700780c */ /* 0x000fe40000701670 */
[C---:B------:R-:W-:Y:S02]  /*3680*/  ISETP.GT.AND P1, PT, R84.reuse, 0x8, !P1 ;  /* 0x000000085400780c */ /* 0x040fe40004f24270 */
[----:B------:R-:W-:Y:S02]  /*3690*/  ISETP.GE.AND P2, PT, R3, 0x11, PT ;  /* 0x000000110300780c */ /* 0x000fe40003f46270 */
[----:B------:R-:W-:Y:S02]  /*36a0*/  FSEL R93, R77, -INF , !P0 ;  /* 0xff8000004d5d7808 */ /* 0x000fe40004000000 */
[----:B------:R-:W-:Y:S02]  /*36b0*/  ISETP.LT.OR P1, PT, R87, 0x9, P1 ;  /* 0x000000095700780c */ /* 0x000fe40000f21670 */
[----:B------:R-:W-:-:S02]  /*36c0*/  ISETP.GT.AND P0, PT, R84, 0x10, !P2 ;  /* 0x000000105400780c */ /* 0x000fc40005704270 */
[----:B------:R-:W-:Y:S02]  /*36d0*/  FSEL R94, R76, -INF , !P1 ;  /* 0xff8000004c5e7808 */ /* 0x000fe40004800000 */
[----:B------:R-:W-:Y:S02]  /*36e0*/  ISETP.LT.OR P0, PT, R87, 0x11, P0 ;  /* 0x000000115700780c */ /* 0x000fe40000701670 */
[----:B------:R-:W-:Y:S02]  /*36f0*/  ISETP.GE.AND P1, PT, R3, 0x12, PT ;  /* 0x000000120300780c */ /* 0x000fe40003f26270 */
[----:B------:R-:W-:Y:S02]  /*3700*/  FSEL R92, R72, -INF , !P0 ;  /* 0xff800000485c7808 */ /* 0x000fe40004000000 */
[----:B------:R-:W-:Y:S02]  /*3710*/  ISETP.GT.AND P0, PT, R84, 0x11, !P1 ;  /* 0x000000115400780c */ /* 0x000fe40004f04270 */
[----:B------:R-:W-:-:S02]  /*3720*/  P2R R144, PR, RZ, 0x2 ;  /* 0x00000002ff907803 */ /* 0x000fc40000000000 */
[----:B------:R-:W-:Y:S02]  /*3730*/  ISETP.LT.OR P0, PT, R87, 0x12, P0 ;  /* 0x000000125700780c */ /* 0x000fe40000701670 */
[----:B------:R-:W-:Y:S02]  /*3740*/  ISETP.GE.AND P1, PT, R3, 0x19, PT ;  /* 0x000000190300780c */ /* 0x000fe40003f26270 */
[----:B------:R-:W-:Y:S02]  /*3750*/  FSEL R91, R73, -INF , !P0 ;  /* 0xff800000495b7808 */ /* 0x000fe40004000000 */
[----:B------:R-:W-:Y:S02]  /*3760*/  ISETP.GT.AND P0, PT, R84, 0x18, !P1 ;  /* 0x000000185400780c */ /* 0x000fe40004f04270 */
[----:B------:R-:W-:Y:S02]  /*3770*/  P2R R141, PR, RZ, 0x2 ;  /* 0x00000002ff8d7803 */ /* 0x000fe40000000000 */
[----:B------:R-:W-:-:S02]  /*3780*/  ISETP.LT.OR P0, PT, R87, 0x19, P0 ;  /* 0x000000195700780c */ /* 0x000fc40000701670 */
[----:B------:R-:W-:Y:S02]  /*3790*/  ISETP.GE.AND P1, PT, R3, 0x1a, PT ;  /* 0x0000001a0300780c */ /* 0x000fe40003f26270 */
[----:B------:R-:W-:Y:S02]  /*37a0*/  FSEL R90, R68, -INF , !P0 ;  /* 0xff800000445a7808 */ /* 0x000fe40004000000 */
[----:B------:R-:W-:Y:S02]  /*37b0*/  ISETP.GT.AND P0, PT, R84, 0x19, !P1 ;  /* 0x000000195400780c */ /* 0x000fe40004f04270 */
[----:B------:R-:W-:Y:S02]  /*37c0*/  P2R R140, PR, RZ, 0x2 ;  /* 0x00000002ff8c7803 */ /* 0x000fe40000000000 */
[----:B------:R-:W-:Y:S02]  /*37d0*/  ISETP.LT.OR P0, PT, R87, 0x1a, P0 ;  /* 0x0000001a5700780c */ /* 0x000fe40000701670 */
[----:B------:R-:W-:-:S02]  /*37e0*/  ISETP.GE.AND P1, PT, R3, 0x21, PT ;  /* 0x000000210300780c */ /* 0x000fc40003f26270 */
[----:B------:R-:W-:Y:S02]  /*37f0*/  FSEL R88, R69, -INF , !P0 ;  /* 0xff80000045587808 */ /* 0x000fe40004000000 */
[----:B------:R-:W-:Y:S02]  /*3800*/  ISETP.GT.AND P0, PT, R84, 0x20, !P1 ;  /* 0x000000205400780c */ /* 0x000fe40004f04270 */
[----:B------:R-:W-:Y:S02]  /*3810*/  P2R R115, PR, RZ, 0x2 ;  /* 0x00000002ff737803 */ /* 0x000fe40000000000 */
[----:B------:R-:W-:Y:S02]  /*3820*/  ISETP.LT.OR P0, PT, R87, 0x21, P0 ;  /* 0x000000215700780c */ /* 0x000fe40000701670 */
[----:B------:R-:W-:Y:S02]  /*3830*/  ISETP.GE.AND P1, PT, R3, 0x22, PT ;  /* 0x000000220300780c */ /* 0x000fe40003f26270 */
[----:B------:R-:W-:-:S02]  /*3840*/  FSEL R86, R64, -INF , !P0 ;  /* 0xff80000040567808 */ /* 0x000fc40004000000 */
[C---:B------:R-:W-:Y:S02]  /*3850*/  ISETP.GT.AND P0, PT, R84.reuse, 0x21, !P1 ;  /* 0x000000215400780c */ /* 0x040fe40004f04270 */
[----:B------:R-:W-:Y:S02]  /*3860*/  P2R R114, PR, RZ, 0x2 ;  /* 0x00000002ff727803 */ /* 0x000fe40000000000 */
[----:B------:R-:W-:Y:S02]  /*3870*/  ISETP.LT.OR P0, PT, R87, 0x22, P0 ;  /* 0x000000225700780c */ /* 0x000fe40000701670 */
[----:B------:R-:W-:Y:S02]  /*3880*/  ISETP.GE.AND P1, PT, R3, 0x29, PT ;  /* 0x000000290300780c */ /* 0x000fe40003f26270 */
[----:B------:R-:W-:Y:S02]  /*3890*/  FSEL R85, R65, -INF , !P0 ;  /* 0xff80000041557808 */ /* 0x000fe40004000000 */
[----:B------:R-:W-:-:S02]  /*38a0*/  ISETP.GT.AND P0, PT, R84, 0x28, !P1 ;  /* 0x000000285400780c */ /* 0x000fc40004f04270 */
[----:B------:R-:W-:Y:S02]  /*38b0*/  P2R R113, PR, RZ, 0x2 ;  /* 0x00000002ff717803 */ /* 0x000fe40000000000 */
        /* <DEDUP_REMOVED lines=41> */
[C---:B------:R-:W-:Y:S02]  /*3b50*/  ISETP.GE.AND P1, PT, R3.reuse, 0x4a, PT ;  /* 0x0000004a0300780c */ /* 0x040fe40003f26270 */
[----:B------:R-:W-:Y:S02]  /*3b60*/  FSEL R210, R40, -INF , !P0 ;  /* 0xff80000028d27808 */ /* 0x000fe40004000000 */
[----:B------:R-:W-:Y:S02]  /*3b70*/  ISETP.GT.AND P0, PT, R84, 0x49, !P1 ;  /* 0x000000495400780c */ /* 0x000fe40004f04270 */
[----:B------:R-:W-:Y:S02]  /*3b80*/  ISETP.GE.AND P6, PT, R3, 0x51, PT ;  /* 0x000000510300780c */ /* 0x000fe40003fc6270 */
        /* <DEDUP_REMOVED lines=15> */
[----:B------:R-:W-:-:S04]  /*3c80*/  ISETP.LT.OR P0, PT, R87, 0x59, P0 ;  /* 0x000000595700780c */ /* 0x000fc80000701670 */
[----:B------:R-:W-:Y:S02]  /*3c90*/  FSEL R110, R28, -INF , !P0 ;  /* 0xff8000001c6e7808 */ /* 0x000fe40004000000 */
[----:B------:R-:W-:Y:S01]  /*3ca0*/  ISETP.GT.AND P0, PT, R84, RZ, !P1 ;  /* 0x000000ff5400720c */ /* 0x000fe20004f04270 */
[----:B------:R-:W1:Y:S01]  /*3cb0*/  SHFL.IDX PT, R28, R96, 0x2, 0x1c1f ;  /* 0x005c1f00601c7f89 */ /* 0x000e6200000e0000 */
[----:B------:R-:W-:Y:S02]  /*3cc0*/  ISETP.GE.AND P1, PT, R3, 0x5a, PT ;  /* 0x0000005a0300780c */ /* 0x000fe40003f26270 */
[----:B------:R-:W-:-:S04]  /*3cd0*/  ISETP.LT.OR P0, PT, R87, 0x1, P0 ;  /* 0x000000015700780c */ /* 0x000fc80000701670 */
[----:B------:R-:W-:Y:S02]  /*3ce0*/  FSEL R41, R80, -INF , !P0 ;  /* 0xff80000050297808 */ /* 0x000fe40004000000 */
[----:B------:R-:W-:-:S04]  /*3cf0*/  ISETP.GT.AND P0, PT, R84, 0x59, !P1 ;  /* 0x000000595400780c */ /* 0x000fc80004f04270 */
[----:B------:R-:W-:-:S04]  /*3d00*/  ISETP.LT.OR P0, PT, R87, 0x5a, P0 ;  /* 0x0000005a5700780c */ /* 0x000fc80000701670 */
[----:B------:R-:W-:Y:S02]  /*3d10*/  FSEL R111, R29, -INF , !P0 ;  /* 0xff8000001d6f7808 */ /* 0x000fe40004000000 */
        /* <DEDUP_REMOVED lines=17> */
.L_x_510:
[----:B------:R-:W-:-:S04]  /*3e30*/  MOV R28, c[0x0][0x32c] ;  /* 0x0000cb00001c7a02 */ /* 0x000fc80000000f00 */
[----:B------:R-:W-:-:S13]  /*3e40*/  ISETP.NE.AND P0, PT, R28, 0x1, PT ;  /* 0x000000011c00780c */ /* 0x000fda0003f05270 */
[----:B------:R-:W-:-:S05]  /*3e50*/  @P0 IMAD.HI.U32 R28, R29, c[0x0][0x330], RZ ;  /* 0x0000cc001d1c0a27 */ /* 0x000fca00078e00ff */
[----:B------:R-:W-:Y:S02]  /*3e60*/  @P0 SHF.R.U32.HI R29, RZ, c[0x0][0x334], R28 ;  /* 0x0000cd00ff1d0a19 */ /* 0x000fe4000001161c */
.L_x_511:
[----:B------:R-:W-:Y:S05]  /*3e70*/  BSYNC B0 ;  /* 0x0000000000007941 */ /* 0x000fea0003800000 */
.L_x_509:
[----:B------:R-:W-:-:S05]  /*3e80*/  IMAD R29, R29, c[0x0][0x32c], R100 ;  /* 0x0000cb001d1d7a24 */ /* 0x000fca00078e0264 */
[----:B------:R-:W-:Y:S02]  /*3e90*/  IADD3 R28, R29, c[0x0][0x32c], RZ ;  /* 0x0000cb001d1c7a10 */ /* 0x000fe40007ffe0ff */
[----:B------:R-:W-:Y:S02]  /*3ea0*/  IMNMX R3, R3, R29, !PT ;  /* 0x0000001d03037217 */ /* 0x000fe40007800200 */
[----:B------:R-:W-:Y:S02]  /*3eb0*/  IMNMX R48, R48, R28, PT ;  /* 0x0000001c30307217 */ /* 0x000fe40003800200 */
.L_x_508:
[----:B------:R-:W-:Y:S02]  /*3ec0*/  ISETP.NE.AND P0, PT, R102, RZ, PT ;  /* 0x000000ff6600720c */ /* 0x000fe40003f05270 */
[----:B------:R-:W-:Y:S02]  /*3ed0*/  P2R R147, PR, RZ, 0x10 ;  /* 0x00000010ff937803 */ /* 0x000fe40000000000 */
[----:B------:R-:W-:Y:S02]  /*3ee0*/  ISETP.GT.AND P0, PT, R139, 0x8, !P0 ;  /* 0x000000088b00780c */ /* 0x000fe40004704270 */
[----:B------:R-:W-:-:S02]  /*3ef0*/  ISETP.NE.AND P4, PT, R52, RZ, PT ;  /* 0x000000ff3400720c */ /* 0x000fc40003f85270 */
[----:B------:R-:W-:Y:S02]  /*3f00*/  ISETP.LT.OR P0, PT, R142, 0x9, P0 ;  /* 0x000000098e00780c */ /* 0x000fe40000701670 */
[----:B------:R-:W-:Y:S02]  /*3f10*/  P2R R57, PR, RZ, 0x8 ;  /* 0x00000008ff397803 */ /* 0x000fe40000000000 */
[----:B------:R-:W-:Y:S02]  /*3f20*/  FSEL R29, R78, -INF , !P0 ;  /* 0xff8000004e1d7808 */ /* 0x000fe40004000000 */
[----:B------:R-:W-:Y:S02]  /*3f30*/  ISETP.NE.AND P0, PT, R101, RZ, PT ;  /* 0x000000ff6500720c */ /* 0x000fe40003f05270 */
[----:B------:R-:W-:Y:S02]  /*3f40*/  ISETP.NE.AND P3, PT, R40, RZ, PT ;  /* 0x000000ff2800720c */ /* 0x000fe40003f65270 */
[----:B------:R-:W-:-:S02]  /*3f50*/  ISETP.GT.AND P0, PT, R139, 0x9, !P0 ;  /* 0x000000098b00780c */ /* 0x000fc40004704270 */
[----:B------:R-:W-:Y:S02]  /*3f60*/  P2R R36, PR, RZ, 0x10 ;  /* 0x00000010ff247803 */ /* 0x000fe40000000000 */
[----:B------:R-:W-:-:S04]  /*3f70*/  ISETP.LT.OR P0, PT, R142, 0xa, P0 ;  /* 0x0000000a8e00780c */ /* 0x000fc80000701670 */
[----:B------:R-:W-:Y:S02]  /*3f80*/  FSEL R28, R79, -INF , !P0 ;  /* 0xff8000004f1c7808 */ /* 0x000fe40004000000 */
[----:B------:R-:W-:-:S04]  /*3f90*/  ISETP.NE.AND P0, PT, R145, RZ, PT ;  /* 0x000000ff9100720c */ /* 0x000fc80003f05270 */
[----:B------:R-:W-:-:S04]  /*3fa0*/  ISETP.GT.AND P0, PT, R139, 0x10, !P0 ;  /* 0x000000108b00780c */ /* 0x000fc80004704270 */
        /* <DEDUP_REMOVED lines=54> */
[----:B------:R-:W-:Y:S02]  /*4310*/  ISETP.GT.AND P0, PT, R139, 0x48, !P4 ;  /* 0x000000488b00780c */ /* 0x000fe40006704270 */
[----:B------:R-:W-:Y:S02]  /*4320*/  ISETP.NE.AND P4, PT, R146, RZ, PT ;  /* 0x000000ff9200720c */ /* 0x000fe40003f85270 */
[----:B------:R-:W-:-:S04]  /*4330*/  ISETP.LT.OR P0, PT, R142, 0x49, P0 ;  /* 0x000000498e00780c */ /* 0x000fc80000701670 */
[----:B------:R-:W-:Y:S02]  /*4340*/  FSEL R242, R42, -INF , !P0 ;  /* 0xff8000002af27808 */ /* 0x000fe40004000000 */
[----:B------:R-:W-:-:S04]  /*4350*/  ISETP.GT.AND P0, PT, R139, 0x49, !P3 ;  /* 0x000000498b00780c */ /* 0x000fc80005f04270 */
        /* <DEDUP_REMOVED lines=8> */
[----:B------:R-:W-:-:S04]  /*43e0*/  ISETP.NE.AND P0, PT, R2, RZ, PT ;  /* 0x000000ff0200720c */ /* 0x000fc80003f05270 */
[----:B------:R-:W-:-:S04]  /*43f0*/  ISETP.GT.AND P0, PT, R139, 0x1, !P0 ;  /* 0x000000018b00780c */ /* 0x000fc80004704270 */
[----:B------:R-:W-:-:S04]  /*4400*/  ISETP.LT.OR P0, PT, R142, 0x2, P0 ;  /* 0x000000028e00780c */ /* 0x000fc80000701670 */
[----:B------:R-:W-:Y:S02]  /*4410*/  FSEL R83, R83, -INF , !P0 ;  /* 0xff80000053537808 */ /* 0x000fe40004000000 */
[----:B------:R-:W-:-:S04]  /*4420*/  ISETP.GT.AND P0, PT, R139, RZ, !P4 ;  /* 0x000000ff8b00720c */ /* 0x000fc80006704270 */
        /* <DEDUP_REMOVED lines=8> */
[----:B------:R-:W-:Y:S02]  /*44b0*/  ISETP.GT.AND P0, PT, R3, RZ, !P4 ;  /* 0x000000ff0300720c */ /* 0x000fe40006704270 */
[----:B------:R-:W-:Y:S02]  /*44c0*/  ISETP.NE.AND P4, PT, R36, RZ, PT ;  /* 0x000000ff2400720c */ /* 0x000fe40003f85270 */
        /* <DEDUP_REMOVED lines=87> */
[----:B------:R-:W-:Y:S02]  /*4a40*/  ISETP.GT.AND P0, PT, R3, 0x59, !P1 ;  /* 0x000000590300780c */ /* 0x000fe40004f04270 */
[----:B------:R-:W1:Y:S02]  /*4a50*/  SHFL.IDX PT, R3, R96, 0x3, 0x1c1f ;  /* 0x007c1f0060037f89 */ /* 0x000e6400000e0000 */
        /* <DEDUP_REMOVED lines=19> */
.L_x_514:
[----:B------:R-:W-:-:S04]  /*4b90*/  MOV R3, c[0x0][0x32c] ;  /* 0x0000cb0000037a02 */ /* 0x000fc80000000f00 */
[----:B------:R-:W-:-:S13]  /*4ba0*/  ISETP.NE.AND P0, PT, R3, 0x1, PT ;  /* 0x000000010300780c */ /* 0x000fda0003f05270 */
[----:B------:R-:W-:-:S05]  /*4bb0*/  @P0 IMAD.HI.U32 R3, R8, c[0x0][0x330], RZ ;  /* 0x0000cc0008030a27 */ /* 0x000fca00078e00ff */
[----:B------:R-:W-:Y:S02]  /*4bc0*/  @P0 SHF.R.U32.HI R8, RZ, c[0x0][0x334], R3 ;  /* 0x0000cd00ff080a19 */ /* 0x000fe40000011603 */
.L_x_515:
[----:B------:R-:W-:Y:S05]  /*4bd0*/  BSYNC B0 ;  /* 0x0000000000007941 */ /* 0x000fea0003800000 */
.L_x_513:
[----:B------:R-:W-:-:S05]  /*4be0*/  IMAD R8, R8, c[0x0][0x32c], R100 ;  /* 0x0000cb0008087a24 */ /* 0x000fca00078e0264 */
[----:B------:R-:W-:Y:S02]  /*4bf0*/  IADD3 R3, R8, c[0x0][0x32c], RZ ;  /* 0x0000cb0008037a10 */ /* 0x000fe40007ffe0ff */
[----:B------:R-:W-:Y:S02]  /*4c00*/  IMNMX R98, R98, R8, !PT ;  /* 0x0000000862627217 */ /* 0x000fe40007800200 */
[----:B------:R-:W-:Y:S02]  /*4c10*/  IMNMX R97, R97, R3, PT ;  /* 0x0000000361617217 */ /* 0x000fe40003800200 */
.L_x_512:
[----:B------:R-:W-:Y:S01]  /*4c20*/  ISETP.NE.AND P0, PT, R102, RZ, PT ;  /* 0x000000ff6600720c */ /* 0x000fe20003f05270 */
[----:B------:R-:W-:Y:S01]  /*4c30*/  IMAD.SHL.U32 R225, R5, 0x2, RZ ;  /* 0x0000000205e17824 */ /* 0x000fe200078e00ff */
[----:B------:R-:W-:Y:S01]  /*4c40*/  FMNMX.FTZ R3, R41, R95, !PT ;  /* 0x0000005f29037209 */ /* 0x000fe20007810000 */
[----:B------:R-:W-:Y:S01]  /*4c50*/  ULDC.64 UR4, c[0x0][0x2c8] ;  /* 0x0000b20000047ab9 */ /* 0x000fe20000000a00 */
[----:B------:R-:W-:Y:S01]  /*4c60*/  ISETP.GT.AND P0, PT, R98, 0x8, !P0 ;  /* 0x000000086200780c */ /* 0x000fe20004704270 */
[--C-:B------:R-:W-:Y:S01]  /*4c70*/  IMAD R219, R4, 0x2, R225.reuse ;  /* 0x0000000204db7824 */ /* 0x100fe200078e02e1 */
[----:B------:R-:W-:Y:S01]  /*4c80*/  FMNMX.FTZ R3, R94, R3, !PT ;  /* 0x000000035e037209 */ /* 0x000fe20007810000 */
[C---:B------:R-:W-:Y:S01]  /*4c90*/  IMAD R220, R0.reuse, 0x2, R225 ;  /* 0x0000000200dc7824 */ /* 0x040fe200078e02e1 */
[----:B------:R-:W-:Y:S01]  /*4ca0*/  ISETP.LT.OR P0, PT, R97, 0x9, P0 ;  /* 0x000000096100780c */ /* 0x000fe20000701670 */
[----:B------:R-:W-:Y:S01]  /*4cb0*/  IMAD R218, R0, 0x2, R219 ;  /* 0x0000000200da7824 */ /* 0x000fe200078e02db */
[----:B------:R-:W-:Y:S01]  /*4cc0*/  FMNMX.FTZ R3, R93, R3, !PT ;  /* 0x000000035d037209 */ /* 0x000fe20007810000 */
[----:B------:R-:W-:Y:S01]  /*4cd0*/  UIMAD.WIDE.U32 UR22, UR19, UR4, URZ ;  /* 0x00000004131672a5 */ /* 0x000fe2000f8e003f */
[----:B------:R-:W-:-:S02]  /*4ce0*/  FSEL R57, R134, -INF , !P0 ;  /* 0xff80000086397808 */ /* 0x000fc40004000000 */
[----:B------:R-:W-:Y:S01]  /*4cf0*/  ISETP.NE.AND P0, PT, R101, RZ, PT ;  /* 0x000000ff6500720c */ /* 0x000fe20003f05270 */
[----:B------:R-:W-:Y:S01]  /*4d00*/  @UP2 USHF.R.U32.HI UR19, URZ, UR5, UR23 ;  /* 0x000000053f132299 */ /* 0x000fe20008011617 */
[----:B------:R-:W-:Y:S02]  /*4d10*/  FMNMX.FTZ R3, R92, R3, !PT ;  /* 0x000000035c037209 */ /* 0x000fe40007810000 */
[----:B------:R-:W-:Y:S01]  /*4d20*/  ISETP.GT.AND P0, PT, R98, 0x9, !P0 ;  /* 0x000000096200780c */ /* 0x000fe20004704270 */
[----:B------:R-:W-:Y:S01]  /*4d30*/  UIADD3 UR4, UR18, UR19, URZ ;  /* 0x0000001312047290 */ /* 0x000fe2000fffe03f */
[----:B------:R-:W-:Y:S02]  /*4d40*/  FMNMX.FTZ R3, R91, R3, !PT ;  /* 0x000000035b037209 */ /* 0x000fe40007810000 */
[----:B------:R-:W-:Y:S01]  /*4d50*/  ISETP.LT.OR P0, PT, R97, 0xa, P0 ;  /* 0x0000000a6100780c */ /* 0x000fe20000701670 */
[----:B------:R-:W-:Y:S01]  /*4d60*/  ULDC UR18, c[0x0][0x328] ;  /* 0x0000ca0000127ab9 */ /* 0x000fe20000000800 */
[----:B------:R-:W-:Y:S01]  /*4d70*/  FMNMX.FTZ R3, R90, R3, !PT ;  /* 0x000000035a037209 */ /* 0x000fe20007810000 */
[----:B------:R-:W-:Y:S01]  /*4d80*/  UIADD3 UR18, UR4, UR18, URZ ;  /* 0x0000001204127290 */ /* 0x000fe2000fffe03f */
[----:B------:R-:W-:-:S02]  /*4d90*/  FSEL R51, R135, -INF , !P0 ;  /* 0xff80000087337808 */ /* 0x000fc40004000000 */
[----:B------:R-:W-:Y:S02]  /*4da0*/  ISETP.NE.AND P0, PT, R145, RZ, PT ;  /* 0x000000ff9100720c */ /* 0x000fe40003f05270 */
[----:B------:R-:W-:Y:S02]  /*4db0*/  FMNMX.FTZ R3, R88, R3, !PT ;  /* 0x0000000358037209 */ /* 0x000fe40007810000 */
[----:B------:R-:W-:Y:S02]  /*4dc0*/  ISETP.GT.AND P0, PT, R98, 0x10, !P0 ;  /* 0x000000106200780c */ /* 0x000fe40004704270 */
[----:B------:R-:W-:Y:S02]  /*4dd0*/  FMNMX.FTZ R3, R86, R3, !PT ;  /* 0x0000000356037209 */ /* 0x000fe40007810000 */
[----:B------:R-:W-:Y:S02]  /*4de0*/  ISETP.LT.OR P0, PT, R97, 0x11, P0 ;  /* 0x000000116100780c */ /* 0x000fe40000701670 */
[----:B------:R-:W-:-:S02]  /*4df0*/  FMNMX.FTZ R3, R85, R3, !PT ;  /* 0x0000000355037209 */ /* 0x000fc40007810000 */
[----:B------:R-:W-:Y:S02]  /*4e00*/  FSEL R48, R22, -INF , !P0 ;  /* 0xff80000016307808 */ /* 0x000fe40004000000 */
[----:B------:R-:W-:Y:S02]  /*4e10*/  ISETP.NE.AND P0, PT, R144, RZ, PT ;  /* 0x000000ff9000720c */ /* 0x000fe40003f05270 */
[----:B------:R-:W-:Y:S02]  /*4e20*/  FMNMX.FTZ R3, R81, R3, !PT ;  /* 0x0000000351037209 */ /* 0x000fe40007810000 */
[----:B------:R-:W-:Y:S02]  /*4e30*/  ISETP.GT.AND P0, PT, R98, 0x11, !P0 ;  /* 0x000000116200780c */ /* 0x000fe40004704270 */
[----:B------:R-:W-:Y:S02]  /*4e40*/  FMNMX.FTZ R3, R7, R3, !PT ;  /* 0x0000000307037209 */ /* 0x000fe40007810000 */
[----:B------:R-:W-:-:S02]  /*4e50*/  ISETP.LT.OR P0, PT, R97, 0x12, P0 ;  /* 0x000000126100780c */ /* 0x000fc40000701670 */
[----:B------:R-:W-:Y:S02]  /*4e60*/  FMNMX.FTZ R3, R73, R3, !PT ;  /* 0x0000000349037209 */ /* 0x000fe40007810000 */
[----:B------:R-:W-:Y:S02]  /*4e70*/  FSEL R38, R23, -INF , !P0 ;  /* 0xff80000017267808 */ /* 0x000fe40004000000 */
[----:B------:R-:W-:Y:S01]  /*4e80*/  ISETP.NE.AND P0, PT, R141, RZ, PT ;  /* 0x000000ff8d00720c */ /* 0x000fe20003f05270 */
[----:B------:R-:W-:Y:S01]  /*4e90*/  LDSM.16.MT88.4 R20, [R220+0x900] ;  /* 0x00090000dc14783b */ /* 0x000fe20000004200 */
[----:B------:R-:W-:Y:S02]  /*4ea0*/  FMNMX.FTZ R3, R72, R3, !PT ;  /* 0x0000000348037209 */ /* 0x000fe40007810000 */
[----:B------:R-:W-:Y:S02]  /*4eb0*/  ISETP.GT.AND P0, PT, R98, 0x18, !P0 ;  /* 0x000000186200780c */ /* 0x000fe40004704270 */
[----:B------:R-:W-:-:S02]  /*4ec0*/  FMNMX.FTZ R3, R69, R3, !PT ;  /* 0x0000000345037209 */ /* 0x000fc40007810000 */
[----:B------:R-:W-:Y:S02]  /*4ed0*/  ISETP.LT.OR P0, PT, R97, 0x19, P0 ;  /* 0x000000196100780c */ /* 0x000fe40000701670 */
[----:B------:R-:W-:Y:S02]  /*4ee0*/  FMNMX.FTZ R8, R82, R83, !PT ;  /* 0x0000005352087209 */ /* 0x000fe40007810000 */
[----:B------:R-:W-:Y:S02]  /*4ef0*/  FSEL R33, R130, -INF , !P0 ;  /* 0xff80000082217808 */ /* 0x000fe40004000000 */
[----:B------:R-:W-:Y:S02]  /*4f00*/  ISETP.NE.AND P0, PT, R140, RZ, PT ;  /* 0x000000ff8c00720c */ /* 0x000fe40003f05270 */
[----:B------:R-:W-:Y:S02]  /*4f10*/  FMNMX.FTZ R3, R68, R3, !PT ;  /* 0x0000000344037209 */ /* 0x000fe40007810000 */
[----:B------:R-:W-:-:S02]  /*4f20*/  ISETP.GT.AND P0, PT, R98, 0x19, !P0 ;  /* 0x000000196200780c */ /* 0x000fc40004704270 */
[----:B------:R-:W-:Y:S02]  /*4f30*/  FMNMX.FTZ R8, R29, R8, !PT ;  /* 0x000000081d087209 */ /* 0x000fe40007810000 */
[----:B------:R-:W-:Y:S02]  /*4f40*/  ISETP.LT.OR P0, PT, R97, 0x1a, P0 ;  /* 0x0000001a6100780c */ /* 0x000fe40000701670 */
[----:B------:R-:W-:Y:S02]  /*4f50*/  FMNMX.FTZ R3, R65, R3, !PT ;  /* 0x0000000341037209 */ /* 0x000fe40007810000 */
[----:B------:R-:W-:Y:S02]  /*4f60*/  FSEL R32, R131, -INF , !P0 ;  /* 0xff80000083207808 */ /* 0x000fe40004000000 */
[----:B------:R-:W-:Y:S02]  /*4f70*/  ISETP.NE.AND P0, PT, R115, RZ, PT ;  /* 0x000000ff7300720c */ /* 0x000fe40003f05270 */
[----:B------:R-:W-:-:S02]  /*4f80*/  FMNMX.FTZ R8, R28, R8, !PT ;  /* 0x000000081c087209 */ /* 0x000fc40007810000 */
[----:B------:R-:W-:Y:S02]  /*4f90*/  ISETP.GT.AND P0, PT, R98, 0x20, !P0 ;  /* 0x000000206200780c */ /* 0x000fe40004704270 */
[----:B------:R-:W-:Y:S02]  /*4fa0*/  FMNMX.FTZ R3, R208, R3, !PT ;  /* 0x00000003d0037209 */ /* 0x000fe40007810000 */
[----:B------:R-:W-:Y:S02]  /*4fb0*/  ISETP.LT.OR P0, PT, R97, 0x21, P0 ;  /* 0x000000216100780c */ /* 0x000fe40000701670 */
[----:B------:R-:W-:Y:S02]  /*4fc0*/  FMNMX.FTZ R8, R61, R8, !PT ;  /* 0x000000083d087209 */ /* 0x000fe40007810000 */
[----:B------:R-:W-:Y:S02]  /*4fd0*/  FSEL R247, R18, -INF , !P0 ;  /* 0xff80000012f77808 */ /* 0x000fe40004000000 */
[----:B------:R-:W-:-:S02]  /*4fe0*/  ISETP.NE.AND P0, PT, R114, RZ, PT ;  /* 0x000000ff7200720c */ /* 0x000fc40003f05270 */
[----:B------:R-:W-:Y:S02]  /*4ff0*/  FMNMX.FTZ R3, R210, R3, !PT ;  /* 0x00000003d2037209 */ /* 0x000fe40007810000 */
[----:B------:R-:W-:Y:S02]  /*5000*/  ISETP.GT.AND P0, PT, R98, 0x21, !P0 ;  /* 0x000000216200780c */ /* 0x000fe40004704270 */
[----:B------:R-:W-:Y:S02]  /*5010*/  FMNMX.FTZ R8, R60, R8, !PT ;  /* 0x000000083c087209 */ /* 0x000fe40007810000 */
[----:B------:R-:W-:Y:S02]  /*5020*/  ISETP.LT.OR P0, PT, R97, 0x22, P0 ;  /* 0x000000226100780c */ /* 0x000fe40000701670 */
[----:B------:R-:W-:Y:S02]  /*5030*/  FMNMX.FTZ R3, R77, R3, !PT ;  /* 0x000000034d037209 */ /* 0x000fe40007810000 */
[----:B------:R-:W-:-:S02]  /*5040*/  FSEL R78, R19, -INF , !P0 ;  /* 0xff800000134e7808 */ /* 0x000fc40004000000 */
[----:B------:R-:W-:Y:S01]  /*5050*/  ISETP.NE.AND P0, PT, R113, RZ, PT ;  /* 0x000000ff7100720c */ /* 0x000fe20003f05270 */
[----:B------:R-:W-:Y:S01]  /*5060*/  LDSM.16.MT88.4 R16, [R219+0x900] ;  /* 0x00090000db10783b */ /* 0x000fe20000004200 */
        /* <DEDUP_REMOVED lines=13> */
[----:B------:R-:W-:Y:S02]  /*5140*/  ISETP.NE.AND P0, PT, R107, RZ, PT ;  /* 0x000000ff6b00720c */ /* 0x000fe40003f05270 */
        /* <DEDUP_REMOVED lines=13> */
[----:B------:R-:W-:Y:S01]  /*5220*/  ISETP.NE.AND P0, PT, R105, RZ, PT ;  /* 0x000000ff6900720c */ /* 0x000fe20003f05270 */
[----:B------:R-:W-:Y:S01]  /*5230*/  LDSM.16.MT88.4 R12, [R218+0x900] ;  /* 0x00090000da0c783b */ /* 0x000fe20000004200 */
        /* <DEDUP_REMOVED lines=22> */
[C---:B------:R-:W-:Y:S02]  /*53a0*/  ISETP.GT.AND P0, PT, R98.reuse, 0x41, !P0 ;  /* 0x000000416200780c */ /* 0x040fe40004704270 */
[----:B------:R-:W-:Y:S02]  /*53b0*/  ISETP.GT.AND P6, PT, R98, 0x50, !P6 ;  /* 0x000000506200780c */ /* 0x000fe400077c4270 */
[----:B------:R-:W-:-:S02]  /*53c0*/  ISETP.LT.OR P0, PT, R97, 0x42, P0 ;  /* 0x000000426100780c */ /* 0x000fc40000701670 */
[----:B------:R-:W-:Y:S02]  /*53d0*/  ISETP.GT.AND P5, PT, R98, 0x51, !P5 ;  /* 0x000000516200780c */ /* 0x000fe40006fa4270 */
[----:B------:R-:W-:Y:S02]  /*53e0*/  FSEL R179, R11, -INF , !P0 ;  /* 0xff8000000bb37808 */ /* 0x000fe40004000000 */
[----:B------:R-:W-:Y:S02]  /*53f0*/  ISETP.NE.AND P0, PT, R2, RZ, PT ;  /* 0x000000ff0200720c */ /* 0x000fe40003f05270 */
[----:B------:R-:W1:Y:S01]  /*5400*/  SHFL.BFLY PT, R2, R3, 0x2, 0x1f ;  /* 0x0c401f0003027f89 */ /* 0x000e6200000e0000 */
[----:B------:R-:W-:Y:S02]  /*5410*/  ISETP.LT.OR P6, PT, R97, 0x51, P6 ;  /* 0x000000516100780c */ /* 0x000fe400037c1670 */
[C---:B------:R-:W-:Y:S02]  /*5420*/  ISETP.GT.AND P0, PT, R98.reuse, 0x1, !P0 ;  /* 0x000000016200780c */ /* 0x040fe40004704270 */
[----:B------:R-:W-:-:S02]  /*5430*/  ISETP.GT.AND P2, PT, R98, 0x58, !P2 ;  /* 0x000000586200780c */ /* 0x000fc40005744270 */
[C---:B------:R-:W-:Y:S02]  /*5440*/  ISETP.LT.OR P0, PT, R97.reuse, 0x2, P0 ;  /* 0x000000026100780c */ /* 0x040fe40000701670 */
[----:B------:R-:W-:Y:S02]  /*5450*/  ISETP.LT.OR P5, PT, R97, 0x52, P5 ;  /* 0x000000526100780c */ /* 0x000fe40002fa1670 */
[----:B------:R-:W-:Y:S02]  /*5460*/  FSEL R75, R27, -INF , !P0 ;  /* 0xff8000001b4b7808 */ /* 0x000fe40004000000 */
[----:B------:R-:W-:Y:S02]  /*5470*/  ISETP.NE.AND P0, PT, R146, RZ, PT ;  /* 0x000000ff9200720c */ /* 0x000fe40003f05270 */
[----:B------:R-:W-:Y:S02]  /*5480*/  FSEL R178, R118, -INF , !P6 ;  /* 0xff80000076b27808 */ /* 0x000fe40007000000 */
[----:B------:R-:W-:-:S02]  /*5490*/  ISETP.GT.AND P0, PT, R98, RZ, !P0 ;  /* 0x000000ff6200720c */ /* 0x000fc40004704270 */
[----:B------:R-:W-:Y:S02]  /*54a0*/  ISETP.GT.AND P1, PT, R98, 0x59, !P1 ;  /* 0x000000596200780c */ /* 0x000fe40004f24270 */
[C---:B------:R-:W-:Y:S02]  /*54b0*/  ISETP.LT.OR P0, PT, R97.reuse, 0x1, P0 ;  /* 0x000000016100780c */ /* 0x040fe40000701670 */
[----:B------:R-:W-:Y:S02]  /*54c0*/  ISETP.LT.OR P2, PT, R97, 0x59, P2 ;  /* 0x000000596100780c */ /* 0x000fe40001741670 */
[----:B-1----:R-:W-:Y:S02]  /*54d0*/  FMNMX.FTZ R3, R3, R2, !PT ;  /* 0x0000000203037209 */ /* 0x002fe40007810000 */
[----:B------:R-:W-:Y:S02]  /*54e0*/  FSEL R181, R26, -INF , !P0 ;  /* 0xff8000001ab57808 */ /* 0x000fe40004000000 */
[----:B------:R-:W-:Y:S01]  /*54f0*/  ISETP.NE.AND P0, PT, R52, RZ, PT ;  /* 0x000000ff3400720c */ /* 0x000fe20003f05270 */
[----:B------:R-:W1:Y:S01]  /*5500*/  SHFL.BFLY PT, R2, R3, 0x1, 0x1f ;  /* 0x0c201f0003027f89 */ /* 0x000e6200000e0000 */
[----:B------:R-:W-:-:S02]  /*5510*/  FMNMX.FTZ R44, R181, R75, !PT ;  /* 0x0000004bb52c7209 */ /* 0x000fc40007810000 */
[----:B------:R-:W-:Y:S01]  /*5520*/  ISETP.GT.AND P0, PT, R98, 0x48, !P0 ;  /* 0x000000486200780c */ /* 0x000fe20004704270 */
[----:B------:R-:W-:Y:S01]  /*5530*/  LDSM.16.MT88.4 R52, [R225+0x100] ;  /* 0x00010000e134783b */ /* 0x000fe20000004200 */
[----:B------:R-:W-:Y:S02]  /*5540*/  FMNMX.FTZ R44, R57, R44, !PT ;  /* 0x0000002c392c7209 */ /* 0x000fe40007810000 */
[----:B------:R-:W-:Y:S01]  /*5550*/  ISETP.LT.OR P0, PT, R97, 0x49, P0 ;  /* 0x000000496100780c */ /* 0x000fe20000701670 */
[----:B------:R-:W-:Y:S01]  /*5560*/  LDSM.16.MT88.4 R24, [R218+0x100] ;  /* 0x00010000da18783b */ /* 0x000fe20000004200 */
[----:B------:R-:W-:Y:S02]  /*5570*/  FMNMX.FTZ R44, R51, R44, !PT ;  /* 0x0000002c332c7209 */ /* 0x000fe40007810000 */
[----:B------:R-:W-:Y:S02]  /*5580*/  FSEL R180, R46, -INF , !P0 ;  /* 0xff8000002eb47808 */ /* 0x000fe40004000000 */
[----:B------:R-:W-:-:S02]  /*5590*/  FMNMX.FTZ R44, R48, R44, !PT ;  /* 0x0000002c302c7209 */ /* 0x000fc40007810000 */
[----:B------:R-:W-:Y:S02]  /*55a0*/  FSEL R176, R119, -INF , !P5 ;  /* 0xff80000077b07808 */ /* 0x000fe40006800000 */
[----:B------:R-:W-:Y:S02]  /*55b0*/  FMNMX.FTZ R44, R38, R44, !PT ;  /* 0x0000002c262c7209 */ /* 0x000fe40007810000 */
[----:B------:R-:W-:Y:S02]  /*55c0*/  ISETP.LT.OR P1, PT, R97, 0x5a, P1 ;  /* 0x0000005a6100780c */ /* 0x000fe40000f21670 */
[----:B------:R-:W-:Y:S02]  /*55d0*/  FMNMX.FTZ R44, R33, R44, !PT ;  /* 0x0000002c212c7209 */ /* 0x000fe40007810000 */
[----:B------:R-:W-:Y:S02]  /*55e0*/  FSEL R174, R34, -INF , !P2 ;  /* 0xff80000022ae7808 */ /* 0x000fe40005000000 */
[----:B-1----:R-:W-:-:S02]  /*55f0*/  FMNMX.FTZ R3, R3, R2, !PT ;  /* 0x0000000203037209 */ /* 0x002fc40007810000 */
[----:B------:R-:W1:Y:S01]  /*5600*/  SHFL.BFLY PT, R2, R8, 0x2, 0x1f ;  /* 0x0c401f0008027f89 */ /* 0x000e6200000e0000 */
[----:B------:R-:W-:Y:S02]  /*5610*/  FMNMX.FTZ R44, R32, R44, !PT ;  /* 0x0000002c202c7209 */ /* 0x000fe40007810000 */
[C---:B------:R-:W-:Y:S01]  /*5620*/  FMUL.FTZ R123, R3.reuse, c[0x0][0x2d0] ;  /* 0x0000b400037b7a20 */ /* 0x040fe20000410000 */
[----:B------:R-:W-:Y:S02]  /*5630*/  FSETP.NEU.FTZ.AND P0, PT, R3, -INF , PT ;  /* 0xff8000000300780b */ /* 0x000fe40003f1d000 */
[----:B------:R-:W-:Y:S02]  /*5640*/  FMNMX.FTZ R44, R247, R44, !PT ;  /* 0x0000002cf72c7209 */ /* 0x000fe40007810000 */
[----:B------:R-:W-:Y:S02]  /*5650*/  FSEL R123, R123, RZ, P0 ;  /* 0x000000ff7b7b7208 */ /* 0x000fe40000000000 */
[----:B------:R-:W-:-:S02]  /*5660*/  FMNMX.FTZ R44, R78, R44, !PT ;  /* 0x0000002c4e2c7209 */ /* 0x000fc40007810000 */
[----:B------:R-:W-:Y:S01]  /*5670*/  FSEL R175, R35, -INF , !P1 ;  /* 0xff80000023af7808 */ /* 0x000fe20004800000 */
[--C-:B------:R-:W-:Y:S01]  /*5680*/  FFMA.FTZ R141, R41, c[0x0][0x2d0], -R123.reuse ;  /* 0x0000b400298d7a23 */ /* 0x100fe2000001087b */
[----:B------:R-:W-:Y:S01]  /*5690*/  FMNMX.FTZ R44, R155, R44, !PT ;  /* 0x0000002c9b2c7209 */ /* 0x000fe20007810000 */
[--C-:B------:R-:W-:Y:S02]  /*56a0*/  FFMA.FTZ R140, R95, c[0x0][0x2d0], -R123.reuse ;  /* 0x0000b4005f8c7a23 */ /* 0x100fe4000001087b */
[--C-:B------:R-:W-:Y:S01]  /*56b0*/  FFMA.FTZ R164, R94, c[0x0][0x2d0], -R123.reuse ;  /* 0x0000b4005ea47a23 */ /* 0x100fe2000001087b */
[----:B------:R-:W-:Y:S01]  /*56c0*/  FMNMX.FTZ R44, R154, R44, !PT ;  /* 0x0000002c9a2c7209 */ /* 0x000fe20007810000 */
[--C-:B------:R-:W-:Y:S01]  /*56d0*/  FFMA.FTZ R107, R93, c[0x0][0x2d0], -R123.reuse ;  /* 0x0000b4005d6b7a23 */ /* 0x100fe2000001087b */
[----:B------:R-:W-:Y:S01]  /*56e0*/  MUFU.EX2 R141, R141 ;  /* 0x0000008d008d7308 */ /* 0x000fe20000000800 */
[--C-:B------:R-:W-:Y:S01]  /*56f0*/  FFMA.FTZ R105, R92, c[0x0][0x2d0], -R123.reuse ;  /* 0x0000b4005c697a23 */ /* 0x100fe2000001087b */
[----:B------:R-:W-:Y:S01]  /*5700*/  FMNMX.FTZ R44, R209, R44, !PT ;  /* 0x0000002cd12c7209 */ /* 0x000fe20007810000 */
[--C-:B------:R-:W-:Y:S01]  /*5710*/  FFMA.FTZ R99, R91, c[0x0][0x2d0], -R123.reuse ;  /* 0x0000b4005b637a23 */ /* 0x100fe2000001087b */
[----:B-1----:R-:W-:Y:S01]  /*5720*/  FMNMX.FTZ R8, R8, R2, !PT ;  /* 0x0000000208087209 */ /* 0x002fe20007810000 */
[--C-:B------:R-:W-:Y:S01]  /*5730*/  FFMA.FTZ R46, R88, c[0x0][0x2d0], -R123.reuse ;  /* 0x0000b400582e7a23 */ /* 0x100fe2000001087b */
[----:B------:R-:W-:Y:S01]  /*5740*/  FMNMX.FTZ R44, R205, R44, !PT ;  /* 0x0000002ccd2c7209 */ /* 0x000fe20007810000 */
[--C-:B------:R-:W-:Y:S01]  /*5750*/  FFMA.FTZ R118, R86, c[0x0][0x2d0], -R123.reuse ;  /* 0x0000b40056767a23 */ /* 0x100fe2000001087b */
[----:B------:R-:W1:Y:S01]  /*5760*/  MUFU.EX2 R140, R140 ;  /* 0x0000008c008c7308 */ /* 0x000e620000000800 */
[----:B------:R-:W2:Y:S01]  /*5770*/  SHFL.BFLY PT, R2, R8, 0x1, 0x1f ;  /* 0x0c201f0008027f89 */ /* 0x000ea200000e0000 */
[----:B------:R-:W-:Y:S01]  /*5780*/  FMNMX.FTZ R44, R203, R44, !PT ;  /* 0x0000002ccb2c7209 */ /* 0x000fe20007810000 */
[----:B------:R-:W-:-:S02]  /*5790*/  FFMA.FTZ R45, R81, c[0x0][0x2d0], -R123 ;  /* 0x0000b400512d7a23 */ /* 0x000fc4000001087b */
[----:B------:R-:W-:Y:S01]  /*57a0*/  LDSM.16.MT88.4 R92, [R225+0x1100] ;  /* 0x00110000e15c783b */ /* 0x000fe20000004200 */
[----:B------:R-:W-:Y:S01]  /*57b0*/  FMNMX.FTZ R44, R202, R44, !PT ;  /* 0x0000002cca2c7209 */ /* 0x000fe20007810000 */
[--C-:B------:R-:W-:Y:S01]  /*57c0*/  FFMA.FTZ R7, R7, c[0x0][0x2d0], -R123.reuse ;  /* 0x0000b40007077a23 */ /* 0x100fe2000001087b */
[----:B------:R-:W-:Y:S01]  /*57d0*/  MUFU.EX2 R164, R164 ;  /* 0x000000a400a47308 */ /* 0x000fe20000000800 */
[--C-:B------:R-:W-:Y:S01]  /*57e0*/  FFMA.FTZ R195, R73, c[0x0][0x2d0], -R123.reuse ;  /* 0x0000b40049c37a23 */ /* 0x100fe2000001087b */
[----:B------:R-:W-:Y:S01]  /*57f0*/  FMNMX.FTZ R44, R177, R44, !PT ;  /* 0x0000002cb12c7209 */ /* 0x000fe20007810000 */
[--C-:B------:R-:W-:Y:S02]  /*5800*/  FFMA.FTZ R194, R72, c[0x0][0x2d0], -R123.reuse ;  /* 0x0000b40048c27a23 */ /* 0x100fe4000001087b */
[--C-:B------:R-:W-:Y:S01]  /*5810*/  FFMA.FTZ R197, R69, c[0x0][0x2d0], -R123.reuse ;  /* 0x0000b40045c57a23 */ /* 0x100fe2000001087b */
[----:B------:R-:W-:Y:S01]  /*5820*/  FMNMX.FTZ R44, R179, R44, !PT ;  /* 0x0000002cb32c7209 */ /* 0x000fe20007810000 */
[--C-:B------:R-:W-:Y:S01]  /*5830*/  FFMA.FTZ R199, R68, c[0x0][0x2d0], -R123.reuse ;  /* 0x0000b40044c77a23 */ /* 0x100fe2000001087b */
[----:B------:R-:W3:Y:S01]  /*5840*/  MUFU.EX2 R107, R107 ;  /* 0x0000006b006b7308 */ /* 0x000ee20000000800 */
[----:B-1----:R-:W-:Y:S01]  /*5850*/  F2FP.PACK_AB R124, R140, R141 ;  /* 0x0000008d8c7c723e */ /* 0x002fe200000000ff */
[--C-:B------:R-:W-:Y:S01]  /*5860*/  FFMA.FTZ R200, R65, c[0x0][0x2d0], -R123.reuse ;  /* 0x0000b40041c87a23 */ /* 0x100fe2000001087b */
[----:B------:R-:W-:Y:S01]  /*5870*/  FMNMX.FTZ R44, R180, R44, !PT ;  /* 0x0000002cb42c7209 */ /* 0x000fe20007810000 */
[----:B------:R-:W-:-:S02]  /*5880*/  FFMA.FTZ R208, R208, c[0x0][0x2d0], -R123 ;  /* 0x0000b400d0d07a23 */ /* 0x000fc4000001087b */
[--C-:B------:R-:W-:Y:S02]  /*5890*/  FFMA.FTZ R210, R210, c[0x0][0x2d0], -R123.reuse ;  /* 0x0000b400d2d27a23 */ /* 0x100fe4000001087b */
[----:B------:R-:W-:Y:S01]  /*58a0*/  MUFU.EX2 R105, R105 ;  /* 0x0000006900697308 */ /* 0x000fe20000000800 */
[----:B--2---:R-:W-:Y:S01]  /*58b0*/  FMNMX.FTZ R2, R8, R2, !PT ;  /* 0x0000000208027209 */ /* 0x004fe20007810000 */
[--C-:B------:R-:W-:Y:S01]  /*58c0*/  FFMA.FTZ R211, R77, c[0x0][0x2d0], -R123.reuse ;  /* 0x0000b4004dd37a23 */ /* 0x100fe2000001087b */
[----:B------:R-:W-:Y:S01]  /*58d0*/  FMNMX.FTZ R8, R59, R58, !PT ;  /* 0x0000003a3b087209 */ /* 0x000fe20007810000 */
[----:B------:R-:W-:Y:S01]  /*58e0*/  FFMA.FTZ R111, R111, c[0x0][0x2d0], -R123 ;  /* 0x0000b4006f6f7a23 */ /* 0x000fe2000001087b */
[C---:B------:R-:W-:Y:S01]  /*58f0*/  FSETP.NEU.FTZ.AND P0, PT, R2.reuse, -INF , PT ;  /* 0xff8000000200780b */ /* 0x040fe20003f1d000 */
[----:B------:R-:W-:Y:S01]  /*5900*/  FMUL.FTZ R122, R2, c[0x0][0x2d0] ;  /* 0x0000b400027a7a20 */ /* 0x000fe20000410000 */
[----:B------:R-:W-:Y:S01]  /*5910*/  FMNMX.FTZ R8, R56, R8, !PT ;  /* 0x0000000838087209 */ /* 0x000fe20007810000 */
[----:B------:R-:W-:Y:S01]  /*5920*/  MUFU.EX2 R99, R99 ;  /* 0x0000006300637308 */ /* 0x000fe20000000800 */
[----:B---3--:R-:W-:-:S02]  /*5930*/  F2FP.PACK_AB R126, R107, R164 ;  /* 0x000000a46b7e723e */ /* 0x008fc400000000ff */
[----:B------:R-:W-:Y:S02]  /*5940*/  FMNMX.FTZ R8, R50, R8, !PT ;  /* 0x0000000832087209 */ /* 0x000fe40007810000 */
[----:B------:R-:W-:Y:S02]  /*5950*/  FSEL R122, R122, RZ, P0 ;  /* 0x000000ff7a7a7208 */ /* 0x000fe40000000000 */
[----:B------:R-:W-:Y:S01]  /*5960*/  FMNMX.FTZ R8, R49, R8, !PT ;  /* 0x0000000831087209 */ /* 0x000fe20007810000 */
[----:B------:R-:W-:Y:S01]  /*5970*/  MUFU.EX2 R46, R46 ;  /* 0x0000002e002e7308 */ /* 0x000fe20000000800 */
[----:B------:R-:W-:Y:S01]  /*5980*/  ISETP.NE.AND P0, PT, R40, RZ, PT ;  /* 0x000000ff2800720c */ /* 0x000fe20003f05270 */
[--C-:B------:R-:W-:Y:S01]  /*5990*/  FFMA.FTZ R167, R29, c[0x0][0x2d0], -R122.reuse ;  /* 0x0000b4001da77a23 */ /* 0x100fe2000001087a */
[----:B------:R-:W-:Y:S01]  /*59a0*/  FMNMX.FTZ R8, R39, R8, !PT ;  /* 0x0000000827087209 */ /* 0x000fe20007810000 */
[--C-:B------:R-:W-:Y:S01]  /*59b0*/  FFMA.FTZ R104, R28, c[0x0][0x2d0], -R122.reuse ;  /* 0x0000b4001c687a23 */ /* 0x100fe2000001087a */
[----:B------:R-:W-:Y:S01]  /*59c0*/  ISETP.GT.AND P0, PT, R98, 0x49, !P0 ;  /* 0x000000496200780c */ /* 0x000fe20004704270 */
[----:B------:R-:W-:Y:S01]  /*59d0*/  LDSM.16.MT88.4 R40, [R220+0x100] ;  /* 0x00010000dc28783b */ /* 0x000fe20000004200 */
[----:B------:R-:W-:Y:S01]  /*59e0*/  FMNMX.FTZ R5, R37, R8, !PT ;  /* 0x0000000825057209 */ /* 0x000fe20007810000 */
[--C-:B------:R-:W-:Y:S01]  /*59f0*/  FFMA.FTZ R166, R82, c[0x0][0x2d0], -R122.reuse ;  /* 0x0000b40052a67a23 */ /* 0x100fe2000001087a */
[----:B------:R-:W-:Y:S01]  /*5a00*/  ISETP.LT.OR P0, PT, R97, 0x4a, P0 ;  /* 0x0000004a6100780c */ /* 0x000fe20000701670 */
[----:B------:R-:W-:Y:S01]  /*5a10*/  LDSM.16.MT88.4 R28, [R219+0x100] ;  /* 0x00010000db1c783b */ /* 0x000fe20000004200 */
[----:B------:R-:W-:Y:S01]  /*5a20*/  FMNMX.FTZ R5, R36, R5, !PT ;  /* 0x0000000524057209 */ /* 0x000fe20007810000 */
[--C-:B------:R-:W-:Y:S01]  /*5a30*/  FFMA.FTZ R165, R83, c[0x0][0x2d0], -R122.reuse ;  /* 0x0000b40053a57a23 */ /* 0x100fe2000001087a */
[----:B------:R-:W-:Y:S01]  /*5a40*/  FSEL R182, R47, -INF , !P0 ;  /* 0xff8000002fb67808 */ /* 0x000fe20004000000 */
[----:B------:R-:W-:Y:S01]  /*5a50*/  MUFU.EX2 R166, R166 ;  /* 0x000000a600a67308 */ /* 0x000fe20000000800 */
[----:B------:R-:W-:Y:S01]  /*5a60*/  FMNMX.FTZ R5, R244, R5, !PT ;  /* 0x00000005f4057209 */ /* 0x000fe20007810000 */
[--C-:B------:R-:W-:Y:S01]  /*5a70*/  FFMA.FTZ R106, R61, c[0x0][0x2d0], -R122.reuse ;  /* 0x0000b4003d6a7a23 */ /* 0x100fe2000001087a */
[----:B------:R-:W-:Y:S01]  /*5a80*/  FMNMX.FTZ R44, R182, R44, !PT ;  /* 0x0000002cb62c7209 */ /* 0x000fe20007810000 */
[--C-:B------:R-:W-:Y:S01]  /*5a90*/  FFMA.FTZ R117, R60, c[0x0][0x2d0], -R122.reuse ;  /* 0x0000b4003c757a23 */ /* 0x100fe2000001087a */
[----:B------:R-:W-:Y:S01]  /*5aa0*/  FMNMX.FTZ R5, R245, R5, !PT ;  /* 0x00000005f5057209 */ /* 0x000fe20007810000 */
[----:B------:R-:W-:Y:S01]  /*5ab0*/  LDSM.16.MT88.4 R60, [R225+0x900] ;  /* 0x00090000e13c783b */ /* 0x000fe20000004200 */
[----:B------:R-:W-:Y:S01]  /*5ac0*/  FMNMX.FTZ R44, R178, R44, !PT ;  /* 0x0000002cb22c7209 */ /* 0x000fe20007810000 */
[----:B------:R-:W1:Y:S01]  /*5ad0*/  MUFU.EX2 R165, R165 ;  /* 0x000000a500a57308 */ /* 0x000e620000000800 */
[----:B------:R-:W-:Y:S01]  /*5ae0*/  FMNMX.FTZ R4, R246, R5, !PT ;  /* 0x00000005f6047209 */ /* 0x000fe20007810000 */
[--C-:B------:R-:W-:Y:S01]  /*5af0*/  FFMA.FTZ R98, R90, c[0x0][0x2d0], -R123.reuse ;  /* 0x0000b4005a627a23 */ /* 0x100fe2000001087b */
[----:B------:R-:W-:Y:S01]  /*5b00*/  FMNMX.FTZ R44, R176, R44, !PT ;  /* 0x0000002cb02c7209 */ /* 0x000fe20007810000 */
[--C-:B------:R-:W-:Y:S01]  /*5b10*/  FFMA.FTZ R116, R87, c[0x0][0x2d0], -R122.reuse ;  /* 0x0000b40057747a23 */ /* 0x100fe2000001087a */
[----:B------:R-:W-:Y:S01]  /*5b20*/  FMNMX.FTZ R4, R76, R4, !PT ;  /* 0x000000044c047209 */ /* 0x000fe20007810000 */
[--C-:B------:R-:W-:Y:S01]  /*5b30*/  FFMA.FTZ R89, R89, c[0x0][0x2d0], -R122.reuse ;  /* 0x0000b40059597a23 */ /* 0x100fe2000001087a */
[----:B------:R-:W-:Y:S01]  /*5b40*/  FMNMX.FTZ R44, R174, R44, !PT ;  /* 0x0000002cae2c7209 */ /* 0x000fe20007810000 */
[----:B------:R-:W-:Y:S01]  /*5b50*/  MUFU.EX2 R167, R167 ;  /* 0x000000a700a77308 */ /* 0x000fe20000000800 */
[----:B------:R-:W-:Y:S01]  /*5b60*/  FMNMX.FTZ R0, R152, R4, !PT ;  /* 0x0000000498007209 */ /* 0x000fe20007810000 */
[----:B------:R-:W-:Y:S01]  /*5b70*/  FFMA.FTZ R97, R85, c[0x0][0x2d0], -R123 ;  /* 0x0000b40055617a23 */ /* 0x000fe2000001087b */
[----:B------:R-:W-:Y:S01]  /*5b80*/  FMNMX.FTZ R44, R175, R44, !PT ;  /* 0x0000002caf2c7209 */ /* 0x000fe20007810000 */
[--C-:B------:R-:W-:Y:S01]  /*5b90*/  FFMA.FTZ R96, R84, c[0x0][0x2d0], -R122.reuse ;  /* 0x0000b40054607a23 */ /* 0x100fe2000001087a */
[----:B------:R-:W-:Y:S01]  /*5ba0*/  FMNMX.FTZ R0, R153, R0, !PT ;  /* 0x0000000099007209 */ /* 0x000fe20007810000 */
[--C-:B------:R-:W-:Y:S01]  /*5bb0*/  FFMA.FTZ R47, R80, c[0x0][0x2d0], -R122.reuse ;  /* 0x0000b400502f7a23 */ /* 0x100fe2000001087a */
[----:B------:R-:W-:Y:S01]  /*5bc0*/  LDSM.16.MT88.4 R84, [R219+0x1100] ;  /* 0x00110000db54783b */ /* 0x000fe20000004200 */
[----:B------:R-:W2:Y:S01]  /*5bd0*/  MUFU.EX2 R104, R104 ;  /* 0x0000006800687308 */ /* 0x000ea20000000800 */
[----:B------:R-:W-:Y:S01]  /*5be0*/  FMNMX.FTZ R0, R120, R0, !PT ;  /* 0x0000000078007209 */ /* 0x000fe20007810000 */
[--C-:B------:R-:W-:Y:S01]  /*5bf0*/  FFMA.FTZ R201, R70, c[0x0][0x2d0], -R122.reuse ;  /* 0x0000b40046c97a23 */ /* 0x100fe2000001087a */
[----:B------:R-:W3:Y:S01]  /*5c00*/  SHFL.BFLY PT, R5, R44, 0x2, 0x1f ;  /* 0x0c401f002c057f89 */ /* 0x000ee200000e0000 */
[----:B-1----:R-:W-:Y:S01]  /*5c10*/  F2FP.PACK_AB R125, R165, R166 ;  /* 0x000000a6a57d723e */ /* 0x002fe200000000ff */
[--C-:B------:R-:W-:Y:S01]  /*5c20*/  FFMA.FTZ R204, R67, c[0x0][0x2d0], -R122.reuse ;  /* 0x0000b40043cc7a23 */ /* 0x100fe2000001087a */
[----:B------:R-:W-:Y:S01]  /*5c30*/  FMNMX.FTZ R0, R121, R0, !PT ;  /* 0x0000000079007209 */ /* 0x000fe20007810000 */
[----:B------:R-:W-:Y:S01]  /*5c40*/  LDSM.16.MT88.4 R80, [R218+0x1100] ;  /* 0x00110000da50783b */ /* 0x000fe20000004200 */
[----:B------:R-:W1:Y:S01]  /*5c50*/  MUFU.EX2 R98, R98 ;  /* 0x0000006200627308 */ /* 0x000e620000000800 */
[----:B------:R-:W-:Y:S01]  /*5c60*/  F2FP.PACK_AB R8, R99, R105 ;  /* 0x000000696308723e */ /* 0x000fe200000000ff */
[--C-:B------:R-:W-:Y:S01]  /*5c70*/  FFMA.FTZ R207, R66, c[0x0][0x2d0], -R122.reuse ;  /* 0x0000b40042cf7a23 */ /* 0x100fe2000001087a */
[----:B------:R-:W-:Y:S01]  /*5c80*/  FMNMX.FTZ R0, R142, R0, !PT ;  /* 0x000000008e007209 */ /* 0x000fe20007810000 */
[----:B------:R-:W-:-:S02]  /*5c90*/  FFMA.FTZ R206, R64, c[0x0][0x2d0], -R122 ;  /* 0x0000b40040ce7a23 */ /* 0x000fc4000001087a */
[----:B------:R-:W-:Y:S01]  /*5ca0*/  LDSM.16.MT88.4 R64, [R219+0x1900] ;  /* 0x00190000db40783b */ /* 0x000fe20000004200 */
[----:B------:R-:W-:Y:S01]  /*5cb0*/  FMNMX.FTZ R0, R143, R0, !PT ;  /* 0x000000008f007209 */ /* 0x000fe20007810000 */
[----:B------:R-:W-:Y:S01]  /*5cc0*/  MUFU.EX2 R106, R106 ;  /* 0x0000006a006a7308 */ /* 0x000fe20000000800 */
[----:B--2---:R-:W-:Y:S01]  /*5cd0*/  F2FP.PACK_AB R127, R104, R167 ;  /* 0x000000a7687f723e */ /* 0x004fe200000000ff */
[--C-:B------:R-:W-:Y:S01]  /*5ce0*/  FFMA.FTZ R240, R240, c[0x0][0x2d0], -R122.reuse ;  /* 0x0000b400f0f07a23 */ /* 0x100fe2000001087a */
[----:B------:R-:W-:Y:S01]  /*5cf0*/  FMNMX.FTZ R0, R156, R0, !PT ;  /* 0x000000009c007209 */ /* 0x000fe20007810000 */
[--C-:B------:R-:W-:Y:S02]  /*5d00*/  FFMA.FTZ R241, R241, c[0x0][0x2d0], -R122.reuse ;  /* 0x0000b400f1f17a23 */ /* 0x100fe4000001087a */
[--C-:B------:R-:W-:Y:S01]  /*5d10*/  FFMA.FTZ R242, R242, c[0x0][0x2d0], -R122.reuse ;  /* 0x0000b400f2f27a23 */ /* 0x100fe2000001087a */
[----:B------:R-:W-:Y:S01]  /*5d20*/  FMNMX.FTZ R0, R157, R0, !PT ;  /* 0x000000009d007209 */ /* 0x000fe20007810000 */
[C---:B------:R-:W-:Y:S01]  /*5d30*/  HMMA.16816.F32 R160, R124.reuse, R52, RZ ;  /* 0x000000347ca0723c */ /* 0x040fe200000018ff */
[----:B------:R-:W2:Y:S01]  /*5d40*/  MUFU.EX2 R117, R117 ;  /* 0x0000007500757308 */ /* 0x000ea20000000800 */
[----:B-1----:R-:W-:Y:S01]  /*5d50*/  F2FP.PACK_AB R10, R46, R98 ;  /* 0x000000622e0a723e */ /* 0x002fe200000000ff */
[--C-:B------:R-:W-:Y:S01]  /*5d60*/  FFMA.FTZ R243, R79, c[0x0][0x2d0], -R122.reuse ;  /* 0x0000b4004ff37a23 */ /* 0x100fe2000001087a */
[----:B------:R-:W-:Y:S01]  /*5d70*/  FMNMX.FTZ R0, R158, R0, !PT ;  /* 0x000000009e007209 */ /* 0x000fe20007810000 */
[----:B------:R-:W-:Y:S01]  /*5d80*/  FADD.FTZ R165, R166, R165 ;  /* 0x000000a5a6a57221 */ /* 0x000fe20000010000 */
[----:B---3--:R-:W-:Y:S01]  /*5d90*/  FMNMX.FTZ R44, R44, R5, !PT ;  /* 0x000000052c2c7209 */ /* 0x008fe20007810000 */
[----:B------:R-:W-:Y:S01]  /*5da0*/  FFMA.FTZ R5, R74, c[0x0][0x2d0], -R122 ;  /* 0x0000b4004a057a23 */ /* 0x000fe2000001087a */
[----:B------:R-:W-:Y:S01]  /*5db0*/  FMNMX.FTZ R0, R159, R0, !PT ;  /* 0x000000009f007209 */ /* 0x000fe20007810000 */
[----:B------:R-:W-:Y:S01]  /*5dc0*/  HMMA.16816.F32 R144, R124, R40, RZ ;  /* 0x000000287c90723c */ /* 0x000fe200000018ff */
[----:B------:R1:W3:Y:S01]  /*5dd0*/  MUFU.EX2 R119, R89 ;  /* 0x0000005900777308 */ /* 0x0002e20000000800 */
[----:B------:R-:W4:Y:S01]  /*5de0*/  SHFL.BFLY PT, R34, R44, 0x1, 0x1f ;  /* 0x0c201f002c227f89 */ /* 0x000f2200000e0000 */
[----:B------:R-:W-:Y:S01]  /*5df0*/  FMNMX.FTZ R0, R171, R0, !PT ;  /* 0x00000000ab007209 */ /* 0x000fe20007810000 */
[----:B------:R-:W-:-:S03]  /*5e00*/  FADD.FTZ R165, R167, R165 ;  /* 0x000000a5a7a57221 */ /* 0x000fc60000010000 */
[----:B------:R-:W-:Y:S01]  /*5e10*/  FMNMX.FTZ R0, R173, R0, !PT ;  /* 0x00000000ad007209 */ /* 0x000fe20007810000 */
[C---:B------:R-:W-:Y:S01]  /*5e20*/  HMMA.16816.F32 R132, R124.reuse, R28, RZ ;  /* 0x0000001c7c84723c */ /* 0x040fe200000018ff */
[----:B------:R-:W5:Y:S01]  /*5e30*/  MUFU.EX2 R116, R116 ;  /* 0x0000007400747308 */ /* 0x000f620000000800 */
[C---:B--2---:R-:W-:Y:S01]  /*5e40*/  F2FP.PACK_AB R9, R117.reuse, R106 ;  /* 0x0000006a7509723e */ /* 0x044fe200000000ff */
[----:B------:R-:W-:Y:S01]  /*5e50*/  FADD.FTZ R165, R104, R165 ;  /* 0x000000a568a57221 */ /* 0x000fe20000010000 */
[----:B------:R-:W2:Y:S03]  /*5e60*/  SHFL.BFLY PT, R4, R0, 0x2, 0x1f ;  /* 0x0c401f0000047f89 */ /* 0x000ea600000e0000 */
[----:B------:R-:W-:Y:S01]  /*5e70*/  FADD.FTZ R165, R106, R165 ;  /* 0x000000a56aa57221 */ /* 0x000fe20000010000 */
[----:B------:R-:W-:Y:S01]  /*5e80*/  HMMA.16816.F32 R128, R124, R24, RZ ;  /* 0x000000187c80723c */ /* 0x000fe200000018ff */
[----:B-1----:R-:W-:Y:S01]  /*5e90*/  LDSM.16.MT88.4 R88, [R220+0x1100] ;  /* 0x00110000dc58783b */ /* 0x002fe20000004200 */
[----:B------:R-:W-:Y:S01]  /*5ea0*/  MUFU.EX2 R118, R118 ;  /* 0x0000007600767308 */ /* 0x000fe20000000800 */
[----:B------:R-:W-:-:S04]  /*5eb0*/  FADD.FTZ R165, R117, R165 ;  /* 0x000000a575a57221 */ /* 0x000fc80000010000 */
[----:B---3--:R-:W-:Y:S01]  /*5ec0*/  FADD.FTZ R165, R119, R165 ;  /* 0x000000a577a57221 */ /* 0x008fe20000010000 */
[----:B------:R-:W-:Y:S01]  /*5ed0*/  HMMA.16816.F32 R148, R124, R54, RZ ;  /* 0x000000367c94723c */ /* 0x000fe200000018ff */
[----:B-----5:R-:W-:Y:S01]  /*5ee0*/  F2FP.PACK_AB R11, R116, R119 ;  /* 0x00000077740b723e */ /* 0x020fe200000000ff */
[----:B------:R-:W-:Y:S01]  /*5ef0*/  MUFU.EX2 R97, R97 ;  /* 0x0000006100617308 */ /* 0x000fe20000000800 */
[----:B----4-:R-:W-:Y:S01]  /*5f00*/  FMNMX.FTZ R44, R34, R44, !PT ;  /* 0x0000002c222c7209 */ /* 0x010fe20007810000 */
[----:B------:R-:W-:-:S04]  /*5f10*/  FADD.FTZ R165, R116, R165 ;  /* 0x000000a574a57221 */ /* 0x000fc80000010000 */
[----:B------:R-:W-:Y:S01]  /*5f20*/  HMMA.16816.F32 R100, R124, R42, RZ ;  /* 0x0000002a7c64723c */ /* 0x000fe200000018ff */
[----:B------:R-:W-:Y:S01]  /*5f30*/  FMUL.FTZ R198, R44, c[0x0][0x2d0] ;  /* 0x0000b4002cc67a20 */ /* 0x000fe20000410000 */
[----:B------:R-:W-:Y:S01]  /*5f40*/  MUFU.EX2 R45, R45 ;  /* 0x0000002d002d7308 */ /* 0x000fe20000000800 */
[----:B--2---:R-:W-:-:S05]  /*5f50*/  FMNMX.FTZ R0, R0, R4, !PT ;  /* 0x0000000400007209 */ /* 0x004fca0007810000 */
[C---:B------:R-:W-:Y:S01]  /*5f60*/  HMMA.16816.F32 R112, R124.reuse, R30, RZ ;  /* 0x0000001e7c70723c */ /* 0x040fe200000018ff */
[----:B------:R-:W1:Y:S01]  /*5f70*/  SHFL.BFLY PT, R4, R0, 0x1, 0x1f ;  /* 0x0c201f0000047f89 */ /* 0x000e6200000e0000 */
[----:B------:R-:W-:Y:S06]  /*5f80*/  MUFU.EX2 R7, R7 ;  /* 0x0000000700077308 */ /* 0x000fec0000000800 */
[----:B------:R-:W-:Y:S02]  /*5f90*/  HMMA.16816.F32 R124, R124, R26, RZ ;  /* 0x0000001a7c7c723c */ /* 0x000fe400000018ff */
[----:B------:R-:W2:Y:S06]  /*5fa0*/  MUFU.EX2 R96, R96 ;  /* 0x0000006000607308 */ /* 0x000eac0000000800 */
[C---:B------:R-:W-:Y:S02]  /*5fb0*/  HMMA.16816.F32 R160, R8.reuse, R60, R160 ;  /* 0x0000003c08a0723c */ /* 0x040fe400000018a0 */
[----:B------:R-:W3:Y:S06]  /*5fc0*/  MUFU.EX2 R47, R47 ;  /* 0x0000002f002f7308 */ /* 0x000eec0000000800 */
[----:B------:R-:W-:Y:S01]  /*5fd0*/  HMMA.16816.F32 R144, R8, R20, R144 ;  /* 0x000000140890723c */ /* 0x000fe20000001890 */
[----:B-1----:R-:W-:Y:S01]  /*5fe0*/  FMNMX.FTZ R0, R0, R4, !PT ;  /* 0x0000000400007209 */ /* 0x002fe20007810000 */
[----:B------:R-:W-:Y:S01]  /*5ff0*/  FFMA.FTZ R4, R71, c[0x0][0x2d0], -R122 ;  /* 0x0000b40047047a23 */ /* 0x000fe2000001087a */
[----:B------:R-:W-:Y:S01]  /*6000*/  MUFU.EX2 R5, R5 ;  /* 0x0000000500057308 */ /* 0x000fe20000000800 */
[----:B------:R-:W-:Y:S01]  /*6010*/  LDSM.16.MT88.4 R68, [R220+0x1900] ;  /* 0x00190000dc44783b */ /* 0x000fe20000004200 */
[C---:B------:R-:W-:Y:S01]  /*6020*/  FSETP.NEU.FTZ.AND P0, PT, R0.reuse, -INF , PT ;  /* 0xff8000000000780b */ /* 0x040fe20003f1d000 */
[----:B------:R-:W-:-:S02]  /*6030*/  FMUL.FTZ R196, R0, c[0x0][0x2d0] ;  /* 0x0000b40000c47a20 */ /* 0x000fc40000410000 */
[C---:B------:R-:W-:Y:S01]  /*6040*/  HMMA.16816.F32 R132, R8.reuse, R16, R132 ;  /* 0x000000100884723c */ /* 0x040fe20000001884 */
[----:B--2---:R-:W-:Y:S02]  /*6050*/  FADD.FTZ R165, R96, R165 ;  /* 0x000000a560a57221 */ /* 0x004fe40000010000 */
[----:B------:R-:W-:Y:S01]  /*6060*/  FSEL R196, R196, RZ, P0 ;  /* 0x000000ffc4c47208 */ /* 0x000fe20000000000 */
[----:B------:R-:W1:Y:S01]  /*6070*/  MUFU.EX2 R4, R4 ;  /* 0x0000000400047308 */ /* 0x000e620000000800 */
[----:B------:R-:W-:Y:S01]  /*6080*/  FSETP.NEU.FTZ.AND P0, PT, R44, -INF , PT ;  /* 0xff8000002c00780b */ /* 0x000fe20003f1d000 */
[----:B---3--:R-:W-:Y:S02]  /*6090*/  FADD.FTZ R165, R47, R165 ;  /* 0x000000a52fa57221 */ /* 0x008fe40000010000 */
[----:B------:R-:W-:Y:S01]  /*60a0*/  HMMA.16816.F32 R128, R8, R12, R128 ;  /* 0x0000000c0880723c */ /* 0x000fe20000001880 */
[----:B------:R-:W-:Y:S01]  /*60b0*/  FSEL R198, R198, RZ, P0 ;  /* 0x000000ffc6c67208 */ /* 0x000fe20000000000 */
[--C-:B------:R-:W-:Y:S01]  /*60c0*/  FFMA.FTZ R168, R59, c[0x0][0x2d0], -R196.reuse ;  /* 0x0000b4003ba87a23 */ /* 0x100fe200000108c4 */
[----:B------:R-:W-:Y:S01]  /*60d0*/  PLOP3.LUT P0, PT, PT, PT, UP1, 0x40, 0x0 ;  /* 0x000000000000781c */ /* 0x000fe20003f0e818 */
[--C-:B------:R-:W-:Y:S01]  /*60e0*/  FFMA.FTZ R170, R58, c[0x0][0x2d0], -R196.reuse ;  /* 0x0000b4003aaa7a23 */ /* 0x100fe200000108c4 */
[----:B------:R-:W-:Y:S01]  /*60f0*/  MUFU.EX2 R195, R195 ;  /* 0x000000c300c37308 */ /* 0x000fe20000000800 */
[----:B------:R-:W-:-:S02]  /*6100*/  FFMA.FTZ R169, R56, c[0x0][0x2d0], -R196 ;  /* 0x0000b40038a97a23 */ /* 0x000fc400000108c4 */
[C---:B------:R-:W-:Y:S01]  /*6110*/  HMMA.16816.F32 R148, R8.reuse, R62, R148 ;  /* 0x0000003e0894723c */ /* 0x040fe20000001894 */
[----:B------:R-:W-:Y:S02]  /*6120*/  FFMA.FTZ R172, R50, c[0x0][0x2d0], -R196 ;  /* 0x0000b40032ac7a23 */ /* 0x000fe400000108c4 */
[--C-:B------:R-:W-:Y:S02]  /*6130*/  FFMA.FTZ R181, R181, c[0x0][0x2d0], -R198.reuse ;  /* 0x0000b400b5b57a23 */ /* 0x100fe400000108c6 */
[--C-:B------:R-:W-:Y:S01]  /*6140*/  FFMA.FTZ R184, R75, c[0x0][0x2d0], -R198.reuse ;  /* 0x0000b4004bb87a23 */ /* 0x100fe200000108c6 */
[----:B------:R-:W-:Y:S01]  /*6150*/  MUFU.EX2 R168, R168 ;  /* 0x000000a800a87308 */ /* 0x000fe20000000800 */
[--C-:B------:R-:W-:Y:S01]  /*6160*/  FFMA.FTZ R183, R57, c[0x0][0x2d0], -R198.reuse ;  /* 0x0000b40039b77a23 */ /* 0x100fe200000108c6 */
[----:B------:R-:W-:Y:S01]  /*6170*/  HMMA.16816.F32 R100, R8, R22, R100 ;  /* 0x000000160864723c */ /* 0x000fe20000001864 */
[----:B------:R-:W-:Y:S01]  /*6180*/  FFMA.FTZ R185, R51, c[0x0][0x2d0], -R198 ;  /* 0x0000b40033b97a23 */ /* 0x000fe200000108c6 */
[----:B------:R-:W2:Y:S01]  /*6190*/  LDSM.16.MT88.4 R72, [R225+0x1900] ;  /* 0x00190000e148783b */ /* 0x000ea20000004200 */
[----:B------:R-:W-:-:S02]  /*61a0*/  FFMA.FTZ R186, R49, c[0x0][0x2d0], -R196 ;  /* 0x0000b40031ba7a23 */ /* 0x000fc400000108c4 */
[--C-:B------:R-:W-:Y:S01]  /*61b0*/  FFMA.FTZ R189, R39, c[0x0][0x2d0], -R196.reuse ;  /* 0x0000b40027bd7a23 */ /* 0x100fe200000108c4 */
[----:B------:R-:W3:Y:S01]  /*61c0*/  MUFU.EX2 R170, R170 ;  /* 0x000000aa00aa7308 */ /* 0x000ee20000000800 */
[--C-:B------:R-:W-:Y:S01]  /*61d0*/  FFMA.FTZ R187, R37, c[0x0][0x2d0], -R196.reuse ;  /* 0x0000b40025bb7a23 */ /* 0x100fe200000108c4 */
[C---:B------:R-:W-:Y:S01]  /*61e0*/  HMMA.16816.F32 R112, R8.reuse, R18, R112 ;  /* 0x000000120870723c */ /* 0x040fe20000001870 */
[----:B------:R-:W-:Y:S02]  /*61f0*/  FFMA.FTZ R188, R36, c[0x0][0x2d0], -R196 ;  /* 0x0000b40024bc7a23 */ /* 0x000fe400000108c4 */
[--C-:B------:R-:W-:Y:S02]  /*6200*/  FFMA.FTZ R191, R48, c[0x0][0x2d0], -R198.reuse ;  /* 0x0000b40030bf7a23 */ /* 0x100fe400000108c6 */
[--C-:B------:R-:W-:Y:S01]  /*6210*/  FFMA.FTZ R193, R38, c[0x0][0x2d0], -R198.reuse ;  /* 0x0000b40026c17a23 */ /* 0x100fe200000108c6 */
[----:B------:R-:W-:Y:S01]  /*6220*/  MUFU.EX2 R169, R169 ;  /* 0x000000a900a97308 */ /* 0x000fe20000000800 */
[--C-:B------:R-:W-:Y:S01]  /*6230*/  FFMA.FTZ R190, R33, c[0x0][0x2d0], -R198.reuse ;  /* 0x0000b40021be7a23 */ /* 0x100fe200000108c6 */
[----:B------:R-:W-:Y:S01]  /*6240*/  HMMA.16816.F32 R124, R8, R14, R124 ;  /* 0x0000000e087c723c */ /* 0x000fe2000000187c */
[----:B------:R-:W-:-:S02]  /*6250*/  FFMA.FTZ R192, R32, c[0x0][0x2d0], -R198 ;  /* 0x0000b40020c07a23 */ /* 0x000fc400000108c6 */
[--C-:B------:R-:W-:Y:S02]  /*6260*/  FFMA.FTZ R249, R246, c[0x0][0x2d0], -R196.reuse ;  /* 0x0000b400f6f97a23 */ /* 0x100fe400000108c4 */
[--C-:B------:R-:W-:Y:S01]  /*6270*/  FFMA.FTZ R244, R244, c[0x0][0x2d0], -R196.reuse ;  /* 0x0000b400f4f47a23 */ /* 0x100fe200000108c4 */
[----:B------:R-:W4:Y:S01]  /*6280*/  MUFU.EX2 R172, R172 ;  /* 0x000000ac00ac7308 */ /* 0x000f220000000800 */
[----:B------:R-:W-:Y:S01]  /*6290*/  F2FP.PACK_AB R8, R97, R118 ;  /* 0x000000766108723e */ /* 0x000fe200000000ff */
[--C-:B------:R-:W-:Y:S01]  /*62a0*/  FFMA.FTZ R245, R245, c[0x0][0x2d0], -R196.reuse ;  /* 0x0000b400f5f57a23 */ /* 0x100fe200000108c4 */
[----:B------:R-:W-:Y:S01]  /*62b0*/  F2FP.PACK_AB R9, R47, R96 ;  /* 0x000000602f09723e */ /* 0x000fe200000000ff */
[----:B------:R-:W-:Y:S01]  /*62c0*/  FFMA.FTZ R248, R76, c[0x0][0x2d0], -R196 ;  /* 0x0000b4004cf87a23 */ /* 0x000fe200000108c4 */
[----:B------:R-:W-:Y:S01]  /*62d0*/  F2FP.PACK_AB R10, R7, R45 ;  /* 0x0000002d070a723e */ /* 0x000fe200000000ff */
[--C-:B------:R-:W-:Y:S01]  /*62e0*/  FFMA.FTZ R247, R247, c[0x0][0x2d0], -R198.reuse ;  /* 0x0000b400f7f77a23 */ /* 0x100fe200000108c6 */
[----:B-1----:R-:W-:Y:S01]  /*62f0*/  F2FP.PACK_AB R11, R4, R5 ;  /* 0x00000005040b723e */ /* 0x002fe200000000ff */
[----:B------:R-:W-:Y:S01]  /*6300*/  MUFU.EX2 R181, R181 ;  /* 0x000000b500b57308 */ /* 0x000fe20000000800 */
[----:B------:R-:W-:-:S02]  /*6310*/  FFMA.FTZ R246, R78, c[0x0][0x2d0], -R198 ;  /* 0x0000b4004ef67a23 */ /* 0x000fc400000108c6 */
[--C-:B------:R-:W-:Y:S02]  /*6320*/  FFMA.FTZ R250, R155, c[0x0][0x2d0], -R198.reuse ;  /* 0x0000b4009bfa7a23 */ /* 0x100fe400000108c6 */
[----:B------:R-:W-:Y:S01]  /*6330*/  FFMA.FTZ R251, R154, c[0x0][0x2d0], -R198 ;  /* 0x0000b4009afb7a23 */ /* 0x000fe200000108c6 */
[C---:B------:R-:W-:Y:S01]  /*6340*/  HMMA.16816.F32 R160, R8.reuse, R92, R160 ;  /* 0x0000005c08a0723c */ /* 0x040fe200000018a0 */
[----:B------:R-:W-:Y:S01]  /*6350*/  FFMA.FTZ R120, R120, c[0x0][0x2d0], -R196 ;  /* 0x0000b40078787a23 */ /* 0x000fe200000108c4 */
[----:B------:R-:W1:Y:S01]  /*6360*/  MUFU.EX2 R184, R184 ;  /* 0x000000b800b87308 */ /* 0x000e620000000800 */
[----:B------:R-:W-:Y:S02]  /*6370*/  FADD.FTZ R165, R5, R165 ;  /* 0x000000a505a57221 */ /* 0x000fe40000010000 */
[----:B------:R-:W-:Y:S02]  /*6380*/  FFMA.FTZ R175, R175, c[0x0][0x2d0], -R198 ;  /* 0x0000b400afaf7a23 */ /* 0x000fe400000108c6 */
[----:B------:R-:W-:Y:S01]  /*6390*/  FADD.FTZ R165, R4, R165 ;  /* 0x000000a504a57221 */ /* 0x000fe20000010000 */
[C---:B------:R-:W-:Y:S02]  /*63a0*/  HMMA.16816.F32 R144, R8.reuse, R88, R144 ;  /* 0x000000580890723c */ /* 0x040fe40000001890 */
[----:B------:R-:W-:Y:S06]  /*63b0*/  MUFU.EX2 R183, R183 ;  /* 0x000000b700b77308 */ /* 0x000fec0000000800 */
[C---:B------:R-:W-:Y:S02]  /*63c0*/  HMMA.16816.F32 R132, R8.reuse, R84, R132 ;  /* 0x000000540884723c */ /* 0x040fe40000001884 */
[----:B------:R-:W5:Y:S06]  /*63d0*/  MUFU.EX2 R185, R185 ;  /* 0x000000b900b97308 */ /* 0x000f6c0000000800 */
[C---:B------:R-:W-:Y:S02]  /*63e0*/  HMMA.16816.F32 R128, R8.reuse, R80, R128 ;  /* 0x000000500880723c */ /* 0x040fe40000001880 */
[----:B------:R-:W1:Y:S06]  /*63f0*/  MUFU.EX2 R186, R186 ;  /* 0x000000ba00ba7308 */ /* 0x000e6c0000000800 */
[C---:B------:R-:W-:Y:S02]  /*6400*/  HMMA.16816.F32 R148, R8.reuse, R94, R148 ;  /* 0x0000005e0894723c */ /* 0x040fe40000001894 */
[----:B------:R-:W-:Y:S06]  /*6410*/  MUFU.EX2 R189, R189 ;  /* 0x000000bd00bd7308 */ /* 0x000fec0000000800 */
[C---:B------:R-:W-:Y:S02]  /*6420*/  HMMA.16816.F32 R100, R8.reuse, R90, R100 ;  /* 0x0000005a0864723c */ /* 0x040fe40000001864 */
[----:B------:R-:W-:Y:S06]  /*6430*/  MUFU.EX2 R187, R187 ;  /* 0x000000bb00bb7308 */ /* 0x000fec0000000800 */
[C---:B------:R-:W-:Y:S02]  /*6440*/  HMMA.16816.F32 R112, R8.reuse, R86, R112 ;  /* 0x000000560870723c */ /* 0x040fe40000001870 */
[----:B------:R-:W-:Y:S06]  /*6450*/  MUFU.EX2 R188, R188 ;  /* 0x000000bc00bc7308 */ /* 0x000fec0000000800 */
[----:B------:R-:W-:Y:S02]  /*6460*/  HMMA.16816.F32 R124, R8, R82, R124 ;  /* 0x00000052087c723c */ /* 0x000fe4000000187c */
[----:B------:R-:W2:Y:S05]  /*6470*/  MUFU.EX2 R191, R191 ;  /* 0x000000bf00bf7308 */ /* 0x000eaa0000000800 */
[----:B---3--:R-:W-:Y:S01]  /*6480*/  F2FP.PACK_AB R8, R170, R168 ;  /* 0x000000a8aa08723e */ /* 0x008fe200000000ff */
[----:B------:R-:W-:Y:S01]  /*6490*/  FADD.FTZ R168, R168, R170 ;  /* 0x000000aaa8a87221 */ /* 0x000fe20000010000 */
[----:B----4-:R-:W-:Y:S01]  /*64a0*/  F2FP.PACK_AB R10, R172, R169 ;  /* 0x000000a9ac0a723e */ /* 0x010fe200000000ff */
[----:B------:R-:W3:Y:S01]  /*64b0*/  MUFU.EX2 R193, R193 ;  /* 0x000000c100c17308 */ /* 0x000ee20000000800 */
[----:B-1----:R-:W-:Y:S01]  /*64c0*/  F2FP.PACK_AB R9, R184, R181 ;  /* 0x000000b5b809723e */ /* 0x002fe200000000ff */
[----:B------:R-:W-:Y:S01]  /*64d0*/  FADD.FTZ R181, R181, R184 ;  /* 0x000000b8b5b57221 */ /* 0x000fe20000010000 */
[----:B-----5:R-:W-:Y:S01]  /*64e0*/  F2FP.PACK_AB R11, R185, R183 ;  /* 0x000000b7b90b723e */ /* 0x020fe200000000ff */
[----:B------:R-:W-:-:S02]  /*64f0*/  FADD.FTZ R168, R169, R168 ;  /* 0x000000a8a9a87221 */ /* 0x000fc40000010000 */
[----:B------:R-:W-:Y:S02]  /*6500*/  FADD.FTZ R181, R183, R181 ;  /* 0x000000b5b7b57221 */ /* 0x000fe40000010000 */
[----:B------:R-:W1:Y:S01]  /*6510*/  MUFU.EX2 R190, R190 ;  /* 0x000000be00be7308 */ /* 0x000e620000000800 */
[----:B------:R-:W-:Y:S01]  /*6520*/  FADD.FTZ R168, R172, R168 ;  /* 0x000000a8aca87221 */ /* 0x000fe20000010000 */
[C---:B------:R-:W-:Y:S01]  /*6530*/  HMMA.16816.F32 R56, R8.reuse, R52, RZ ;  /* 0x000000340838723c */ /* 0x040fe200000018ff */
[----:B------:R-:W-:Y:S02]  /*6540*/  FADD.FTZ R181, R185, R181 ;  /* 0x000000b5b9b57221 */ /* 0x000fe40000010000 */
[----:B------:R-:W-:Y:S02]  /*6550*/  FADD.FTZ R168, R186, R168 ;  /* 0x000000a8baa87221 */ /* 0x000fe40000010000 */
[----:B--2---:R-:W-:Y:S01]  /*6560*/  FADD.FTZ R181, R191, R181 ;  /* 0x000000b5bfb57221 */ /* 0x004fe20000010000 */
[----:B------:R-:W2:Y:S01]  /*6570*/  MUFU.EX2 R192, R192 ;  /* 0x000000c000c07308 */ /* 0x000ea20000000800 */
[----:B------:R-:W-:Y:S01]  /*6580*/  FADD.FTZ R168, R189, R168 ;  /* 0x000000a8bda87221 */ /* 0x000fe20000010000 */
[----:B------:R-:W-:Y:S01]  /*6590*/  HMMA.16816.F32 R52, R8, R54, RZ ;  /* 0x000000360834723c */ /* 0x000fe200000018ff */
[----:B---3--:R-:W-:-:S02]  /*65a0*/  FADD.FTZ R181, R193, R181 ;  /* 0x000000b5c1b57221 */ /* 0x008fc40000010000 */
[----:B------:R-:W-:-:S03]  /*65b0*/  FADD.FTZ R168, R187, R168 ;  /* 0x000000a8bba87221 */ /* 0x000fc60000010000 */
[----:B------:R-:W-:Y:S01]  /*65c0*/  MUFU.EX2 R194, R194 ;  /* 0x000000c200c27308 */ /* 0x000fe20000000800 */
[----:B-1----:R-:W-:Y:S01]  /*65d0*/  FADD.FTZ R181, R190, R181 ;  /* 0x000000b5beb57221 */ /* 0x002fe20000010000 */
[----:B------:R-:W-:Y:S01]  /*65e0*/  HMMA.16816.F32 R36, R8, R28, RZ ;  /* 0x0000001c0824723c */ /* 0x000fe200000018ff */
[----:B------:R-:W-:-:S05]  /*65f0*/  FADD.FTZ R168, R188, R168 ;  /* 0x000000a8bca87221 */ /* 0x000fca0000010000 */
[----:B------:R-:W-:Y:S01]  /*6600*/  MUFU.EX2 R197, R197 ;  /* 0x000000c500c57308 */ /* 0x000fe20000000800 */
[----:B--2---:R-:W-:Y:S01]  /*6610*/  FADD.FTZ R181, R192, R181 ;  /* 0x000000b5c0b57221 */ /* 0x004fe20000010000 */
[C---:B------:R-:W-:Y:S06]  /*6620*/  HMMA.16816.F32 R32, R8.reuse, R30, RZ ;  /* 0x0000001e0820723c */ /* 0x040fec00000018ff */
[----:B------:R-:W-:Y:S02]  /*6630*/  MUFU.EX2 R199, R199 ;  /* 0x000000c700c77308 */ /* 0x000fe40000000800 */
[C---:B------:R-:W-:Y:S06]  /*6640*/  HMMA.16816.F32 R48, R8.reuse, R40, RZ ;  /* 0x000000280830723c */ /* 0x040fec00000018ff */
[----:B------:R-:W1:Y:S02]  /*6650*/  MUFU.EX2 R201, R201 ;  /* 0x000000c900c97308 */ /* 0x000e640000000800 */
[C---:B------:R-:W-:Y:S06]  /*6660*/  HMMA.16816.F32 R28, R8.reuse, R24, RZ ;  /* 0x00000018081c723c */ /* 0x040fec00000018ff */
[----:B------:R-:W2:Y:S02]  /*6670*/  MUFU.EX2 R204, R204 ;  /* 0x000000cc00cc7308 */ /* 0x000ea40000000800 */
[C---:B------:R-:W-:Y:S06]  /*6680*/  HMMA.16816.F32 R40, R8.reuse, R42, RZ ;  /* 0x0000002a0828723c */ /* 0x040fec00000018ff */
[----:B------:R-:W3:Y:S01]  /*6690*/  MUFU.EX2 R207, R207 ;  /* 0x000000cf00cf7308 */ /* 0x000ee20000000800 */
[----:B-1----:R-:W-:Y:S01]  /*66a0*/  FADD.FTZ R165, R201, R165 ;  /* 0x000000a5c9a57221 */ /* 0x002fe20000010000 */
[----:B------:R-:W-:Y:S06]  /*66b0*/  HMMA.16816.F32 R24, R8, R26, RZ ;  /* 0x0000001a0818723c */ /* 0x000fec00000018ff */
[----:B------:R-:W1:Y:S01]  /*66c0*/  MUFU.EX2 R206, R206 ;  /* 0x000000ce00ce7308 */ /* 0x000e620000000800 */
[----:B------:R-:W-:Y:S01]  /*66d0*/  F2FP.PACK_AB R8, R189, R186 ;  /* 0x000000babd08723e */ /* 0x000fe200000000ff */
[----:B--2---:R-:W-:Y:S01]  /*66e0*/  FADD.FTZ R165, R204, R165 ;  /* 0x000000a5cca57221 */ /* 0x004fe20000010000 */
[----:B------:R-:W-:-:S02]  /*66f0*/  F2FP.PACK_AB R10, R188, R187 ;  /* 0x000000bbbc0a723e */ /* 0x000fc400000000ff */
[----:B------:R-:W-:Y:S02]  /*6700*/  F2FP.PACK_AB R9, R193, R191 ;  /* 0x000000bfc109723e */ /* 0x000fe400000000ff */
[----:B------:R-:W-:Y:S01]  /*6710*/  F2FP.PACK_AB R11, R192, R190 ;  /* 0x000000bec00b723e */ /* 0x000fe200000000ff */
[----:B------:R-:W-:Y:S01]  /*6720*/  MUFU.EX2 R200, R200 ;  /* 0x000000c800c87308 */ /* 0x000fe20000000800 */
[----:B---3--:R-:W-:-:S05]  /*6730*/  FADD.FTZ R165, R207, R165 ;  /* 0x000000a5cfa57221 */ /* 0x008fca0000010000 */
[----:B------:R-:W-:Y:S02]  /*6740*/  HMMA.16816.F32 R56, R8, R60, R56 ;  /* 0x0000003c0838723c */ /* 0x000fe40000001838 */
[----:B------:R-:W2:Y:S01]  /*6750*/  MUFU.EX2 R208, R208 ;  /* 0x000000d000d07308 */ /* 0x000ea20000000800 */
[----:B-1----:R-:W-:-:S05]  /*6760*/  FADD.FTZ R165, R206, R165 ;  /* 0x000000a5cea57221 */ /* 0x002fca0000010000 */
[C---:B------:R-:W-:Y:S01]  /*6770*/  HMMA.16816.F32 R52, R8.reuse, R62, R52 ;  /* 0x0000003e0834723c */ /* 0x040fe20000001834 */
[----:B------:R-:W1:Y:S01]  /*6780*/  LDSM.16.MT88.4 R60, [R218+0x1900] ;  /* 0x00190000da3c783b */ /* 0x000e620000004200 */
[----:B------:R-:W-:Y:S06]  /*6790*/  MUFU.EX2 R210, R210 ;  /* 0x000000d200d27308 */ /* 0x000fec0000000800 */
[----:B------:R-:W-:Y:S02]  /*67a0*/  HMMA.16816.F32 R48, R8, R20, R48 ;  /* 0x000000140830723c */ /* 0x000fe40000001830 */
[----:B------:R-:W3:Y:S01]  /*67b0*/  MUFU.EX2 R211, R211 ;  /* 0x000000d300d37308 */ /* 0x000ee20000000800 */
[----:B--2---:R-:W-:-:S05]  /*67c0*/  F2FP.PACK_AB R76, R208, R200 ;  /* 0x000000c8d04c723e */ /* 0x004fca00000000ff */
[C---:B------:R-:W-:Y:S02]  /*67d0*/  HMMA.16816.F32 R36, R8.reuse, R16, R36 ;  /* 0x000000100824723c */ /* 0x040fe40000001824 */
[----:B------:R-:W2:Y:S06]  /*67e0*/  MUFU.EX2 R240, R240 ;  /* 0x000000f000f07308 */ /* 0x000eac0000000800 */
[----:B------:R-:W-:Y:S02]  /*67f0*/  HMMA.16816.F32 R28, R8, R12, R28 ;  /* 0x0000000c081c723c */ /* 0x000fe4000000181c */
[----:B------:R-:W4:Y:S01]  /*6800*/  MUFU.EX2 R241, R241 ;  /* 0x000000f100f17308 */ /* 0x000f220000000800 */
[----:B---3--:R-:W-:-:S05]  /*6810*/  F2FP.PACK_AB R78, R211, R210 ;  /* 0x000000d2d34e723e */ /* 0x008fca00000000ff */
[----:B------:R-:W-:Y:S01]  /*6820*/  HMMA.16816.F32 R40, R8, R22, R40 ;  /* 0x000000160828723c */ /* 0x000fe20000001828 */
[----:B------:R-:W3:Y:S01]  /*6830*/  LDSM.16.MT88.4 R20, [R225+0x2100] ;  /* 0x00210000e114783b */ /* 0x000ee20000004200 */
[----:B------:R-:W5:Y:S01]  /*6840*/  MUFU.EX2 R242, R242 ;  /* 0x000000f200f27308 */ /* 0x000f620000000800 */
[----:B--2---:R-:W-:-:S05]  /*6850*/  FADD.FTZ R165, R240, R165 ;  /* 0x000000a5f0a57221 */ /* 0x004fca0000010000 */
[----:B------:R-:W-:Y:S01]  /*6860*/  HMMA.16816.F32 R32, R8, R18, R32 ;  /* 0x000000120820723c */ /* 0x000fe20000001820 */
[----:B------:R-:W2:Y:S01]  /*6870*/  LDSM.16.MT88.4 R16, [R220+0x2100] ;  /* 0x00210000dc10783b */ /* 0x000ea20000004200 */
[----:B------:R-:W1:Y:S01]  /*6880*/  MUFU.EX2 R243, R243 ;  /* 0x000000f300f37308 */ /* 0x000e620000000800 */
[C---:B----4-:R-:W-:Y:S01]  /*6890*/  F2FP.PACK_AB R77, R241.reuse, R240 ;  /* 0x000000f0f14d723e */ /* 0x050fe200000000ff */
[----:B------:R-:W-:-:S04]  /*68a0*/  FADD.FTZ R165, R241, R165 ;  /* 0x000000a5f1a57221 */ /* 0x000fc80000010000 */
[----:B------:R-:W-:Y:S01]  /*68b0*/  HMMA.16816.F32 R24, R8, R14, R24 ;  /* 0x0000000e0818723c */ /* 0x000fe20000001818 */
[----:B------:R-:W4:Y:S01]  /*68c0*/  LDSM.16.MT88.4 R12, [R219+0x2100] ;  /* 0x00210000db0c783b */ /* 0x000f220000004200 */
[----:B------:R-:W1:Y:S01]  /*68d0*/  MUFU.EX2 R244, R244 ;  /* 0x000000f400f47308 */ /* 0x000e620000000800 */
[----:B-----5:R-:W-:-:S04]  /*68e0*/  FADD.FTZ R165, R242, R165 ;  /* 0x000000a5f2a57221 */ /* 0x020fc80000010000 */
[----:B------:R-:W-:Y:S02]  /*68f0*/  F2FP.PACK_AB R8, R194, R195 ;  /* 0x000000c3c208723e */ /* 0x000fe400000000ff */
[----:B------:R-:W-:Y:S01]  /*6900*/  F2FP.PACK_AB R9, R204, R201 ;  /* 0x000000c9cc09723e */ /* 0x000fe200000000ff */
[----:B------:R-:W5:Y:S01]  /*6910*/  MUFU.EX2 R245, R245 ;  /* 0x000000f500f57308 */ /* 0x000f620000000800 */
[----:B------:R-:W-:Y:S01]  /*6920*/  F2FP.PACK_AB R10, R199, R197 ;  /* 0x000000c5c70a723e */ /* 0x000fe200000000ff */
[C---:B-1----:R-:W-:Y:S01]  /*6930*/  FADD.FTZ R165, R243.reuse, R165 ;  /* 0x000000a5f3a57221 */ /* 0x042fe20000010000 */
[----:B------:R-:W-:Y:S02]  /*6940*/  F2FP.PACK_AB R11, R206, R207 ;  /* 0x000000cfce0b723e */ /* 0x000fe400000000ff */
[----:B------:R-:W-:-:S03]  /*6950*/  F2FP.PACK_AB R79, R243, R242 ;  /* 0x000000f2f34f723e */ /* 0x000fc600000000ff */
[----:B------:R-:W1:Y:S01]  /*6960*/  MUFU.EX2 R249, R249 ;  /* 0x000000f900f97308 */ /* 0x000e620000000800 */
[----:B------:R-:W-:Y:S01]  /*6970*/  FADD.FTZ R168, R244, R168 ;  /* 0x000000a8f4a87221 */ /* 0x000fe20000010000 */
[C---:B------:R-:W-:Y:S06]  /*6980*/  HMMA.16816.F32 R160, R8.reuse, R72, R160 ;  /* 0x0000004808a0723c */ /* 0x040fec00000018a0 */
[----:B------:R-:W2:Y:S01]  /*6990*/  MUFU.EX2 R248, R248 ;  /* 0x000000f800f87308 */ /* 0x000ea20000000800 */
[----:B-----5:R-:W-:Y:S01]  /*69a0*/  FADD.FTZ R168, R245, R168 ;  /* 0x000000a8f5a87221 */ /* 0x020fe20000010000 */
[C---:B------:R-:W-:Y:S06]  /*69b0*/  HMMA.16816.F32 R148, R8.reuse, R74, R148 ;  /* 0x0000004a0894723c */ /* 0x040fec0000001894 */
[----:B------:R-:W5:Y:S01]  /*69c0*/  MUFU.EX2 R247, R247 ;  /* 0x000000f700f77308 */ /* 0x000f620000000800 */
[----:B-1----:R-:W-:Y:S01]  /*69d0*/  FADD.FTZ R168, R249, R168 ;  /* 0x000000a8f9a87221 */ /* 0x002fe20000010000 */
[C---:B------:R-:W-:Y:S06]  /*69e0*/  HMMA.16816.F32 R144, R8.reuse, R68, R144 ;  /* 0x000000440890723c */ /* 0x040fec0000001890 */
[----:B------:R-:W1:Y:S01]  /*69f0*/  MUFU.EX2 R246, R246 ;  /* 0x000000f600f67308 */ /* 0x000e620000000800 */
[----:B--2---:R-:W-:Y:S01]  /*6a00*/  FADD.FTZ R168, R248, R168 ;  /* 0x000000a8f8a87221 */ /* 0x004fe20000010000 */
[C---:B------:R-:W-:Y:S06]  /*6a10*/  HMMA.16816.F32 R100, R8.reuse, R70, R100 ;  /* 0x000000460864723c */ /* 0x040fec0000001864 */
[----:B------:R-:W2:Y:S01]  /*6a20*/  MUFU.EX2 R250, R250 ;  /* 0x000000fa00fa7308 */ /* 0x000ea20000000800 */
[----:B-----5:R-:W-:Y:S01]  /*6a30*/  FADD.FTZ R181, R247, R181 ;  /* 0x000000b5f7b57221 */ /* 0x020fe20000010000 */
[C---:B------:R-:W-:Y:S06]  /*6a40*/  HMMA.16816.F32 R132, R8.reuse, R64, R132 ;  /* 0x000000400884723c */ /* 0x040fec0000001884 */
[----:B------:R-:W5:Y:S01]  /*6a50*/  MUFU.EX2 R251, R251 ;  /* 0x000000fb00fb7308 */ /* 0x000f620000000800 */
[----:B-1----:R-:W-:Y:S01]  /*6a60*/  FADD.FTZ R181, R246, R181 ;  /* 0x000000b5f6b57221 */ /* 0x002fe20000010000 */
[----:B------:R-:W-:Y:S03]  /*6a70*/  HMMA.16816.F32 R112, R8, R66, R112 ;  /* 0x000000420870723c */ /* 0x000fe60000001870 */
[----:B--2---:R-:W-:-:S05]  /*6a80*/  FADD.FTZ R181, R250, R181 ;  /* 0x000000b5fab57221 */ /* 0x004fca0000010000 */
[----:B------:R-:W-:Y:S01]  /*6a90*/  HMMA.16816.F32 R128, R8, R60, R128 ;  /* 0x0000003c0880723c */ /* 0x000fe20000001880 */
[----:B-----5:R-:W-:-:S07]  /*6aa0*/  FADD.FTZ R181, R251, R181 ;  /* 0x000000b5fbb57221 */ /* 0x020fce0000010000 */
[----:B------:R-:W-:Y:S01]  /*6ab0*/  HMMA.16816.F32 R124, R8, R62, R124 ;  /* 0x0000003e087c723c */ /* 0x000fe2000000187c */
[----:B------:R-:W1:Y:S07]  /*6ac0*/  LDSM.16.MT88.4 R8, [R218+0x2100] ;  /* 0x00210000da08783b */ /* 0x000e6e0000004200 */
[C---:B---3--:R-:W-:Y:S08]  /*6ad0*/  HMMA.16816.F32 R160, R76.reuse, R20, R160 ;  /* 0x000000144ca0723c */ /* 0x048ff000000018a0 */
[C---:B------:R-:W-:Y:S08]  /*6ae0*/  HMMA.16816.F32 R148, R76.reuse, R22, R148 ;  /* 0x000000164c94723c */ /* 0x040ff00000001894 */
[C---:B------:R-:W-:Y:S08]  /*6af0*/  HMMA.16816.F32 R144, R76.reuse, R16, R144 ;  /* 0x000000104c90723c */ /* 0x040ff00000001890 */
[C---:B------:R-:W-:Y:S08]  /*6b00*/  HMMA.16816.F32 R100, R76.reuse, R18, R100 ;  /* 0x000000124c64723c */ /* 0x040ff00000001864 */
[C---:B----4-:R-:W-:Y:S08]  /*6b10*/  HMMA.16816.F32 R132, R76.reuse, R12, R132 ;  /* 0x0000000c4c84723c */ /* 0x050ff00000001884 */
[C---:B------:R-:W-:Y:S08]  /*6b20*/  HMMA.16816.F32 R112, R76.reuse, R14, R112 ;  /* 0x0000000e4c70723c */ /* 0x040ff00000001870 */
[C---:B-1----:R-:W-:Y:S08]  /*6b30*/  HMMA.16816.F32 R128, R76.reuse, R8, R128 ;  /* 0x000000084c80723c */ /* 0x042ff00000001880 */
[----:B------:R-:W-:Y:S07]  /*6b40*/  HMMA.16816.F32 R124, R76, R10, R124 ;  /* 0x0000000a4c7c723c */ /* 0x000fee000000187c */
[----:B------:R-:W-:-:S02]  /*6b50*/  F2FP.PACK_AB R76, R245, R244 ;  /* 0x000000f4f54c723e */ /* 0x000fc400000000ff */
[----:B------:R-:W-:Y:S02]  /*6b60*/  F2FP.PACK_AB R78, R248, R249 ;  /* 0x000000f9f84e723e */ /* 0x000fe400000000ff */
[----:B------:R-:W-:Y:S02]  /*6b70*/  F2FP.PACK_AB R77, R246, R247 ;  /* 0x000000f7f64d723e */ /* 0x000fe400000000ff */
[----:B------:R-:W-:Y:S02]  /*6b80*/  F2FP.PACK_AB R79, R251, R250 ;  /* 0x000000fafb4f723e */ /* 0x000fe400000000ff */
[----:B------:R-:W-:-:S05]  /*6b90*/  IADD3 R244, R6, -0x2, RZ ;  /* 0xfffffffe06f47810 */ /* 0x000fca0007ffe0ff */
[C---:B------:R-:W-:Y:S07]  /*6ba0*/  HMMA.16816.F32 R48, R76.reuse, R88, R48 ;  /* 0x000000584c30723c */ /* 0x040fee0000001830 */
[----:B------:R-:W-:Y:S01]  /*6bb0*/  FFMA.FTZ R89, R137, c[0x0][0x2d0], -R122 ;  /* 0x0000b40089597a23 */ /* 0x000fe2000001087a */
[----:B------:R-:W-:Y:S01]  /*6bc0*/  HMMA.16816.F32 R40, R76, R90, R40 ;  /* 0x0000005a4c28723c */ /* 0x000fe20000001828 */
[----:B------:R-:W-:-:S04]  /*6bd0*/  FFMA.FTZ R88, R110, c[0x0][0x2d0], -R123 ;  /* 0x0000b4006e587a23 */ /* 0x000fc8000001087b */
[----:B------:R-:W-:Y:S02]  /*6be0*/  MUFU.EX2 R89, R89 ;  /* 0x0000005900597308 */ /* 0x000fe40000000800 */
[----:B------:R-:W-:Y:S01]  /*6bf0*/  FFMA.FTZ R90, R138, c[0x0][0x2d0], -R122 ;  /* 0x0000b4008a5a7a23 */ /* 0x000fe2000001087a */
[----:B------:R-:W-:Y:S01]  /*6c00*/  HMMA.16816.F32 R32, R76, R86, R32 ;  /* 0x000000564c20723c */ /* 0x000fe20000001820 */
[----:B------:R-:W-:-:S04]  /*6c10*/  FFMA.FTZ R91, R153, c[0x0][0x2d0], -R196 ;  /* 0x0000b400995b7a23 */ /* 0x000fc800000108c4 */
[----:B------:R1:W-:Y:S02]  /*6c20*/  MUFU.EX2 R86, R111 ;  /* 0x0000006f00567308 */ /* 0x0003e40000000800 */
[--C-:B------:R-:W-:Y:S01]  /*6c30*/  FFMA.FTZ R87, R136, c[0x0][0x2d0], -R122.reuse ;  /* 0x0000b40088577a23 */ /* 0x100fe2000001087a */
[C---:B------:R-:W-:Y:S01]  /*6c40*/  HMMA.16816.F32 R36, R76.reuse, R84, R36 ;  /* 0x000000544c24723c */ /* 0x040fe20000001824 */
[----:B------:R-:W-:Y:S02]  /*6c50*/  FFMA.FTZ R122, R139, c[0x0][0x2d0], -R122 ;  /* 0x0000b4008b7a7a23 */ /* 0x000fe4000001087a */
[----:B------:R-:W-:Y:S02]  /*6c60*/  LDSM.16.MT88.4 R136, [R220+0x2900] ;  /* 0x00290000dc88783b */ /* 0x000fe40000004200 */
[----:B------:R-:W2:Y:S02]  /*6c70*/  MUFU.EX2 R88, R88 ;  /* 0x0000005800587308 */ /* 0x000ea40000000800 */
[--C-:B------:R-:W-:Y:S01]  /*6c80*/  FFMA.FTZ R84, R108, c[0x0][0x2d0], -R123.reuse ;  /* 0x0000b4006c547a23 */ /* 0x100fe2000001087b */
[----:B------:R-:W-:Y:S01]  /*6c90*/  HMMA.16816.F32 R28, R76, R80, R28 ;  /* 0x000000504c1c723c */ /* 0x000fe2000000181c */
[----:B------:R-:W-:-:S04]  /*6ca0*/  FFMA.FTZ R85, R109, c[0x0][0x2d0], -R123 ;  /* 0x0000b4006d557a23 */ /* 0x000fc8000001087b */
[----:B------:R-:W-:Y:S01]  /*6cb0*/  MUFU.EX2 R80, R122 ;  /* 0x0000007a00507308 */ /* 0x000fe20000000800 */
[----:B-1----:R-:W-:Y:S01]  /*6cc0*/  LDSM.16.MT88.4 R108, [R219+0x2900] ;  /* 0x00290000db6c783b */ /* 0x002fe20000004200 */
[--C-:B------:R-:W-:Y:S01]  /*6cd0*/  FFMA.FTZ R81, R152, c[0x0][0x2d0], -R196.reuse ;  /* 0x0000b40098517a23 */ /* 0x100fe200000108c4 */
[C---:B------:R-:W-:Y:S02]  /*6ce0*/  HMMA.16816.F32 R24, R76.reuse, R82, R24 ;  /* 0x000000524c18723c */ /* 0x040fe40000001818 */
[----:B------:R-:W1:Y:S03]  /*6cf0*/  LDSM.16.MT88.4 R152, [R225+0x2900] ;  /* 0x00290000e198783b */ /* 0x000e660000004200 */
[----:B------:R3:W-:Y:S02]  /*6d00*/  MUFU.EX2 R82, R120 ;  /* 0x0000007800527308 */ /* 0x0007e40000000800 */
[----:B------:R-:W-:Y:S01]  /*6d10*/  FFMA.FTZ R83, R121, c[0x0][0x2d0], -R196 ;  /* 0x0000b40079537a23 */ /* 0x000fe200000108c4 */
[C---:B------:R-:W-:Y:S05]  /*6d20*/  HMMA.16816.F32 R56, R76.reuse, R92, R56 ;  /* 0x0000005c4c38723c */ /* 0x040fea0000001838 */
[----:B------:R-:W-:Y:S02]  /*6d30*/  MUFU.EX2 R84, R84 ;  /* 0x0000005400547308 */ /* 0x000fe40000000800 */
[--C-:B------:R-:W-:Y:S01]  /*6d40*/  FFMA.FTZ R92, R209, c[0x0][0x2d0], -R198.reuse ;  /* 0x0000b400d15c7a23 */ /* 0x100fe200000108c6 */
[----:B------:R-:W-:Y:S01]  /*6d50*/  HMMA.16816.F32 R52, R76, R94, R52 ;  /* 0x0000005e4c34723c */ /* 0x000fe20000001834 */
[--C-:B------:R-:W-:Y:S01]  /*6d60*/  FFMA.FTZ R93, R205, c[0x0][0x2d0], -R198.reuse ;  /* 0x0000b400cd5d7a23 */ /* 0x100fe200000108c6 */
[----:B---3--:R-:W3:Y:S03]  /*6d70*/  LDSM.16.MT88.4 R120, [R218+0x2900] ;  /* 0x00290000da78783b */ /* 0x008ee60000004200 */
[----:B------:R-:W4:Y:S02]  /*6d80*/  MUFU.EX2 R85, R85 ;  /* 0x0000005500557308 */ /* 0x000f240000000800 */
[--C-:B------:R-:W-:Y:S01]  /*6d90*/  FFMA.FTZ R94, R203, c[0x0][0x2d0], -R198.reuse ;  /* 0x0000b400cb5e7a23 */ /* 0x100fe200000108c6 */
[----:B--2---:R-:W-:Y:S01]  /*6da0*/  F2FP.PACK_AB R78, R86, R88 ;  /* 0x00000058564e723e */ /* 0x004fe200000000ff */
[----:B------:R-:W-:-:S04]  /*6db0*/  FFMA.FTZ R95, R202, c[0x0][0x2d0], -R198 ;  /* 0x0000b400ca5f7a23 */ /* 0x000fc800000108c6 */
[----:B------:R-:W2:Y:S08]  /*6dc0*/  MUFU.EX2 R87, R87 ;  /* 0x0000005700577308 */ /* 0x000eb00000000800 */
[----:B------:R-:W5:Y:S01]  /*6dd0*/  MUFU.EX2 R90, R90 ;  /* 0x0000005a005a7308 */ /* 0x000f620000000800 */
[----:B----4-:R-:W-:-:S07]  /*6de0*/  F2FP.PACK_AB R76, R85, R84 ;  /* 0x00000054554c723e */ /* 0x010fce00000000ff */
[----:B------:R-:W4:Y:S01]  /*6df0*/  MUFU.EX2 R81, R81 ;  /* 0x0000005100517308 */ /* 0x000f220000000800 */
[----:B--2---:R-:W-:Y:S01]  /*6e00*/  F2FP.PACK_AB R77, R89, R87 ;  /* 0x00000057594d723e */ /* 0x004fe200000000ff */
[----:B------:R-:W-:-:S04]  /*6e10*/  FADD.FTZ R165, R87, R165 ;  /* 0x000000a557a57221 */ /* 0x000fc80000010000 */
[----:B------:R-:W-:Y:S02]  /*6e20*/  FADD.FTZ R165, R89, R165 ;  /* 0x000000a559a57221 */ /* 0x000fe40000010000 */
[----:B------:R-:W2:Y:S01]  /*6e30*/  MUFU.EX2 R91, R91 ;  /* 0x0000005b005b7308 */ /* 0x000ea20000000800 */
[----:B-----5:R-:W-:Y:S01]  /*6e40*/  F2FP.PACK_AB R79, R80, R90 ;  /* 0x0000005a504f723e */ /* 0x020fe200000000ff */
[----:B------:R-:W-:-:S04]  /*6e50*/  FADD.FTZ R165, R90, R165 ;  /* 0x000000a55aa57221 */ /* 0x000fc80000010000 */
[----:B------:R-:W-:Y:S02]  /*6e60*/  FADD.FTZ R242, R80, R165 ;  /* 0x000000a550f27221 */ /* 0x000fe40000010000 */
[----:B------:R-:W5:Y:S01]  /*6e70*/  MUFU.EX2 R83, R83 ;  /* 0x0000005300537308 */ /* 0x000f620000000800 */
[----:B-1----:R-:W-:Y:S01]  /*6e80*/  HMMA.16816.F32 R160, R76, R152, R160 ;  /* 0x000000984ca0723c */ /* 0x002fe200000018a0 */
[----:B----4-:R-:W-:-:S06]  /*6e90*/  FADD.FTZ R168, R81, R168 ;  /* 0x000000a851a87221 */ /* 0x010fcc0000010000 */
[----:B------:R-:W1:Y:S01]  /*6ea0*/  MUFU.EX2 R92, R92 ;  /* 0x0000005c005c7308 */ /* 0x000e620000000800 */
[----:B------:R-:W-:Y:S01]  /*6eb0*/  HMMA.16816.F32 R148, R76, R154, R148 ;  /* 0x0000009a4c94723c */ /* 0x000fe20000001894 */
[----:B--2---:R-:W-:-:S04]  /*6ec0*/  FADD.FTZ R168, R91, R168 ;  /* 0x000000a85ba87221 */ /* 0x004fc80000010000 */
[----:B------:R-:W-:Y:S02]  /*6ed0*/  FADD.FTZ R168, R82, R168 ;  /* 0x000000a852a87221 */ /* 0x000fe40000010000 */
[----:B------:R-:W2:Y:S01]  /*6ee0*/  MUFU.EX2 R93, R93 ;  /* 0x0000005d005d7308 */ /* 0x000ea20000000800 */
[----:B------:R-:W-:Y:S01]  /*6ef0*/  HMMA.16816.F32 R144, R76, R136, R144 ;  /* 0x000000884c90723c */ /* 0x000fe20000001890 */
[----:B-----5:R-:W-:-:S06]  /*6f00*/  FADD.FTZ R168, R83, R168 ;  /* 0x000000a853a87221 */ /* 0x020fcc0000010000 */
[----:B------:R-:W4:Y:S01]  /*6f10*/  MUFU.EX2 R94, R94 ;  /* 0x0000005e005e7308 */ /* 0x000f220000000800 */
[----:B------:R-:W-:Y:S01]  /*6f20*/  HMMA.16816.F32 R100, R76, R138, R100 ;  /* 0x0000008a4c64723c */ /* 0x000fe20000001864 */
[----:B-1----:R-:W-:-:S06]  /*6f30*/  FADD.FTZ R181, R92, R181 ;  /* 0x000000b55cb57221 */ /* 0x002fcc0000010000 */
[----:B------:R-:W1:Y:S01]  /*6f40*/  MUFU.EX2 R95, R95 ;  /* 0x0000005f005f7308 */ /* 0x000e620000000800 */
[----:B------:R-:W-:Y:S01]  /*6f50*/  HMMA.16816.F32 R132, R76, R108, R132 ;  /* 0x0000006c4c84723c */ /* 0x000fe20000001884 */
[----:B--2---:R-:W-:-:S04]  /*6f60*/  FADD.FTZ R181, R93, R181 ;  /* 0x000000b55db57221 */ /* 0x004fc80000010000 */
[----:B----4-:R-:W-:-:S03]  /*6f70*/  FADD.FTZ R181, R94, R181 ;  /* 0x000000b55eb57221 */ /* 0x010fc60000010000 */
[----:B------:R-:W-:Y:S01]  /*6f80*/  HMMA.16816.F32 R112, R76, R110, R112 ;  /* 0x0000006e4c70723c */ /* 0x000fe20000001870 */
[----:B-1----:R-:W-:-:S07]  /*6f90*/  FADD.FTZ R181, R95, R181 ;  /* 0x000000b55fb57221 */ /* 0x002fce0000010000 */
[C---:B---3--:R-:W-:Y:S08]  /*6fa0*/  HMMA.16816.F32 R128, R76.reuse, R120, R128 ;  /* 0x000000784c80723c */ /* 0x048ff00000001880 */
[----:B------:R-:W-:Y:S07]  /*6fb0*/  HMMA.16816.F32 R124, R76, R122, R124 ;  /* 0x0000007a4c7c723c */ /* 0x000fee000000187c */
[----:B------:R-:W-:-:S02]  /*6fc0*/  F2FP.PACK_AB R76, R91, R81 ;  /* 0x000000515b4c723e */ /* 0x000fc400000000ff */
[----:B------:R-:W-:Y:S02]  /*6fd0*/  F2FP.PACK_AB R78, R83, R82 ;  /* 0x00000052534e723e */ /* 0x000fe400000000ff */
[----:B------:R-:W-:Y:S02]  /*6fe0*/  F2FP.PACK_AB R77, R93, R92 ;  /* 0x0000005c5d4d723e */ /* 0x000fe400000000ff */
[----:B------:R-:W-:-:S07]  /*6ff0*/  F2FP.PACK_AB R79, R95, R94 ;  /* 0x0000005e5f4f723e */ /* 0x000fce00000000ff */
[C---:B------:R-:W-:Y:S07]  /*7000*/  HMMA.16816.F32 R56, R76.reuse, R72, R56 ;  /* 0x000000484c38723c */ /* 0x040fee0000001838 */
[--C-:B------:R-:W-:Y:S01]  /*7010*/  FFMA.FTZ R72, R180, c[0x0][0x2d0], -R198.reuse ;  /* 0x0000b400b4487a23 */ /* 0x100fe200000108c6 */
[----:B------:R-:W-:Y:S01]  /*7020*/  HMMA.16816.F32 R40, R76, R70, R40 ;  /* 0x000000464c28723c */ /* 0x000fe20000001828 */
[----:B------:R-:W-:-:S04]  /*7030*/  FFMA.FTZ R73, R182, c[0x0][0x2d0], -R198 ;  /* 0x0000b400b6497a23 */ /* 0x000fc800000108c6 */
[----:B------:R-:W-:Y:S02]  /*7040*/  MUFU.EX2 R72, R72 ;  /* 0x0000004800487308 */ /* 0x000fe40000000800 */
[--C-:B------:R-:W-:Y:S01]  /*7050*/  FFMA.FTZ R70, R177, c[0x0][0x2d0], -R198.reuse ;  /* 0x0000b400b1467a23 */ /* 0x100fe200000108c6 */
[----:B------:R-:W-:Y:S01]  /*7060*/  HMMA.16816.F32 R36, R76, R64, R36 ;  /* 0x000000404c24723c */ /* 0x000fe20000001824 */
[----:B------:R-:W-:-:S04]  /*7070*/  FFMA.FTZ R71, R179, c[0x0][0x2d0], -R198 ;  /* 0x0000b400b3477a23 */ /* 0x000fc800000108c6 */
[----:B------:R-:W1:Y:S02]  /*7080*/  MUFU.EX2 R70, R70 ;  /* 0x0000004600467308 */ /* 0x000e640000000800 */
[--C-:B------:R-:W-:Y:S01]  /*7090*/  FFMA.FTZ R64, R142, c[0x0][0x2d0], -R196.reuse ;  /* 0x0000b4008e407a23 */ /* 0x100fe200000108c4 */
[----:B------:R-:W-:Y:S01]  /*70a0*/  HMMA.16816.F32 R32, R76, R66, R32 ;  /* 0x000000424c20723c */ /* 0x000fe20000001820 */
[----:B------:R-:W-:-:S04]  /*70b0*/  FFMA.FTZ R65, R143, c[0x0][0x2d0], -R196 ;  /* 0x0000b4008f417a23 */ /* 0x000fc800000108c4 */
[----:B------:R-:W2:Y:S02]  /*70c0*/  MUFU.EX2 R64, R64 ;  /* 0x0000004000407308 */ /* 0x000ea40000000800 */
[--C-:B------:R-:W-:Y:S01]  /*70d0*/  FFMA.FTZ R66, R156, c[0x0][0x2d0], -R196.reuse ;  /* 0x0000b4009c427a23 */ /* 0x100fe200000108c4 */
[----:B------:R-:W-:Y:S01]  /*70e0*/  HMMA.16816.F32 R28, R76, R60, R28 ;  /* 0x0000003c4c1c723c */ /* 0x000fe2000000181c */
[----:B------:R-:W-:-:S04]  /*70f0*/  FFMA.FTZ R67, R157, c[0x0][0x2d0], -R196 ;  /* 0x0000b4009d437a23 */ /* 0x000fc800000108c4 */
[----:B------:R-:W3:Y:S01]  /*7100*/  MUFU.EX2 R65, R65 ;  /* 0x0000004100417308 */ /* 0x000ee20000000800 */
[----:B-1----:R-:W-:Y:S02]  /*7110*/  FADD.FTZ R181, R70, R181 ;  /* 0x000000b546b57221 */ /* 0x002fe40000010000 */
[C---:B------:R-:W-:Y:S05]  /*7120*/  HMMA.16816.F32 R24, R76.reuse, R62, R24 ;  /* 0x0000003e4c18723c */ /* 0x040fea0000001818 */
[----:B------:R-:W-:Y:S01]  /*7130*/  MUFU.EX2 R66, R66 ;  /* 0x0000004200427308 */ /* 0x000fe20000000800 */
[----:B--2---:R-:W-:Y:S02]  /*7140*/  FADD.FTZ R168, R64, R168 ;  /* 0x000000a840a87221 */ /* 0x004fe40000010000 */
[C---:B------:R-:W-:Y:S05]  /*7150*/  HMMA.16816.F32 R48, R76.reuse, R68, R48 ;  /* 0x000000444c30723c */ /* 0x040fea0000001830 */
[----:B------:R-:W1:Y:S01]  /*7160*/  MUFU.EX2 R67, R67 ;  /* 0x0000004300437308 */ /* 0x000e620000000800 */
[----:B---3--:R-:W-:Y:S01]  /*7170*/  F2FP.PACK_AB R60, R65, R64 ;  /* 0x00000040413c723e */ /* 0x008fe200000000ff */
[--C-:B------:R-:W-:Y:S01]  /*7180*/  FFMA.FTZ R68, R158, c[0x0][0x2d0], -R196.reuse ;  /* 0x0000b4009e447a23 */ /* 0x100fe200000108c4 */
[----:B------:R-:W-:Y:S01]  /*7190*/  HMMA.16816.F32 R52, R76, R74, R52 ;  /* 0x0000004a4c34723c */ /* 0x000fe20000001834 */
[----:B------:R-:W-:-:S02]  /*71a0*/  FFMA.FTZ R69, R159, c[0x0][0x2d0], -R196 ;  /* 0x0000b4009f457a23 */ /* 0x000fc400000108c4 */
[----:B------:R-:W-:Y:S02]  /*71b0*/  FADD.FTZ R168, R65, R168 ;  /* 0x000000a841a87221 */ /* 0x000fe40000010000 */
[----:B------:R-:W2:Y:S02]  /*71c0*/  MUFU.EX2 R71, R71 ;  /* 0x0000004700477308 */ /* 0x000ea40000000800 */
[----:B------:R-:W-:Y:S02]  /*71d0*/  FFMA.FTZ R76, R178, c[0x0][0x2d0], -R198 ;  /* 0x0000b400b24c7a23 */ /* 0x000fe400000108c6 */
[--C-:B------:R-:W-:Y:S02]  /*71e0*/  FFMA.FTZ R74, R171, c[0x0][0x2d0], -R196.reuse ;  /* 0x0000b400ab4a7a23 */ /* 0x100fe400000108c4 */
[----:B------:R-:W-:Y:S02]  /*71f0*/  FFMA.FTZ R75, R173, c[0x0][0x2d0], -R196 ;  /* 0x0000b400ad4b7a23 */ /* 0x000fe400000108c4 */
[----:B------:R-:W3:Y:S01]  /*7200*/  MUFU.EX2 R73, R73 ;  /* 0x0000004900497308 */ /* 0x000ee20000000800 */
[----:B-1----:R-:W-:Y:S01]  /*7210*/  F2FP.PACK_AB R62, R67, R66 ;  /* 0x00000042433e723e */ /* 0x002fe200000000ff */
[----:B------:R-:W-:-:S04]  /*7220*/  FADD.FTZ R168, R66, R168 ;  /* 0x000000a842a87221 */ /* 0x000fc80000010000 */
[----:B------:R-:W-:Y:S01]  /*7230*/  FADD.FTZ R168, R67, R168 ;  /* 0x000000a843a87221 */ /* 0x000fe20000010000 */
[C---:B--2---:R-:W-:Y:S01]  /*7240*/  F2FP.PACK_AB R61, R71.reuse, R70 ;  /* 0x00000046473d723e */ /* 0x044fe200000000ff */
[----:B------:R-:W1:Y:S01]  /*7250*/  MUFU.EX2 R68, R68 ;  /* 0x0000004400447308 */ /* 0x000e620000000800 */
[----:B------:R-:W-:-:S04]  /*7260*/  FADD.FTZ R181, R71, R181 ;  /* 0x000000b547b57221 */ /* 0x000fc80000010000 */
[----:B------:R-:W-:Y:S01]  /*7270*/  FADD.FTZ R181, R72, R181 ;  /* 0x000000b548b57221 */ /* 0x000fe20000010000 */
[C---:B---3--:R-:W-:Y:S02]  /*7280*/  F2FP.PACK_AB R63, R73.reuse, R72 ;  /* 0x00000048493f723e */ /* 0x048fe400000000ff */
[----:B------:R-:W2:Y:S01]  /*7290*/  MUFU.EX2 R76, R76 ;  /* 0x0000004c004c7308 */ /* 0x000ea20000000800 */
[----:B------:R-:W-:-:S04]  /*72a0*/  FADD.FTZ R181, R73, R181 ;  /* 0x000000b549b57221 */ /* 0x000fc80000010000 */
[----:B------:R-:W-:Y:S03]  /*72b0*/  HMMA.16816.F32 R36, R60, R12, R36 ;  /* 0x0000000c3c24723c */ /* 0x000fe60000001824 */
[----:B------:R-:W3:Y:S01]  /*72c0*/  MUFU.EX2 R69, R69 ;  /* 0x0000004500457308 */ /* 0x000ee20000000800 */
[----:B-1----:R-:W-:-:S03]  /*72d0*/  FADD.FTZ R168, R68, R168 ;  /* 0x000000a844a87221 */ /* 0x002fc60000010000 */
[----:B------:R-:W-:Y:S01]  /*72e0*/  FADD.FTZ R12, R141, R140 ;  /* 0x0000008c8d0c7221 */ /* 0x000fe20000010000 */
[C---:B------:R-:W-:Y:S03]  /*72f0*/  HMMA.16816.F32 R56, R60.reuse, R20, R56 ;  /* 0x000000143c38723c */ /* 0x040fe60000001838 */
[----:B------:R-:W1:Y:S01]  /*7300*/  MUFU.EX2 R74, R74 ;  /* 0x0000004a004a7308 */ /* 0x000e620000000800 */
[----:B------:R-:W-:Y:S02]  /*7310*/  FADD.FTZ R12, R164, R12 ;  /* 0x0000000ca40c7221 */ /* 0x000fe40000010000 */
[----:B--2---:R-:W-:Y:S02]  /*7320*/  FADD.FTZ R181, R76, R181 ;  /* 0x000000b54cb57221 */ /* 0x004fe40000010000 */
[----:B------:R-:W-:Y:S01]  /*7330*/  FADD.FTZ R12, R107, R12 ;  /* 0x0000000c6b0c7221 */ /* 0x000fe20000010000 */
[----:B------:R-:W-:Y:S01]  /*7340*/  HMMA.16816.F32 R48, R60, R16, R48 ;  /* 0x000000103c30723c */ /* 0x000fe20000001830 */
[----:B------:R-:W-:Y:S01]  /*7350*/  FFMA.FTZ R20, R176, c[0x0][0x2d0], -R198 ;  /* 0x0000b400b0147a23 */ /* 0x000fe200000108c6 */
[----:B------:R-:W2:Y:S01]  /*7360*/  MUFU.EX2 R75, R75 ;  /* 0x0000004b004b7308 */ /* 0x000ea20000000800 */
[----:B------:R-:W-:-:S02]  /*7370*/  FADD.FTZ R12, R105, R12 ;  /* 0x0000000c690c7221 */ /* 0x000fc40000010000 */
[----:B------:R-:W-:Y:S02]  /*7380*/  FFMA.FTZ R21, R174, c[0x0][0x2d0], -R198 ;  /* 0x0000b400ae157a23 */ /* 0x000fe400000108c6 */
[----:B------:R-:W-:Y:S01]  /*7390*/  FADD.FTZ R12, R99, R12 ;  /* 0x0000000c630c7221 */ /* 0x000fe20000010000 */
[C---:B------:R-:W-:Y:S01]  /*73a0*/  HMMA.16816.F32 R28, R60.reuse, R8, R28 ;  /* 0x000000083c1c723c */ /* 0x040fe2000000181c */
[C---:B---3--:R-:W-:Y:S01]  /*73b0*/  FADD.FTZ R168, R69.reuse, R168 ;  /* 0x000000a845a87221 */ /* 0x048fe20000010000 */
[----:B------:R-:W3:Y:S01]  /*73c0*/  MUFU.EX2 R20, R20 ;  /* 0x0000001400147308 */ /* 0x000ee20000000800 */
[----:B------:R-:W-:Y:S02]  /*73d0*/  FADD.FTZ R12, R98, R12 ;  /* 0x0000000c620c7221 */ /* 0x000fe40000010000 */
[----:B-1----:R-:W-:Y:S02]  /*73e0*/  FADD.FTZ R168, R74, R168 ;  /* 0x000000a84aa87221 */ /* 0x002fe40000010000 */
[----:B------:R-:W-:Y:S01]  /*73f0*/  FADD.FTZ R12, R46, R12 ;  /* 0x0000000c2e0c7221 */ /* 0x000fe20000010000 */
[----:B------:R-:W-:Y:S01]  /*7400*/  HMMA.16816.F32 R52, R60, R22, R52 ;  /* 0x000000163c34723c */ /* 0x000fe20000001834 */
[----:B------:R-:W-:Y:S01]  /*7410*/  F2FP.PACK_AB R8, R69, R68 ;  /* 0x000000444508723e */ /* 0x000fe200000000ff */
[----:B------:R-:W1:Y:S01]  /*7420*/  MUFU.EX2 R21, R21 ;  /* 0x0000001500157308 */ /* 0x000e620000000800 */
[----:B------:R-:W-:-:S02]  /*7430*/  FADD.FTZ R12, R118, R12 ;  /* 0x0000000c760c7221 */ /* 0x000fc40000010000 */
[----:B--2---:R-:W-:Y:S02]  /*7440*/  FADD.FTZ R241, R75, R168 ;  /* 0x000000a84bf17221 */ /* 0x004fe40000010000 */
[----:B------:R-:W-:Y:S01]  /*7450*/  FADD.FTZ R12, R97, R12 ;  /* 0x0000000c610c7221 */ /* 0x000fe20000010000 */
[C---:B------:R-:W-:Y:S02]  /*7460*/  HMMA.16816.F32 R40, R60.reuse, R18, R40 ;  /* 0x000000123c28723c */ /* 0x040fe40000001828 */
[----:B------:R-:W2:Y:S01]  /*7470*/  MUFU.EX2 R16, R175 ;  /* 0x000000af00107308 */ /* 0x000ea20000000800 */
[----:B------:R-:W-:Y:S01]  /*7480*/  FADD.FTZ R12, R45, R12 ;  /* 0x0000000c2d0c7221 */ /* 0x000fe20000010000 */
[C---:B---3--:R-:W-:Y:S01]  /*7490*/  F2FP.PACK_AB R9, R20.reuse, R76 ;  /* 0x0000004c1409723e */ /* 0x048fe200000000ff */
[----:B------:R-:W-:Y:S02]  /*74a0*/  FADD.FTZ R181, R20, R181 ;  /* 0x000000b514b57221 */ /* 0x000fe40000010000 */
[----:B------:R-:W-:Y:S01]  /*74b0*/  FADD.FTZ R12, R7, R12 ;  /* 0x0000000c070c7221 */ /* 0x000fe20000010000 */
[----:B------:R-:W-:Y:S01]  /*74c0*/  HMMA.16816.F32 R32, R60, R14, R32 ;  /* 0x0000000e3c20723c */ /* 0x000fe20000001820 */
[----:B-1----:R-:W-:-:S02]  /*74d0*/  FADD.FTZ R181, R21, R181 ;  /* 0x000000b515b57221 */ /* 0x002fc40000010000 */
[----:B------:R-:W-:-:S04]  /*74e0*/  FADD.FTZ R12, R195, R12 ;  /* 0x0000000cc30c7221 */ /* 0x000fc80000010000 */
[----:B------:R-:W-:Y:S01]  /*74f0*/  FADD.FTZ R12, R194, R12 ;  /* 0x0000000cc20c7221 */ /* 0x000fe20000010000 */
[----:B------:R-:W-:Y:S01]  /*7500*/  HMMA.16816.F32 R24, R60, R10, R24 ;  /* 0x0000000a3c18723c */ /* 0x000fe20000001818 */
[----:B--2---:R-:W-:Y:S02]  /*7510*/  FADD.FTZ R240, R16, R181 ;  /* 0x000000b510f07221 */ /* 0x004fe40000010000 */
[----:B------:R-:W-:-:S04]  /*7520*/  FADD.FTZ R12, R197, R12 ;  /* 0x0000000cc50c7221 */ /* 0x000fc80000010000 */
[----:B------:R-:W-:Y:S01]  /*7530*/  FADD.FTZ R12, R199, R12 ;  /* 0x0000000cc70c7221 */ /* 0x000fe20000010000 */
[----:B------:R-:W-:Y:S02]  /*7540*/  F2FP.PACK_AB R10, R75, R74 ;  /* 0x0000004a4b0a723e */ /* 0x000fe400000000ff */
[----:B------:R-:W-:Y:S01]  /*7550*/  F2FP.PACK_AB R11, R16, R21 ;  /* 0x00000015100b723e */ /* 0x000fe200000000ff */
[----:B------:R-:W-:-:S04]  /*7560*/  FADD.FTZ R12, R200, R12 ;  /* 0x0000000cc80c7221 */ /* 0x000fc80000010000 */
[----:B------:R-:W-:Y:S02]  /*7570*/  FADD.FTZ R12, R208, R12 ;  /* 0x0000000cd00c7221 */ /* 0x000fe40000010000 */
[----:B------:R-:W-:Y:S02]  /*7580*/  HMMA.16816.F32 R156, R8, R152, R56 ;  /* 0x00000098089c723c */ /* 0x000fe40000001838 */
        /* <DEDUP_REMOVED lines=8> */
[C---:B------:R-:W-:Y:S08]  /*7610*/  HMMA.16816.F32 R116, R8.reuse, R120, R28 ;  /* 0x000000780874723c */ /* 0x040ff0000000181c */
[C---:B------:R-:W-:Y:S08]  /*7620*/  HMMA.16816.F32 R152, R8.reuse, R154, R52 ;  /* 0x0000009a0898723c */ /* 0x040ff00000001834 */
[C---:B------:R-:W-:Y:S08]  /*7630*/  HMMA.16816.F32 R136, R8.reuse, R138, R40 ;  /* 0x0000008a0888723c */ /* 0x040ff00000001828 */
[C---:B------:R-:W-:Y:S08]  /*7640*/  HMMA.16816.F32 R108, R8.reuse, R110, R32 ;  /* 0x0000006e086c723c */ /* 0x040ff00000001820 */
[----:B------:R-:W-:Y:S01]  /*7650*/  HMMA.16816.F32 R120, R8, R122, R24 ;  /* 0x0000007a0878723c */ /* 0x000fe20000001818 */
[----:B------:R-:W-:Y:S07]  /*7660*/  @P0 BRA `(.L_x_516) ;  /* 0x0000016000000947 */ /* 0x000fee0003800000 */
[----:B------:R-:W-:Y:S01]  /*7670*/  ISETP.LT.AND P0, PT, RZ, UR4, PT ;  /* 0x00000004ff007c0c */ /* 0x000fe2000bf01270 */
[----:B------:R-:W-:-:S12]  /*7680*/  UIADD3 UR19, UR4, -0x1, URZ ;  /* 0xffffffff04137890 */ /* 0x000fd8000fffe03f */
[----:B------:R-:W-:Y:S05]  /*7690*/  @P0 BRA `(.L_x_517) ;  /* 0x0000009000000947 */ /* 0x000fea0003800000 */
[----:B------:R-:W-:Y:S02]  /*76a0*/  UMOV UR19, 0x1 ;  /* 0x0000000100137882 */ /* 0x000fe40000000000 */
[----:B------:R-:W-:Y:S02]  /*76b0*/  ULDC UR5, c[0x0][0x32c] ;  /* 0x0000cb0000057ab9 */ /* 0x000fe40000000800 */
[----:B------:R-:W-:Y:S02]  /*76c0*/  UISETP.NE.AND UP0, UPT, UR19, UR5, UPT ;  /* 0x000000051300728c */ /* 0x000fe4000bf05270 */
[----:B------:R-:W-:-:S03]  /*76d0*/  UIADD3 UR19, -UR4, URZ, URZ ;  /* 0x0000003f04137290 */ /* 0x000fc6000fffe13f */
[----:B------:R-:W-:Y:S02]  /*76e0*/  ULDC.64 UR4, c[0x0][0x330] ;  /* 0x0000cc0000047ab9 */ /* 0x000fe40000000a00 */
[----:B------:R-:W-:-:S04]  /*76f0*/  UIMAD.WIDE.U32 UR22, UR19, UR4, URZ ;  /* 0x00000004131672a5 */ /* 0x000fc8000f8e003f */
[----:B------:R-:W-:-:S04]  /*7700*/  @UP0 USHF.R.U32.HI UR19, URZ, UR5, UR23 ;  /* 0x000000053f130299 */ /* 0x000fc80008011617 */
[----:B------:R-:W-:Y:S01]  /*7710*/  ULOP3.LUT UR19, URZ, UR19, URZ, 0x33, !UPT ;  /* 0x000000133f137292 */ /* 0x000fe2000f8e333f */
[----:B------:R-:W-:Y:S05]  /*7720*/  BRA `(.L_x_518) ;  /* 0x0000006000007947 */ /* 0x000fea0003800000 */
.L_x_517:
[----:B------:R-:W-:Y:S02]  /*7730*/  UMOV UR5, 0x1 ;  /* 0x0000000100057882 */ /* 0x000fe40000000000 */
[----:B------:R-:W-:Y:S02]  /*7740*/  ULDC UR4, c[0x0][0x32c] ;  /* 0x0000cb0000047ab9 */ /* 0x000fe40000000800 */
[----:B------:R-:W-:-:S03]  /*7750*/  UISETP.NE.AND UP0, UPT, UR5, UR4, UPT ;  /* 0x000000040500728c */ /* 0x000fc6000bf05270 */
[----:B------:R-:W-:Y:S02]  /*7760*/  ULDC.64 UR4, c[0x0][0x330] ;  /* 0x0000cc0000047ab9 */ /* 0x000fe40000000a00 */
[----:B------:R-:W-:-:S06]  /*7770*/  UIMAD.WIDE.U32 UR22, UR19, UR4, URZ ;  /* 0x00000004131672a5 */ /* 0x000fcc000f8e003f */
[----:B------:R-:W-:Y:S02]  /*7780*/  @UP0 USHF.R.U32.HI UR19, URZ, UR5, UR23 ;  /* 0x000000053f130299 */ /* 0x000fe40008011617 */
.L_x_518:
[----:B------:R-:W-:Y:S02]  /*7790*/  ULDC UR4, c[0x0][0x32c] ;  /* 0x0000cb0000047ab9 */ /* 0x000fe40000000800 */
[----:B------:R-:W-:-:S04]  /*77a0*/  UIMAD UR4, UR19, UR4, UR4 ;  /* 0x00000004130472a4 */ /* 0x000fc8000f8e0204 */
[----:B------:R-:W-:-:S04]  /*77b0*/  UISETP.LT.AND UP0, UPT, UR18, UR4, UPT ;  /* 0x000000041200728c */ /* 0x000fc8000bf01270 */
[----:B------:R-:W-:-:S03]  /*77c0*/  USEL UR18, UR18, UR4, UP0 ;  /* 0x0000000412127287 */ /* 0x000fc60008000000 */
.L_x_516:
[----:B------:R-:W1:Y:S01]  /*77d0*/  R2UR UR4, R230 ;  /* 0x00000000e60473c2 */ /* 0x000e6200000e0000 */
[----:B------:R-:W-:-:S04]  /*77e0*/  UIMAD.WIDE UR18, UR18, 0x2aaaaaab, URZ ;  /* 0x2aaaaaab121278a5 */ /* 0x000fc8000f8e023f */
[----:B------:R-:W-:-:S04]  /*77f0*/  USHF.R.U32.HI UR5, URZ, 0x1f, UR19 ;  /* 0x0000001f3f057899 */ /* 0x000fc80008011613 */
[----:B------:R-:W-:-:S04]  /*7800*/  ULEA.HI.SX32 UR5, UR19, UR5, 0x1c ;  /* 0x0000000513057291 */ /* 0x000fc8000f8fe23f */
[----:B-1----:R-:W-:-:S04]  /*7810*/  UISETP.LT.AND UP0, UPT, UR4, UR5, UPT ;  /* 0x000000050400728c */ /* 0x002fc8000bf01270 */
[----:B------:R-:W-:-:S06]  /*7820*/  USEL UR4, UR4, UR5, !UP0 ;  /* 0x0000000504047287 */ /* 0x000fcc000c000000 */
[----:B------:R-:W-:-:S13]  /*7830*/  ISETP.GE.AND P0, PT, R244, UR4, PT ;  /* 0x00000004f4007c0c */ /* 0x000fda000bf06270 */
[----:B------:R-:W-:Y:S05]  /*7840*/  @!P0 BRA `(.L_x_519) ;  /* 0x00005db000008947 */ /* 0x000fea0003800000 */
[----:B------:R-:W-:Y:S01]  /*7850*/  IMAD.MOV.U32 R166, RZ, RZ, R2 ;  /* 0x000000ffffa67224 */ /* 0x000fe200078e0002 */
[----:B------:R-:W-:Y:S01]  /*7860*/  MOV R164, R44 ;  /* 0x0000002c00a47202 */ /* 0x000fe20000000f00 */
[----:B------:R-:W-:Y:S01]  /*7870*/  IMAD.MOV.U32 R167, RZ, RZ, R3 ;  /* 0x000000ffffa77224 */ /* 0x000fe200078e0003 */
[----:B------:R-:W-:Y:S02]  /*7880*/  MOV R165, R0 ;  /* 0x0000000000a57202 */ /* 0x000fe40000000f00 */
.L_x_538:
[----:B------:R-:W-:Y:S04]  /*7890*/  DEPBAR.LE SB0, 0x0 ;  /* 0x000080000000791a */ /* 0x000fe80000000000 */
[----:B------:R-:W-:Y:S01]  /*78a0*/  BAR.SYNC.DEFER_BLOCKING 0x0 ;  /* 0x0000000000007b1d */ /* 0x000fe20000010000 */
[----:B------:R-:W-:Y:S05]  /*78b0*/  ISETP.GT.AND P0, PT, R230, R244, PT ;  /* 0x000000f4e600720c */ /* 0x000fea0003f04270 */
[----:B------:R1:W2:Y:S04]  /*78c0*/  LDSM.16.M88.4 R96, [R228+0x6100] ;  /* 0x00610000e460783b */ /* 0x0002a80000000200 */
[----:B------:R1:W3:Y:S04]  /*78d0*/  LDSM.16.M88.4 R92, [R228+0x8100] ;  /* 0x00810000e45c783b */ /* 0x0002e80000000200 */
[----:B------:R1:W4:Y:S04]  /*78e0*/  LDSM.16.M88.4 R16, [R227+0x3100] ;  /* 0x00310000e310783b */ /* 0x0003280000000200 */
[----:B------:R1:W1:Y:S04]  /*78f0*/  LDSM.16.M88.4 R32, [R227+0x3900] ;  /* 0x00390000e320783b */ /* 0x0002680000000200 */
[----:B------:R1:W1:Y:S04]  /*7900*/  LDSM.16.M88.4 R48, [R227+0x4100] ;  /* 0x00410000e330783b */ /* 0x0002680000000200 */
[----:B------:R1:W1:Y:S04]  /*7910*/  LDSM.16.M88.4 R64, [R227+0x4900] ;  /* 0x00490000e340783b */ /* 0x0002680000000200 */
[----:B------:R1:W1:Y:S04]  /*7920*/  LDSM.16.M88.4 R80, [R227+0x5100] ;  /* 0x00510000e350783b */ /* 0x0002680000000200 */
[----:B------:R1:W1:Y:S04]  /*7930*/  LDSM.16.M88.4 R168, [R227+0x5900] ;  /* 0x00590000e3a8783b */ /* 0x0002680000000200 */
[----:B------:R1:W1:Y:S04]  /*7940*/  LDSM.16.M88.4 R172, [R224+0x6100] ;  /* 0x00610000e0ac783b */ /* 0x0002680000000200 */
[----:B------:R1:W1:Y:S04]  /*7950*/  LDSM.16.M88.4 R180, [R224+0x8100] ;  /* 0x00810000e0b4783b */ /* 0x0002680000000200 */
[----:B------:R1:W1:Y:S04]  /*7960*/  LDSM.16.M88.4 R176, [R226] ;  /* 0x00000000e2b0783b */ /* 0x0002680000000200 */
[----:B------:R1:W1:Y:S04]  /*7970*/  LDSM.16.M88.4 R184, [R217] ;  /* 0x00000000d9b8783b */ /* 0x0002680000000200 */
[----:B------:R1:W1:Y:S04]  /*7980*/  LDSM.16.M88.4 R188, [R216] ;  /* 0x00000000d8bc783b */ /* 0x0002680000000200 */
[----:B------:R1:W1:Y:S04]  /*7990*/  LDSM.16.M88.4 R192, [R215] ;  /* 0x00000000d7c0783b */ /* 0x0002680000000200 */
[----:B------:R1:W1:Y:S04]  /*79a0*/  LDSM.16.M88.4 R196, [R214] ;  /* 0x00000000d6c4783b */ /* 0x0002680000000200 */
[----:B------:R1:W1:Y:S01]  /*79b0*/  LDSM.16.M88.4 R200, [R213] ;  /* 0x00000000d5c8783b */ /* 0x0002620000000200 */
[----:B------:R-:W-:-:S05]  /*79c0*/  @P0 BRA `(.L_x_520) ;  /* 0x000002b000000947 */ /* 0x000fca0003800000 */
[----:B--234-:R-:W-:Y:S01]  /*79d0*/  SHF.R.S32.HI R0, RZ, 0x1f, R232 ;  /* 0x0000001fff007819 */ /* 0x01cfe200000114e8 */
[----:B------:R-:W-:Y:S01]  /*79e0*/  IMAD.WIDE.U32 R4, R232, c[0x0][0x208], RZ ;  /* 0x00008200e8047a25 */ /* 0x000fe200078e00ff */
[----:B------:R-:W-:Y:S03]  /*79f0*/  SHF.R.S32.HI R2, RZ, 0x1f, R231 ;  /* 0x0000001fff027819 */ /* 0x000fe600000114e7 */
[----:B------:R-:W-:Y:S02]  /*7a00*/  IMAD R0, R0, c[0x0][0x208], RZ ;  /* 0x0000820000007a24 */ /* 0x000fe400078e02ff */
[----:B------:R-:W-:Y:S02]  /*7a10*/  IMAD R2, R2, c[0x0][0x218], RZ ;  /* 0x0000860002027a24 */ /* 0x000fe400078e02ff */
[----:B------:R-:W-:Y:S02]  /*7a20*/  IMAD R0, R232, c[0x0][0x20c], R0 ;  /* 0x00008300e8007a24 */ /* 0x000fe400078e0200 */
[----:B------:R-:W-:Y:S02]  /*7a30*/  IMAD R2, R231, c[0x0][0x21c], R2 ;  /* 0x00008700e7027a24 */ /* 0x000fe400078e0202 */
[----:B------:R-:W-:Y:S04]  /*7a40*/  IMAD.IADD R5, R5, 0x1, R0 ;  /* 0x0000000105057824 */ /* 0x000fe800078e0200 */
[----:B------:R-:W-:Y:S05]  /*7a50*/  IMAD.WIDE.U32 R4, R231, c[0x0][0x218], R4 ;  /* 0x00008600e7047a25 */ /* 0x000fea00078e0004 */
[----:B------:R-:W-:Y:S04]  /*7a60*/  IADD3 R0, P0, R4, UR20, RZ ;  /* 0x0000001404007c10 */ /* 0x000fe8000ff1e0ff */
[----:B------:R-:W-:Y:S02]  /*7a70*/  IADD3.X R2, R5, UR12, R2, P0, !PT ;  /* 0x0000000c05027c10 */ /* 0x000fe400087fe402 */
[C---:B------:R-:W-:Y:S04]  /*7a80*/  LEA R20, P0, R0.reuse, c[0x0][0x1f8], 0x1 ;  /* 0x00007e0000147a11 */ /* 0x040fe800078008ff */
[----:B------:R-:W-:Y:S01]  /*7a90*/  LEA.HI.X R0, R0, c[0x0][0x1fc], R2, 0x1, P0 ;  /* 0x00007f0000007a11 */ /* 0x000fe200000f0c02 */
[----:B------:R-:W2:Y:S04]  /*7aa0*/  SHFL.IDX PT, R11, R20, RZ, 0x181f ;  /* 0x00181fff140b7589 */ /* 0x000ea800000e0000 */
[----:B------:R-:W3:Y:S04]  /*7ab0*/  SHFL.IDX PT, R12, R0, RZ, 0x181f ;  /* 0x00181fff000c7589 */ /* 0x000ee800000e0000 */
[----:B------:R-:W4:Y:S04]  /*7ac0*/  SHFL.IDX PT, R9, R20, 0x1, 0x181f ;  /* 0x00381f0014097f89 */ /* 0x000f2800000e0000 */
[----:B------:R-:W-:Y:S04]  /*7ad0*/  SHFL.IDX PT, R7, R20, 0x2, 0x181f ;  /* 0x00581f0014077f89 */ /* 0x000fe800000e0000 */
[----:B------:R-:W5:Y:S04]  /*7ae0*/  SHFL.IDX PT, R10, R0, 0x1, 0x181f ;  /* 0x00381f00000a7f89 */ /* 0x000f6800000e0000 */
[----:B------:R-:W1:Y:S04]  /*7af0*/  SHFL.IDX PT, R5, R20, 0x3, 0x181f ;  /* 0x00781f0014057f89 */ /* 0x000e6800000e0000 */
[----:B------:R-:W-:Y:S04]  /*7b00*/  SHFL.IDX PT, R8, R0, 0x2, 0x181f ;  /* 0x00581f0000087f89 */ /* 0x000fe800000e0000 */
[----:B------:R-:W1:Y:S04]  /*7b10*/  SHFL.IDX PT, R3, R20, 0x4, 0x181f ;  /* 0x00981f0014037f89 */ /* 0x000e6800000e0000 */
[----:B------:R1:W-:Y:S04]  /*7b20*/  SHFL.IDX PT, R2, R20, 0x5, 0x181f ;  /* 0x00b81f0014027f89 */ /* 0x0003e800000e0000 */
[----:B------:R-:W1:Y:S04]  /*7b30*/  SHFL.IDX PT, R6, R0, 0x3, 0x181f ;  /* 0x00781f0000067f89 */ /* 0x000e6800000e0000 */
[----:B------:R-:W1:Y:S04]  /*7b40*/  SHFL.IDX PT, R4, R0, 0x4, 0x181f ;  /* 0x00981f0000047f89 */ /* 0x000e6800000e0000 */
[----:B------:R-:W1:Y:S01]  /*7b50*/  SHFL.IDX PT, R0, R0, 0x5, 0x181f ;  /* 0x00b81f0000007f89 */ /* 0x000e6200000e0000 */
[-C--:B--2---:R-:W-:Y:S05]  /*7b60*/  IADD3 R14, P0, R11, R236.reuse, RZ ;  /* 0x000000ec0b0e7210 */ /* 0x084fea0007f1e0ff */
[--C-:B---3--:R-:W-:Y:S01]  /*7b70*/  IMAD.X R15, R12, 0x1, R235.reuse, P0 ;  /* 0x000000010c0f7824 */ /* 0x108fe200000e06eb */
[-C--:B----4-:R-:W-:Y:S04]  /*7b80*/  IADD3 R12, P0, R9, R236.reuse, RZ ;  /* 0x000000ec090c7210 */ /* 0x090fe80007f1e0ff */
[----:B------:R2:W-:Y:S01]  /*7b90*/  LDGSTS.E.BYPASS.LTC128B.128 [R239], [R14.64], !P4 ;  /* 0x000000000eef7fae */ /* 0x0005e2000e101d50 */
[--C-:B-----5:R-:W-:Y:S01]  /*7ba0*/  IMAD.X R13, R10, 0x1, R235.reuse, P0 ;  /* 0x000000010a0d7824 */ /* 0x120fe200000e06eb */
[-C--:B-1----:R-:W-:Y:S02]  /*7bb0*/  IADD3 R10, P2, R5, R236.reuse, RZ ;  /* 0x000000ec050a7210 */ /* 0x082fe40007f5e0ff */
[-C--:B------:R-:W-:Y:S02]  /*7bc0*/  IADD3 R20, P1, R3, R236.reuse, RZ ;  /* 0x000000ec03147210 */ /* 0x080fe40007f3e0ff */
[----:B------:R1:W-:Y:S01]  /*7bd0*/  LDGSTS.E.BYPASS.LTC128B.128 [R239+0x800], [R12.64], !P4 ;  /* 0x008000000cef7fae */ /* 0x0003e2000e101d50 */
[--C-:B------:R-:W-:Y:S01]  /*7be0*/  IMAD.X R11, R6, 0x1, R235.reuse, P2 ;  /* 0x00000001060b7824 */ /* 0x100fe200010e06eb */
[-C--:B------:R-:W-:Y:S01]  /*7bf0*/  IADD3 R2, P0, R2, R236.reuse, RZ ;  /* 0x000000ec02027210 */ /* 0x080fe20007f1e0ff */
[----:B------:R-:W-:Y:S03]  /*7c00*/  IMAD.X R21, R4, 0x1, R235, P1 ;  /* 0x0000000104157824 */ /* 0x000fe600008e06eb */
[-C--:B------:R-:W-:Y:S02]  /*7c10*/  IADD3.X R3, R0, R235.reuse, RZ, P0, !PT ;  /* 0x000000eb00037210 */ /* 0x080fe400007fe4ff */
[----:B--2---:R-:W-:Y:S04]  /*7c20*/  IADD3 R14, P5, R7, R236, RZ ;  /* 0x000000ec070e7210 */ /* 0x004fe80007fbe0ff */
[----:B------:R-:W-:Y:S05]  /*7c30*/  IADD3.X R15, R8, R235, RZ, P5, !PT ;  /* 0x000000eb080f7210 */ /* 0x000fea0002ffe4ff */
[----:B------:R1:W-:Y:S04]  /*7c40*/  LDGSTS.E.BYPASS.LTC128B.128 [R239+0x1000], [R14.64], !P4 ;  /* 0x010000000eef7fae */ /* 0x0003e8000e101d50 */
[----:B------:R1:W-:Y:S04]  /*7c50*/  LDGSTS.E.BYPASS.LTC128B.128 [R239+0x1800], [R10.64], !P4 ;  /* 0x018000000aef7fae */ /* 0x0003e8000e101d50 */
[----:B------:R1:W-:Y:S04]  /*7c60*/  LDGSTS.E.BYPASS.LTC128B.128 [R239+0x2000], [R20.64], !P4 ;  /* 0x0200000014ef7fae */ /* 0x0003e8000e101d50 */
[----:B------:R1:W-:Y:S02]  /*7c70*/  LDGSTS.E.BYPASS.LTC128B.128 [R239+0x2800], [R2.64], !P4 ;  /* 0x0280000002ef7fae */ /* 0x0003e4000e101d50 */
.L_x_520:
[-C--:B--234-:R-:W-:Y:S01]  /*7c80*/  HMMA.16816.F32 R4, R96, R16.reuse, RZ ;  /* 0x000000106004723c */ /* 0x09cfe200000018ff */
[----:B------:R-:W-:Y:S02]  /*7c90*/  LDSM.16.M88.4 R204, [R222+0x4100] ;  /* 0x00410000decc783b */ /* 0x000fe40000000200 */
[----:B------:R-:W-:Y:S05]  /*7ca0*/  ISETP.GT.AND P0, PT, R244, R230, PT ;  /* 0x000000e6f400720c */ /* 0x000fea0003f04270 */
[C---:B-1----:R-:W-:Y:S01]  /*7cb0*/  HMMA.16816.F32 R8, R92.reuse, R16, RZ ;  /* 0x000000105c08723c */ /* 0x042fe200000018ff */
[----:B------:R-:W0:Y:S07]  /*7cc0*/  LDGDEPBAR ;  /* 0x00000000000079af */ /* 0x000e2e0000000000 */
[-C--:B------:R-:W-:Y:S01]  /*7cd0*/  HMMA.16816.F32 R12, R92, R18.reuse, RZ ;  /* 0x000000125c0c723c */ /* 0x080fe200000018ff */
[----:B------:R-:W-:Y:S07]  /*7ce0*/  LDSM.16.M88.4 R208, [R222+0x4900] ;  /* 0x00490000ded0783b */ /* 0x000fee0000000200 */
[C---:B------:R-:W-:Y:S08]  /*7cf0*/  HMMA.16816.F32 R16, R96.reuse, R18, RZ ;  /* 0x000000126010723c */ /* 0x040ff000000018ff */
[-C--:B------:R-:W-:Y:S08]  /*7d00*/  HMMA.16816.F32 R20, R96, R32.reuse, RZ ;  /* 0x000000206014723c */ /* 0x080ff000000018ff */
        /* <DEDUP_REMOVED lines=18> */
[----:B------:R-:W-:Y:S01]  /*7e30*/  HMMA.16816.F32 R96, R96, R170, RZ ;  /* 0x000000aa6060723c */ /* 0x000fe200000018ff */
        /* <DEDUP_REMOVED lines=29> */
[----:B------:R-:W-:Y:S07]  /*8010*/  LDSM.16.M88.4 R180, [R221+0x6100] ;  /* 0x00610000ddb4783b */ /* 0x000fee0000000200 */
[----:B------:R-:W-:Y:S01]  /*8020*/  HMMA.16816.F32 R96, R172, R202, R96 ;  /* 0x000000caac60723c */ /* 0x000fe20000001860 */
[----:B------:R-:W4:Y:S07]  /*8030*/  LDSM.16.M88.4 R172, [R222+0x5100] ;  /* 0x00510000deac783b */ /* 0x000f2e0000000200 */
[-C--:B-1----:R-:W-:Y:S01]  /*8040*/  HMMA.16816.F32 R4, R168, R176.reuse, R4 ;  /* 0x000000b0a804723c */ /* 0x082fe20000001804 */
[----:B------:R-:W-:Y:S07]  /*8050*/  LDSM.16.M88.4 R200, [R212+0x1000] ;  /* 0x00100000d4c8783b */ /* 0x000fee0000000200 */
[C---:B--2---:R-:W-:Y:S08]  /*8060*/  HMMA.16816.F32 R8, R184.reuse, R176, R8 ;  /* 0x000000b0b808723c */ /* 0x044ff00000001808 */
[-C--:B------:R-:W-:Y:S08]  /*8070*/  HMMA.16816.F32 R12, R184, R178.reuse, R12 ;  /* 0x000000b2b80c723c */ /* 0x080ff0000000180c */
[C---:B------:R-:W-:Y:S01]  /*8080*/  HMMA.16816.F32 R16, R168.reuse, R178, R16 ;  /* 0x000000b2a810723c */ /* 0x040fe20000001810 */
[----:B------:R-:W1:Y:S07]  /*8090*/  LDSM.16.M88.4 R176, [R222+0x5900] ;  /* 0x00590000deb0783b */ /* 0x000e6e0000000200 */
[-C--:B---3--:R-:W-:Y:S08]  /*80a0*/  HMMA.16816.F32 R20, R168, R188.reuse, R20 ;  /* 0x000000bca814723c */ /* 0x088ff00000001814 */
        /* <DEDUP_REMOVED lines=13> */
[----:B------:R-:W5:Y:S07]  /*8180*/  LDSM.16.M88.4 R208, [R212+0x2000] ;  /* 0x00200000d4d0783b */ /* 0x000f6e0000000200 */
[-C--:B----4-:R-:W-:Y:S08]  /*8190*/  HMMA.16816.F32 R68, R168, R172.reuse, R68 ;  /* 0x000000aca844723c */ /* 0x090ff00000001844 */
[C---:B------:R-:W-:Y:S08]  /*81a0*/  HMMA.16816.F32 R72, R184.reuse, R172, R72 ;  /* 0x000000acb848723c */ /* 0x040ff00000001848 */
[-C--:B------:R-:W-:Y:S08]  /*81b0*/  HMMA.16816.F32 R76, R184, R174.reuse, R76 ;  /* 0x000000aeb84c723c */ /* 0x080ff0000000184c */
[C---:B------:R-:W-:Y:S01]  /*81c0*/  HMMA.16816.F32 R80, R168.reuse, R174, R80 ;  /* 0x000000aea850723c */ /* 0x040fe20000001850 */
[----:B------:R-:W4:Y:S01]  /*81d0*/  LDSM.16.M88.4 R172, [R212+0x2800] ;  /* 0x00280000d4ac783b */ /* 0x000f220000000200 */
[----:B------:R-:W-:Y:S06]  /*81e0*/  DEPBAR.LE SB0, 0x0 ;  /* 0x000080000000791a */ /* 0x000fec0000000000 */
[-C--:B-1----:R-:W-:Y:S01]  /*81f0*/  HMMA.16816.F32 R84, R168, R176.reuse, R84 ;  /* 0x000000b0a854723c */ /* 0x082fe20000001854 */
[----:B------:R-:W-:Y:S07]  /*8200*/  BAR.SYNC.DEFER_BLOCKING 0x0 ;  /* 0x0000000000007b1d */ /* 0x000fee0000010000 */
[C---:B------:R-:W-:Y:S08]  /*8210*/  HMMA.16816.F32 R88, R184.reuse, R176, R88 ;  /* 0x000000b0b858723c */ /* 0x040ff00000001858 */
[-C--:B------:R-:W-:Y:S08]  /*8220*/  HMMA.16816.F32 R92, R184, R178.reuse, R92 ;  /* 0x000000b2b85c723c */ /* 0x080ff0000000185c */
[----:B------:R-:W-:Y:S08]  /*8230*/  HMMA.16816.F32 R96, R168, R178, R96 ;  /* 0x000000b2a860723c */ /* 0x000ff00000001860 */
[-C--:B--2---:R-:W-:Y:S08]  /*8240*/  HMMA.16816.F32 R4, R180, R188.reuse, R4 ;  /* 0x000000bcb404723c */ /* 0x084ff00000001804 */
        /* <DEDUP_REMOVED lines=15> */
[-C--:B-----5:R-:W-:Y:S08]  /*8340*/  HMMA.16816.F32 R68, R180, R208.reuse, R68 ;  /* 0x000000d0b444723c */ /* 0x0a0ff00000001844 */
[C---:B------:R-:W-:Y:S08]  /*8350*/  HMMA.16816.F32 R72, R192.reuse, R208, R72 ;  /* 0x000000d0c048723c */ /* 0x040ff00000001848 */
[-C--:B------:R-:W-:Y:S08]  /*8360*/  HMMA.16816.F32 R76, R192, R210.reuse, R76 ;  /* 0x000000d2c04c723c */ /* 0x080ff0000000184c */
[C---:B------:R-:W-:Y:S08]  /*8370*/  HMMA.16816.F32 R80, R180.reuse, R210, R80 ;  /* 0x000000d2b450723c */ /* 0x040ff00000001850 */
[-C--:B----4-:R-:W-:Y:S08]  /*8380*/  HMMA.16816.F32 R84, R180, R172.reuse, R84 ;  /* 0x000000acb454723c */ /* 0x090ff00000001854 */
[C---:B------:R-:W-:Y:S08]  /*8390*/  HMMA.16816.F32 R88, R192.reuse, R172, R88 ;  /* 0x000000acc058723c */ /* 0x040ff00000001858 */
[-C--:B------:R-:W-:Y:S08]  /*83a0*/  HMMA.16816.F32 R92, R192, R174.reuse, R92 ;  /* 0x000000aec05c723c */ /* 0x080ff0000000185c */
[----:B------:R-:W-:Y:S01]  /*83b0*/  HMMA.16816.F32 R96, R180, R174, R96 ;  /* 0x000000aeb460723c */ /* 0x000fe20000001860 */
[----:B------:R-:W-:-:S07]  /*83c0*/  @!P0 BRA `(.L_x_521) ;  /* 0x000003a000008947 */ /* 0x000fce0003800000 */
[----:B------:R-:W-:Y:S01]  /*83d0*/  PLOP3.LUT P1, PT, PT, PT, UP3, 0x80, 0x0 ;  /* 0x000000000000781c */ /* 0x000fe20003f2f038 */
[----:B------:R-:W-:Y:S01]  /*83e0*/  IMAD R232, R244, 0x60, R234 ;  /* 0x00000060f4e87824 */ /* 0x000fe200078e02ea */
[----:B------:R-:W-:Y:S01]  /*83f0*/  PLOP3.LUT P0, PT, PT, PT, UP3, 0x80, 0x0 ;  /* 0x000000000000781c */ /* 0x000fe20003f0f038 */
[----:B------:R-:W-:Y:S03]  /*8400*/  IMAD.MOV.U32 R231, RZ, RZ, RZ ;  /* 0x000000ffffe77224 */ /* 0x000fe600078e00ff */
[----:B------:R-:W-:Y:S05]  /*8410*/  IADD3 R232, R232, -0x60, R233 ;  /* 0xffffffa0e8e87810 */ /* 0x000fea0007ffe0e9 */
[----:B------:R-:W-:Y:S02]  /*8420*/  IMAD.MOV.U32 R0, RZ, RZ, R232 ;  /* 0x000000ffff007224 */ /* 0x000fe400078e00e8 */
[----:B------:R-:W-:Y:S05]  /*8430*/  @P1 IMAD.HI.U32 R2, R232, c[0x0][0x2bc], RZ ;  /* 0x0000af00e8021a27 */ /* 0x000fea00078e00ff */
[----:B------:R-:W-:Y:S04]  /*8440*/  @P0 SHF.R.U32.HI R0, RZ, c[0x0][0x2c0], R2 ;  /* 0x0000b000ff000a19 */ /* 0x000fe80000011602 */
[C---:B------:R-:W-:Y:S04]  /*8450*/  @!P3 IADD3 R168, P0, R0.reuse, UR14, RZ ;  /* 0x0000000e00a8bc10 */ /* 0x040fe8000ff1e0ff */
[----:B------:R-:W-:Y:S01]  /*8460*/  @!P3 LEA.HI.X.SX32 R3, R0, UR7, 0x1, P0 ;  /* 0x000000070003bc11 */ /* 0x000fe200080f0eff */
[----:B------:R-:W-:Y:S01]  /*8470*/  IMAD.MOV R0, RZ, RZ, -R0 ;  /* 0x000000ffff007224 */ /* 0x000fe200078e0a00 */
[----:B------:R-:W-:Y:S03]  /*8480*/  @!P3 LEA R2, P0, R168, c[0x0][0x2a0], 0x2 ;  /* 0x0000a800a802ba11 */ /* 0x000fe600078010ff */
        /* <DEDUP_REMOVED lines=12> */
[----:B------:R-:W-:Y:S05]  /*8550*/  IMAD R0, R231, c[0x0][0x1f4], R0 ;  /* 0x00007d00e7007a24 */ /* 0x000fea00078e0200 */
[----:B------:R-:W-:Y:S02]  /*8560*/  IADD3.X R0, R3, UR6, R0, P0, !PT ;  /* 0x0000000603007c10 */ /* 0x000fe400087fe400 */
[C---:B------:R-:W-:Y:S04]  /*8570*/  LEA R180, P0, R2.reuse, c[0x0][0x1c8], 0x1 ;  /* 0x0000720002b47a11 */ /* 0x040fe800078008ff */
[----:B------:R-:W-:Y:S01]  /*8580*/  LEA.HI.X R0, R2, c[0x0][0x1cc], R0, 0x1, P0 ;  /* 0x0000730002007a11 */ /* 0x000fe200000f0c00 */
[----:B------:R-:W1:Y:S04]  /*8590*/  SHFL.IDX PT, R175, R180, RZ, 0x181f ;  /* 0x00181fffb4af7589 */ /* 0x000e6800000e0000 */
[----:B------:R-:W2:Y:S04]  /*85a0*/  SHFL.IDX PT, R176, R0, RZ, 0x181f ;  /* 0x00181fff00b07589 */ /* 0x000ea800000e0000 */
[----:B------:R-:W3:Y:S04]  /*85b0*/  SHFL.IDX PT, R173, R180, 0x1, 0x181f ;  /* 0x00381f00b4ad7f89 */ /* 0x000ee800000e0000 */
[----:B------:R-:W-:Y:S04]  /*85c0*/  SHFL.IDX PT, R171, R180, 0x2, 0x181f ;  /* 0x00581f00b4ab7f89 */ /* 0x000fe800000e0000 */
[----:B------:R-:W4:Y:S04]  /*85d0*/  SHFL.IDX PT, R174, R0, 0x1, 0x181f ;  /* 0x00381f0000ae7f89 */ /* 0x000f2800000e0000 */
[----:B------:R-:W5:Y:S04]  /*85e0*/  SHFL.IDX PT, R169, R180, 0x3, 0x181f ;  /* 0x00781f00b4a97f89 */ /* 0x000f6800000e0000 */
[----:B------:R-:W-:Y:S01]  /*85f0*/  SHFL.IDX PT, R172, R0, 0x2, 0x181f ;  /* 0x00581f0000ac7f89 */ /* 0x000fe200000e0000 */
[-C--:B-1----:R-:W-:Y:S03]  /*8600*/  IADD3 R178, P0, R175, R236.reuse, RZ ;  /* 0x000000ecafb27210 */ /* 0x082fe60007f1e0ff */
[----:B------:R-:W1:Y:S02]  /*8610*/  SHFL.IDX PT, R3, R180, 0x4, 0x181f ;  /* 0x00981f00b4037f89 */ /* 0x000e6400000e0000 */
[--C-:B--2---:R-:W-:Y:S02]  /*8620*/  IMAD.X R179, R176, 0x1, R235.reuse, P0 ;  /* 0x00000001b0b37824 */ /* 0x104fe400000e06eb */
[----:B------:R1:W2:Y:S01]  /*8630*/  SHFL.IDX PT, R2, R180, 0x5, 0x181f ;  /* 0x00b81f00b4027f89 */ /* 0x0002a200000e0000 */
[-C--:B---3--:R-:W-:Y:S03]  /*8640*/  IADD3 R176, P0, R173, R236.reuse, RZ ;  /* 0x000000ecadb07210 */ /* 0x088fe60007f1e0ff */
[----:B------:R3:W-:Y:S04]  /*8650*/  LDGSTS.E.BYPASS.LTC128B.128 [R229+0x3100], [R178.64], !P4 ;  /* 0x03100000b2e57fae */ /* 0x0007e8000e101d50 */
[----:B------:R-:W3:Y:S01]  /*8660*/  SHFL.IDX PT, R170, R0, 0x3, 0x181f ;  /* 0x00781f0000aa7f89 */ /* 0x000ee200000e0000 */
[--C-:B----4-:R-:W-:Y:S03]  /*8670*/  IMAD.X R177, R174, 0x1, R235.reuse, P0 ;  /* 0x00000001aeb17824 */ /* 0x110fe600000e06eb */
[----:B------:R-:W4:Y:S01]  /*8680*/  SHFL.IDX PT, R168, R0, 0x4, 0x181f ;  /* 0x00981f0000a87f89 */ /* 0x000f2200000e0000 */
[-C--:B-----5:R-:W-:Y:S03]  /*8690*/  IADD3 R174, P2, R169, R236.reuse, RZ ;  /* 0x000000eca9ae7210 */ /* 0x0a0fe60007f5e0ff */
[----:B------:R-:W5:Y:S04]  /*86a0*/  SHFL.IDX PT, R0, R0, 0x5, 0x181f ;  /* 0x00b81f0000007f89 */ /* 0x000f6800000e0000 */
[----:B------:R5:W-:Y:S01]  /*86b0*/  LDGSTS.E.BYPASS.LTC128B.128 [R229+0x3900], [R176.64], !P4 ;  /* 0x03900000b0e57fae */ /* 0x000be2000e101d50 */
[-C--:B-1----:R-:W-:Y:S02]  /*86c0*/  IADD3 R180, P1, R3, R236.reuse, RZ ;  /* 0x000000ec03b47210 */ /* 0x082fe40007f3e0ff */
[-C--:B--2---:R-:W-:Y:S02]  /*86d0*/  IADD3 R2, P0, R2, R236.reuse, RZ ;  /* 0x000000ec02027210 */ /* 0x084fe40007f1e0ff */
[----:B---3--:R-:W-:Y:S01]  /*86e0*/  IADD3 R178, P5, R171, R236, RZ ;  /* 0x000000ecabb27210 */ /* 0x008fe20007fbe0ff */
[--C-:B------:R-:W-:Y:S04]  /*86f0*/  IMAD.X R175, R170, 0x1, R235.reuse, P2 ;  /* 0x00000001aaaf7824 */ /* 0x100fe800010e06eb */
[--C-:B------:R-:W-:Y:S02]  /*8700*/  IMAD.X R179, R172, 0x1, R235.reuse, P5 ;  /* 0x00000001acb37824 */ /* 0x100fe400028e06eb */
[--C-:B----4-:R-:W-:Y:S02]  /*8710*/  IMAD.X R181, R168, 0x1, R235.reuse, P1 ;  /* 0x00000001a8b57824 */ /* 0x110fe400008e06eb */
[----:B-----5:R-:W-:Y:S01]  /*8720*/  IMAD.X R3, R0, 0x1, R235, P0 ;  /* 0x0000000100037824 */ /* 0x020fe200000e06eb */
[----:B------:R1:W-:Y:S04]  /*8730*/  LDGSTS.E.BYPASS.LTC128B.128 [R229+0x4100], [R178.64], !P4 ;  /* 0x04100000b2e57fae */ /* 0x0003e8000e101d50 */
[----:B------:R1:W-:Y:S04]  /*8740*/  LDGSTS.E.BYPASS.LTC128B.128 [R229+0x4900], [R174.64], !P4 ;  /* 0x04900000aee57fae */ /* 0x0003e8000e101d50 */
[----:B------:R1:W-:Y:S04]  /*8750*/  LDGSTS.E.BYPASS.LTC128B.128 [R229+0x5100], [R180.64], !P4 ;  /* 0x05100000b4e57fae */ /* 0x0003e8000e101d50 */
[----:B------:R1:W-:Y:S02]  /*8760*/  LDGSTS.E.BYPASS.LTC128B.128 [R229+0x5900], [R2.64], !P4 ;  /* 0x0590000002e57fae */ /* 0x0003e4000e101d50 */
.L_x_521:
[----:B------:R-:W-:Y:S01]  /*8770*/  IMAD.MOV.U32 R171, RZ, RZ, R237 ;  /* 0x000000ffffab7224 */ /* 0x000fe200078e00ed */
[----:B------:R-:W-:Y:S01]  /*8780*/  PLOP3.LUT P1, PT, PT, PT, UP2, 0x80, 0x0 ;  /* 0x000000000000781c */ /* 0x000fe20003f2f028 */
[----:B------:R-:W0:Y:S01]  /*8790*/  LDGDEPBAR ;  /* 0x00000000000079af */ /* 0x000e220000000000 */
[----:B------:R-:W-:Y:S01]  /*87a0*/  PLOP3.LUT P0, PT, PT, PT, UP2, 0x80, 0x0 ;  /* 0x000000000000781c */ /* 0x000fe20003f0f028 */
[----:B------:R-:W-:Y:S05]  /*87b0*/  IMAD R170, R244, -0x60, RZ ;  /* 0xffffffa0f4aa7824 */ /* 0x000fea00078e02ff */
[----:B-1----:R-:W-:Y:S05]  /*87c0*/  IADD3 R2, -R238, 0x1, R170 ;  /* 0x00000001ee027810 */ /* 0x002fea0007ffe1aa */
[----:B------:R-:W-:Y:S05]  /*87d0*/  @P1 IMAD.HI.U32 R0, R237, c[0x0][0x2c8], RZ ;  /* 0x0000b200ed001a27 */ /* 0x000fea00078e00ff */
[----:B------:R-:W-:Y:S01]  /*87e0*/  @P0 SHF.R.U32.HI R171, RZ, c[0x0][0x2cc], R0 ;  /* 0x0000b300ffab0a19 */ /* 0x000fe20000011600 */
[----:B------:R-:W-:Y:S01]  /*87f0*/  IMAD.MOV.U32 R0, RZ, RZ, c[0x0][0x2ac] ;  /* 0x0000ab00ff007624 */ /* 0x000fe200078e00ff */
[----:B------:R-:W-:Y:S03]  /*8800*/  PLOP3.LUT P0, PT, PT, PT, UP1, 0x40, 0x0 ;  /* 0x000000000000781c */ /* 0x000fe60003f0e818 */
[----:B------:R-:W1:Y:S01]  /*8810*/  SHFL.IDX PT, R168, R171, RZ, 0x1c1f ;  /* 0x001c1fffaba87589 */ /* 0x000e6200000e0000 */
[----:B------:R-:W-:Y:S05]  /*8820*/  IMAD R2, R0, c[0x0][0x1d0], R2 ;  /* 0x0000740000027a24 */ /* 0x000fea00078e0202 */
[----:B------:R-:W-:Y:S04]  /*8830*/  IADD3 R2, R2, -c[0x0][0x168], RZ ;  /* 0x80005a0002027a10 */ /* 0x000fe80007ffe0ff */
[C---:B------:R-:W-:Y:S02]  /*8840*/  IADD3 R3, R2.reuse, c[0x0][0x328], RZ ;  /* 0x0000ca0002037a10 */ /* 0x040fe40007ffe0ff */
[----:B------:R-:W-:Y:S03]  /*8850*/  IADD3 R2, R2, UR13, RZ ;  /* 0x0000000d02027c10 */ /* 0x000fe6000fffe0ff */
[--C-:B-1----:R-:W-:Y:S02]  /*8860*/  IMAD.IADD R183, R3, 0x1, R168.reuse ;  /* 0x0000000103b77824 */ /* 0x102fe400078e02a8 */
[----:B------:R-:W-:Y:S01]  /*8870*/  IMAD.IADD R180, R2, 0x1, R168 ;  /* 0x0000000102b47824 */ /* 0x000fe200078e02a8 */
[----:B------:R-:W-:-:S05]  /*8880*/  @P0 BRA `(.L_x_522) ;  /* 0x000001a000000947 */ /* 0x000fca0003800000 */
[----:B------:R-:W-:Y:S01]  /*8890*/  MOV R0, c[0x0][0x2ac] ;  /* 0x0000ab0000007a02 */ /* 0x000fe20000000f00 */
[----:B------:R-:W-:Y:S04]  /*88a0*/  BSSY B0, `(.L_x_523) ;  /* 0x0000013000007945 */ /* 0x000fe80003800000 */
[----:B------:R-:W-:Y:S05]  /*88b0*/  IMAD R168, R0, c[0x0][0x1d0], R168 ;  /* 0x0000740000a87a24 */ /* 0x000fea00078e02a8 */
[----:B------:R-:W-:Y:S04]  /*88c0*/  IADD3 R168, R168, -c[0x0][0x168], RZ ;  /* 0x80005a00a8a87a10 */ /* 0x000fe80007ffe0ff */
[----:B------:R-:W-:Y:S11]  /*88d0*/  ISETP.GT.AND P0, PT, R168, -0x1, PT ;  /* 0xffffffffa800780c */ /* 0x000ff60003f04270 */
[----:B------:R-:W-:Y:S02]  /*88e0*/  @!UPT UIADD3 URZ, URZ, URZ, URZ ;  /* 0x0000003f3f3ff290 */ /* 0x000fe4000fffe03f */
[----:B------:R-:W-:-:S05]  /*88f0*/  @P0 BRA `(.L_x_524) ;  /* 0x0000008000000947 */ /* 0x000fca0003800000 */
[----:B------:R-:W-:Y:S01]  /*8900*/  LOP3.LUT R168, RZ, R168, RZ, 0x33, !PT ;  /* 0x000000a8ffa87212 */ /* 0x000fe200078e33ff */
[----:B------:R-:W-:Y:S05]  /*8910*/  IMAD.MOV.U32 R0, RZ, RZ, c[0x0][0x32c] ;  /* 0x0000cb00ff007624 */ /* 0x000fea00078e00ff */
[----:B------:R-:W-:Y:S11]  /*8920*/  ISETP.NE.AND P0, PT, R0, 0x1, PT ;  /* 0x000000010000780c */ /* 0x000ff60003f05270 */
[----:B------:R-:W-:Y:S02]  /*8930*/  @!UPT UIADD3 URZ, URZ, URZ, URZ ;  /* 0x0000003f3f3ff290 */ /* 0x000fe4000fffe03f */
[----:B------:R-:W-:Y:S05]  /*8940*/  @P0 IMAD.HI.U32 R0, R168, c[0x0][0x330], RZ ;  /* 0x0000cc00a8000a27 */ /* 0x000fea00078e00ff */
[----:B------:R-:W-:Y:S04]  /*8950*/  @P0 SHF.R.U32.HI R168, RZ, c[0x0][0x334], R0 ;  /* 0x0000cd00ffa80a19 */ /* 0x000fe80000011600 */
[----:B------:R-:W-:Y:S01]  /*8960*/  LOP3.LUT R168, RZ, R168, RZ, 0x33, !PT ;  /* 0x000000a8ffa87212 */ /* 0x000fe200078e33ff */
[----:B------:R-:W-:-:S05]  /*8970*/  BRA `(.L_x_525) ;  /* 0x0000005000007947 */ /* 0x000fca0003800000 */
.L_x_524:
[----:B------:R-:W-:Y:S04]  /*8980*/  MOV R0, c[0x0][0x32c] ;  /* 0x0000cb0000007a02 */ /* 0x000fe80000000f00 */
[----:B------:R-:W-:Y:S11]  /*8990*/  ISETP.NE.AND P0, PT, R0, 0x1, PT ;  /* 0x000000010000780c */ /* 0x000ff60003f05270 */
[----:B------:R-:W-:Y:S02]  /*89a0*/  @!UPT UIADD3 URZ, URZ, URZ, URZ ;  /* 0x0000003f3f3ff290 */ /* 0x000fe4000fffe03f */
[----:B------:R-:W-:Y:S05]  /*89b0*/  @P0 IMAD.HI.U32 R0, R168, c[0x0][0x330], RZ ;  /* 0x0000cc00a8000a27 */ /* 0x000fea00078e00ff */
[----:B------:R-:W-:Y:S02]  /*89c0*/  @P0 SHF.R.U32.HI R168, RZ, c[0x0][0x334], R0 ;  /* 0x0000cd00ffa80a19 */ /* 0x000fe40000011600 */
.L_x_525:
[----:B------:R-:W-:Y:S05]  /*89d0*/  BSYNC B0 ;  /* 0x0000000000007941 */ /* 0x000fea0003800000 */
.L_x_523:
[----:B------:R-:W-:Y:S04]  /*89e0*/  IMAD.IADD R0, R170, 0x1, -R238 ;  /* 0x00000001aa007824 */ /* 0x000fe800078e0aee */
[----:B------:R-:W-:Y:S05]  /*89f0*/  IMAD R168, R168, c[0x0][0x32c], R0 ;  /* 0x0000cb00a8a87a24 */ /* 0x000fea00078e0200 */
[----:B------:R-:W-:Y:S02]  /*8a00*/  IADD3 R0, R168, c[0x0][0x32c], RZ ;  /* 0x0000cb00a8007a10 */ /* 0x000fe40007ffe0ff */
[----:B------:R-:W-:Y:S02]  /*8a10*/  IMNMX R180, R180, R168, !PT ;  /* 0x000000a8b4b47217 */ /* 0x000fe40007800200 */
[----:B------:R-:W-:Y:S02]  /*8a20*/  IMNMX R183, R183, R0, PT ;  /* 0x00000000b7b77217 */ /* 0x000fe40003800200 */
.L_x_522:
[----:B------:R-:W-:Y:S01]  /*8a30*/  PLOP3.LUT P0, PT, PT, PT, UP1, 0x40, 0x0 ;  /* 0x000000000000781c */ /* 0x000fe20003f0e818 */
[----:B------:R-:W1:Y:S02]  /*8a40*/  SHFL.IDX PT, R168, R171, 0x1, 0x1c1f ;  /* 0x003c1f00aba87f89 */ /* 0x000e6400000e0000 */
[----:B-1----:R-:W-:Y:S01]  /*8a50*/  IADD3 R177, R2, R168, RZ ;  /* 0x000000a802b17210 */ /* 0x002fe20007ffe0ff */
[----:B------:R-:W-:Y:S09]  /*8a60*/  IMAD.IADD R181, R3, 0x1, R168 ;  /* 0x0000000103b57824 */ /* 0x000ff200078e02a8 */
        /* <DEDUP_REMOVED lines=9> */
[----:B------:R-:W-:Y:S05]  /*8b00*/  IMAD.MOV.U32 R0, RZ, RZ, 0x1 ;  /* 0x00000001ff007424 */ /* 0x000fea00078e00ff */
[----:B------:R-:W-:Y:S11]  /*8b10*/  ISETP.NE.AND P0, PT, R0, c[0x0][0x32c], PT ;  /* 0x0000cb0000007a0c */ /* 0x000ff60003f05270 */
[----:B------:R-:W-:Y:S02]  /*8b20*/  @!UPT UIADD3 URZ, URZ, URZ, URZ ;  /* 0x0000003f3f3ff290 */ /* 0x000fe4000fffe03f */
[----:B------:R-:W-:Y:S05]  /*8b30*/  @P0 IMAD.HI.U32 R0, R168, c[0x0][0x330], RZ ;  /* 0x0000cc00a8000a27 */ /* 0x000fea00078e00ff */
[----:B------:R-:W-:Y:S04]  /*8b40*/  @P0 SHF.R.U32.HI R168, RZ, c[0x0][0x334], R0 ;  /* 0x0000cd00ffa80a19 */ /* 0x000fe80000011600 */
[----:B------:R-:W-:Y:S01]  /*8b50*/  LOP3.LUT R168, RZ, R168, RZ, 0x33, !PT ;  /* 0x000000a8ffa87212 */ /* 0x000fe200078e33ff */
[----:B------:R-:W-:-:S05]  /*8b60*/  BRA `(.L_x_529) ;  /* 0x0000005000007947 */ /* 0x000fca0003800000 */
.L_x_528:
[----:B------:R-:W-:Y:S04]  /*8b70*/  MOV R0, 0x1 ;  /* 0x0000000100007802 */ /* 0x000fe80000000f00 */
[----:B------:R-:W-:Y:S11]  /*8b80*/  ISETP.NE.AND P0, PT, R0, c[0x0][0x32c], PT ;  /* 0x0000cb0000007a0c */ /* 0x000ff60003f05270 */
[----:B------:R-:W-:Y:S02]  /*8b90*/  @!UPT UIADD3 URZ, URZ, URZ, URZ ;  /* 0x0000003f3f3ff290 */ /* 0x000fe4000fffe03f */
[----:B------:R-:W-:Y:S05]  /*8ba0*/  @P0 IMAD.HI.U32 R0, R168, c[0x0][0x330], RZ ;  /* 0x0000cc00a8000a27 */ /* 0x000fea00078e00ff */
[----:B------:R-:W-:Y:S02]  /*8bb0*/  @P0 SHF.R.U32.HI R168, RZ, c[0x0][0x334], R0 ;  /* 0x0000cd00ffa80a19 */ /* 0x000fe40000011600 */
.L_x_529:
[----:B------:R-:W-:Y:S05]  /*8bc0*/  BSYNC B0 ;  /* 0x0000000000007941 */ /* 0x000fea0003800000 */
.L_x_527:
[----:B------:R-:W-:Y:S04]  /*8bd0*/  IMAD.IADD R0, R170, 0x1, -R238 ;  /* 0x00000001aa007824 */ /* 0x000fe800078e0aee */
[----:B------:R-:W-:Y:S05]  /*8be0*/  IMAD R0, R168, c[0x0][0x32c], R0 ;  /* 0x0000cb00a8007a24 */ /* 0x000fea00078e0200 */
[----:B------:R-:W-:Y:S02]  /*8bf0*/  IADD3 R168, R0, c[0x0][0x32c], RZ ;  /* 0x0000cb0000a87a10 */ /* 0x000fe40007ffe0ff */
[----:B------:R-:W-:Y:S02]  /*8c00*/  IMNMX R177, R177, R0, !PT ;  /* 0x00000000b1b17217 */ /* 0x000fe40007800200 */
[----:B------:R-:W-:Y:S02]  /*8c10*/  IMNMX R181, R181, R168, PT ;  /* 0x000000a8b5b57217 */ /* 0x000fe40003800200 */
.L_x_526:
        /* <DEDUP_REMOVED lines=20> */
.L_x_532:
[----:B------:R-:W-:Y:S04]  /*8d60*/  MOV R0, c[0x0][0x32c] ;  /* 0x0000cb0000007a02 */ /* 0x000fe80000000f00 */
[----:B------:R-:W-:Y:S11]  /*8d70*/  ISETP.NE.AND P0, PT, R0, 0x1, PT ;  /* 0x000000010000780c */ /* 0x000ff60003f05270 */
[----:B------:R-:W-:Y:S02]  /*8d80*/  @!UPT UIADD3 URZ, URZ, URZ, URZ ;  /* 0x0000003f3f3ff290 */ /* 0x000fe4000fffe03f */
[----:B------:R-:W-:Y:S05]  /*8d90*/  @P0 IMAD.HI.U32 R0, R168, c[0x0][0x330], RZ ;  /* 0x0000cc00a8000a27 */ /* 0x000fea00078e00ff */
[----:B------:R-:W-:Y:S02]  /*8da0*/  @P0 SHF.R.U32.HI R168, RZ, c[0x0][0x334], R0 ;  /* 0x0000cd00ffa80a19 */ /* 0x000fe40000011600 */
.L_x_533:
[----:B------:R-:W-:Y:S05]  /*8db0*/  BSYNC B0 ;  /* 0x0000000000007941 */ /* 0x000fea0003800000 */
.L_x_531:
[----:B------:R-:W-:Y:S04]  /*8dc0*/  IMAD.IADD R0, R170, 0x1, -R238 ;  /* 0x00000001aa007824 */ /* 0x000fe800078e0aee */
[----:B------:R-:W-:Y:S05]  /*8dd0*/  IMAD R0, R168, c[0x0][0x32c], R0 ;  /* 0x0000cb00a8007a24 */ /* 0x000fea00078e0200 */
[----:B------:R-:W-:Y:S02]  /*8de0*/  IADD3 R168, R0, c[0x0][0x32c], RZ ;  /* 0x0000cb0000a87a10 */ /* 0x000fe40007ffe0ff */
[----:B------:R-:W-:Y:S02]  /*8df0*/  IMNMX R174, R174, R0, !PT ;  /* 0x00000000aeae7217 */ /* 0x000fe40007800200 */
[----:B------:R-:W-:Y:S02]  /*8e00*/  IMNMX R175, R175, R168, PT ;  /* 0x000000a8afaf7217 */ /* 0x000fe40003800200 */
.L_x_530:
[C---:B------:R-:W-:Y:S02]  /*8e10*/  ISETP.GE.AND P1, PT, R170.reuse, 0x9, PT ;  /* 0x00000009aa00780c */ /* 0x040fe40003f26270 */
[----:B------:R-:W-:Y:S02]  /*8e20*/  ISETP.GE.AND P5, PT, R170, 0xa, PT ;  /* 0x0000000aaa00780c */ /* 0x000fe40003fa6270 */
[----:B------:R-:W-:Y:S02]  /*8e30*/  ISETP.GT.AND P0, PT, R180, 0x8, !P1 ;  /* 0x00000008b400780c */ /* 0x000fe40004f04270 */
[----:B------:R-:W-:Y:S02]  /*8e40*/  P2R R173, PR, RZ, 0x2 ;  /* 0x00000002ffad7803 */ /* 0x000fe40000000000 */
[----:B------:R-:W-:Y:S02]  /*8e50*/  ISETP.LT.OR P0, PT, R183, 0x9, P0 ;  /* 0x00000009b700780c */ /* 0x000fe40000701670 */
[C---:B------:R-:W-:Y:S02]  /*8e60*/  ISETP.GT.AND P1, PT, R177.reuse, 0x8, !P1 ;  /* 0x00000008b100780c */ /* 0x040fe40004f24270 */
[----:B------:R-:W-:Y:S02]  /*8e70*/  P2R R179, PR, RZ, 0x10 ;  /* 0x00000010ffb37803 */ /* 0x000fe40000000000 */
[----:B------:R-:W-:Y:S02]  /*8e80*/  FSEL R169, R16, -INF , !P0 ;  /* 0xff80000010a97808 */ /* 0x000fe40004000000 */
[----:B------:R-:W-:Y:S02]  /*8e90*/  ISETP.GT.AND P0, PT, R177, 0x9, !P5 ;  /* 0x00000009b100780c */ /* 0x000fe40006f04270 */
[C---:B------:R-:W-:Y:S02]  /*8ea0*/  ISETP.LT.OR P1, PT, R181.reuse, 0x9, P1 ;  /* 0x00000009b500780c */ /* 0x040fe40000f21670 */
[----:B------:R-:W-:Y:S02]  /*8eb0*/  ISETP.GE.AND P4, PT, R170, 0x11, PT ;  /* 0x00000011aa00780c */ /* 0x000fe40003f86270 */
[----:B------:R-:W-:Y:S02]  /*8ec0*/  ISETP.LT.OR P0, PT, R181, 0xa, P0 ;  /* 0x0000000ab500780c */ /* 0x000fe40000701670 */
[----:B------:R-:W-:Y:S02]  /*8ed0*/  FSEL R0, R18, -INF , !P1 ;  /* 0xff80000012007808 */ /* 0x000fe40004800000 */
[----:B------:R-:W-:Y:S02]  /*8ee0*/  ISETP.GT.AND P1, PT, R180, 0x10, !P4 ;  /* 0x00000010b400780c */ /* 0x000fe40006724270 */
[----:B------:R-:W-:Y:S02]  /*8ef0*/  P2R R176, PR, RZ, 0x8 ;  /* 0x00000008ffb07803 */ /* 0x000fe40000000000 */
[----:B------:R-:W-:Y:S02]  /*8f00*/  FSEL R19, R19, -INF , !P0 ;  /* 0xff80000013137808 */ /* 0x000fe40004000000 */
[C---:B------:R-:W-:Y:S02]  /*8f10*/  ISETP.LT.OR P0, PT, R183.reuse, 0x11, P1 ;  /* 0x00000011b700780c */ /* 0x040fe40000f01670 */
[----:B------:R-:W-:Y:S02]  /*8f20*/  ISETP.GE.AND P3, PT, R170, 0x12, PT ;  /* 0x00000012aa00780c */ /* 0x000fe40003f66270 */
[----:B------:R-:W-:Y:S02]  /*8f30*/  ISETP.GT.AND P2, PT, R180, 0x9, !P5 ;  /* 0x00000009b400780c */ /* 0x000fe40006f44270 */
[----:B------:R-:W-:Y:S02]  /*8f40*/  FSEL R20, R20, -INF , !P0 ;  /* 0xff80000014147808 */ /* 0x000fe40004000000 */
[----:B------:R-:W-:Y:S02]  /*8f50*/  ISETP.GT.AND P0, PT, R180, 0x11, !P3 ;  /* 0x00000011b400780c */ /* 0x000fe40005f04270 */
[C---:B------:R-:W-:Y:S02]  /*8f60*/  ISETP.LT.OR P2, PT, R183.reuse, 0xa, P2 ;  /* 0x0000000ab700780c */ /* 0x040fe40001741670 */
[----:B------:R-:W-:Y:S02]  /*8f70*/  ISETP.LT.OR P0, PT, R183, 0x12, P0 ;  /* 0x00000012b700780c */ /* 0x000fe40000701670 */
[----:B------:R-:W-:Y:S02]  /*8f80*/  FSEL R168, R17, -INF , !P2 ;  /* 0xff80000011a87808 */ /* 0x000fe40005000000 */
[----:B------:R-:W-:Y:S02]  /*8f90*/  FSEL R17, R21, -INF , !P0 ;  /* 0xff80000015117808 */ /* 0x000fe40004000000 */
[----:B------:R-:W-:Y:S02]  /*8fa0*/  ISETP.GT.AND P0, PT, R177, 0x10, !P4 ;  /* 0x00000010b100780c */ /* 0x000fe40006704270 */
[C---:B------:R-:W-:Y:S02]  /*8fb0*/  ISETP.GE.AND P2, PT, R170.reuse, 0x19, PT ;  /* 0x00000019aa00780c */ /* 0x040fe40003f46270 */
[----:B------:R-:W-:Y:S02]  /*8fc0*/  ISETP.LT.OR P0, PT, R181, 0x11, P0 ;  /* 0x00000011b500780c */ /* 0x000fe40000701670 */
[----:B------:R-:W-:Y:S02]  /*8fd0*/  ISETP.GE.AND P1, PT, R170, 0x1a, PT ;  /* 0x0000001aaa00780c */ /* 0x000fe40003f26270 */
[----:B------:R-:W-:Y:S02]  /*8fe0*/  FSEL R18, R22, -INF , !P0 ;  /* 0xff80000016127808 */ /* 0x000fe40004000000 */
[----:B------:R-:W-:Y:S02]  /*8ff0*/  ISETP.GT.AND P0, PT, R177, 0x11, !P3 ;  /* 0x00000011b100780c */ /* 0x000fe40005f04270 */
[----:B------:R-:W-:Y:S02]  /*9000*/  P2R R22, PR, RZ, 0x4 ;  /* 0x00000004ff167803 */ /* 0x000fe40000000000 */
[----:B------:R-:W-:Y:S02]  /*9010*/  ISETP.LT.OR P0, PT, R181, 0x12, P0 ;  /* 0x00000012b500780c */ /* 0x000fe40000701670 */
[----:B------:R-:W-:Y:S02]  /*9020*/  P2R R21, PR, RZ, 0x2 ;  /* 0x00000002ff157803 */ /* 0x000fe40000000000 */
[----:B------:R-:W-:Y:S02]  /*9030*/  FSEL R16, R23, -INF , !P0 ;  /* 0xff80000017107808 */ /* 0x000fe40004000000 */
[----:B------:R-:W-:Y:S02]  /*9040*/  ISETP.GT.AND P0, PT, R180, 0x18, !P2 ;  /* 0x00000018b400780c */ /* 0x000fe40005704270 */
[----:B------:R-:W-:Y:S02]  /*9050*/  P2R R178, PR, RZ, 0x10 ;  /* 0x00000010ffb27803 */ /* 0x000fe40000000000 */
[C---:B------:R-:W-:Y:S02]  /*9060*/  ISETP.LT.OR P0, PT, R183.reuse, 0x19, P0 ;  /* 0x00000019b700780c */ /* 0x040fe40000701670 */
[----:B------:R-:W-:Y:S02]  /*9070*/  ISETP.GE.AND P4, PT, R170, 0x4a, PT ;  /* 0x0000004aaa00780c */ /* 0x000fe40003f86270 */
[----:B------:R-:W-:Y:S02]  /*9080*/  FSEL R32, R32, -INF , !P0 ;  /* 0xff80000020207808 */ /* 0x000fe40004000000 */
[----:B------:R-:W-:Y:S02]  /*9090*/  ISETP.GT.AND P0, PT, R180, 0x19, !P1 ;  /* 0x00000019b400780c */ /* 0x000fe40004f04270 */
[C---:B------:R-:W-:Y:S02]  /*90a0*/  ISETP.GE.AND P6, PT, R170.reuse, 0x52, PT ;  /* 0x00000052aa00780c */ /* 0x040fe40003fc6270 */
[----:B------:R-:W-:Y:S02]  /*90b0*/  ISETP.LT.OR P0, PT, R183, 0x1a, P0 ;  /* 0x0000001ab700780c */ /* 0x000fe40000701670 */
[----:B------:R-:W-:Y:S02]  /*90c0*/  P2R R182, PR, RZ, 0x8 ;  /* 0x00000008ffb67803 */ /* 0x000fe40000000000 */
[----:B------:R-:W-:Y:S02]  /*90d0*/  FSEL R33, R33, -INF , !P0 ;  /* 0xff80000021217808 */ /* 0x000fe40004000000 */
[----:B------:R-:W-:Y:S02]  /*90e0*/  ISETP.GT.AND P0, PT, R177, 0x18, !P2 ;  /* 0x00000018b100780c */ /* 0x000fe40005704270 */
[----:B------:R-:W-:Y:S02]  /*90f0*/  ISETP.GE.AND P2, PT, R170, 0x21, PT ;  /* 0x00000021aa00780c */ /* 0x000fe40003f46270 */
        /* <DEDUP_REMOVED lines=10> */
[C---:B------:R-:W-:Y:S02]  /*91a0*/  ISETP.LT.OR P0, PT, R183.reuse, 0x21, P0 ;  /* 0x00000021b700780c */ /* 0x040fe40000701670 */
[----:B------:R-:W-:Y:S02]  /*91b0*/  P2R R172, PR, RZ, 0x20 ;  /* 0x00000020ffac7803 */ /* 0x000fe40000000000 */
[----:B------:R-:W-:Y:S02]  /*91c0*/  FSEL R190, R36, -INF , !P0 ;  /* 0xff80000024be7808 */ /* 0x000fe40004000000 */
[----:B------:R-:W-:Y:S02]  /*91d0*/  ISETP.GT.AND P0, PT, R180, 0x21, !P1 ;  /* 0x00000021b400780c */ /* 0x000fe40004f04270 */
[C---:B------:R-:W-:Y:S02]  /*91e0*/  ISETP.GE.AND P5, PT, R170.reuse, 0x59, PT ;  /* 0x00000059aa00780c */ /* 0x040fe40003fa6270 */
[----:B------:R-:W-:Y:S04]  /*91f0*/  ISETP.LT.OR P0, PT, R183, 0x22, P0 ;  /* 0x00000022b700780c */ /* 0x000fe80000701670 */
[----:B------:R-:W-:Y:S02]  /*9200*/  FSEL R36, R37, -INF , !P0 ;  /* 0xff80000025247808 */ /* 0x000fe40004000000 */
[----:B------:R-:W-:Y:S02]  /*9210*/  ISETP.GT.AND P0, PT, R177, 0x20, !P2 ;  /* 0x00000020b100780c */ /* 0x000fe40005704270 */
[----:B------:R-:W-:Y:S01]  /*9220*/  ISETP.GE.AND P2, PT, R170, 0x29, PT ;  /* 0x00000029aa00780c */ /* 0x000fe20003f46270 */
[----:B------:R1:W-:Y:S01]  /*9230*/  STL [R1+0x10], R36 ;  /* 0x0000102401007387 */ /* 0x0003e20000100800 */
[----:B------:R-:W-:Y:S02]  /*9240*/  ISETP.LT.OR P0, PT, R181, 0x21, P0 ;  /* 0x00000021b500780c */ /* 0x000fe40000701670 */
[----:B------:R-:W-:Y:S02]  /*9250*/  P2R R37, PR, RZ, 0x4 ;  /* 0x00000004ff257803 */ /* 0x000fe40000000000 */
[----:B-1----:R-:W-:Y:S02]  /*9260*/  FSEL R36, R38, -INF , !P0 ;  /* 0xff80000026247808 */ /* 0x002fe40004000000 */
[----:B------:R-:W-:Y:S02]  /*9270*/  ISETP.GT.AND P0, PT, R177, 0x21, !P1 ;  /* 0x00000021b100780c */ /* 0x000fe40004f04270 */
[----:B------:R-:W-:Y:S01]  /*9280*/  ISETP.GE.AND P1, PT, R170, 0x2a, PT ;  /* 0x0000002aaa00780c */ /* 0x000fe20003f26270 */
[----:B------:R1:W-:Y:S01]  /*9290*/  STL [R1+0xc], R36 ;  /* 0x00000c2401007387 */ /* 0x0003e20000100800 */
[----:B------:R-:W-:Y:S04]  /*92a0*/  ISETP.LT.OR P0, PT, R181, 0x22, P0 ;  /* 0x00000022b500780c */ /* 0x000fe80000701670 */
[----:B------:R-:W-:Y:S02]  /*92b0*/  FSEL R211, R39, -INF , !P0 ;  /* 0xff80000027d37808 */ /* 0x000fe40004000000 */
[----:B------:R-:W-:Y:S04]  /*92c0*/  ISETP.GT.AND P0, PT, R180, 0x28, !P2 ;  /* 0x00000028b400780c */ /* 0x000fe80005704270 */
[C---:B------:R-:W-:Y:S04]  /*92d0*/  ISETP.LT.OR P0, PT, R183.reuse, 0x29, P0 ;  /* 0x00000029b700780c */ /* 0x040fe80000701670 */
[----:B------:R-:W-:Y:S02]  /*92e0*/  FSEL R196, R48, -INF , !P0 ;  /* 0xff80000030c47808 */ /* 0x000fe40004000000 */
[----:B------:R-:W-:Y:S02]  /*92f0*/  ISETP.GT.AND P0, PT, R180, 0x29, !P1 ;  /* 0x00000029b400780c */ /* 0x000fe40004f04270 */
[----:B------:R-:W-:Y:S02]  /*9300*/  P2R R48, PR, RZ, 0x10 ;  /* 0x00000010ff307803 */ /* 0x000fe40000000000 */
[----:B------:R-:W-:Y:S04]  /*9310*/  ISETP.LT.OR P0, PT, R183, 0x2a, P0 ;  /* 0x0000002ab700780c */ /* 0x000fe80000701670 */
[----:B------:R-:W-:Y:S02]  /*9320*/  FSEL R188, R49, -INF , !P0 ;  /* 0xff80000031bc7808 */ /* 0x000fe40004000000 */
[----:B------:R-:W-:Y:S02]  /*9330*/  ISETP.GT.AND P0, PT, R177, 0x28, !P2 ;  /* 0x00000028b100780c */ /* 0x000fe40005704270 */
[----:B------:R-:W-:Y:S02]  /*9340*/  ISETP.GE.AND P2, PT, R170, 0x31, PT ;  /* 0x00000031aa00780c */ /* 0x000fe40003f46270 */
[----:B------:R-:W-:Y:S02]  /*9350*/  ISETP.LT.OR P0, PT, R181, 0x29, P0 ;  /* 0x00000029b500780c */ /* 0x000fe40000701670 */
[----:B-1----:R-:W-:Y:S02]  /*9360*/  P2R R36, PR, RZ, 0x2 ;  /* 0x00000002ff247803 */ /* 0x002fe40000000000 */
[----:B------:R-:W-:Y:S02]  /*9370*/  FSEL R205, R50, -INF , !P0 ;  /* 0xff80000032cd7808 */ /* 0x000fe40004000000 */
[----:B------:R-:W-:Y:S02]  /*9380*/  ISETP.GT.AND P0, PT, R177, 0x29, !P1 ;  /* 0x00000029b100780c */ /* 0x000fe40004f04270 */
[----:B------:R-:W-:Y:S02]  /*9390*/  ISETP.GE.AND P1, PT, R170, 0x32, PT ;  /* 0x00000032aa00780c */ /* 0x000fe40003f26270 */
[----:B------:R-:W-:Y:S02]  /*93a0*/  ISETP.LT.OR P0, PT, R181, 0x2a, P0 ;  /* 0x0000002ab500780c */ /* 0x000fe40000701670 */
[----:B------:R-:W-:Y:S02]  /*93b0*/  P2R R39, PR, RZ, 0x4 ;  /* 0x00000004ff277803 */ /* 0x000fe40000000000 */
[----:B------:R-:W-:Y:S02]  /*93c0*/  FSEL R251, R51, -INF , !P0 ;  /* 0xff80000033fb7808 */ /* 0x000fe40004000000 */
[----:B------:R-:W-:Y:S02]  /*93d0*/  ISETP.GT.AND P0, PT, R180, 0x30, !P2 ;  /* 0x00000030b400780c */ /* 0x000fe40005704270 */
[----:B------:R-:W-:Y:S02]  /*93e0*/  P2R R38, PR, RZ, 0x2 ;  /* 0x00000002ff267803 */ /* 0x000fe40000000000 */
[C---:B------:R-:W-:Y:S04]  /*93f0*/  ISETP.LT.OR P0, PT, R183.reuse, 0x31, P0 ;  /* 0x00000031b700780c */ /* 0x040fe80000701670 */
[----:B------:R-:W-:Y:S02]  /*9400*/  FSEL R208, R52, -INF , !P0 ;  /* 0xff80000034d07808 */ /* 0x000fe40004000000 */
[----:B------:R-:W-:Y:S04]  /*9410*/  ISETP.GT.AND P0, PT, R180, 0x31, !P1 ;  /* 0x00000031b400780c */ /* 0x000fe80004f04270 */
[----:B------:R-:W-:Y:S04]  /*9420*/  ISETP.LT.OR P0, PT, R183, 0x32, P0 ;  /* 0x00000032b700780c */ /* 0x000fe80000701670 */
        /* <DEDUP_REMOVED lines=46> */
[----:B------:R-:W-:Y:S04]  /*9710*/  ISETP.GT.AND P0, PT, R180, 0x49, !P4 ;  /* 0x00000049b400780c */ /* 0x000fe80006704270 */
[----:B------:R-:W-:Y:S04]  /*9720*/  ISETP.LT.OR P0, PT, R183, 0x4a, P0 ;  /* 0x0000004ab700780c */ /* 0x000fe80000701670 */
[----:B------:R-:W-:Y:S02]  /*9730*/  FSEL R203, R81, -INF , !P0 ;  /* 0xff80000051cb7808 */ /* 0x000fe40004000000 */
[----:B------:R-:W-:Y:S02]  /*9740*/  ISETP.GT.AND P0, PT, R177, 0x48, !P1 ;  /* 0x00000048b100780c */ /* 0x000fe40004f04270 */
[----:B------:R-:W-:Y:S02]  /*9750*/  ISETP.GE.AND P1, PT, R170, 0x51, PT ;  /* 0x00000051aa00780c */ /* 0x000fe40003f26270 */
        /* <DEDUP_REMOVED lines=16> */
[----:B------:R-:W-:Y:S04]  /*9860*/  ISETP.GT.AND P0, PT, R177, 0x51, !P6 ;  /* 0x00000051b100780c */ /* 0x000fe80007704270 */
[----:B------:R-:W-:Y:S04]  /*9870*/  ISETP.LT.OR P0, PT, R181, 0x52, P0 ;  /* 0x00000052b500780c */ /* 0x000fe80000701670 */
[----:B------:R-:W-:Y:S02]  /*9880*/  FSEL R189, R87, -INF , !P0 ;  /* 0xff80000057bd7808 */ /* 0x000fe40004000000 */
[----:B------:R-:W-:Y:S04]  /*9890*/  ISETP.GT.AND P0, PT, R180, RZ, !P3 ;  /* 0x000000ffb400720c */ /* 0x000fe80005f04270 */
        /* <DEDUP_REMOVED lines=9> */
[----:B------:R-:W-:Y:S04]  /*9930*/  ISETP.LT.OR P0, PT, R181, 0x1, P0 ;  /* 0x00000001b500780c */ /* 0x000fe80000701670 */
[----:B------:R-:W-:Y:S02]  /*9940*/  FSEL R6, R6, -INF , !P0 ;  /* 0xff80000006067808 */ /* 0x000fe40004000000 */
[----:B------:R-:W-:Y:S04]  /*9950*/  ISETP.GT.AND P0, PT, R180, 0x58, !P5 ;  /* 0x00000058b400780c */ /* 0x000fe80006f04270 */
[C---:B------:R-:W-:Y:S04]  /*9960*/  ISETP.LT.OR P0, PT, R183.reuse, 0x59, P0 ;  /* 0x00000059b700780c */ /* 0x040fe80000701670 */
[----:B------:R-:W-:Y:S02]  /*9970*/  FSEL R186, R96, -INF , !P0 ;  /* 0xff80000060ba7808 */ /* 0x000fe40004000000 */
[----:B------:R-:W-:Y:S04]  /*9980*/  ISETP.GE.AND P0, PT, R170, 0x5a, PT ;  /* 0x0000005aaa00780c */ /* 0x000fe80003f06270 */
        /* <DEDUP_REMOVED lines=10> */
[----:B------:R-:W-:Y:S02]  /*9a30*/  ISETP.NE.AND P4, PT, R48, RZ, PT ;  /* 0x000000ff3000720c */ /* 0x000fe40003f85270 */
[----:B------:R-:W-:Y:S04]  /*9a40*/  ISETP.LT.OR P2, PT, R175, 0x2, P2 ;  /* 0x00000002af00780c */ /* 0x000fe80001741670 */
[----:B------:R-:W-:Y:S02]  /*9a50*/  FSEL R9, R9, -INF , !P2 ;  /* 0xff80000009097808 */ /* 0x000fe40005000000 */
[----:B------:R-:W-:Y:S04]  /*9a60*/  ISETP.NE.AND P2, PT, R173, RZ, PT ;  /* 0x000000ffad00720c */ /* 0x000fe80003f45270 */
[----:B------:R-:W-:Y:S04]  /*9a70*/  ISETP.GT.AND P2, PT, R174, 0x8, !P2 ;  /* 0x00000008ae00780c */ /* 0x000fe80005744270 */
[C---:B------:R-:W-:Y:S04]  /*9a80*/  ISETP.LT.OR P2, PT, R175.reuse, 0x9, P2 ;  /* 0x00000009af00780c */ /* 0x040fe80001741670 */
[----:B------:R-:W-:Y:S02]  /*9a90*/  FSEL R12, R12, -INF , !P2 ;  /* 0xff8000000c0c7808 */ /* 0x000fe40005000000 */
[----:B------:R-:W-:Y:S04]  /*9aa0*/  ISETP.NE.AND P2, PT, R172, RZ, PT ;  /* 0x000000ffac00720c */ /* 0x000fe80003f45270 */
[----:B------:R-:W-:Y:S04]  /*9ab0*/  ISETP.GT.AND P2, PT, R174, 0x9, !P2 ;  /* 0x00000009ae00780c */ /* 0x000fe80005744270 */
        /* <DEDUP_REMOVED lines=12> */
[----:B------:R-:W-:Y:S04]  /*9b80*/  ISETP.LT.OR P2, PT, R175, 0x19, P2 ;  /* 0x00000019af00780c */ /* 0x000fe80001741670 */
[----:B------:R-:W-:Y:S02]  /*9b90*/  FSEL R49, R28, -INF , !P2 ;  /* 0xff8000001c317808 */ /* 0x000fe40005000000 */
[----:B------:R-:W-:Y:S01]  /*9ba0*/  ISETP.NE.AND P2, PT, R21, RZ, PT ;  /* 0x000000ff1500720c */ /* 0x000fe20003f45270 */
[----:B------:R-:W1:Y:S03]  /*9bb0*/  SHFL.IDX PT, R28, R171, 0x3, 0x1c1f ;  /* 0x007c1f00ab1c7f89 */ /* 0x000e6600000e0000 */
[----:B------:R-:W-:Y:S04]  /*9bc0*/  ISETP.GT.AND P2, PT, R174, 0x19, !P2 ;  /* 0x00000019ae00780c */ /* 0x000fe80005744270 */
[----:B------:R-:W-:Y:S04]  /*9bd0*/  ISETP.LT.OR P2, PT, R175, 0x1a, P2 ;  /* 0x0000001aaf00780c */ /* 0x000fe80001741670 */
[----:B------:R-:W-:Y:S02]  /*9be0*/  FSEL R48, R29, -INF , !P2 ;  /* 0xff8000001d307808 */ /* 0x000fe40005000000 */
[----:B------:R-:W-:Y:S04]  /*9bf0*/  ISETP.NE.AND P2, PT, R184, RZ, PT ;  /* 0x000000ffb800720c */ /* 0x000fe80003f45270 */
[----:B------:R-:W-:Y:S04]  /*9c00*/  ISETP.GT.AND P2, PT, R174, 0x20, !P2 ;  /* 0x00000020ae00780c */ /* 0x000fe80005744270 */
[----:B------:R-:W-:Y:S01]  /*9c10*/  ISETP.LT.OR P2, PT, R175, 0x21, P2 ;  /* 0x00000021af00780c */ /* 0x000fe20001741670 */
[--C-:B-1----:R-:W-:Y:S03]  /*9c20*/  IMAD.IADD R24, R3, 0x1, R28.reuse ;  /* 0x0000000103187824 */ /* 0x102fe600078e021c */
[----:B------:R-:W-:Y:S01]  /*9c30*/  FSEL R40, R40, -INF , !P2 ;  /* 0xff80000028287808 */ /* 0x000fe20005000000 */
[----:B------:R-:W-:Y:S01]  /*9c40*/  IMAD.IADD R25, R2, 0x1, R28 ;  /* 0x0000000102197824 */ /* 0x000fe200078e021c */
[----:B------:R-:W-:Y:S04]  /*9c50*/  ISETP.NE.AND P2, PT, R23, RZ, PT ;  /* 0x000000ff1700720c */ /* 0x000fe80003f45270 */
[C---:B------:R-:W-:Y:S04]  /*9c60*/  ISETP.GT.AND P2, PT, R174.reuse, 0x21, !P2 ;  /* 0x00000021ae00780c */ /* 0x040fe80005744270 */
[----:B------:R-:W-:Y:S04]  /*9c70*/  ISETP.LT.OR P2, PT, R175, 0x22, P2 ;  /* 0x00000022af00780c */ /* 0x000fe80001741670 */
[----:B------:R-:W-:Y:S02]  /*9c80*/  FSEL R41, R41, -INF , !P2 ;  /* 0xff80000029297808 */ /* 0x000fe40005000000 */
[----:B------:R-:W-:Y:S04]  /*9c90*/  ISETP.NE.AND P2, PT, R37, RZ, PT ;  /* 0x000000ff2500720c */ /* 0x000fe80003f45270 */
[----:B------:R-:W-:Y:S04]  /*9ca0*/  ISETP.GT.AND P2, PT, R174, 0x28, !P2 ;  /* 0x00000028ae00780c */ /* 0x000fe80005744270 */
[C---:B------:R-:W-:Y:S04]  /*9cb0*/  ISETP.LT.OR P2, PT, R175.reuse, 0x29, P2 ;  /* 0x00000029af00780c */ /* 0x040fe80001741670 */
[----:B------:R-:W-:Y:S02]  /*9cc0*/  FSEL R198, R44, -INF , !P2 ;  /* 0xff8000002cc67808 */ /* 0x000fe40005000000 */
        /* <DEDUP_REMOVED lines=30> */
[----:B------:R-:W-:Y:S04]  /*9eb0*/  ISETP.LT.OR P2, PT, R175, 0x49, P2 ;  /* 0x00000049af00780c */ /* 0x000fe80001741670 */
[----:B------:R-:W-:Y:S02]  /*9ec0*/  FSEL R207, R76, -INF , !P2 ;  /* 0xff8000004ccf7808 */ /* 0x000fe40005000000 */
[C---:B------:R-:W-:Y:S02]  /*9ed0*/  ISETP.GT.AND P2, PT, R174.reuse, 0x49, !P4 ;  /* 0x00000049ae00780c */ /* 0x040fe40006744270 */
[----:B------:R-:W-:Y:S02]  /*9ee0*/  ISETP.NE.AND P4, PT, R179, RZ, PT ;  /* 0x000000ffb300720c */ /* 0x000fe40003f85270 */
[----:B------:R-:W-:Y:S04]  /*9ef0*/  ISETP.LT.OR P2, PT, R175, 0x4a, P2 ;  /* 0x0000004aaf00780c */ /* 0x000fe80001741670 */
[----:B------:R-:W-:Y:S02]  /*9f00*/  FSEL R204, R77, -INF , !P2 ;  /* 0xff8000004dcc7808 */ /* 0x000fe40005000000 */
[----:B------:R-:W-:Y:S04]  /*9f10*/  ISETP.GT.AND P2, PT, R174, 0x50, !P1 ;  /* 0x00000050ae00780c */ /* 0x000fe80004f44270 */
[C---:B------:R-:W-:Y:S04]  /*9f20*/  ISETP.LT.OR P2, PT, R175.reuse, 0x51, P2 ;  /* 0x00000051af00780c */ /* 0x040fe80001741670 */
[----:B------:R-:W-:Y:S02]  /*9f30*/  FSEL R185, R88, -INF , !P2 ;  /* 0xff80000058b97808 */ /* 0x000fe40005000000 */
[C---:B------:R-:W-:Y:S04]  /*9f40*/  ISETP.GT.AND P2, PT, R174.reuse, 0x51, !P6 ;  /* 0x00000051ae00780c */ /* 0x040fe80007744270 */
[----:B------:R-:W-:Y:S04]  /*9f50*/  ISETP.LT.OR P2, PT, R175, 0x52, P2 ;  /* 0x00000052af00780c */ /* 0x000fe80001741670 */
[----:B------:R-:W-:Y:S02]  /*9f60*/  FSEL R181, R89, -INF , !P2 ;  /* 0xff80000059b57808 */ /* 0x000fe40005000000 */
[----:B------:R-:W-:Y:S04]  /*9f70*/  ISETP.GT.AND P2, PT, R174, 0x58, !P5 ;  /* 0x00000058ae00780c */ /* 0x000fe80006f44270 */
[C---:B------:R-:W-:Y:S04]  /*9f80*/  ISETP.LT.OR P2, PT, R175.reuse, 0x59, P2 ;  /* 0x00000059af00780c */ /* 0x040fe80001741670 */
[----:B------:R-:W-:Y:S02]  /*9f90*/  FSEL R179, R92, -INF , !P2 ;  /* 0xff8000005cb37808 */ /* 0x000fe40005000000 */
[----:B------:R-:W-:Y:S02]  /*9fa0*/  ISETP.GT.AND P2, PT, R174, RZ, !P3 ;  /* 0x000000ffae00720c */ /* 0x000fe40005f44270 */
[----:B------:R-:W-:Y:S02]  /*9fb0*/  ISETP.NE.AND P3, PT, R176, RZ, PT ;  /* 0x000000ffb000720c */ /* 0x000fe40003f65270 */
[C---:B------:R-:W-:Y:S04]  /*9fc0*/  ISETP.LT.OR P2, PT, R175.reuse, 0x1, P2 ;  /* 0x00000001af00780c */ /* 0x040fe80001741670 */
[----:B------:R-:W-:Y:S02]  /*9fd0*/  FSEL R8, R8, -INF , !P2 ;  /* 0xff80000008087808 */ /* 0x000fe40005000000 */
[----:B------:R-:W-:Y:S04]  /*9fe0*/  ISETP.GT.AND P2, PT, R174, 0x59, !P0 ;  /* 0x00000059ae00780c */ /* 0x000fe80004744270 */
[----:B------:R-:W-:Y:S04]  /*9ff0*/  ISETP.LT.OR P2, PT, R175, 0x5a, P2 ;  /* 0x0000005aaf00780c */ /* 0x000fe80001741670 */
[----:B------:R-:W-:Y:S02]  /*a000*/  FSEL R176, R93, -INF , !P2 ;  /* 0xff8000005db07808 */ /* 0x000fe40005000000 */
[----:B------:R-:W-:Y:S11]  /*a010*/  PLOP3.LUT P2, PT, PT, PT, UP1, 0x40, 0x0 ;  /* 0x000000000000781c */ /* 0x000ff60003f4e818 */
[----:B------:R-:W-:Y:S02]  /*a020*/  @!UPT UIADD3 URZ, URZ, URZ, URZ ;  /* 0x0000003f3f3ff290 */ /* 0x000fe4000fffe03f */
        /* <DEDUP_REMOVED lines=16> */
.L_x_536:
[----:B------:R-:W-:Y:S04]  /*a130*/  MOV R2, c[0x0][0x32c] ;  /* 0x0000cb0000027a02 */ /* 0x000fe80000000f00 */
[----:B------:R-:W-:Y:S11]  /*a140*/  ISETP.NE.AND P2, PT, R2, 0x1, PT ;  /* 0x000000010200780c */ /* 0x000ff60003f45270 */
[----:B------:R-:W-:Y:S02]  /*a150*/  @!UPT UIADD3 URZ, URZ, URZ, URZ ;  /* 0x0000003f3f3ff290 */ /* 0x000fe4000fffe03f */
[----:B------:R-:W-:Y:S05]  /*a160*/  @P2 IMAD.HI.U32 R2, R28, c[0x0][0x330], RZ ;  /* 0x0000cc001c022a27 */ /* 0x000fea00078e00ff */
[----:B------:R-:W-:Y:S02]  /*a170*/  @P2 SHF.R.U32.HI R28, RZ, c[0x0][0x334], R2 ;  /* 0x0000cd00ff1c2a19 */ /* 0x000fe40000011602 */
.L_x_537:
[----:B------:R-:W-:Y:S05]  /*a180*/  BSYNC B0 ;  /* 0x0000000000007941 */ /* 0x000fea0003800000 */
.L_x_535:
[----:B------:R-:W-:Y:S04]  /*a190*/  IMAD.IADD R170, R170, 0x1, -R238 ;  /* 0x00000001aaaa7824 */ /* 0x000fe800078e0aee */
[----:B------:R-:W-:Y:S05]  /*a1a0*/  IMAD R170, R28, c[0x0][0x32c], R170 ;  /* 0x0000cb001caa7a24 */ /* 0x000fea00078e02aa */
[----:B------:R-:W-:Y:S02]  /*a1b0*/  IADD3 R2, R170, c[0x0][0x32c], RZ ;  /* 0x0000cb00aa027a10 */ /* 0x000fe40007ffe0ff */
[----:B------:R-:W-:Y:S02]  /*a1c0*/  IMNMX R25, R25, R170, !PT ;  /* 0x000000aa19197217 */ /* 0x000fe40007800200 */
[----:B------:R-:W-:Y:S02]  /*a1d0*/  IMNMX R24, R24, R2, PT ;  /* 0x0000000218187217 */ /* 0x000fe40003800200 */
.L_x_534:
[----:B------:R-:W2:Y:S01]  /*a1e0*/  LDL.LU R89, [R1+0x10] ;  /* 0x0000100001597983 */ /* 0x000ea20000300800 */
[----:B------:R-:W-:Y:S01]  /*a1f0*/  ISETP.NE.AND P2, PT, R67, RZ, PT ;  /* 0x000000ff4300720c */ /* 0x000fe20003f45270 */
[----:B------:R-:W-:Y:S01]  /*a200*/  IMAD.MOV.U32 R86, RZ, RZ, R208 ;  /* 0x000000ffff567224 */ /* 0x000fe200078e00d0 */
[----:B------:R-:W-:Y:S01]  /*a210*/  FMNMX.FTZ R3, R4, R167, !PT ;  /* 0x000000a704037209 */ /* 0x000fe20007810000 */
[----:B------:R-:W3:Y:S01]  /*a220*/  LDL.LU R44, [R1+0xc] ;  /* 0x00000c00012c7983 */ /* 0x000ee20000300800 */
[----:B------:R-:W-:Y:S01]  /*a230*/  ISETP.GT.AND P2, PT, R25, RZ, !P2 ;  /* 0x000000ff1900720c */ /* 0x000fe20005744270 */
[----:B------:R-:W-:Y:S01]  /*a240*/  IMAD.MOV.U32 R61, RZ, RZ, R246 ;  /* 0x000000ffff3d7224 */ /* 0x000fe200078e00f6 */
[----:B------:R-:W-:Y:S02]  /*a250*/  FMNMX.FTZ R3, R5, R3, !PT ;  /* 0x0000000305037209 */ /* 0x000fe40007810000 */
[----:B------:R-:W-:Y:S02]  /*a260*/  ISETP.LT.OR P2, PT, R24, 0x1, P2 ;  /* 0x000000011800780c */ /* 0x000fe40001741670 */
[----:B------:R-:W-:Y:S02]  /*a270*/  FMNMX.FTZ R3, R169, R3, !PT ;  /* 0x00000003a9037209 */ /* 0x000fe40007810000 */
[----:B------:R-:W-:Y:S02]  /*a280*/  FSEL R10, R10, -INF , !P2 ;  /* 0xff8000000a0a7808 */ /* 0x000fe40005000000 */
[----:B------:R-:W-:Y:S02]  /*a290*/  ISETP.NE.AND P2, PT, R66, RZ, PT ;  /* 0x000000ff4200720c */ /* 0x000fe40003f45270 */
[----:B------:R-:W-:Y:S02]  /*a2a0*/  FMNMX.FTZ R3, R168, R3, !PT ;  /* 0x00000003a8037209 */ /* 0x000fe40007810000 */
[----:B------:R-:W-:Y:S02]  /*a2b0*/  ISETP.GT.AND P2, PT, R25, 0x1, !P2 ;  /* 0x000000011900780c */ /* 0x000fe40005744270 */
        /* <DEDUP_REMOVED lines=12> */
[----:B------:R-:W-:Y:S01]  /*a380*/  MOV R92, R40 ;  /* 0x00000028005c7202 */ /* 0x000fe20000000f00 */
[----:B------:R-:W-:Y:S01]  /*a390*/  IMAD.MOV.U32 R40, RZ, RZ, R191 ;  /* 0x000000ffff287224 */ /* 0x000fe200078e00bf */
[----:B------:R-:W-:Y:S02]  /*a3a0*/  ISETP.GT.AND P2, PT, R25, 0x9, !P2 ;  /* 0x000000091900780c */ /* 0x000fe40005744270 */
[----:B------:R-:W-:Y:S02]  /*a3b0*/  MOV R85, R211 ;  /* 0x000000d300557202 */ /* 0x000fe40000000f00 */
[----:B------:R-:W-:Y:S02]  /*a3c0*/  ISETP.LT.OR P2, PT, R24, 0xa, P2 ;  /* 0x0000000a1800780c */ /* 0x000fe40001741670 */
[----:B------:R-:W-:Y:S02]  /*a3d0*/  MOV R87, R205 ;  /* 0x000000cd00577202 */ /* 0x000fe40000000f00 */
[----:B------:R-:W-:Y:S02]  /*a3e0*/  FSEL R15, R15, -INF , !P2 ;  /* 0xff8000000f0f7808 */ /* 0x000fe40005000000 */
[----:B------:R-:W-:Y:S02]  /*a3f0*/  ISETP.NE.AND P2, PT, R178, RZ, PT ;  /* 0x000000ffb200720c */ /* 0x000fe40003f45270 */
[----:B------:R-:W-:Y:S02]  /*a400*/  MOV R29, R195 ;  /* 0x000000c3001d7202 */ /* 0x000fe40000000f00 */
[C---:B------:R-:W-:Y:S02]  /*a410*/  ISETP.GT.AND P2, PT, R25.reuse, 0x10, !P2 ;  /* 0x000000101900780c */ /* 0x040fe40005744270 */
[C---:B------:R-:W-:Y:S02]  /*a420*/  ISETP.GT.AND P1, PT, R25.reuse, 0x50, !P1 ;  /* 0x000000501900780c */ /* 0x040fe40004f24270 */
[C---:B------:R-:W-:Y:S02]  /*a430*/  ISETP.LT.OR P2, PT, R24.reuse, 0x11, P2 ;  /* 0x000000111800780c */ /* 0x040fe40001741670 */
[----:B------:R-:W-:Y:S02]  /*a440*/  ISETP.LT.OR P1, PT, R24, 0x51, P1 ;  /* 0x000000511800780c */ /* 0x000fe40000f21670 */
[----:B------:R-:W-:Y:S02]  /*a450*/  FSEL R57, R26, -INF , !P2 ;  /* 0xff8000001a397808 */ /* 0x000fe40005000000 */
[----:B------:R-:W-:Y:S02]  /*a460*/  ISETP.NE.AND P2, PT, R182, RZ, PT ;  /* 0x000000ffb600720c */ /* 0x000fe40003f45270 */
[C---:B------:R-:W-:Y:S02]  /*a470*/  ISETP.GT.AND P6, PT, R25.reuse, 0x51, !P6 ;  /* 0x000000511900780c */ /* 0x040fe400077c4270 */
[----:B------:R-:W-:Y:S02]  /*a480*/  ISETP.GT.AND P2, PT, R25, 0x11, !P2 ;  /* 0x000000111900780c */ /* 0x000fe40005744270 */
[----:B------:R-:W-:Y:S02]  /*a490*/  FSEL R191, R90, -INF , !P1 ;  /* 0xff8000005abf7808 */ /* 0x000fe40004800000 */
[C---:B------:R-:W-:Y:S02]  /*a4a0*/  ISETP.LT.OR P2, PT, R24.reuse, 0x12, P2 ;  /* 0x000000121800780c */ /* 0x040fe40001741670 */
[----:B------:R-:W-:Y:S02]  /*a4b0*/  ISETP.LT.OR P6, PT, R24, 0x52, P6 ;  /* 0x000000521800780c */ /* 0x000fe400037c1670 */
[----:B------:R-:W-:Y:S02]  /*a4c0*/  FSEL R56, R27, -INF , !P2 ;  /* 0xff8000001b387808 */ /* 0x000fe40005000000 */
[----:B------:R-:W-:Y:S02]  /*a4d0*/  ISETP.NE.AND P2, PT, R22, RZ, PT ;  /* 0x000000ff1600720c */ /* 0x000fe40003f45270 */
[C---:B------:R-:W-:Y:S02]  /*a4e0*/  ISETP.GT.AND P5, PT, R25.reuse, 0x58, !P5 ;  /* 0x000000581900780c */ /* 0x040fe40006fa4270 */
[----:B------:R-:W-:Y:S02]  /*a4f0*/  ISETP.GT.AND P2, PT, R25, 0x18, !P2 ;  /* 0x000000181900780c */ /* 0x000fe40005744270 */
[----:B------:R-:W-:Y:S02]  /*a500*/  MOV R90, R187 ;  /* 0x000000bb005a7202 */ /* 0x000fe40000000f00 */
[C---:B------:R-:W-:Y:S02]  /*a510*/  ISETP.LT.OR P2, PT, R24.reuse, 0x19, P2 ;  /* 0x000000191800780c */ /* 0x040fe40001741670 */
[----:B------:R-:W-:Y:S02]  /*a520*/  ISETP.LT.OR P5, PT, R24, 0x59, P5 ;  /* 0x000000591800780c */ /* 0x000fe40002fa1670 */
        /* <DEDUP_REMOVED lines=28> */
[----:B------:R-:W-:Y:S01]  /*a6f0*/  FSEL R28, R46, -INF , !P2 ;  /* 0xff8000002e1c7808 */ /* 0x000fe20005000000 */
[----:B------:R-:W-:Y:S01]  /*a700*/  IMAD.MOV.U32 R46, RZ, RZ, R199 ;  /* 0x000000ffff2e7224 */ /* 0x000fe200078e00c7 */
[----:B------:R-:W-:Y:S02]  /*a710*/  ISETP.NE.AND P2, PT, R36, RZ, PT ;  /* 0x000000ff2400720c */ /* 0x000fe40003f45270 */
[----:B------:R-:W-:Y:S02]  /*a720*/  FMNMX.FTZ R23, R14, R23, !PT ;  /* 0x000000170e177209 */ /* 0x000fe40007810000 */
[----:B------:R-:W-:Y:S02]  /*a730*/  ISETP.GT.AND P2, PT, R25, 0x29, !P2 ;  /* 0x000000291900780c */ /* 0x000fe40005744270 */
[----:B------:R-:W-:Y:S02]  /*a740*/  FMNMX.FTZ R23, R15, R23, !PT ;  /* 0x000000170f177209 */ /* 0x000fe40007810000 */
[C---:B------:R-:W-:Y:S02]  /*a750*/  ISETP.LT.OR P2, PT, R24.reuse, 0x2a, P2 ;  /* 0x0000002a1800780c */ /* 0x040fe40001741670 */
[----:B------:R-:W-:Y:S02]  /*a760*/  FMNMX.FTZ R23, R57, R23, !PT ;  /* 0x0000001739177209 */ /* 0x000fe40007810000 */
[----:B------:R-:W-:Y:S02]  /*a770*/  FSEL R2, R47, -INF , !P2 ;  /* 0xff8000002f027808 */ /* 0x000fe40005000000 */
[----:B------:R-:W-:Y:S02]  /*a780*/  ISETP.NE.AND P2, PT, R39, RZ, PT ;  /* 0x000000ff2700720c */ /* 0x000fe40003f45270 */
[----:B------:R-:W-:Y:S02]  /*a790*/  MOV R47, R198 ;  /* 0x000000c6002f7202 */ /* 0x000fe40000000f00 */
[----:B------:R-:W-:Y:S02]  /*a7a0*/  ISETP.GT.AND P2, PT, R25, 0x30, !P2 ;  /* 0x000000301900780c */ /* 0x000fe40005744270 */
[----:B------:R-:W-:Y:S02]  /*a7b0*/  FMNMX.FTZ R21, R47, R21, !PT ;  /* 0x000000152f157209 */ /* 0x000fe40007810000 */
[----:B------:R-:W-:Y:S02]  /*a7c0*/  ISETP.LT.OR P2, PT, R24, 0x31, P2 ;  /* 0x000000311800780c */ /* 0x000fe40001741670 */
[----:B------:R-:W-:Y:S02]  /*a7d0*/  FMNMX.FTZ R21, R81, R21, !PT ;  /* 0x0000001551157209 */ /* 0x000fe40007810000 */
[----:B------:R-:W-:Y:S01]  /*a7e0*/  FSEL R45, R58, -INF , !P2 ;  /* 0xff8000003a2d7808 */ /* 0x000fe20005000000 */
[----:B------:R-:W-:Y:S01]  /*a7f0*/  IMAD.MOV.U32 R58, RZ, RZ, R2 ;  /* 0x000000ffff3a7224 */ /* 0x000fe200078e0002 */
[----:B------:R-:W-:Y:S02]  /*a800*/  FMNMX.FTZ R2, R6, R166, !PT ;  /* 0x000000a606027209 */ /* 0x000fe40007810000 */
[----:B------:R-:W-:Y:S02]  /*a810*/  ISETP.NE.AND P2, PT, R38, RZ, PT ;  /* 0x000000ff2600720c */ /* 0x000fe40003f45270 */
[----:B------:R-:W-:Y:S01]  /*a820*/  FMNMX.FTZ R2, R7, R2, !PT ;  /* 0x0000000207027209 */ /* 0x000fe20007810000 */
[----:B------:R-:W-:Y:S01]  /*a830*/  LDSM.16.MT88.4 R36, [R220+0x100] ;  /* 0x00010000dc24783b */ /* 0x000fe20000004200 */
[----:B------:R-:W-:Y:S02]  /*a840*/  ISETP.GT.AND P2, PT, R25, 0x31, !P2 ;  /* 0x000000311900780c */ /* 0x000fe40005744270 */
[----:B------:R-:W-:Y:S02]  /*a850*/  FMNMX.FTZ R2, R0, R2, !PT ;  /* 0x0000000200027209 */ /* 0x000fe40007810000 */
[----:B------:R-:W-:Y:S02]  /*a860*/  ISETP.LT.OR P2, PT, R24, 0x32, P2 ;  /* 0x000000321800780c */ /* 0x000fe40001741670 */
[----:B------:R-:W-:Y:S02]  /*a870*/  FMNMX.FTZ R2, R19, R2, !PT ;  /* 0x0000000213027209 */ /* 0x000fe40007810000 */
[----:B------:R-:W-:Y:S02]  /*a880*/  FSEL R59, R59, -INF , !P2 ;  /* 0xff8000003b3b7808 */ /* 0x000fe40005000000 */
[----:B------:R-:W-:Y:S02]  /*a890*/  FMNMX.FTZ R2, R18, R2, !PT ;  /* 0x0000000212027209 */ /* 0x000fe40007810000 */
        /* <DEDUP_REMOVED lines=43> */
[----:B------:R-:W-:Y:S02]  /*ab50*/  FMNMX.FTZ R23, R93, R23, !PT ;  /* 0x000000175d177209 */ /* 0x000fe40007810000 */
[----:B------:R-:W-:Y:S02]  /*ab60*/  ISETP.GT.AND P0, PT, R25, 0x59, !P0 ;  /* 0x000000591900780c */ /* 0x000fe40004704270 */
[----:B------:R-:W-:Y:S02]  /*ab70*/  FMNMX.FTZ R23, R84, R23, !PT ;  /* 0x0000001754177209 */ /* 0x000fe40007810000 */
[----:B------:R-:W-:Y:S01]  /*ab80*/  FSEL R184, R94, -INF , !P5 ;  /* 0xff8000005eb87808 */ /* 0x000fe20006800000 */
[----:B------:R-:W-:Y:S01]  /*ab90*/  IMAD.MOV.U32 R94, RZ, RZ, R196 ;  /* 0x000000ffff5e7224 */ /* 0x000fe200078e00c4 */
[----:B------:R-:W-:Y:S02]  /*aba0*/  FMNMX.FTZ R23, R28, R23, !PT ;  /* 0x000000171c177209 */ /* 0x000fe40007810000 */
[----:B------:R-:W-:Y:S04]  /*abb0*/  ISETP.LT.OR P0, PT, R24, 0x5a, P0 ;  /* 0x0000005a1800780c */ /* 0x000fe80000701670 */
[----:B------:R-:W-:Y:S02]  /*abc0*/  FSEL R73, R95, -INF , !P0 ;  /* 0xff8000005f497808 */ /* 0x000fe40004000000 */
[----:B------:R-:W-:Y:S02]  /*abd0*/  MOV R95, R29 ;  /* 0x0000001d005f7202 */ /* 0x000fe40000000f00 */
[----:B---3--:R-:W-:Y:S02]  /*abe0*/  FMNMX.FTZ R2, R44, R2, !PT ;  /* 0x000000022c027209 */ /* 0x008fe40007810000 */
[----:B--2---:R-:W-:Y:S02]  /*abf0*/  FMNMX.FTZ R3, R89, R3, !PT ;  /* 0x0000000359037209 */ /* 0x004fe40007810000 */
        /* <DEDUP_REMOVED lines=29> */
[----:B------:R-:W-:Y:S01]  /*add0*/  FSEL R187, R91, -INF , !P6 ;  /* 0xff8000005bbb7808 */ /* 0x000fe20007000000 */
[----:B------:R-:W1:Y:S01]  /*ade0*/  SHFL.BFLY PT, R22, R3, 0x2, 0x1f ;  /* 0x0c401f0003167f89 */ /* 0x000e6200000e0000 */
[----:B------:R-:W-:Y:S07]  /*adf0*/  IMAD.MOV.U32 R91, RZ, RZ, R192 ;  /* 0x000000ffff5b7224 */ /* 0x000fee00078e00c0 */
[----:B------:R-:W2:Y:S01]  /*ae00*/  SHFL.BFLY PT, R26, R2, 0x2, 0x1f ;  /* 0x0c401f00021a7f89 */ /* 0x000ea200000e0000 */
[----:B-1----:R-:W-:Y:S07]  /*ae10*/  FMNMX.FTZ R3, R3, R22, !PT ;  /* 0x0000001603037209 */ /* 0x002fee0007810000 */
[----:B------:R-:W1:Y:S01]  /*ae20*/  SHFL.BFLY PT, R22, R3, 0x1, 0x1f ;  /* 0x0c201f0003167f89 */ /* 0x000e6200000e0000 */
[----:B--2---:R-:W-:Y:S02]  /*ae30*/  FMNMX.FTZ R2, R2, R26, !PT ;  /* 0x0000001a02027209 */ /* 0x004fe40007810000 */
[----:B-1----:R-:W-:Y:S05]  /*ae40*/  FMNMX.FTZ R3, R3, R22, !PT ;  /* 0x0000001603037209 */ /* 0x002fea0007810000 */
[----:B------:R-:W1:Y:S01]  /*ae50*/  SHFL.BFLY PT, R22, R2, 0x1, 0x1f ;  /* 0x0c201f0002167f89 */ /* 0x000e6200000e0000 */
[C---:B------:R-:W-:Y:S01]  /*ae60*/  FSETP.NEU.FTZ.AND P2, PT, R3.reuse, -INF , PT ;  /* 0xff8000000300780b */ /* 0x040fe20003f5d000 */
[C---:B------:R-:W-:Y:S03]  /*ae70*/  FMUL.FTZ R199, R3.reuse, c[0x0][0x2d0] ;  /* 0x0000b40003c77a20 */ /* 0x040fe60000410000 */
[----:B------:R-:W-:Y:S02]  /*ae80*/  FSEL R71, R3, RZ, P2 ;  /* 0x000000ff03477208 */ /* 0x000fe40001000000 */
[----:B------:R-:W-:Y:S03]  /*ae90*/  FSEL R199, R199, RZ, P2 ;  /* 0x000000ffc7c77208 */ /* 0x000fe60001000000 */
[----:B------:R-:W-:Y:S02]  /*aea0*/  FADD.FTZ R71, -R71, R167 ;  /* 0x000000a747477221 */ /* 0x000fe40000010100 */
[--C-:B------:R-:W-:Y:S02]  /*aeb0*/  FFMA.FTZ R172, R4, c[0x0][0x2d0], -R199.reuse ;  /* 0x0000b40004ac7a23 */ /* 0x100fe400000108c7 */
[----:B------:R-:W2:Y:S01]  /*aec0*/  SHFL.BFLY PT, R4, R21, 0x2, 0x1f ;  /* 0x0c401f0015047f89 */ /* 0x000ea200000e0000 */
        /* <DEDUP_REMOVED lines=8> */
[----:B------:R-:W-:Y:S01]  /*af50*/  FMUL.FTZ R71, R71, c[0x0][0x2d0] ;  /* 0x0000b40047477a20 */ /* 0x000fe20000410000 */
[----:B------:R-:W-:Y:S01]  /*af60*/  FMNMX.FTZ R5, R59, R5, !PT ;  /* 0x000000053b057209 */ /* 0x000fe20007810000 */
[--C-:B------:R-:W-:Y:S01]  /*af70*/  FFMA.FTZ R178, R17, c[0x0][0x2d0], -R199.reuse ;  /* 0x0000b40011b27a23 */ /* 0x100fe200000108c7 */
[----:B------:R-:W-:Y:S02]  /*af80*/  FSETP.NEU.FTZ.AND P1, PT, R2, -INF , PT ;  /* 0xff8000000200780b */ /* 0x000fe40003f3d000 */
[----:B------:R-:W1:Y:S01]  /*af90*/  MUFU.EX2 R97, R97 ;  /* 0x0000006100617308 */ /* 0x000e620000000800 */
[----:B------:R-:W-:Y:S01]  /*afa0*/  FMNMX.FTZ R5, R62, R5, !PT ;  /* 0x000000053e057209 */ /* 0x000fe20007810000 */
[C---:B------:R-:W-:Y:S01]  /*afb0*/  FMUL.FTZ R198, R2.reuse, c[0x0][0x2d0] ;  /* 0x0000b40002c67a20 */ /* 0x040fe20000410000 */
[----:B------:R-:W-:Y:S01]  /*afc0*/  FSEL R70, R2, RZ, P1 ;  /* 0x000000ff02467208 */ /* 0x000fe20000800000 */
[--C-:B------:R-:W-:Y:S02]  /*afd0*/  FFMA.FTZ R249, R249, c[0x0][0x2d0], -R199.reuse ;  /* 0x0000b400f9f97a23 */ /* 0x100fe400000108c7 */
[--C-:B------:R-:W-:Y:S01]  /*afe0*/  FFMA.FTZ R248, R248, c[0x0][0x2d0], -R199.reuse ;  /* 0x0000b400f8f87a23 */ /* 0x100fe200000108c7 */
[----:B------:R-:W-:Y:S01]  /*aff0*/  FSEL R198, R198, RZ, P1 ;  /* 0x000000ffc6c67208 */ /* 0x000fe20000800000 */
[----:B------:R-:W-:Y:S02]  /*b000*/  FADD.FTZ R70, -R70, R166 ;  /* 0x000000a646467221 */ /* 0x000fe40000010100 */
[----:B------:R-:W-:Y:S01]  /*b010*/  MUFU.EX2 R74, R74 ;  /* 0x0000004a004a7308 */ /* 0x000fe20000000800 */
[----:B--2---:R-:W-:Y:S01]  /*b020*/  FMNMX.FTZ R21, R21, R4, !PT ;  /* 0x0000000415157209 */ /* 0x004fe20007810000 */
[--C-:B------:R-:W-:Y:S01]  /*b030*/  FFMA.FTZ R96, R0, c[0x0][0x2d0], -R198.reuse ;  /* 0x0000b40000607a23 */ /* 0x100fe200000108c6 */
[----:B------:R-:W-:Y:S01]  /*b040*/  FMNMX.FTZ R4, R63, R5, !PT ;  /* 0x000000053f047209 */ /* 0x000fe20007810000 */
[--C-:B------:R-:W-:Y:S02]  /*b050*/  FFMA.FTZ R169, R7, c[0x0][0x2d0], -R198.reuse ;  /* 0x0000b40007a97a23 */ /* 0x100fe400000108c6 */
[----:B------:R-:W2:Y:S01]  /*b060*/  SHFL.BFLY PT, R5, R21, 0x1, 0x1f ;  /* 0x0c201f0015057f89 */ /* 0x000ea200000e0000 */
[----:B------:R-:W-:Y:S01]  /*b070*/  FMNMX.FTZ R4, R246, R4, !PT ;  /* 0x00000004f6047209 */ /* 0x000fe20007810000 */
[--C-:B------:R-:W-:Y:S02]  /*b080*/  FFMA.FTZ R168, R19, c[0x0][0x2d0], -R198.reuse ;  /* 0x0000b40013a87a23 */ /* 0x100fe400000108c6 */
[----:B------:R-:W3:Y:S01]  /*b090*/  MUFU.EX2 R75, R75 ;  /* 0x0000004b004b7308 */ /* 0x000ee20000000800 */
[----:B------:R-:W-:Y:S01]  /*b0a0*/  FMNMX.FTZ R4, R211, R4, !PT ;  /* 0x00000004d3047209 */ /* 0x000fe20007810000 */
[--C-:B------:R-:W-:Y:S02]  /*b0b0*/  FFMA.FTZ R174, R6, c[0x0][0x2d0], -R198.reuse ;  /* 0x0000b40006ae7a23 */ /* 0x100fe400000108c6 */
[----:B------:R-:W-:Y:S01]  /*b0c0*/  FMUL.FTZ R70, R70, c[0x0][0x2d0] ;  /* 0x0000b40046467a20 */ /* 0x000fe20000410000 */
[----:B------:R-:W-:Y:S01]  /*b0d0*/  FMNMX.FTZ R4, R208, R4, !PT ;  /* 0x00000004d0047209 */ /* 0x000fe20007810000 */
[--C-:B------:R-:W-:Y:S01]  /*b0e0*/  FFMA.FTZ R196, R35, c[0x0][0x2d0], -R198.reuse ;  /* 0x0000b40023c47a23 */ /* 0x100fe200000108c6 */
[----:B-1----:R-:W-:Y:S01]  /*b0f0*/  F2FP.PACK_AB R76, R97, R172 ;  /* 0x000000ac614c723e */ /* 0x002fe200000000ff */
[--C-:B------:R-:W-:Y:S01]  /*b100*/  FFMA.FTZ R182, R16, c[0x0][0x2d0], -R198.reuse ;  /* 0x0000b40010b67a23 */ /* 0x100fe200000108c6 */
[----:B------:R-:W-:Y:S01]  /*b110*/  FMNMX.FTZ R4, R205, R4, !PT ;  /* 0x00000004cd047209 */ /* 0x000fe20007810000 */
[----:B------:R-:W-:Y:S01]  /*b120*/  MUFU.EX2 R174, R174 ;  /* 0x000000ae00ae7308 */ /* 0x000fe20000000800 */
[--C-:B------:R-:W-:Y:S02]  /*b130*/  FFMA.FTZ R252, R252, c[0x0][0x2d0], -R198.reuse ;  /* 0x0000b400fcfc7a23 */ /* 0x100fe400000108c6 */
[----:B------:R-:W-:Y:S01]  /*b140*/  FMNMX.FTZ R4, R191, R4, !PT ;  /* 0x00000004bf047209 */ /* 0x000fe20007810000 */
[--C-:B------:R-:W-:Y:S02]  /*b150*/  FFMA.FTZ R250, R250, c[0x0][0x2d0], -R198.reuse ;  /* 0x0000b400fafa7a23 */ /* 0x100fe400000108c6 */
[--C-:B------:R-:W-:Y:S01]  /*b160*/  FFMA.FTZ R247, R247, c[0x0][0x2d0], -R198.reuse ;  /* 0x0000b400f7f77a23 */ /* 0x100fe200000108c6 */
[----:B------:R-:W-:Y:S01]  /*b170*/  FMNMX.FTZ R4, R187, R4, !PT ;  /* 0x00000004bb047209 */ /* 0x000fe20007810000 */
[--C-:B------:R-:W-:Y:S02]  /*b180*/  FFMA.FTZ R209, R209, c[0x0][0x2d0], -R198.reuse ;  /* 0x0000b400d1d17a23 */ /* 0x100fe400000108c6 */
[----:B------:R-:W1:Y:S01]  /*b190*/  MUFU.EX2 R169, R169 ;  /* 0x000000a900a97308 */ /* 0x000e620000000800 */
[----:B------:R-:W-:Y:S01]  /*b1a0*/  FMNMX.FTZ R4, R184, R4, !PT ;  /* 0x00000004b8047209 */ /* 0x000fe20007810000 */
[--C-:B------:R-:W-:Y:S01]  /*b1b0*/  FFMA.FTZ R206, R206, c[0x0][0x2d0], -R199.reuse ;  /* 0x0000b400cece7a23 */ /* 0x100fe200000108c7 */
[----:B--2---:R-:W-:Y:S01]  /*b1c0*/  FMNMX.FTZ R0, R21, R5, !PT ;  /* 0x0000000515007209 */ /* 0x004fe20007810000 */
[--C-:B------:R-:W-:Y:S01]  /*b1d0*/  FFMA.FTZ R203, R203, c[0x0][0x2d0], -R199.reuse ;  /* 0x0000b400cbcb7a23 */ /* 0x100fe200000108c7 */
[----:B------:R-:W-:Y:S01]  /*b1e0*/  FMNMX.FTZ R4, R73, R4, !PT ;  /* 0x0000000449047209 */ /* 0x000fe20007810000 */
[----:B------:R-:W-:Y:S01]  /*b1f0*/  LDSM.16.MT88.4 R20, [R225+0x100] ;  /* 0x00010000e114783b */ /* 0x000fe20000004200 */
[C---:B------:R-:W-:Y:S01]  /*b200*/  FSETP.NEU.FTZ.AND P0, PT, R0.reuse, -INF , PT ;  /* 0xff8000000000780b */ /* 0x040fe20003f1d000 */
[----:B------:R-:W-:Y:S01]  /*b210*/  FMUL.FTZ R195, R0, c[0x0][0x2d0] ;  /* 0x0000b40000c37a20 */ /* 0x000fe20000410000 */
[----:B---3--:R-:W-:Y:S01]  /*b220*/  F2FP.PACK_AB R78, R75, R74 ;  /* 0x0000004a4b4e723e */ /* 0x008fe200000000ff */
[----:B------:R-:W-:Y:S01]  /*b230*/  MUFU.EX2 R96, R96 ;  /* 0x0000006000607308 */ /* 0x000fe20000000800 */
[--C-:B------:R-:W-:Y:S02]  /*b240*/  FFMA.FTZ R202, R202, c[0x0][0x2d0], -R198.reuse ;  /* 0x0000b400caca7a23 */ /* 0x100fe400000108c6 */
[----:B------:R-:W-:Y:S01]  /*b250*/  FSEL R195, R195, RZ, P0 ;  /* 0x000000ffc3c37208 */ /* 0x000fe20000000000 */
[----:B------:R-:W2:Y:S01]  /*b260*/  SHFL.BFLY PT, R5, R4, 0x2, 0x1f ;  /* 0x0c401f0004057f89 */ /* 0x000ea200000e0000 */
[--C-:B------:R-:W-:Y:S02]  /*b270*/  FFMA.FTZ R201, R201, c[0x0][0x2d0], -R198.reuse ;  /* 0x0000b400c9c97a23 */ /* 0x100fe400000108c6 */
[----:B------:R-:W-:Y:S02]  /*b280*/  FFMA.FTZ R200, R200, c[0x0][0x2d0], -R199 ;  /* 0x0000b400c8c87a23 */ /* 0x000fe400000108c7 */
[--C-:B------:R-:W-:Y:S01]  /*b290*/  FFMA.FTZ R51, R51, c[0x0][0x2d0], -R195.reuse ;  /* 0x0000b40033337a23 */ /* 0x100fe200000108c3 */
[----:B------:R-:W3:Y:S01]  /*b2a0*/  MUFU.EX2 R168, R168 ;  /* 0x000000a800a87308 */ /* 0x000ee20000000800 */
[--C-:B------:R-:W-:Y:S02]  /*b2b0*/  FFMA.FTZ R49, R49, c[0x0][0x2d0], -R195.reuse ;  /* 0x0000b40031317a23 */ /* 0x100fe400000108c3 */
[--C-:B------:R-:W-:Y:S01]  /*b2c0*/  FFMA.FTZ R173, R8, c[0x0][0x2d0], -R195.reuse ;  /* 0x0000b40008ad7a23 */ /* 0x100fe200000108c3 */
[----:B-1----:R-:W-:Y:S01]  /*b2d0*/  F2FP.PACK_AB R77, R169, R174 ;  /* 0x000000aea94d723e */ /* 0x002fe200000000ff */
[--C-:B------:R-:W-:Y:S02]  /*b2e0*/  FFMA.FTZ R99, R9, c[0x0][0x2d0], -R195.reuse ;  /* 0x0000b40009637a23 */ /* 0x100fe400000108c3 */
[--C-:B------:R-:W-:Y:S02]  /*b2f0*/  FFMA.FTZ R98, R12, c[0x0][0x2d0], -R195.reuse ;  /* 0x0000b4000c627a23 */ /* 0x100fe400000108c3 */
[--C-:B------:R-:W-:Y:S01]  /*b300*/  FFMA.FTZ R170, R13, c[0x0][0x2d0], -R195.reuse ;  /* 0x0000b4000daa7a23 */ /* 0x100fe200000108c3 */
[----:B------:R-:W1:Y:S01]  /*b310*/  MUFU.EX2 R71, R71 ;  /* 0x0000004700477308 */ /* 0x000e620000000800 */
[--C-:B------:R-:W-:Y:S02]  /*b320*/  FFMA.FTZ R245, R245, c[0x0][0x2d0], -R195.reuse ;  /* 0x0000b400f5f57a23 */ /* 0x100fe400000108c3 */
[--C-:B------:R-:W-:Y:S02]  /*b330*/  FFMA.FTZ R210, R210, c[0x0][0x2d0], -R195.reuse ;  /* 0x0000b400d2d27a23 */ /* 0x100fe400000108c3 */
[--C-:B------:R-:W-:Y:S02]  /*b340*/  FFMA.FTZ R207, R207, c[0x0][0x2d0], -R195.reuse ;  /* 0x0000b400cfcf7a23 */ /* 0x100fe400000108c3 */
[----:B------:R-:W-:Y:S01]  /*b350*/  FFMA.FTZ R204, R204, c[0x0][0x2d0], -R195 ;  /* 0x0000b400cccc7a23 */ /* 0x000fe200000108c3 */
[----:B--2---:R-:W-:Y:S01]  /*b360*/  FMNMX.FTZ R4, R4, R5, !PT ;  /* 0x0000000504047209 */ /* 0x004fe20007810000 */
[----:B------:R-:W-:Y:S01]  /*b370*/  FFMA.FTZ R197, R197, c[0x0][0x2d0], -R199 ;  /* 0x0000b400c5c57a23 */ /* 0x000fe200000108c7 */
[----:B------:R-:W2:Y:S01]  /*b380*/  MUFU.EX2 R70, R70 ;  /* 0x0000004600467308 */ /* 0x000ea20000000800 */
[----:B------:R-:W-:Y:S01]  /*b390*/  FSEL R5, R0, RZ, P0 ;  /* 0x000000ff00057208 */ /* 0x000fe20000000000 */
[--C-:B------:R-:W-:Y:S01]  /*b3a0*/  FFMA.FTZ R194, R194, c[0x0][0x2d0], -R198.reuse ;  /* 0x0000b400c2c27a23 */ /* 0x100fe200000108c6 */
[----:B------:R-:W4:Y:S01]  /*b3b0*/  SHFL.BFLY PT, R72, R4, 0x1, 0x1f ;  /* 0x0c201f0004487f89 */ /* 0x000f2200000e0000 */
[----:B---3--:R-:W-:Y:S01]  /*b3c0*/  F2FP.PACK_AB R79, R168, R96 ;  /* 0x00000060a84f723e */ /* 0x008fe200000000ff */
[--C-:B------:R-:W-:Y:S02]  /*b3d0*/  FFMA.FTZ R189, R189, c[0x0][0x2d0], -R198.reuse ;  /* 0x0000b400bdbd7a23 */ /* 0x100fe400000108c6 */
[----:B------:R-:W-:Y:S02]  /*b3e0*/  FADD.FTZ R5, -R5, R165 ;  /* 0x000000a505057221 */ /* 0x000fe40000010100 */
[----:B------:R-:W-:Y:S01]  /*b3f0*/  FFMA.FTZ R186, R186, c[0x0][0x2d0], -R199 ;  /* 0x0000b400baba7a23 */ /* 0x000fe200000108c7 */
[----:B------:R-:W-:Y:S01]  /*b400*/  MUFU.EX2 R173, R173 ;  /* 0x000000ad00ad7308 */ /* 0x000fe20000000800 */
[----:B------:R-:W-:Y:S02]  /*b410*/  FMUL.FTZ R5, R5, c[0x0][0x2d0] ;  /* 0x0000b40005057a20 */ /* 0x000fe40000410000 */
[----:B------:R-:W-:Y:S02]  /*b420*/  FFMA.FTZ R180, R180, c[0x0][0x2d0], -R198 ;  /* 0x0000b400b4b47a23 */ /* 0x000fe400000108c6 */
[C---:B-1----:R-:W-:Y:S02]  /*b430*/  FMUL.FTZ R17, R71.reuse, R149 ;  /* 0x0000009547117220 */ /* 0x042fe40000410000 */
[----:B------:R-:W-:Y:S02]  /*b440*/  IMAD.MOV.U32 R149, RZ, RZ, R58 ;  /* 0x000000ffff957224 */ /* 0x000fe400078e003a */
[C---:B------:R-:W-:Y:S01]  /*b450*/  FMUL.FTZ R16, R71.reuse, R148 ;  /* 0x0000009447107220 */ /* 0x040fe20000410000 */
[----:B------:R1:W-:Y:S01]  /*b460*/  MUFU.EX2 R69, R5 ;  /* 0x0000000500457308 */ /* 0x0003e20000000800 */
[----:B------:R-:W-:Y:S02]  /*b470*/  FFMA.FTZ R172, R71, R243, R172 ;  /* 0x000000f347ac7223 */ /* 0x000fe400000100ac */
[----:B--2---:R-:W-:Y:S02]  /*b480*/  FMUL.FTZ R7, R70, R163 ;  /* 0x000000a346077220 */ /* 0x004fe40000410000 */
[----:B------:R-:W-:Y:S01]  /*b490*/  IMAD.MOV.U32 R163, RZ, RZ, R80 ;  /* 0x000000ffffa37224 */ /* 0x000fe200078e0050 */
[----:B----4-:R-:W-:Y:S01]  /*b4a0*/  FMNMX.FTZ R72, R72, R4, !PT ;  /* 0x0000000448487209 */ /* 0x010fe20007810000 */
[----:B------:R-:W-:Y:S01]  /*b4b0*/  FMUL.FTZ R19, R70, R151 ;  /* 0x0000009746137220 */ /* 0x000fe20000410000 */
[----:B------:R-:W-:Y:S02]  /*b4c0*/  MOV R151, R84 ;  /* 0x0000005400977202 */ /* 0x000fe40000000f00 */
[----:B------:R-:W2:Y:S01]  /*b4d0*/  MUFU.EX2 R99, R99 ;  /* 0x0000006300637308 */ /* 0x000ea20000000800 */
[C---:B------:R-:W-:Y:S01]  /*b4e0*/  FSETP.NEU.FTZ.AND P0, PT, R72.reuse, -INF , PT ;  /* 0xff8000004800780b */ /* 0x040fe20003f1d000 */
[----:B------:R-:W-:Y:S02]  /*b4f0*/  FMUL.FTZ R192, R72, c[0x0][0x2d0] ;  /* 0x0000b40048c07a20 */ /* 0x000fe40000410000 */
[----:B------:R-:W-:Y:S01]  /*b500*/  FMUL.FTZ R35, R70, R103 ;  /* 0x0000006746237220 */ /* 0x000fe20000410000 */
[----:B------:R-:W-:Y:S01]  /*b510*/  FSEL R4, R72, RZ, P0 ;  /* 0x000000ff48047208 */ /* 0x000fe20000000000 */
[----:B------:R-:W-:Y:S01]  /*b520*/  FMUL.FTZ R6, R70, R162 ;  /* 0x000000a246067220 */ /* 0x000fe20000410000 */
[----:B------:R-:W-:Y:S01]  /*b530*/  FSEL R192, R192, RZ, P0 ;  /* 0x000000ffc0c07208 */ /* 0x000fe20000000000 */
[----:B------:R-:W-:Y:S01]  /*b540*/  FADD.FTZ R172, R97, R172 ;  /* 0x000000ac61ac7221 */ /* 0x000fe20000010000 */
[----:B------:R-:W-:Y:S01]  /*b550*/  MOV R162, R40 ;  /* 0x0000002800a27202 */ /* 0x000fe20000000f00 */
[----:B------:R-:W-:Y:S01]  /*b560*/  MUFU.EX2 R98, R98 ;  /* 0x0000006200627308 */ /* 0x000fe20000000800 */
[----:B------:R-:W-:Y:S01]  /*b570*/  FADD.FTZ R4, -R4, R164 ;  /* 0x000000a404047221 */ /* 0x000fe20000010100 */
[----:B------:R-:W-:Y:S01]  /*b580*/  ISETP.GT.AND P0, PT, R244, UR4, PT ;  /* 0x00000004f4007c0c */ /* 0x000fe2000bf04270 */
[--C-:B------:R-:W-:Y:S01]  /*b590*/  FFMA.FTZ R175, R10, c[0x0][0x2d0], -R192.reuse ;  /* 0x0000b4000aaf7a23 */ /* 0x100fe200000108c0 */
[----:B------:R-:W-:Y:S01]  /*b5a0*/  IADD3 R244, R244, -0x1, RZ ;  /* 0xfffffffff4f47810 */ /* 0x000fe20007ffe0ff */
[----:B------:R-:W-:Y:S02]  /*b5b0*/  FMUL.FTZ R4, R4, c[0x0][0x2d0] ;  /* 0x0000b40004047a20 */ /* 0x000fe40000410000 */
[----:B-1----:R-:W-:Y:S02]  /*b5c0*/  FMUL.FTZ R5, R71, R161 ;  /* 0x000000a147057220 */ /* 0x002fe40000410000 */
[----:B------:R-:W-:Y:S01]  /*b5d0*/  IMAD.MOV.U32 R161, RZ, RZ, R81 ;  /* 0x000000ffffa17224 */ /* 0x000fe200078e0051 */
[----:B------:R1:W3:Y:S01]  /*b5e0*/  MUFU.EX2 R68, R4 ;  /* 0x0000000400447308 */ /* 0x0002e20000000800 */
[--C-:B------:R-:W-:Y:S02]  /*b5f0*/  FFMA.FTZ R167, R11, c[0x0][0x2d0], -R192.reuse ;  /* 0x0000b4000ba77a23 */ /* 0x100fe400000108c0 */
[--C-:B------:R-:W-:Y:S01]  /*b600*/  FFMA.FTZ R166, R14, c[0x0][0x2d0], -R192.reuse ;  /* 0x0000b4000ea67a23 */ /* 0x100fe200000108c0 */
[----:B--2---:R-:W-:Y:S01]  /*b610*/  F2FP.PACK_AB R64, R99, R173 ;  /* 0x000000ad6340723e */ /* 0x004fe200000000ff */
[----:B------:R-:W-:Y:S02]  /*b620*/  FFMA.FTZ R165, R15, c[0x0][0x2d0], -R192 ;  /* 0x0000b4000fa57a23 */ /* 0x000fe400000108c0 */
[----:B------:R-:W-:Y:S01]  /*b630*/  IMAD.MOV.U32 R148, RZ, RZ, R161 ;  /* 0x000000ffff947224 */ /* 0x000fe200078e00a1 */
[----:B------:R-:W-:Y:S01]  /*b640*/  MOV R161, R62 ;  /* 0x0000003e00a17202 */ /* 0x000fe20000000f00 */
[C---:B------:R-:W-:Y:S01]  /*b650*/  FMUL.FTZ R8, R69.reuse, R156 ;  /* 0x0000009c45087220 */ /* 0x040fe20000410000 */
[----:B------:R-:W2:Y:S01]  /*b660*/  MUFU.EX2 R170, R170 ;  /* 0x000000aa00aa7308 */ /* 0x000ea20000000800 */
[C---:B------:R-:W-:Y:S01]  /*b670*/  FMUL.FTZ R9, R69.reuse, R157 ;  /* 0x0000009d45097220 */ /* 0x040fe20000410000 */
[----:B------:R-:W-:Y:S01]  /*b680*/  MOV R157, R28 ;  /* 0x0000001c009d7202 */ /* 0x000fe20000000f00 */
[C---:B------:R-:W-:Y:S01]  /*b690*/  FMUL.FTZ R12, R69.reuse, R152 ;  /* 0x00000098450c7220 */ /* 0x040fe20000410000 */
[----:B------:R-:W-:Y:S01]  /*b6a0*/  MOV R152, R190 ;  /* 0x000000be00987202 */ /* 0x000fe20000000f00 */
[C---:B------:R-:W-:Y:S02]  /*b6b0*/  FMUL.FTZ R13, R69.reuse, R153 ;  /* 0x00000099450d7220 */ /* 0x040fe40000410000 */
[----:B------:R-:W-:Y:S02]  /*b6c0*/  FFMA.FTZ R164, R18, c[0x0][0x2d0], -R198 ;  /* 0x0000b40012a47a23 */ /* 0x000fe400000108c6 */
[----:B------:R-:W-:Y:S01]  /*b6d0*/  FMUL.FTZ R18, R70, R150 ;  /* 0x0000009646127220 */ /* 0x000fe20000410000 */
[----:B------:R-:W-:Y:S01]  /*b6e0*/  MUFU.EX2 R175, R175 ;  /* 0x000000af00af7308 */ /* 0x000fe20000000800 */
[----:B------:R-:W-:Y:S02]  /*b6f0*/  IMAD.MOV.U32 R150, RZ, RZ, R157 ;  /* 0x000000ffff967224 */ /* 0x000fe400078e009d */
[----:B------:R-:W-:Y:S02]  /*b700*/  FMUL.FTZ R24, R69, R140 ;  /* 0x0000008c45187220 */ /* 0x000fe40000410000 */
[----:B-1----:R-:W-:Y:S01]  /*b710*/  FMUL.FTZ R4, R71, R160 ;  /* 0x000000a047047220 */ /* 0x002fe20000410000 */
[----:B------:R-:W-:Y:S01]  /*b720*/  MOV R160, R82 ;  /* 0x0000005200a07202 */ /* 0x000fe20000000f00 */
[C---:B---3--:R-:W-:Y:S01]  /*b730*/  FMUL.FTZ R10, R68.reuse, R158 ;  /* 0x0000009e440a7220 */ /* 0x048fe20000410000 */
[----:B------:R-:W1:Y:S01]  /*b740*/  LDSM.16.MT88.4 R80, [R218+0x100] ;  /* 0x00010000da50783b */ /* 0x000e620000004200 */
[----:B------:R-:W-:Y:S01]  /*b750*/  MOV R158, R193 ;  /* 0x000000c1009e7202 */ /* 0x000fe20000000f00 */
[----:B------:R-:W3:Y:S01]  /*b760*/  MUFU.EX2 R167, R167 ;  /* 0x000000a700a77308 */ /* 0x000ee20000000800 */
[C---:B------:R-:W-:Y:S01]  /*b770*/  FMUL.FTZ R11, R68.reuse, R159 ;  /* 0x0000009f440b7220 */ /* 0x040fe20000410000 */
[-C--:B------:R-:W-:Y:S01]  /*b780*/  HMMA.16816.F32 R4, R76, R20.reuse, R4 ;  /* 0x000000144c04723c */ /* 0x080fe20000001804 */
[----:B------:R-:W-:Y:S01]  /*b790*/  FMUL.FTZ R14, R68, R154 ;  /* 0x0000009a440e7220 */ /* 0x000fe20000410000 */
[----:B------:R-:W-:Y:S01]  /*b7a0*/  MOV R154, R158 ;  /* 0x0000009e009a7202 */ /* 0x000fe20000000f00 */
[----:B------:R-:W-:Y:S01]  /*b7b0*/  IMAD.MOV.U32 R158, RZ, RZ, R91 ;  /* 0x000000ffff9e7224 */ /* 0x000fe200078e005b */
[----:B--2---:R-:W-:Y:S01]  /*b7c0*/  F2FP.PACK_AB R66, R170, R98 ;  /* 0x00000062aa42723e */ /* 0x004fe200000000ff */
[C---:B------:R-:W-:Y:S01]  /*b7d0*/  FMUL.FTZ R15, R68.reuse, R155 ;  /* 0x0000009b440f7220 */ /* 0x040fe20000410000 */
[----:B------:R-:W-:Y:S01]  /*b7e0*/  MOV R155, R162 ;  /* 0x000000a2009b7202 */ /* 0x000fe20000000f00 */
[C---:B------:R-:W-:Y:S01]  /*b7f0*/  FMUL.FTZ R25, R69.reuse, R141 ;  /* 0x0000008d45197220 */ /* 0x040fe20000410000 */
[----:B------:R-:W-:Y:S01]  /*b800*/  MUFU.EX2 R166, R166 ;  /* 0x000000a600a67308 */ /* 0x000fe20000000800 */
[----:B------:R-:W-:Y:S03]  /*b810*/  MOV R162, R59 ;  /* 0x0000003b00a27202 */ /* 0x000fe60000000f00 */
[C---:B------:R-:W-:Y:S01]  /*b820*/  FMUL.FTZ R26, R68.reuse, R142 ;  /* 0x0000008e441a7220 */ /* 0x040fe20000410000 */
[----:B------:R-:W-:Y:S01]  /*b830*/  MOV R157, R160 ;  /* 0x000000a0009d7202 */ /* 0x000fe20000000f00 */
[----:B------:R-:W-:Y:S02]  /*b840*/  IMAD.MOV.U32 R160, RZ, RZ, R63 ;  /* 0x000000ffffa07224 */ /* 0x000fe400078e003f */
[C---:B------:R-:W-:Y:S02]  /*b850*/  FMUL.FTZ R27, R68.reuse, R143 ;  /* 0x0000008f441b7220 */ /* 0x040fe40000410000 */
[----:B------:R-:W2:Y:S01]  /*b860*/  MUFU.EX2 R165, R165 ;  /* 0x000000a500a57308 */ /* 0x000ea20000000800 */
[C---:B------:R-:W-:Y:S02]  /*b870*/  FMUL.FTZ R28, R69.reuse, R136 ;  /* 0x00000088451c7220 */ /* 0x040fe40000410000 */
[----:B------:R-:W-:Y:S01]  /*b880*/  FMUL.FTZ R29, R69, R137 ;  /* 0x00000089451d7220 */ /* 0x000fe20000410000 */
[----:B---3--:R-:W-:Y:S01]  /*b890*/  F2FP.PACK_AB R65, R167, R175 ;  /* 0x000000afa741723e */ /* 0x008fe200000000ff */
[C---:B------:R-:W-:Y:S02]  /*b8a0*/  FMUL.FTZ R30, R68.reuse, R138 ;  /* 0x0000008a441e7220 */ /* 0x040fe40000410000 */
[----:B------:R-:W-:Y:S02]  /*b8b0*/  FMUL.FTZ R31, R68, R139 ;  /* 0x0000008b441f7220 */ /* 0x000fe40000410000 */
[----:B------:R-:W-:Y:S01]  /*b8c0*/  IMAD.MOV.U32 R159, RZ, RZ, R188 ;  /* 0x000000ffff9f7224 */ /* 0x000fe200078e00bc */
[----:B------:R3:W-:Y:S01]  /*b8d0*/  MUFU.EX2 R136, R51 ;  /* 0x0000003300887308 */ /* 0x0007e20000000800 */
[--C-:B------:R-:W-:Y:S02]  /*b8e0*/  FFMA.FTZ R188, R32, c[0x0][0x2d0], -R199.reuse ;  /* 0x0000b40020bc7a23 */ /* 0x100fe400000108c7 */
[----:B------:R-:W-:Y:S02]  /*b8f0*/  FMUL.FTZ R32, R71, R100 ;  /* 0x0000006447207220 */ /* 0x000fe40000410000 */
[----:B------:R-:W-:Y:S02]  /*b900*/  FFMA.FTZ R190, R33, c[0x0][0x2d0], -R199 ;  /* 0x0000b40021be7a23 */ /* 0x000fe400000108c7 */
[----:B------:R-:W-:Y:S02]  /*b910*/  FMUL.FTZ R33, R71, R101 ;  /* 0x0000006547217220 */ /* 0x000fe40000410000 */
[----:B------:R-:W-:Y:S01]  /*b920*/  FFMA.FTZ R193, R34, c[0x0][0x2d0], -R198 ;  /* 0x0000b40022c17a23 */ /* 0x000fe200000108c6 */
[----:B------:R-:W-:Y:S01]  /*b930*/  MUFU.EX2 R171, R171 ;  /* 0x000000ab00ab7308 */ /* 0x000fe20000000800 */
[----:B------:R-:W-:Y:S02]  /*b940*/  FMUL.FTZ R34, R70, R102 ;  /* 0x0000006646227220 */ /* 0x000fe40000410000 */
[----:B------:R-:W-:Y:S01]  /*b950*/  FMUL.FTZ R40, R69, R104 ;  /* 0x0000006845287220 */ /* 0x000fe20000410000 */
[----:B--2---:R-:W-:Y:S01]  /*b960*/  F2FP.PACK_AB R67, R165, R166 ;  /* 0x000000a6a543723e */ /* 0x004fe200000000ff */
[C---:B------:R-:W-:Y:S02]  /*b970*/  FMUL.FTZ R42, R68.reuse, R106 ;  /* 0x0000006a442a7220 */ /* 0x040fe40000410000 */
[C---:B------:R-:W-:Y:S02]  /*b980*/  FMUL.FTZ R43, R68.reuse, R107 ;  /* 0x0000006b442b7220 */ /* 0x040fe40000410000 */
[----:B------:R-:W-:Y:S01]  /*b990*/  IMAD.MOV.U32 R156, RZ, RZ, R41 ;  /* 0x000000ffff9c7224 */ /* 0x000fe200078e0029 */
[----:B------:R-:W-:Y:S01]  /*b9a0*/  MUFU.EX2 R178, R178 ;  /* 0x000000b200b27308 */ /* 0x000fe20000000800 */
[C---:B------:R-:W-:Y:S01]  /*b9b0*/  HMMA.16816.F32 R8, R64.reuse, R20, R8 ;  /* 0x000000144008723c */ /* 0x040fe20000001808 */
[----:B------:R-:W-:Y:S02]  /*b9c0*/  FMUL.FTZ R41, R69, R105 ;  /* 0x0000006945297220 */ /* 0x000fe40000410000 */
[----:B------:R-:W-:Y:S01]  /*b9d0*/  IMAD.MOV.U32 R141, RZ, RZ, R159 ;  /* 0x000000ffff8d7224 */ /* 0x000fe200078e009f */
[----:B------:R-:W-:Y:S01]  /*b9e0*/  MOV R159, R46 ;  /* 0x0000002e009f7202 */ /* 0x000fe20000000f00 */
[----:B------:R-:W-:Y:S01]  /*b9f0*/  FMUL.FTZ R46, R68, R110 ;  /* 0x0000006e442e7220 */ /* 0x000fe20000410000 */
[----:B------:R-:W-:Y:S01]  /*ba00*/  MOV R140, R156 ;  /* 0x0000009c008c7202 */ /* 0x000fe20000000f00 */
[C---:B------:R-:W-:Y:S01]  /*ba10*/  FMUL.FTZ R21, R71.reuse, R145 ;  /* 0x0000009147157220 */ /* 0x040fe20000410000 */
[-C--:B------:R-:W-:Y:S01]  /*ba20*/  HMMA.16816.F32 R12, R64, R22.reuse, R12 ;  /* 0x00000016400c723c */ /* 0x080fe2000000180c */
[----:B------:R-:W-:Y:S03]  /*ba30*/  MUFU.EX2 R164, R164 ;  /* 0x000000a400a47308 */ /* 0x000fe60000000800 */
[----:B------:R-:W-:Y:S01]  /*ba40*/  FMUL.FTZ R20, R71, R144 ;  /* 0x0000009047147220 */ /* 0x000fe20000410000 */
[----:B------:R-:W-:Y:S01]  /*ba50*/  MOV R145, R86 ;  /* 0x0000005600917202 */ /* 0x000fe20000000f00 */
[----:B------:R-:W-:Y:S01]  /*ba60*/  IMAD.MOV.U32 R144, RZ, RZ, R47 ;  /* 0x000000ffff907224 */ /* 0x000fe200078e002f */
[----:B------:R-:W-:Y:S01]  /*ba70*/  MOV R143, R141 ;  /* 0x0000008d008f7202 */ /* 0x000fe20000000f00 */
[C---:B------:R-:W-:Y:S01]  /*ba80*/  HMMA.16816.F32 R16, R76.reuse, R22, R16 ;  /* 0x000000164c10723c */ /* 0x040fe20000001810 */
[----:B------:R-:W-:Y:S02]  /*ba90*/  IMAD.MOV.U32 R156, RZ, RZ, R163 ;  /* 0x000000ffff9c7224 */ /* 0x000fe400078e00a3 */
[----:B------:R-:W-:Y:S01]  /*baa0*/  MUFU.EX2 R182, R182 ;  /* 0x000000b600b67308 */ /* 0x000fe20000000800 */
[----:B------:R-:W-:Y:S01]  /*bab0*/  MOV R163, R45 ;  /* 0x0000002d00a37202 */ /* 0x000fe20000000f00 */
[C---:B------:R-:W-:Y:S02]  /*bac0*/  FMUL.FTZ R45, R69.reuse, R109 ;  /* 0x0000006d452d7220 */ /* 0x040fe40000410000 */
[C---:B------:R-:W-:Y:S02]  /*bad0*/  FMUL.FTZ R22, R70.reuse, R146 ;  /* 0x0000009246167220 */ /* 0x040fe40000410000 */
[----:B------:R-:W-:Y:S03]  /*bae0*/  FMUL.FTZ R23, R70, R147 ;  /* 0x0000009346177220 */ /* 0x000fe60000410000 */
[----:B------:R-:W-:Y:S01]  /*baf0*/  FMUL.FTZ R47, R68, R111 ;  /* 0x0000006f442f7220 */ /* 0x000fe20000410000 */
[----:B------:R-:W-:Y:S01]  /*bb00*/  MUFU.EX2 R188, R188 ;  /* 0x000000bc00bc7308 */ /* 0x000fe20000000800 */
[----:B------:R-:W-:Y:S02]  /*bb10*/  IMAD.MOV.U32 R142, RZ, RZ, R44 ;  /* 0x000000ffff8e7224 */ /* 0x000fe400078e002c */
[-C--:B------:R-:W-:Y:S01]  /*bb20*/  HMMA.16816.F32 R20, R76, R36.reuse, R20 ;  /* 0x000000244c14723c */ /* 0x080fe20000001814 */
[----:B------:R-:W-:Y:S02]  /*bb30*/  FMUL.FTZ R44, R69, R108 ;  /* 0x0000006c452c7220 */ /* 0x000fe40000410000 */
[----:B---3--:R-:W-:Y:S02]  /*bb40*/  FMUL.FTZ R51, R70, R115 ;  /* 0x0000007346337220 */ /* 0x008fe40000410000 */
[--C-:B------:R-:W-:Y:S02]  /*bb50*/  FFMA.FTZ R137, R50, c[0x0][0x2d0], -R195.reuse ;  /* 0x0000b40032897a23 */ /* 0x100fe400000108c3 */
[----:B------:R-:W-:Y:S01]  /*bb60*/  MUFU.EX2 R190, R190 ;  /* 0x000000be00be7308 */ /* 0x000fe20000000800 */
[C---:B------:R-:W-:Y:S01]  /*bb70*/  HMMA.16816.F32 R24, R64.reuse, R36, R24 ;  /* 0x000000244018723c */ /* 0x040fe20000001818 */
[----:B------:R-:W-:Y:S03]  /*bb80*/  FMUL.FTZ R50, R70, R114 ;  /* 0x0000007246327220 */ /* 0x000fe60000410000 */
[----:B------:R-:W-:Y:S02]  /*bb90*/  FFMA.FTZ R104, R48, c[0x0][0x2d0], -R195 ;  /* 0x0000b40030687a23 */ /* 0x000fe400000108c3 */
[C---:B------:R-:W-:Y:S02]  /*bba0*/  FMUL.FTZ R48, R71.reuse, R112 ;  /* 0x0000007047307220 */ /* 0x040fe40000410000 */
[-C--:B------:R-:W-:Y:S01]  /*bbb0*/  HMMA.16816.F32 R28, R64, R38.reuse, R28 ;  /* 0x00000026401c723c */ /* 0x080fe2000000181c */
[----:B------:R-:W-:Y:S03]  /*bbc0*/  MUFU.EX2 R193, R193 ;  /* 0x000000c100c17308 */ /* 0x000fe60000000800 */
[C---:B------:R-:W-:Y:S02]  /*bbd0*/  FMUL.FTZ R36, R71.reuse, R132 ;  /* 0x0000008447247220 */ /* 0x040fe40000410000 */
[----:B------:R-:W-:Y:S02]  /*bbe0*/  IMAD.MOV.U32 R146, RZ, RZ, R87 ;  /* 0x000000ffff927224 */ /* 0x000fe400078e0057 */
[C---:B------:R-:W-:Y:S01]  /*bbf0*/  HMMA.16816.F32 R32, R76.reuse, R38, R32 ;  /* 0x000000264c20723c */ /* 0x040fe20000001820 */
[----:B------:R-:W-:Y:S02]  /*bc00*/  IMAD.MOV.U32 R147, RZ, RZ, R85 ;  /* 0x000000ffff937224 */ /* 0x000fe400078e0055 */
[----:B------:R2:W-:Y:S01]  /*bc10*/  MUFU.EX2 R132, R49 ;  /* 0x0000003100847308 */ /* 0x0005e20000000800 */
[----:B------:R-:W-:Y:S01]  /*bc20*/  FMUL.FTZ R37, R71, R133 ;  /* 0x0000008547257220 */ /* 0x000fe20000410000 */
[----:B------:R-:W3:Y:S01]  /*bc30*/  LDSM.16.MT88.4 R84, [R225+0x900] ;  /* 0x00090000e154783b */ /* 0x000ee20000004200 */
[--C-:B------:R-:W-:Y:S02]  /*bc40*/  FFMA.FTZ R106, R57, c[0x0][0x2d0], -R192.reuse ;  /* 0x0000b400396a7a23 */ /* 0x100fe400000108c0 */
[C---:B------:R-:W-:Y:S04]  /*bc50*/  FMUL.FTZ R38, R70.reuse, R134 ;  /* 0x0000008646267220 */ /* 0x040fe80000410000 */
[----:B------:R-:W-:Y:S01]  /*bc60*/  FMUL.FTZ R39, R70, R135 ;  /* 0x0000008746277220 */ /* 0x000fe20000410000 */
[----:B------:R-:W-:Y:S01]  /*bc70*/  MUFU.EX2 R196, R196 ;  /* 0x000000c400c47308 */ /* 0x000fe20000000800 */
[----:B------:R-:W-:Y:S02]  /*bc80*/  FFMA.FTZ R109, R88, c[0x0][0x2d0], -R192 ;  /* 0x0000b400586d7a23 */ /* 0x000fe400000108c0 */
[--C-:B------:R-:W-:Y:S02]  /*bc90*/  FFMA.FTZ R110, R89, c[0x0][0x2d0], -R199.reuse ;  /* 0x0000b400596e7a23 */ /* 0x100fe400000108c7 */
[----:B------:R-:W-:Y:S01]  /*bca0*/  IMAD.MOV.U32 R141, RZ, RZ, R92 ;  /* 0x000000ffff8d7224 */ /* 0x000fe200078e005c */
[-C--:B------:R-:W-:Y:S01]  /*bcb0*/  HMMA.16816.F32 R36, R76, R52.reuse, R36 ;  /* 0x000000344c24723c */ /* 0x080fe20000001824 */
[----:B------:R-:W-:Y:S02]  /*bcc0*/  FMUL.FTZ R57, R69, R117 ;  /* 0x0000007545397220 */ /* 0x000fe40000410000 */
[--C-:B------:R-:W-:Y:S01]  /*bcd0*/  FFMA.FTZ R107, R56, c[0x0][0x2d0], -R192.reuse ;  /* 0x0000b400386b7a23 */ /* 0x100fe200000108c0 */
[----:B------:R-:W4:Y:S01]  /*bce0*/  MUFU.EX2 R137, R137 ;  /* 0x0000008900897308 */ /* 0x000f220000000800 */
[--C-:B------:R-:W-:Y:S02]  /*bcf0*/  FFMA.FTZ R117, R94, c[0x0][0x2d0], -R199.reuse ;  /* 0x0000b4005e757a23 */ /* 0x100fe400000108c7 */
[----:B------:R-:W-:Y:S01]  /*bd00*/  FFMA.FTZ R105, R152, c[0x0][0x2d0], -R199 ;  /* 0x0000b40098697a23 */ /* 0x000fe200000108c7 */
[C---:B------:R-:W-:Y:S01]  /*bd10*/  HMMA.16816.F32 R40, R64.reuse, R52, R40 ;  /* 0x000000344028723c */ /* 0x040fe20000001828 */
[----:B--2---:R-:W-:Y:S03]  /*bd20*/  FMUL.FTZ R49, R71, R113 ;  /* 0x0000007147317220 */ /* 0x004fe60000410000 */
[----:B------:R-:W-:Y:S01]  /*bd30*/  FMUL.FTZ R56, R69, R116 ;  /* 0x0000007445387220 */ /* 0x000fe20000410000 */
[----:B------:R-:W-:Y:S01]  /*bd40*/  MOV R152, R90 ;  /* 0x0000005a00987202 */ /* 0x000fe20000000f00 */
[----:B------:R-:W-:Y:S01]  /*bd50*/  MUFU.EX2 R104, R104 ;  /* 0x0000006800687308 */ /* 0x000fe20000000800 */
[----:B------:R-:W2:Y:S01]  /*bd60*/  LDSM.16.MT88.4 R88, [R220+0x900] ;  /* 0x00090000dc58783b */ /* 0x000ea20000004200 */
[-C--:B------:R-:W-:Y:S01]  /*bd70*/  HMMA.16816.F32 R44, R64, R54.reuse, R44 ;  /* 0x00000036402c723c */ /* 0x080fe2000000182c */
[C---:B------:R-:W-:Y:S03]  /*bd80*/  FMUL.FTZ R52, R71.reuse, R128 ;  /* 0x0000008047347220 */ /* 0x040fe60000410000 */
[----:B------:R-:W-:Y:S02]  /*bd90*/  FMUL.FTZ R53, R71, R129 ;  /* 0x0000008147357220 */ /* 0x000fe40000410000 */
[C---:B------:R-:W-:Y:S02]  /*bda0*/  FMUL.FTZ R58, R68.reuse, R118 ;  /* 0x00000076443a7220 */ /* 0x040fe40000410000 */
[----:B------:R-:W-:Y:S01]  /*bdb0*/  MUFU.EX2 R106, R106 ;  /* 0x0000006a006a7308 */ /* 0x000fe20000000800 */
[C---:B------:R-:W-:Y:S03]  /*bdc0*/  HMMA.16816.F32 R48, R76.reuse, R54, R48 ;  /* 0x000000364c30723c */ /* 0x040fe60000001830 */
[----:B------:R-:W-:Y:S02]  /*bdd0*/  FMUL.FTZ R59, R68, R119 ;  /* 0x00000077443b7220 */ /* 0x000fe40000410000 */
[----:B------:R-:W-:Y:S02]  /*bde0*/  IMAD.MOV.U32 R153, RZ, RZ, R61 ;  /* 0x000000ffff997224 */ /* 0x000fe400078e003d */
[C---:B------:R-:W-:Y:S02]  /*bdf0*/  FMUL.FTZ R54, R70.reuse, R130 ;  /* 0x0000008246367220 */ /* 0x040fe40000410000 */
[----:B------:R-:W-:Y:S01]  /*be00*/  FMUL.FTZ R55, R70, R131 ;  /* 0x0000008346377220 */ /* 0x000fe20000410000 */
[----:B------:R-:W5:Y:S02]  /*be10*/  MUFU.EX2 R107, R107 ;  /* 0x0000006b006b7308 */ /* 0x000f640000000800 */
[C---:B------:R-:W-:Y:S02]  /*be20*/  FMUL.FTZ R61, R69.reuse, R121 ;  /* 0x00000079453d7220 */ /* 0x040fe40000410000 */
[----:B------:R-:W-:Y:S02]  /*be30*/  FFMA.FTZ R108, R60, c[0x0][0x2d0], -R192 ;  /* 0x0000b4003c6c7a23 */ /* 0x000fe400000108c0 */
[-C--:B-1----:R-:W-:Y:S01]  /*be40*/  HMMA.16816.F32 R52, R76, R80.reuse, R52 ;  /* 0x000000504c34723c */ /* 0x082fe20000001834 */
[----:B------:R-:W-:Y:S02]  /*be50*/  FMUL.FTZ R60, R69, R120 ;  /* 0x00000078453c7220 */ /* 0x000fe40000410000 */
[C---:B------:R-:W-:Y:S01]  /*be60*/  FMUL.FTZ R62, R68.reuse, R122 ;  /* 0x0000007a443e7220 */ /* 0x040fe20000410000 */
[----:B------:R-:W-:Y:S01]  /*be70*/  MUFU.EX2 R108, R108 ;  /* 0x0000006c006c7308 */ /* 0x000fe20000000800 */
[----:B------:R-:W-:Y:S02]  /*be80*/  FMUL.FTZ R63, R68, R123 ;  /* 0x0000007b443f7220 */ /* 0x000fe40000410000 */
[----:B------:R-:W-:Y:S01]  /*be90*/  FFMA.FTZ R116, R147, c[0x0][0x2d0], -R198 ;  /* 0x0000b40093747a23 */ /* 0x000fe200000108c6 */
[C---:B------:R-:W-:Y:S01]  /*bea0*/  HMMA.16816.F32 R56, R64.reuse, R80, R56 ;  /* 0x000000504038723c */ /* 0x040fe20000001838 */
[----:B------:R-:W-:Y:S03]  /*beb0*/  MOV R147, R144 ;  /* 0x0000009000937202 */ /* 0x000fe60000000f00 */
[----:B------:R-:W-:Y:S01]  /*bec0*/  MOV R144, R93 ;  /* 0x0000005d00907202 */ /* 0x000fe20000000f00 */
[----:B------:R-:W-:Y:S01]  /*bed0*/  FFMA.FTZ R246, R246, c[0x0][0x2d0], -R192 ;  /* 0x0000b400f6f67a23 */ /* 0x000fe200000108c0 */
[----:B------:R-:W1:Y:S01]  /*bee0*/  MUFU.EX2 R109, R109 ;  /* 0x0000006d006d7308 */ /* 0x000e620000000800 */
[----:B----4-:R-:W-:Y:S01]  /*bef0*/  F2FP.PACK_AB R80, R137, R136 ;  /* 0x000000888950723e */ /* 0x010fe200000000ff */
[-C--:B------:R-:W-:Y:S01]  /*bf00*/  HMMA.16816.F32 R60, R64, R82.reuse, R60 ;  /* 0x00000052403c723c */ /* 0x080fe2000000183c */
[----:B------:R-:W-:Y:S03]  /*bf10*/  FFMA.FTZ R111, R142, c[0x0][0x2d0], -R198 ;  /* 0x0000b4008e6f7a23 */ /* 0x000fe600000108c6 */
[----:B-----5:R-:W-:Y:S01]  /*bf20*/  F2FP.PACK_AB R81, R107, R106 ;  /* 0x0000006a6b51723e */ /* 0x020fe200000000ff */
[----:B------:R-:W-:Y:S01]  /*bf30*/  IMAD.MOV.U32 R142, RZ, RZ, R146 ;  /* 0x000000ffff8e7224 */ /* 0x000fe200078e0092 */
[----:B------:R-:W-:Y:S01]  /*bf40*/  MOV R146, R148 ;  /* 0x0000009400927202 */ /* 0x000fe20000000f00 */
[C---:B------:R-:W-:Y:S01]  /*bf50*/  FMUL.FTZ R64, R71.reuse, R124 ;  /* 0x0000007c47407220 */ /* 0x040fe20000410000 */
[----:B------:R-:W-:Y:S01]  /*bf60*/  MUFU.EX2 R105, R105 ;  /* 0x0000006900697308 */ /* 0x000fe20000000800 */
[----:B------:R-:W-:Y:S03]  /*bf70*/  FMUL.FTZ R65, R71, R125 ;  /* 0x0000007d47417220 */ /* 0x000fe60000410000 */
[C---:B------:R-:W-:Y:S02]  /*bf80*/  FMUL.FTZ R66, R70.reuse, R126 ;  /* 0x0000007e46427220 */ /* 0x040fe40000410000 */
[----:B------:R-:W-:Y:S02]  /*bf90*/  FMUL.FTZ R67, R70, R127 ;  /* 0x0000007f46437220 */ /* 0x000fe40000410000 */
[----:B------:R-:W-:Y:S01]  /*bfa0*/  IMAD.MOV.U32 R148, RZ, RZ, R155 ;  /* 0x000000ffff947224 */ /* 0x000fe200078e009b */
[----:B------:R-:W-:Y:S01]  /*bfb0*/  MOV R155, R95 ;  /* 0x0000005f009b7202 */ /* 0x000fe20000000f00 */
[----:B------:R-:W-:Y:S01]  /*bfc0*/  MUFU.EX2 R110, R110 ;  /* 0x0000006e006e7308 */ /* 0x000fe20000000800 */
[----:B------:R-:W4:Y:S01]  /*bfd0*/  LDSM.16.MT88.4 R92, [R219+0x900] ;  /* 0x00090000db5c783b */ /* 0x000f220000004200 */
[----:B------:R-:W-:Y:S01]  /*bfe0*/  FFMA.FTZ R211, R211, c[0x0][0x2d0], -R192 ;  /* 0x0000b400d3d37a23 */ /* 0x000fe200000108c0 */
[----:B------:R-:W-:Y:S01]  /*bff0*/  HMMA.16816.F32 R64, R76, R82, R64 ;  /* 0x000000524c40723c */ /* 0x000fe20000001840 */
[----:B------:R-:W-:Y:S02]  /*c000*/  FFMA.FTZ R118, R143, c[0x0][0x2d0], -R199 ;  /* 0x0000b4008f767a23 */ /* 0x000fe400000108c7 */
[--C-:B------:R-:W-:Y:S02]  /*c010*/  FFMA.FTZ R119, R142, c[0x0][0x2d0], -R198.reuse ;  /* 0x0000b4008e777a23 */ /* 0x100fe400000108c6 */
[----:B------:R-:W-:Y:S02]  /*c020*/  FFMA.FTZ R128, R251, c[0x0][0x2d0], -R198 ;  /* 0x0000b400fb807a23 */ /* 0x000fe400000108c6 */
[----:B------:R-:W-:Y:S01]  /*c030*/  F2FP.PACK_AB R76, R178, R171 ;  /* 0x000000abb24c723e */ /* 0x000fe200000000ff */
[----:B------:R-:W-:Y:S01]  /*c040*/  MUFU.EX2 R111, R111 ;  /* 0x0000006f006f7308 */ /* 0x000fe20000000800 */
[----:B------:R-:W-:Y:S03]  /*c050*/  F2FP.PACK_AB R77, R182, R164 ;  /* 0x000000a4b64d723e */ /* 0x000fe600000000ff */
[----:B------:R-:W-:Y:S01]  /*c060*/  F2FP.PACK_AB R78, R190, R188 ;  /* 0x000000bcbe4e723e */ /* 0x000fe200000000ff */
[--C-:B------:R-:W-:Y:S01]  /*c070*/  FFMA.FTZ R129, R141, c[0x0][0x2d0], -R195.reuse ;  /* 0x0000b4008d817a23 */ /* 0x100fe200000108c3 */
[----:B------:R-:W-:Y:S01]  /*c080*/  F2FP.PACK_AB R79, R196, R193 ;  /* 0x000000c1c44f723e */ /* 0x000fe200000000ff */
[--C-:B------:R-:W-:Y:S01]  /*c090*/  FFMA.FTZ R208, R208, c[0x0][0x2d0], -R192.reuse ;  /* 0x0000b400d0d07a23 */ /* 0x100fe200000108c0 */
[----:B------:R-:W-:Y:S01]  /*c0a0*/  F2FP.PACK_AB R82, R104, R132 ;  /* 0x000000846852723e */ /* 0x000fe200000000ff */
[----:B------:R-:W-:Y:S01]  /*c0b0*/  FFMA.FTZ R205, R205, c[0x0][0x2d0], -R192 ;  /* 0x0000b400cdcd7a23 */ /* 0x000fe200000108c0 */
[----:B-1----:R-:W-:Y:S01]  /*c0c0*/  F2FP.PACK_AB R83, R109, R108 ;  /* 0x0000006c6d53723e */ /* 0x002fe200000000ff */
[----:B------:R-:W-:Y:S01]  /*c0d0*/  MUFU.EX2 R116, R116 ;  /* 0x0000007400747308 */ /* 0x000fe20000000800 */
[--C-:B------:R-:W-:Y:S01]  /*c0e0*/  FFMA.FTZ R130, R140, c[0x0][0x2d0], -R195.reuse ;  /* 0x0000b4008c827a23 */ /* 0x100fe200000108c3 */
[-C--:B---3--:R-:W-:Y:S01]  /*c0f0*/  HMMA.16816.F32 R4, R76, R84.reuse, R4 ;  /* 0x000000544c04723c */ /* 0x088fe20000001804 */
[--C-:B------:R-:W-:Y:S02]  /*c100*/  FFMA.FTZ R131, R147, c[0x0][0x2d0], -R195.reuse ;  /* 0x0000b40093837a23 */ /* 0x100fe400000108c3 */
[----:B------:R-:W-:Y:S02]  /*c110*/  FFMA.FTZ R251, R146, c[0x0][0x2d0], -R195 ;  /* 0x0000b40092fb7a23 */ /* 0x000fe400000108c3 */
[----:B------:R-:W-:Y:S02]  /*c120*/  FFMA.FTZ R173, R69, R241, R173 ;  /* 0x000000f145ad7223 */ /* 0x000fe400000100ad */
[----:B------:R-:W-:Y:S01]  /*c130*/  FADD.FTZ R172, R74, R172 ;  /* 0x000000ac4aac7221 */ /* 0x000fe20000010000 */
[C---:B------:R-:W-:Y:S01]  /*c140*/  HMMA.16816.F32 R8, R80.reuse, R84, R8 ;  /* 0x000000545008723c */ /* 0x040fe20000001808 */
[----:B------:R-:W-:Y:S03]  /*c150*/  MUFU.EX2 R117, R117 ;  /* 0x0000007500757308 */ /* 0x000fe60000000800 */
[----:B------:R-:W-:Y:S02]  /*c160*/  FADD.FTZ R173, R99, R173 ;  /* 0x000000ad63ad7221 */ /* 0x000fe40000010000 */
[----:B------:R-:W-:Y:S02]  /*c170*/  FFMA.FTZ R175, R68, R240, R175 ;  /* 0x000000f044af7223 */ /* 0x000fe400000100af */
[-C--:B------:R-:W-:Y:S01]  /*c180*/  HMMA.16816.F32 R12, R80, R86.reuse, R12 ;  /* 0x00000056500c723c */ /* 0x080fe2000000180c */
[----:B------:R-:W-:Y:S02]  /*c190*/  FADD.FTZ R173, R98, R173 ;  /* 0x000000ad62ad7221 */ /* 0x000fe40000010000 */
[----:B------:R-:W-:Y:S01]  /*c1a0*/  MUFU.EX2 R118, R118 ;  /* 0x0000007600767308 */ /* 0x000fe20000000800 */
[----:B------:R-:W-:Y:S02]  /*c1b0*/  FADD.FTZ R172, R75, R172 ;  /* 0x000000ac4bac7221 */ /* 0x000fe40000010000 */
[----:B------:R-:W-:Y:S02]  /*c1c0*/  FADD.FTZ R173, R170, R173 ;  /* 0x000000adaaad7221 */ /* 0x000fe40000010000 */
[C---:B------:R-:W-:Y:S01]  /*c1d0*/  HMMA.16816.F32 R16, R76.reuse, R86, R16 ;  /* 0x000000564c10723c */ /* 0x040fe20000001810 */
[----:B------:R-:W1:Y:S03]  /*c1e0*/  LDSM.16.MT88.4 R84, [R218+0x900] ;  /* 0x00090000da54783b */ /* 0x000e660000004200 */
[----:B------:R-:W-:Y:S01]  /*c1f0*/  FADD.FTZ R175, R167, R175 ;  /* 0x000000afa7af7221 */ /* 0x000fe20000010000 */
[----:B------:R-:W-:Y:S01]  /*c200*/  MUFU.EX2 R119, R119 ;  /* 0x0000007700777308 */ /* 0x000fe20000000800 */
[----:B------:R-:W-:Y:S02]  /*c210*/  FADD.FTZ R172, R171, R172 ;  /* 0x000000acabac7221 */ /* 0x000fe40000010000 */
[-C--:B--2---:R-:W-:Y:S01]  /*c220*/  HMMA.16816.F32 R20, R76, R88.reuse, R20 ;  /* 0x000000584c14723c */ /* 0x084fe20000001814 */
[----:B------:R-:W-:Y:S03]  /*c230*/  FADD.FTZ R173, R136, R173 ;  /* 0x000000ad88ad7221 */ /* 0x000fe60000010000 */
[----:B------:R-:W-:Y:S02]  /*c240*/  FFMA.FTZ R174, R70, R242, R174 ;  /* 0x000000f246ae7223 */ /* 0x000fe400000100ae */
[----:B------:R-:W-:Y:S01]  /*c250*/  FADD.FTZ R175, R166, R175 ;  /* 0x000000afa6af7221 */ /* 0x000fe20000010000 */
[----:B------:R-:W-:Y:S01]  /*c260*/  MUFU.EX2 R128, R128 ;  /* 0x0000008000807308 */ /* 0x000fe20000000800 */
[C---:B------:R-:W-:Y:S01]  /*c270*/  HMMA.16816.F32 R24, R80.reuse, R88, R24 ;  /* 0x000000585018723c */ /* 0x040fe20000001818 */
[----:B------:R-:W-:Y:S03]  /*c280*/  MOV R166, R2 ;  /* 0x0000000200a67202 */ /* 0x000fe60000000f00 */
[----:B------:R-:W-:Y:S02]  /*c290*/  FADD.FTZ R172, R178, R172 ;  /* 0x000000acb2ac7221 */ /* 0x000fe40000010000 */
[----:B------:R-:W-:Y:S02]  /*c2a0*/  FADD.FTZ R173, R137, R173 ;  /* 0x000000ad89ad7221 */ /* 0x000fe40000010000 */
[-C--:B------:R-:W-:Y:S01]  /*c2b0*/  HMMA.16816.F32 R28, R80, R90.reuse, R28 ;  /* 0x0000005a501c723c */ /* 0x080fe2000000181c */
[----:B------:R-:W-:Y:S01]  /*c2c0*/  FFMA.FTZ R88, R145, c[0x0][0x2d0], -R199 ;  /* 0x0000b40091587a23 */ /* 0x000fe200000108c7 */
[----:B------:R-:W2:Y:S02]  /*c2d0*/  MUFU.EX2 R129, R129 ;  /* 0x0000008100817308 */ /* 0x000ea40000000800 */
[----:B------:R-:W-:Y:S02]  /*c2e0*/  FADD.FTZ R174, R169, R174 ;  /* 0x000000aea9ae7221 */ /* 0x000fe40000010000 */
[----:B------:R-:W-:Y:S01]  /*c2f0*/  FADD.FTZ R175, R165, R175 ;  /* 0x000000afa5af7221 */ /* 0x000fe20000010000 */
[----:B------:R-:W-:Y:S01]  /*c300*/  MOV R165, R0 ;  /* 0x0000000000a57202 */ /* 0x000fe20000000f00 */
[C---:B------:R-:W-:Y:S01]  /*c310*/  HMMA.16816.F32 R32, R76.reuse, R90, R32 ;  /* 0x0000005a4c20723c */ /* 0x040fe20000001820 */
[----:B------:R-:W-:Y:S03]  /*c320*/  FADD.FTZ R172, R188, R172 ;  /* 0x000000acbcac7221 */ /* 0x000fe60000010000 */
[----:B------:R3:W-:Y:S01]  /*c330*/  MUFU.EX2 R102, R88 ;  /* 0x0000005800667308 */ /* 0x0007e20000000800 */
[----:B------:R-:W-:Y:S02]  /*c340*/  FADD.FTZ R173, R132, R173 ;  /* 0x000000ad84ad7221 */ /* 0x000fe40000010000 */
[----:B------:R-:W-:Y:S01]  /*c350*/  FADD.FTZ R174, R96, R174 ;  /* 0x000000ae60ae7221 */ /* 0x000fe20000010000 */
[-C--:B----4-:R-:W-:Y:S01]  /*c360*/  HMMA.16816.F32 R36, R76, R92.reuse, R36 ;  /* 0x0000005c4c24723c */ /* 0x090fe20000001824 */
[----:B------:R-:W-:Y:S03]  /*c370*/  FADD.FTZ R175, R106, R175 ;  /* 0x000000af6aaf7221 */ /* 0x000fe60000010000 */
[----:B------:R-:W-:Y:S02]  /*c380*/  FADD.FTZ R172, R190, R172 ;  /* 0x000000acbeac7221 */ /* 0x000fe40000010000 */
[----:B------:R-:W4:Y:S01]  /*c390*/  MUFU.EX2 R130, R130 ;  /* 0x0000008200827308 */ /* 0x000f220000000800 */
[----:B------:R-:W-:Y:S01]  /*c3a0*/  FADD.FTZ R104, R104, R173 ;  /* 0x000000ad68687221 */ /* 0x000fe20000010000 */
[C---:B------:R-:W-:Y:S01]  /*c3b0*/  HMMA.16816.F32 R40, R80.reuse, R92, R40 ;  /* 0x0000005c5028723c */ /* 0x040fe20000001828 */
[----:B------:R-:W-:Y:S03]  /*c3c0*/  FADD.FTZ R174, R168, R174 ;  /* 0x000000aea8ae7221 */ /* 0x000fe60000010000 */
[----:B------:R-:W-:Y:S02]  /*c3d0*/  FADD.FTZ R107, R107, R175 ;  /* 0x000000af6b6b7221 */ /* 0x000fe40000010000 */
[----:B--2---:R-:W-:Y:S02]  /*c3e0*/  FADD.FTZ R104, R129, R104 ;  /* 0x0000006881687221 */ /* 0x004fe40000010000 */
[-C--:B------:R-:W-:Y:S01]  /*c3f0*/  HMMA.16816.F32 R44, R80, R94.reuse, R44 ;  /* 0x0000005e502c723c */ /* 0x080fe2000000182c */
[--C-:B------:R-:W-:Y:S01]  /*c400*/  FFMA.FTZ R92, R151, c[0x0][0x2d0], -R192.reuse ;  /* 0x0000b400975c7a23 */ /* 0x100fe200000108c0 */
[----:B------:R-:W2:Y:S02]  /*c410*/  MUFU.EX2 R131, R131 ;  /* 0x0000008300837308 */ /* 0x000ea40000000800 */
[----:B---3--:R-:W-:Y:S02]  /*c420*/  FFMA.FTZ R88, R144, c[0x0][0x2d0], -R192 ;  /* 0x0000b40090587a23 */ /* 0x008fe400000108c0 */
[----:B------:R-:W-:Y:S01]  /*c430*/  FADD.FTZ R174, R164, R174 ;  /* 0x000000aea4ae7221 */ /* 0x000fe20000010000 */
[----:B------:R-:W-:Y:S01]  /*c440*/  MOV R164, R72 ;  /* 0x0000004800a47202 */ /* 0x000fe20000000f00 */
[C---:B------:R-:W-:Y:S01]  /*c450*/  HMMA.16816.F32 R48, R76.reuse, R94, R48 ;  /* 0x0000005e4c30723c */ /* 0x040fe20000001830 */
[----:B------:R-:W-:Y:S03]  /*c460*/  FADD.FTZ R107, R108, R107 ;  /* 0x0000006b6c6b7221 */ /* 0x000fe60000010000 */
[----:B------:R3:W-:Y:S01]  /*c470*/  MUFU.EX2 R100, R88 ;  /* 0x0000005800647308 */ /* 0x0007e20000000800 */
[----:B------:R-:W-:Y:S02]  /*c480*/  FADD.FTZ R174, R182, R174 ;  /* 0x000000aeb6ae7221 */ /* 0x000fe40000010000 */
[----:B----4-:R-:W-:Y:S01]  /*c490*/  FADD.FTZ R104, R130, R104 ;  /* 0x0000006882687221 */ /* 0x010fe20000010000 */
[-C--:B-1----:R-:W-:Y:S01]  /*c4a0*/  HMMA.16816.F32 R52, R76, R84.reuse, R52 ;  /* 0x000000544c34723c */ /* 0x082fe20000001834 */
[----:B------:R-:W-:Y:S03]  /*c4b0*/  FADD.FTZ R107, R109, R107 ;  /* 0x0000006b6d6b7221 */ /* 0x000fe60000010000 */
[----:B------:R-:W-:Y:S02]  /*c4c0*/  FADD.FTZ R174, R193, R174 ;  /* 0x000000aec1ae7221 */ /* 0x000fe40000010000 */
[----:B------:R-:W1:Y:S01]  /*c4d0*/  MUFU.EX2 R101, R92 ;  /* 0x0000005c00657308 */ /* 0x000e620000000800 */
[----:B------:R-:W-:Y:S01]  /*c4e0*/  IMAD.MOV.U32 R167, RZ, RZ, R3 ;  /* 0x000000ffffa77224 */ /* 0x000fe200078e0003 */
[C---:B------:R-:W-:Y:S01]  /*c4f0*/  HMMA.16816.F32 R56, R80.reuse, R84, R56 ;  /* 0x000000545038723c */ /* 0x040fe20000001838 */
[----:B------:R-:W-:Y:S03]  /*c500*/  FADD.FTZ R174, R196, R174 ;  /* 0x000000aec4ae7221 */ /* 0x000fe60000010000 */
[----:B--2---:R-:W-:Y:S02]  /*c510*/  FADD.FTZ R104, R131, R104 ;  /* 0x0000006883687221 */ /* 0x004fe40000010000 */
[----:B------:R-:W-:Y:S02]  /*c520*/  FADD.FTZ R174, R111, R174 ;  /* 0x000000ae6fae7221 */ /* 0x000fe40000010000 */
[-C--:B------:R-:W-:Y:S01]  /*c530*/  HMMA.16816.F32 R60, R80, R86.reuse, R60 ;  /* 0x00000056503c723c */ /* 0x080fe2000000183c */
[----:B------:R-:W-:Y:S01]  /*c540*/  FFMA.FTZ R84, R149, c[0x0][0x2d0], -R192 ;  /* 0x0000b40095547a23 */ /* 0x000fe200000108c0 */
[----:B------:R-:W2:Y:S01]  /*c550*/  MUFU.EX2 R251, R251 ;  /* 0x000000fb00fb7308 */ /* 0x000ea20000000800 */
[----:B---3--:R-:W3:Y:S01]  /*c560*/  LDSM.16.MT88.4 R88, [R225+0x1100] ;  /* 0x00110000e158783b */ /* 0x008ee20000004200 */
[----:B------:R-:W-:Y:S03]  /*c570*/  FADD.FTZ R174, R116, R174 ;  /* 0x000000ae74ae7221 */ /* 0x000fe60000010000 */
[----:B------:R-:W-:Y:S01]  /*c580*/  FFMA.FTZ R80, R148, c[0x0][0x2d0], -R199 ;  /* 0x0000b40094507a23 */ /* 0x000fe200000108c7 */
[----:B------:R-:W-:Y:S01]  /*c590*/  HMMA.16816.F32 R64, R76, R86, R64 ;  /* 0x000000564c40723c */ /* 0x000fe20000001840 */
[----:B------:R-:W-:Y:S03]  /*c5a0*/  FADD.FTZ R174, R119, R174 ;  /* 0x000000ae77ae7221 */ /* 0x000fe60000010000 */
[----:B------:R4:W-:Y:S01]  /*c5b0*/  MUFU.EX2 R114, R80 ;  /* 0x0000005000727308 */ /* 0x0009e20000000800 */
[----:B------:R-:W-:Y:S01]  /*c5c0*/  FADD.FTZ R174, R128, R174 ;  /* 0x000000ae80ae7221 */ /* 0x000fe20000010000 */
[----:B-1----:R-:W-:Y:S01]  /*c5d0*/  F2FP.PACK_AB R81, R101, R100 ;  /* 0x000000646551723e */ /* 0x002fe200000000ff */
[----:B------:R-:W-:Y:S01]  /*c5e0*/  FFMA.FTZ R92, R150, c[0x0][0x2d0], -R192 ;  /* 0x0000b400965c7a23 */ /* 0x000fe200000108c0 */
[----:B------:R-:W-:Y:S01]  /*c5f0*/  F2FP.PACK_AB R76, R110, R105 ;  /* 0x000000696e4c723e */ /* 0x000fe200000000ff */
[----:B------:R-:W-:Y:S03]  /*c600*/  LDSM.16.MT88.4 R148, [R225+0x2900] ;  /* 0x00290000e194783b */ /* 0x000fe60000004200 */
[----:B------:R-:W-:Y:S01]  /*c610*/  F2FP.PACK_AB R77, R116, R111 ;  /* 0x0000006f744d723e */ /* 0x000fe200000000ff */
[----:B------:R-:W-:Y:S01]  /*c620*/  FADD.FTZ R105, R105, R172 ;  /* 0x000000ac69697221 */ /* 0x000fe20000010000 */
[----:B------:R1:W-:Y:S01]  /*c630*/  MUFU.EX2 R121, R84 ;  /* 0x0000005400797308 */ /* 0x0003e20000000800 */
[----:B------:R-:W-:Y:S02]  /*c640*/  F2FP.PACK_AB R78, R118, R117 ;  /* 0x00000075764e723e */ /* 0x000fe400000000ff */
[----:B------:R-:W-:Y:S01]  /*c650*/  F2FP.PACK_AB R79, R128, R119 ;  /* 0x00000077804f723e */ /* 0x000fe200000000ff */
[----:B------:R-:W-:Y:S01]  /*c660*/  FADD.FTZ R105, R110, R105 ;  /* 0x000000696e697221 */ /* 0x000fe20000010000 */
[C---:B--2---:R-:W-:Y:S01]  /*c670*/  F2FP.PACK_AB R82, R251.reuse, R131 ;  /* 0x00000083fb52723e */ /* 0x044fe200000000ff */
[----:B------:R-:W-:Y:S02]  /*c680*/  FADD.FTZ R251, R251, R104 ;  /* 0x00000068fbfb7221 */ /* 0x000fe40000010000 */
[----:B------:R-:W-:Y:S02]  /*c690*/  FADD.FTZ R105, R117, R105 ;  /* 0x0000006975697221 */ /* 0x000fe40000010000 */
[----:B------:R-:W2:Y:S02]  /*c6a0*/  MUFU.EX2 R113, R92 ;  /* 0x0000005c00717308 */ /* 0x000ea40000000800 */
[----:B------:R-:W-:Y:S02]  /*c6b0*/  FADD.FTZ R118, R118, R105 ;  /* 0x0000006976767221 */ /* 0x000fe40000010000 */
[--C-:B----4-:R-:W-:Y:S06]  /*c6c0*/  FFMA.FTZ R80, R155, c[0x0][0x2d0], -R198.reuse ;  /* 0x0000b4009b507a23 */ /* 0x110fec00000108c6 */
[----:B------:R4:W-:Y:S01]  /*c6d0*/  MUFU.EX2 R103, R80 ;  /* 0x0000005000677308 */ /* 0x0009e20000000800 */
[-C--:B---3--:R-:W-:Y:S01]  /*c6e0*/  HMMA.16816.F32 R4, R76, R88.reuse, R4 ;  /* 0x000000584c04723c */ /* 0x088fe20000001804 */
[----:B-1----:R-:W1:Y:S08]  /*c6f0*/  LDSM.16.MT88.4 R84, [R220+0x1100] ;  /* 0x00110000dc54783b */ /* 0x002e700000004200 */
[----:B------:R-:W-:Y:S03]  /*c700*/  MUFU.EX2 R252, R252 ;  /* 0x000000fc00fc7308 */ /* 0x000fe60000000800 */
[----:B--2---:R-:W-:Y:S01]  /*c710*/  F2FP.PACK_AB R83, R121, R113 ;  /* 0x000000717953723e */ /* 0x004fe200000000ff */
[--C-:B------:R-:W-:Y:S02]  /*c720*/  FFMA.FTZ R92, R154, c[0x0][0x2d0], -R198.reuse ;  /* 0x0000b4009a5c7a23 */ /* 0x100fe400000108c6 */
[----:B------:R-:W-:Y:S04]  /*c730*/  FFMA.FTZ R198, R177, c[0x0][0x2d0], -R198 ;  /* 0x0000b400b1c67a23 */ /* 0x000fe800000108c6 */
[----:B------:R2:W-:Y:S01]  /*c740*/  MUFU.EX2 R115, R92 ;  /* 0x0000005c00737308 */ /* 0x0005e20000000800 */
[----:B----4-:R-:W-:Y:S09]  /*c750*/  F2FP.PACK_AB R80, R130, R129 ;  /* 0x000000818250723e */ /* 0x010ff200000000ff */
[----:B------:R-:W-:Y:S01]  /*c760*/  MUFU.EX2 R250, R250 ;  /* 0x000000fa00fa7308 */ /* 0x000fe20000000800 */
[C---:B------:R-:W-:Y:S07]  /*c770*/  HMMA.16816.F32 R8, R80.reuse, R88, R8 ;  /* 0x000000585008723c */ /* 0x040fee0000001808 */
[----:B------:R-:W-:Y:S01]  /*c780*/  FFMA.FTZ R88, R153, c[0x0][0x2d0], -R199 ;  /* 0x0000b40099587a23 */ /* 0x000fe200000108c7 */
[-C--:B------:R-:W-:Y:S01]  /*c790*/  HMMA.16816.F32 R12, R80, R90.reuse, R12 ;  /* 0x0000005a500c723c */ /* 0x080fe2000000180c */
[----:B------:R-:W-:Y:S01]  /*c7a0*/  MUFU.EX2 R249, R249 ;  /* 0x000000f900f97308 */ /* 0x000fe20000000800 */
[----:B--2---:R-:W2:Y:S06]  /*c7b0*/  LDSM.16.MT88.4 R92, [R219+0x1100] ;  /* 0x00110000db5c783b */ /* 0x004eac0000004200 */
[C---:B------:R-:W-:Y:S03]  /*c7c0*/  HMMA.16816.F32 R16, R76.reuse, R90, R16 ;  /* 0x0000005a4c10723c */ /* 0x040fe60000001810 */
[----:B------:R3:W-:Y:S05]  /*c7d0*/  MUFU.EX2 R122, R88 ;  /* 0x00000058007a7308 */ /* 0x0007ea0000000800 */
[-C--:B-1----:R-:W-:Y:S05]  /*c7e0*/  HMMA.16816.F32 R20, R76, R84.reuse, R20 ;  /* 0x000000544c14723c */ /* 0x082fea0000001814 */
[----:B------:R-:W-:Y:S03]  /*c7f0*/  MUFU.EX2 R248, R248 ;  /* 0x000000f800f87308 */ /* 0x000fe60000000800 */
[C---:B------:R-:W-:Y:S07]  /*c800*/  HMMA.16816.F32 R24, R80.reuse, R84, R24 ;  /* 0x000000545018723c */ /* 0x040fee0000001818 */
[----:B------:R-:W-:Y:S01]  /*c810*/  FFMA.FTZ R84, R159, c[0x0][0x2d0], -R195 ;  /* 0x0000b4009f547a23 */ /* 0x000fe200000108c3 */
[-C--:B------:R-:W-:Y:S01]  /*c820*/  HMMA.16816.F32 R28, R80, R86.reuse, R28 ;  /* 0x00000056501c723c */ /* 0x080fe2000000181c */
[----:B------:R-:W-:Y:S03]  /*c830*/  MUFU.EX2 R247, R247 ;  /* 0x000000f700f77308 */ /* 0x000fe60000000800 */
[--C-:B---3--:R-:W-:Y:S02]  /*c840*/  FFMA.FTZ R88, R152, c[0x0][0x2d0], -R199.reuse ;  /* 0x0000b40098587a23 */ /* 0x108fe400000108c7 */
[----:B------:R-:W-:Y:S02]  /*c850*/  FFMA.FTZ R199, R183, c[0x0][0x2d0], -R199 ;  /* 0x0000b400b7c77a23 */ /* 0x000fe400000108c7 */
[C---:B------:R-:W-:Y:S03]  /*c860*/  HMMA.16816.F32 R32, R76.reuse, R86, R32 ;  /* 0x000000564c20723c */ /* 0x040fe60000001820 */
[----:B------:R1:W-:Y:S05]  /*c870*/  MUFU.EX2 R112, R84 ;  /* 0x0000005400707308 */ /* 0x0003ea0000000800 */
[-C--:B--2---:R-:W-:Y:S05]  /*c880*/  HMMA.16816.F32 R36, R76, R92.reuse, R36 ;  /* 0x0000005c4c24723c */ /* 0x084fea0000001824 */
[----:B------:R2:W-:Y:S03]  /*c890*/  MUFU.EX2 R125, R88 ;  /* 0x00000058007d7308 */ /* 0x0005e60000000800 */
[C---:B------:R-:W-:Y:S07]  /*c8a0*/  HMMA.16816.F32 R40, R80.reuse, R92, R40 ;  /* 0x0000005c5028723c */ /* 0x040fee0000001828 */
[--C-:B------:R-:W-:Y:S01]  /*c8b0*/  FFMA.FTZ R92, R162, c[0x0][0x2d0], -R192.reuse ;  /* 0x0000b400a25c7a23 */ /* 0x100fe200000108c0 */
[-C--:B------:R-:W-:Y:S01]  /*c8c0*/  HMMA.16816.F32 R44, R80, R94.reuse, R44 ;  /* 0x0000005e502c723c */ /* 0x080fe2000000182c */
[----:B------:R-:W-:Y:S03]  /*c8d0*/  MUFU.EX2 R209, R209 ;  /* 0x000000d100d17308 */ /* 0x000fe60000000800 */
[--C-:B-1----:R-:W-:Y:S04]  /*c8e0*/  FFMA.FTZ R84, R158, c[0x0][0x2d0], -R195.reuse ;  /* 0x0000b4009e547a23 */ /* 0x102fe800000108c3 */
[C---:B------:R-:W-:Y:S03]  /*c8f0*/  HMMA.16816.F32 R48, R76.reuse, R94, R48 ;  /* 0x0000005e4c30723c */ /* 0x040fe60000001830 */
[----:B------:R1:W3:Y:S01]  /*c900*/  MUFU.EX2 R120, R84 ;  /* 0x0000005400787308 */ /* 0x0002e20000000800 */
[----:B--2---:R-:W2:Y:S09]  /*c910*/  LDSM.16.MT88.4 R88, [R218+0x1100] ;  /* 0x00110000da58783b */ /* 0x004eb20000004200 */
[----:B------:R4:W-:Y:S10]  /*c920*/  MUFU.EX2 R126, R92 ;  /* 0x0000005c007e7308 */ /* 0x0009f40000000800 */
[----:B------:R-:W-:Y:S01]  /*c930*/  MUFU.EX2 R206, R206 ;  /* 0x000000ce00ce7308 */ /* 0x000fe20000000800 */
[--C-:B-1----:R-:W-:Y:S09]  /*c940*/  FFMA.FTZ R84, R157, c[0x0][0x2d0], -R195.reuse ;  /* 0x0000b4009d547a23 */ /* 0x102ff200000108c3 */
[----:B------:R1:W-:Y:S01]  /*c950*/  MUFU.EX2 R123, R84 ;  /* 0x00000054007b7308 */ /* 0x0003e20000000800 */
[--C-:B----4-:R-:W-:Y:S09]  /*c960*/  FFMA.FTZ R92, R161, c[0x0][0x2d0], -R192.reuse ;  /* 0x0000b400a15c7a23 */ /* 0x110ff200000108c0 */
[----:B------:R4:W5:Y:S01]  /*c970*/  MUFU.EX2 R133, R92 ;  /* 0x0000005c00857308 */ /* 0x0009620000000800 */
[-C--:B--2---:R-:W-:Y:S08]  /*c980*/  HMMA.16816.F32 R52, R76, R88.reuse, R52 ;  /* 0x000000584c34723c */ /* 0x084ff00000001834 */
[C---:B------:R-:W-:Y:S01]  /*c990*/  HMMA.16816.F32 R56, R80.reuse, R88, R56 ;  /* 0x000000585038723c */ /* 0x040fe20000001838 */
[----:B------:R-:W-:Y:S03]  /*c9a0*/  MUFU.EX2 R203, R203 ;  /* 0x000000cb00cb7308 */ /* 0x000fe60000000800 */
[--C-:B-1----:R-:W-:Y:S03]  /*c9b0*/  FFMA.FTZ R84, R156, c[0x0][0x2d0], -R195.reuse ;  /* 0x0000b4009c547a23 */ /* 0x102fe600000108c3 */
[--C-:B------:R-:W-:Y:S01]  /*c9c0*/  FFMA.FTZ R88, R160, c[0x0][0x2d0], -R192.reuse ;  /* 0x0000b400a0587a23 */ /* 0x100fe200000108c0 */
[-C--:B------:R-:W-:Y:S03]  /*c9d0*/  HMMA.16816.F32 R60, R80, R90.reuse, R60 ;  /* 0x0000005a503c723c */ /* 0x080fe6000000183c */
[----:B------:R1:W2:Y:S01]  /*c9e0*/  MUFU.EX2 R127, R84 ;  /* 0x00000054007f7308 */ /* 0x0002a20000000800 */
[----:B----4-:R-:W-:Y:S03]  /*c9f0*/  LDSM.16.MT88.4 R92, [R219+0x1900] ;  /* 0x00190000db5c783b */ /* 0x010fe60000004200 */
[----:B---3--:R-:W-:Y:S01]  /*ca00*/  F2FP.PACK_AB R80, R120, R112 ;  /* 0x000000707850723e */ /* 0x008fe200000000ff */
[----:B------:R-:W-:Y:S01]  /*ca10*/  HMMA.16816.F32 R64, R76, R90, R64 ;  /* 0x0000005a4c40723c */ /* 0x000fe20000001840 */
[----:B-----5:R-:W-:Y:S04]  /*ca20*/  MOV R177, R133 ;  /* 0x0000008500b17202 */ /* 0x020fe80000000f00 */
[----:B------:R3:W4:Y:S02]  /*ca30*/  MUFU.EX2 R134, R88 ;  /* 0x0000005800867308 */ /* 0x0007240000000800 */
[----:B------:R-:W-:Y:S02]  /*ca40*/  F2FP.PACK_AB R76, R114, R102 ;  /* 0x00000066724c723e */ /* 0x000fe400000000ff */
[----:B------:R-:W-:Y:S03]  /*ca50*/  F2FP.PACK_AB R77, R115, R103 ;  /* 0x00000067734d723e */ /* 0x000fe600000000ff */
[----:B------:R-:W-:Y:S02]  /*ca60*/  F2FP.PACK_AB R78, R125, R122 ;  /* 0x0000007a7d4e723e */ /* 0x000fe400000000ff */
[----:B------:R-:W-:Y:S01]  /*ca70*/  F2FP.PACK_AB R79, R250, R252 ;  /* 0x000000fcfa4f723e */ /* 0x000fe200000000ff */
[----:B------:R-:W-:Y:S01]  /*ca80*/  MUFU.EX2 R202, R202 ;  /* 0x000000ca00ca7308 */ /* 0x000fe20000000800 */
[--C-:B-1----:R-:W-:Y:S01]  /*ca90*/  FFMA.FTZ R84, R163, c[0x0][0x2d0], -R192.reuse ;  /* 0x0000b400a3547a23 */ /* 0x102fe200000108c0 */
[----:B--2---:R-:W-:Y:S08]  /*caa0*/  F2FP.PACK_AB R82, R127, R123 ;  /* 0x0000007b7f52723e */ /* 0x004ff000000000ff */
[----:B------:R1:W2:Y:S01]  /*cab0*/  MUFU.EX2 R124, R84 ;  /* 0x00000054007c7308 */ /* 0x0002a20000000800 */
[----:B---3--:R-:W-:Y:S01]  /*cac0*/  LDSM.16.MT88.4 R88, [R220+0x1900] ;  /* 0x00190000dc58783b */ /* 0x008fe20000004200 */
[----:B----4-:R-:W-:Y:S02]  /*cad0*/  F2FP.PACK_AB R83, R134, R133 ;  /* 0x000000858653723e */ /* 0x010fe400000000ff */
[----:B------:R-:W-:Y:S06]  /*cae0*/  MOV R183, R134 ;  /* 0x0000008600b77202 */ /* 0x000fec0000000f00 */
[----:B------:R-:W-:Y:S10]  /*caf0*/  MUFU.EX2 R201, R201 ;  /* 0x000000c900c97308 */ /* 0x000ff40000000800 */
[----:B------:R-:W-:Y:S01]  /*cb00*/  MUFU.EX2 R245, R245 ;  /* 0x000000f500f57308 */ /* 0x000fe20000000800 */
[----:B-1----:R-:W1:Y:S01]  /*cb10*/  LDSM.16.MT88.4 R84, [R225+0x1900] ;  /* 0x00190000e154783b */ /* 0x002e620000004200 */
[----:B--2---:R-:W-:Y:S08]  /*cb20*/  F2FP.PACK_AB R81, R126, R124 ;  /* 0x0000007c7e51723e */ /* 0x004ff000000000ff */
[----:B------:R-:W2:Y:S10]  /*cb30*/  MUFU.EX2 R210, R210 ;  /* 0x000000d200d27308 */ /* 0x000eb40000000800 */
[----:B------:R-:W-:Y:S10]  /*cb40*/  MUFU.EX2 R207, R207 ;  /* 0x000000cf00cf7308 */ /* 0x000ff40000000800 */
[----:B------:R-:W3:Y:S10]  /*cb50*/  MUFU.EX2 R204, R204 ;  /* 0x000000cc00cc7308 */ /* 0x000ef40000000800 */
[----:B------:R-:W-:Y:S01]  /*cb60*/  MUFU.EX2 R246, R246 ;  /* 0x000000f600f67308 */ /* 0x000fe20000000800 */
[-C--:B-1----:R-:W-:Y:S09]  /*cb70*/  HMMA.16816.F32 R4, R76, R84.reuse, R4 ;  /* 0x000000544c04723c */ /* 0x082ff20000001804 */
[----:B------:R-:W1:Y:S01]  /*cb80*/  MUFU.EX2 R211, R211 ;  /* 0x000000d300d37308 */ /* 0x000e620000000800 */
[C---:B------:R-:W-:Y:S08]  /*cb90*/  HMMA.16816.F32 R8, R80.reuse, R84, R8 ;  /* 0x000000545008723c */ /* 0x040ff00000001808 */
[-C--:B------:R-:W-:Y:S01]  /*cba0*/  HMMA.16816.F32 R12, R80, R86.reuse, R12 ;  /* 0x00000056500c723c */ /* 0x080fe2000000180c */
[----:B------:R-:W-:Y:S07]  /*cbb0*/  MUFU.EX2 R208, R208 ;  /* 0x000000d000d07308 */ /* 0x000fee0000000800 */
[C---:B------:R-:W-:Y:S01]  /*cbc0*/  HMMA.16816.F32 R16, R76.reuse, R86, R16 ;  /* 0x000000564c10723c */ /* 0x040fe20000001810 */
[----:B------:R-:W4:Y:S02]  /*cbd0*/  LDSM.16.MT88.4 R84, [R218+0x1900] ;  /* 0x00190000da54783b */ /* 0x000f240000004200 */
[----:B------:R-:W5:Y:S05]  /*cbe0*/  MUFU.EX2 R205, R205 ;  /* 0x000000cd00cd7308 */ /* 0x000f6a0000000800 */
[-C--:B------:R-:W-:Y:S05]  /*cbf0*/  HMMA.16816.F32 R20, R76, R88.reuse, R20 ;  /* 0x000000584c14723c */ /* 0x080fea0000001814 */
        /* <DEDUP_REMOVED lines=10> */
[----:B------:R-:W-:Y:S02]  /*cca0*/  MUFU.EX2 R186, R186 ;  /* 0x000000ba00ba7308 */ /* 0x000fe40000000800 */
[-C--:B------:R-:W-:Y:S08]  /*ccb0*/  HMMA.16816.F32 R44, R80, R94.reuse, R44 ;  /* 0x0000005e502c723c */ /* 0x080ff0000000182c */
[C---:B------:R-:W-:Y:S01]  /*ccc0*/  HMMA.16816.F32 R48, R76.reuse, R94, R48 ;  /* 0x0000005e4c30723c */ /* 0x040fe20000001830 */
[----:B------:R-:W-:Y:S01]  /*ccd0*/  LDSM.16.MT88.4 R92, [R219+0x2100] ;  /* 0x00210000db5c783b */ /* 0x000fe20000004200 */
[----:B------:R-:W-:Y:S06]  /*cce0*/  MUFU.EX2 R199, R199 ;  /* 0x000000c700c77308 */ /* 0x000fec0000000800 */
[-C--:B----4-:R-:W-:Y:S04]  /*ccf0*/  HMMA.16816.F32 R52, R76, R84.reuse, R52 ;  /* 0x000000544c34723c */ /* 0x090fe80000001834 */
[----:B------:R-:W-:Y:S04]  /*cd00*/  MUFU.EX2 R180, R180 ;  /* 0x000000b400b47308 */ /* 0x000fe80000000800 */
[C---:B------:R-:W-:Y:S06]  /*cd10*/  HMMA.16816.F32 R56, R80.reuse, R84, R56 ;  /* 0x000000545038723c */ /* 0x040fec0000001838 */
[----:B------:R-:W4:Y:S02]  /*cd20*/  MUFU.EX2 R198, R198 ;  /* 0x000000c600c67308 */ /* 0x000f240000000800 */
[-C--:B------:R-:W-:Y:S07]  /*cd30*/  HMMA.16816.F32 R60, R80, R86.reuse, R60 ;  /* 0x00000056503c723c */ /* 0x080fee000000183c */
[----:B--2---:R-:W-:Y:S01]  /*cd40*/  F2FP.PACK_AB R80, R210, R245 ;  /* 0x000000f5d250723e */ /* 0x004fe200000000ff */
[----:B------:R-:W-:Y:S01]  /*cd50*/  HMMA.16816.F32 R64, R76, R86, R64 ;  /* 0x000000564c40723c */ /* 0x000fe20000001840 */
[----:B------:R-:W2:Y:S03]  /*cd60*/  LDSM.16.MT88.4 R84, [R220+0x2100] ;  /* 0x00210000dc54783b */ /* 0x000ea60000004200 */
[----:B---3--:R-:W-:Y:S02]  /*cd70*/  F2FP.PACK_AB R82, R204, R207 ;  /* 0x000000cfcc52723e */ /* 0x008fe400000000ff */
[----:B-1----:R-:W-:Y:S02]  /*cd80*/  F2FP.PACK_AB R81, R211, R246 ;  /* 0x000000f6d351723e */ /* 0x002fe400000000ff */
[----:B------:R-:W-:Y:S04]  /*cd90*/  F2FP.PACK_AB R76, R248, R249 ;  /* 0x000000f9f84c723e */ /* 0x000fe800000000ff */
[----:B------:R-:W-:Y:S02]  /*cda0*/  F2FP.PACK_AB R77, R209, R247 ;  /* 0x000000f7d14d723e */ /* 0x000fe400000000ff */
[----:B------:R-:W-:Y:S02]  /*cdb0*/  F2FP.PACK_AB R78, R203, R206 ;  /* 0x000000cecb4e723e */ /* 0x000fe400000000ff */
[----:B------:R-:W-:Y:S02]  /*cdc0*/  F2FP.PACK_AB R79, R201, R202 ;  /* 0x000000cac94f723e */ /* 0x000fe400000000ff */
[----:B-----5:R-:W-:Y:S05]  /*cdd0*/  F2FP.PACK_AB R83, R205, R208 ;  /* 0x000000d0cd53723e */ /* 0x020fea00000000ff */
[-C--:B------:R-:W-:Y:S08]  /*cde0*/  HMMA.16816.F32 R4, R76, R88.reuse, R4 ;  /* 0x000000584c04723c */ /* 0x080ff00000001804 */
[C---:B------:R-:W-:Y:S08]  /*cdf0*/  HMMA.16816.F32 R8, R80.reuse, R88, R8 ;  /* 0x000000585008723c */ /* 0x040ff00000001808 */
[-C--:B------:R-:W-:Y:S08]  /*ce00*/  HMMA.16816.F32 R12, R80, R90.reuse, R12 ;  /* 0x0000005a500c723c */ /* 0x080ff0000000180c */
[C---:B------:R-:W-:Y:S01]  /*ce10*/  HMMA.16816.F32 R16, R76.reuse, R90, R16 ;  /* 0x0000005a4c10723c */ /* 0x040fe20000001810 */
[----:B------:R-:W1:Y:S07]  /*ce20*/  LDSM.16.MT88.4 R88, [R218+0x2100] ;  /* 0x00210000da58783b */ /* 0x000e6e0000004200 */
[-C--:B--2---:R-:W-:Y:S08]  /*ce30*/  HMMA.16816.F32 R20, R76, R84.reuse, R20 ;  /* 0x000000544c14723c */ /* 0x084ff00000001814 */
[C---:B------:R-:W-:Y:S07]  /*ce40*/  HMMA.16816.F32 R24, R80.reuse, R84, R24 ;  /* 0x000000545018723c */ /* 0x040fee0000001818 */
[----:B------:R-:W-:Y:S01]  /*ce50*/  FFMA.FTZ R84, R185, c[0x0][0x2d0], -R195 ;  /* 0x0000b400b9547a23 */ /* 0x000fe200000108c3 */
[-C--:B------:R-:W-:Y:S01]  /*ce60*/  HMMA.16816.F32 R28, R80, R86.reuse, R28 ;  /* 0x00000056501c723c */ /* 0x080fe2000000181c */
[----:B------:R-:W-:Y:S03]  /*ce70*/  IMAD.MOV.U32 R185, RZ, RZ, R127 ;  /* 0x000000ffffb97224 */ /* 0x000fe600078e007f */
[----:B----4-:R-:W-:Y:S01]  /*ce80*/  F2FP.PACK_AB R127, R198, R180 ;  /* 0x000000b4c67f723e */ /* 0x010fe200000000ff */
[--C-:B------:R-:W-:Y:S01]  /*ce90*/  FFMA.FTZ R85, R181, c[0x0][0x2d0], -R195.reuse ;  /* 0x0000b400b5557a23 */ /* 0x100fe200000108c3 */
[----:B------:R-:W-:Y:S01]  /*cea0*/  MOV R181, R126 ;  /* 0x0000007e00b57202 */ /* 0x000fe20000000f00 */
[----:B------:R-:W-:Y:S01]  /*ceb0*/  MUFU.EX2 R84, R84 ;  /* 0x0000005400547308 */ /* 0x000fe20000000800 */
[C---:B------:R-:W-:Y:S01]  /*cec0*/  HMMA.16816.F32 R32, R76.reuse, R86, R32 ;  /* 0x000000564c20723c */ /* 0x040fe20000001820 */
[----:B------:R-:W-:Y:S06]  /*ced0*/  F2FP.PACK_AB R126, R199, R186 ;  /* 0x000000bac77e723e */ /* 0x000fec00000000ff */
[----:B------:R-:W-:Y:S01]  /*cee0*/  FFMA.FTZ R87, R191, c[0x0][0x2d0], -R192 ;  /* 0x0000b400bf577a23 */ /* 0x000fe200000108c0 */
[-C--:B------:R-:W-:Y:S01]  /*cef0*/  HMMA.16816.F32 R36, R76, R92.reuse, R36 ;  /* 0x0000005c4c24723c */ /* 0x080fe20000001824 */
[--C-:B------:R-:W-:Y:S01]  /*cf00*/  FFMA.FTZ R86, R179, c[0x0][0x2d0], -R195.reuse ;  /* 0x0000b400b3567a23 */ /* 0x100fe200000108c3 */
[----:B------:R-:W2:Y:S02]  /*cf10*/  MUFU.EX2 R85, R85 ;  /* 0x0000005500557308 */ /* 0x000ea40000000800 */
[----:B------:R-:W-:Y:S01]  /*cf20*/  MOV R179, R125 ;  /* 0x0000007d00b37202 */ /* 0x000fe20000000f00 */
[----:B------:R-:W-:Y:S01]  /*cf30*/  FFMA.FTZ R195, R176, c[0x0][0x2d0], -R195 ;  /* 0x0000b400b0c37a23 */ /* 0x000fe200000108c3 */
[----:B------:R-:W-:Y:S01]  /*cf40*/  F2FP.PACK_AB R125, R189, R194 ;  /* 0x000000c2bd7d723e */ /* 0x000fe200000000ff */
[----:B------:R-:W-:Y:S01]  /*cf50*/  IMAD.MOV.U32 R176, RZ, RZ, R124 ;  /* 0x000000ffffb07224 */ /* 0x000fe200078e007c */
[C---:B------:R-:W-:Y:S01]  /*cf60*/  HMMA.16816.F32 R40, R80.reuse, R92, R40 ;  /* 0x0000005c5028723c */ /* 0x040fe20000001828 */
[----:B------:R-:W-:Y:S03]  /*cf70*/  F2FP.PACK_AB R124, R197, R200 ;  /* 0x000000c8c57c723e */ /* 0x000fe600000000ff */
[----:B------:R-:W-:Y:S01]  /*cf80*/  MOV R191, R123 ;  /* 0x0000007b00bf7202 */ /* 0x000fe20000000f00 */
[----:B------:R-:W-:Y:S02]  /*cf90*/  MUFU.EX2 R86, R86 ;  /* 0x0000005600567308 */ /* 0x000fe40000000800 */
[--C-:B------:R-:W-:Y:S01]  /*cfa0*/  FFMA.FTZ R93, R184, c[0x0][0x2d0], -R192.reuse ;  /* 0x0000b400b85d7a23 */ /* 0x100fe200000108c0 */
[-C--:B------:R-:W-:Y:S01]  /*cfb0*/  HMMA.16816.F32 R44, R80, R94.reuse, R44 ;  /* 0x0000005e502c723c */ /* 0x080fe2000000182c */
[----:B------:R-:W-:Y:S03]  /*cfc0*/  MOV R184, R115 ;  /* 0x0000007300b87202 */ /* 0x000fe60000000f00 */
[--C-:B------:R-:W-:Y:S01]  /*cfd0*/  FFMA.FTZ R92, R187, c[0x0][0x2d0], -R192.reuse ;  /* 0x0000b400bb5c7a23 */ /* 0x100fe200000108c0 */
[----:B------:R-:W-:Y:S01]  /*cfe0*/  MOV R187, R120 ;  /* 0x0000007800bb7202 */ /* 0x000fe20000000f00 */
[----:B------:R-:W-:Y:S01]  /*cff0*/  FFMA.FTZ R192, R73, c[0x0][0x2d0], -R192 ;  /* 0x0000b40049c07a23 */ /* 0x000fe200000108c0 */
[----:B------:R-:W-:Y:S01]  /*d000*/  MOV R73, R112 ;  /* 0x0000007000497202 */ /* 0x000fe20000000f00 */
[C---:B------:R-:W-:Y:S01]  /*d010*/  HMMA.16816.F32 R48, R76.reuse, R94, R48 ;  /* 0x0000005e4c30723c */ /* 0x040fe20000001830 */
[----:B------:R-:W3:Y:S03]  /*d020*/  MUFU.EX2 R195, R195 ;  /* 0x000000c300c37308 */ /* 0x000ee60000000800 */
[----:B--2---:R-:W-:Y:S01]  /*d030*/  F2FP.PACK_AB R120, R85, R84 ;  /* 0x000000545578723e */ /* 0x004fe200000000ff */
[----:B------:R-:W-:Y:S02]  /*d040*/  FADD.FTZ R251, R73, R251 ;  /* 0x000000fb49fb7221 */ /* 0x000fe40000010000 */
[----:B------:R-:W-:Y:S01]  /*d050*/  MOV R95, R122 ;  /* 0x0000007a005f7202 */ /* 0x000fe20000000f00 */
[-C--:B-1----:R-:W-:Y:S01]  /*d060*/  HMMA.16816.F32 R52, R76, R88.reuse, R52 ;  /* 0x000000584c34723c */ /* 0x082fe20000001834 */
[----:B------:R-:W-:Y:S02]  /*d070*/  IMAD.MOV.U32 R94, RZ, RZ, R121 ;  /* 0x000000ffff5e7224 */ /* 0x000fe400078e0079 */
[----:B------:R-:W-:Y:S01]  /*d080*/  MUFU.EX2 R87, R87 ;  /* 0x0000005700577308 */ /* 0x000fe20000000800 */
[----:B------:R-:W-:Y:S04]  /*d090*/  FADD.FTZ R251, R187, R251 ;  /* 0x000000fbbbfb7221 */ /* 0x000fe80000010000 */
[C---:B------:R-:W-:Y:S01]  /*d0a0*/  HMMA.16816.F32 R56, R80.reuse, R88, R56 ;  /* 0x000000585038723c */ /* 0x040fe20000001838 */
[----:B------:R-:W-:Y:S04]  /*d0b0*/  FADD.FTZ R251, R191, R251 ;  /* 0x000000fbbffb7221 */ /* 0x000fe80000010000 */
[----:B------:R-:W1:Y:S01]  /*d0c0*/  MUFU.EX2 R92, R92 ;  /* 0x0000005c005c7308 */ /* 0x000e620000000800 */
[----:B------:R-:W-:Y:S01]  /*d0d0*/  FADD.FTZ R251, R185, R251 ;  /* 0x000000fbb9fb7221 */ /* 0x000fe20000010000 */
[----:B------:R-:W-:Y:S01]  /*d0e0*/  MOV R88, R113 ;  /* 0x0000007100587202 */ /* 0x000fe20000000f00 */
[-C--:B------:R-:W-:Y:S01]  /*d0f0*/  HMMA.16816.F32 R60, R80, R90.reuse, R60 ;  /* 0x0000005a503c723c */ /* 0x080fe2000000183c */
[----:B------:R-:W-:Y:S02]  /*d100*/  IMAD.MOV.U32 R89, RZ, RZ, R114 ;  /* 0x000000ffff597224 */ /* 0x000fe400078e0072 */
[----:B------:R-:W-:Y:S01]  /*d110*/  LDSM.16.MT88.4 R112, [R219+0x2900] ;  /* 0x00290000db70783b */ /* 0x000fe20000004200 */
[----:B---3--:R-:W-:Y:S01]  /*d120*/  F2FP.PACK_AB R122, R195, R86 ;  /* 0x00000056c37a723e */ /* 0x008fe200000000ff */
[----:B------:R-:W-:Y:S02]  /*d130*/  FADD.FTZ R251, R245, R251 ;  /* 0x000000fbf5fb7221 */ /* 0x000fe40000010000 */
[----:B------:R-:W-:Y:S01]  /*d140*/  MUFU.EX2 R93, R93 ;  /* 0x0000005d005d7308 */ /* 0x000fe20000000800 */
[----:B------:R-:W-:Y:S01]  /*d150*/  HMMA.16816.F32 R64, R76, R90, R64 ;  /* 0x0000005a4c40723c */ /* 0x000fe20000001840 */
[----:B------:R-:W-:Y:S03]  /*d160*/  IMAD.MOV.U32 R83, RZ, RZ, R103 ;  /* 0x000000ffff537224 */ /* 0x000fe600078e0067 */
[----:B------:R-:W-:Y:S01]  /*d170*/  MOV R82, R102 ;  /* 0x0000006600527202 */ /* 0x000fe20000000f00 */
[----:B------:R-:W-:Y:S01]  /*d180*/  IMAD.MOV.U32 R80, RZ, RZ, R100 ;  /* 0x000000ffff507224 */ /* 0x000fe200078e0064 */
[----:B------:R-:W-:Y:S01]  /*d190*/  MOV R81, R101 ;  /* 0x0000006500517202 */ /* 0x000fe20000000f00 */
[----:B------:R-:W-:Y:S01]  /*d1a0*/  FADD.FTZ R174, R83, R174 ;  /* 0x000000ae53ae7221 */ /* 0x000fe20000010000 */
[-C--:B------:R-:W-:Y:S01]  /*d1b0*/  HMMA.16816.F32 R160, R124, R148.reuse, R4 ;  /* 0x000000947ca0723c */ /* 0x080fe20000001804 */
[----:B------:R-:W2:Y:S01]  /*d1c0*/  MUFU.EX2 R192, R192 ;  /* 0x000000c000c07308 */ /* 0x000ea20000000800 */
[----:B------:R-:W3:Y:S02]  /*d1d0*/  LDSM.16.MT88.4 R100, [R220+0x2900] ;  /* 0x00290000dc64783b */ /* 0x000ee40000004200 */
[----:B------:R-:W-:Y:S01]  /*d1e0*/  FADD.FTZ R118, R82, R118 ;  /* 0x0000007652767221 */ /* 0x000fe20000010000 */
[----:B-1----:R-:W-:Y:S01]  /*d1f0*/  F2FP.PACK_AB R121, R92, R87 ;  /* 0x000000575c79723e */ /* 0x002fe200000000ff */
[----:B------:R-:W-:Y:S02]  /*d200*/  FADD.FTZ R174, R184, R174 ;  /* 0x000000aeb8ae7221 */ /* 0x000fe40000010000 */
[----:B------:R-:W-:Y:S02]  /*d210*/  FADD.FTZ R118, R89, R118 ;  /* 0x0000007659767221 */ /* 0x000fe40000010000 */
[----:B------:R-:W1:Y:S02]  /*d220*/  LDSM.16.MT88.4 R4, [R218+0x2900] ;  /* 0x00290000da04783b */ /* 0x000e640000004200 */
[----:B------:R-:W-:Y:S02]  /*d230*/  FADD.FTZ R118, R95, R118 ;  /* 0x000000765f767221 */ /* 0x000fe40000010000 */
[----:B------:R-:W-:Y:S02]  /*d240*/  FADD.FTZ R174, R252, R174 ;  /* 0x000000aefcae7221 */ /* 0x000fe40000010000 */
[----:B------:R-:W-:Y:S02]  /*d250*/  FADD.FTZ R118, R179, R118 ;  /* 0x00000076b3767221 */ /* 0x000fe40000010000 */
[----:B------:R-:W-:Y:S02]  /*d260*/  FADD.FTZ R174, R250, R174 ;  /* 0x000000aefaae7221 */ /* 0x000fe40000010000 */
[----:B------:R-:W-:Y:S02]  /*d270*/  FADD.FTZ R118, R249, R118 ;  /* 0x00000076f9767221 */ /* 0x000fe40000010000 */
[----:B------:R-:W-:Y:S02]  /*d280*/  FADD.FTZ R174, R247, R174 ;  /* 0x000000aef7ae7221 */ /* 0x000fe40000010000 */
[----:B------:R-:W-:Y:S01]  /*d290*/  FADD.FTZ R118, R248, R118 ;  /* 0x00000076f8767221 */ /* 0x000fe20000010000 */
[----:B--2---:R-:W-:Y:S01]  /*d2a0*/  F2FP.PACK_AB R123, R192, R93 ;  /* 0x0000005dc07b723e */ /* 0x004fe200000000ff */
[----:B------:R-:W-:Y:S02]  /*d2b0*/  FADD.FTZ R174, R209, R174 ;  /* 0x000000aed1ae7221 */ /* 0x000fe40000010000 */
[----:B------:R-:W-:Y:S02]  /*d2c0*/  FADD.FTZ R206, R206, R118 ;  /* 0x00000076cece7221 */ /* 0x000fe40000010000 */
[----:B------:R-:W-:Y:S02]  /*d2d0*/  FADD.FTZ R251, R210, R251 ;  /* 0x000000fbd2fb7221 */ /* 0x000fe40000010000 */
[C---:B------:R-:W-:Y:S01]  /*d2e0*/  HMMA.16816.F32 R156, R120.reuse, R148, R8 ;  /* 0x00000094789c723c */ /* 0x040fe20000001808 */
[----:B------:R-:W-:Y:S02]  /*d2f0*/  FADD.FTZ R174, R202, R174 ;  /* 0x000000aecaae7221 */ /* 0x000fe40000010000 */
[----:B------:R-:W-:Y:S02]  /*d300*/  FADD.FTZ R251, R207, R251 ;  /* 0x000000fbcffb7221 */ /* 0x000fe40000010000 */
[----:B------:R-:W-:Y:S02]  /*d310*/  FADD.FTZ R206, R203, R206 ;  /* 0x000000cecbce7221 */ /* 0x000fe40000010000 */
[----:B------:R-:W-:Y:S01]  /*d320*/  FADD.FTZ R8, R80, R107 ;  /* 0x0000006b50087221 */ /* 0x000fe20000010000 */
[-C--:B------:R-:W-:Y:S01]  /*d330*/  HMMA.16816.F32 R152, R120, R150.reuse, R12 ;  /* 0x000000967898723c */ /* 0x080fe2000000180c */
[----:B------:R-:W-:Y:S03]  /*d340*/  FADD.FTZ R174, R201, R174 ;  /* 0x000000aec9ae7221 */ /* 0x000fe60000010000 */
[----:B------:R-:W-:Y:S02]  /*d350*/  FADD.FTZ R8, R81, R8 ;  /* 0x0000000851087221 */ /* 0x000fe40000010000 */
[----:B------:R-:W-:Y:S02]  /*d360*/  FADD.FTZ R251, R204, R251 ;  /* 0x000000fbccfb7221 */ /* 0x000fe40000010000 */
[C---:B------:R-:W-:Y:S01]  /*d370*/  HMMA.16816.F32 R148, R124.reuse, R150, R16 ;  /* 0x000000967c94723c */ /* 0x040fe20000001810 */
[----:B------:R-:W-:Y:S03]  /*d380*/  FADD.FTZ R8, R88, R8 ;  /* 0x0000000858087221 */ /* 0x000fe60000010000 */
[----:B------:R-:W-:Y:S02]  /*d390*/  FADD.FTZ R206, R200, R206 ;  /* 0x000000cec8ce7221 */ /* 0x000fe40000010000 */
[----:B------:R-:W-:Y:S02]  /*d3a0*/  FADD.FTZ R8, R94, R8 ;  /* 0x000000085e087221 */ /* 0x000fe40000010000 */
[-C--:B---3--:R-:W-:Y:S01]  /*d3b0*/  HMMA.16816.F32 R144, R124, R100.reuse, R20 ;  /* 0x000000647c90723c */ /* 0x088fe20000001814 */
[----:B------:R-:W-:Y:S03]  /*d3c0*/  FADD.FTZ R174, R194, R174 ;  /* 0x000000aec2ae7221 */ /* 0x000fe60000010000 */
[----:B------:R-:W-:Y:S02]  /*d3d0*/  FADD.FTZ R8, R176, R8 ;  /* 0x00000008b0087221 */ /* 0x000fe40000010000 */
[----:B------:R-:W-:Y:S02]  /*d3e0*/  FADD.FTZ R251, R84, R251 ;  /* 0x000000fb54fb7221 */ /* 0x000fe40000010000 */
[C---:B------:R-:W-:Y:S01]  /*d3f0*/  HMMA.16816.F32 R140, R120.reuse, R100, R24 ;  /* 0x00000064788c723c */ /* 0x040fe20000001818 */
[----:B------:R-:W-:Y:S03]  /*d400*/  FADD.FTZ R8, R181, R8 ;  /* 0x00000008b5087221 */ /* 0x000fe60000010000 */
[----:B------:R-:W-:Y:S02]  /*d410*/  FADD.FTZ R206, R197, R206 ;  /* 0x000000cec5ce7221 */ /* 0x000fe40000010000 */
[----:B------:R-:W-:Y:S02]  /*d420*/  FADD.FTZ R8, R177, R8 ;  /* 0x00000008b1087221 */ /* 0x000fe40000010000 */
        /* <DEDUP_REMOVED lines=19> */
[----:B------:R-:W-:Y:S01]  /*d560*/  FADD.FTZ R241, R195, R251 ;  /* 0x000000fbc3f17221 */ /* 0x000fe20000010000 */
[----:B------:R-:W-:Y:S01]  /*d570*/  MOV R44, R72 ;  /* 0x00000048002c7202 */ /* 0x000fe20000000f00 */
[C---:B------:R-:W-:Y:S01]  /*d580*/  HMMA.16816.F32 R112, R124.reuse, R114, R48 ;  /* 0x000000727c70723c */ /* 0x040fe20000001830 */
[----:B------:R-:W-:Y:S04]  /*d590*/  FADD.FTZ R8, R93, R8 ;  /* 0x000000085d087221 */ /* 0x000fe80000010000 */
[----:B------:R-:W-:Y:S03]  /*d5a0*/  FADD.FTZ R240, R192, R8 ;  /* 0x00000008c0f07221 */ /* 0x000fe60000010000 */
[-C--:B-1----:R-:W-:Y:S08]  /*d5b0*/  HMMA.16816.F32 R128, R124, R4.reuse, R52 ;  /* 0x000000047c80723c */ /* 0x082ff00000001834 */
[C---:B------:R-:W-:Y:S08]  /*d5c0*/  HMMA.16816.F32 R116, R120.reuse, R4, R56 ;  /* 0x000000047874723c */ /* 0x040ff00000001838 */
[-C--:B------:R-:W-:Y:S08]  /*d5d0*/  HMMA.16816.F32 R120, R120, R6.reuse, R60 ;  /* 0x000000067878723c */ /* 0x080ff0000000183c */
[----:B------:R-:W-:Y:S01]  /*d5e0*/  HMMA.16816.F32 R124, R124, R6, R64 ;  /* 0x000000067c7c723c */ /* 0x000fe20000001840 */
[----:B------:R-:W-:-:S07]  /*d5f0*/  @P0 BRA `(.L_x_538) ;  /* 0xffffa29000000947 */ /* 0x000fce000383ffff */
.L_x_519:
[----:B------:R-:W1:Y:S01]  /*d600*/  S2UR UR18, SR_CTAID.X ;  /* 0x00000000001279c3 */ /* 0x000e620000002500 */
[----:B------:R-:W-:Y:S01]  /*d610*/  ULDC.64 UR4, c[0x0][0x2c8] ;  /* 0x0000b20000047ab9 */ /* 0x000fe20000000a00 */
[----:B------:R-:W-:Y:S01]  /*d620*/  IMAD.MOV.U32 R4, RZ, RZ, 0x1 ;  /* 0x00000001ff047424 */ /* 0x000fe200078e00ff */
[----:B------:R-:W-:Y:S01]  /*d630*/  PLOP3.LUT P0, PT, PT, PT, UP1, 0x40, 0x0 ;  /* 0x000000000000781c */ /* 0x000fe20003f0e818 */
[----:B------:R-:W-:-:S03]  /*d640*/  IMAD.MOV.U32 R5, RZ, RZ, c[0x0][0x2ac] ;  /* 0x0000ab00ff057624 */ /* 0x000fc600078e00ff */
[----:B------:R-:W-:-:S05]  /*d650*/  IADD3 R6, R4, -c[0x0][0x168], RZ ;  /* 0x80005a0004067a10 */ /* 0x000fca0007ffe0ff */
[----:B------:R-:W-:Y:S01]  /*d660*/  IMAD R5, R5, c[0x0][0x1d0], R6 ;  /* 0x0000740005057a24 */ /* 0x000fe200078e0206 */
[----:B-1----:R-:W-:-:S04]  /*d670*/  ULEA UR18, UR18, 0x7f, 0x7 ;  /* 0x0000007f12127891 */ /* 0x002fc8000f8e383f */
[----:B------:R-:W-:-:S07]  /*d680*/  UIMAD.WIDE.U32 UR22, UR18, UR4, URZ ;  /* 0x00000004121672a5 */ /* 0x000fce000f8e003f */
[----:B------:R-:W-:Y:S02]  /*d690*/  @UP2 UMOV UR19, UR23 ;  /* 0x0000001700132c82 */ /* 0x000fe40008000000 */
[----:B------:R-:W-:-:S06]  /*d6a0*/  @UP2 USHF.R.U32.HI UR18, URZ, UR5, UR19 ;  /* 0x000000053f122299 */ /* 0x000fcc0008011613 */
[----:B------:R-:W-:-:S04]  /*d6b0*/  IADD3 R5, R5, UR18, RZ ;  /* 0x0000001205057c10 */ /* 0x000fc8000fffe0ff */
[----:B------:R-:W-:Y:S01]  /*d6c0*/  IADD3 R6, R5, -c[0x0][0x324], RZ ;  /* 0x8000c90005067a10 */ /* 0x000fe20007ffe0ff */
[----:B------:R-:W-:Y:S05]  /*d6d0*/  @P0 BRA `(.L_x_539) ;  /* 0x000000d000000947 */ /* 0x000fea0003800000 */
[----:B------:R-:W-:-:S13]  /*d6e0*/  ISETP.GT.AND P0, PT, R5, -0x1, PT ;  /* 0xffffffff0500780c */ /* 0x000fda0003f04270 */
[----:B------:R-:W-:Y:S05]  /*d6f0*/  @P0 BRA `(.L_x_540) ;  /* 0x0000006000000947 */ /* 0x000fea0003800000 */
[----:B------:R-:W-:Y:S02]  /*d700*/  ISETP.NE.AND P0, PT, R4, c[0x0][0x32c], PT ;  /* 0x0000cb0004007a0c */ /* 0x000fe40003f05270 */
[----:B------:R-:W-:-:S11]  /*d710*/  LOP3.LUT R5, RZ, R5, RZ, 0x33, !PT ;  /* 0x00000005ff057212 */ /* 0x000fd600078e33ff */
[----:B------:R-:W-:-:S05]  /*d720*/  @P0 IMAD.HI.U32 R4, R5, c[0x0][0x330], RZ ;  /* 0x0000cc0005040a27 */ /* 0x000fca00078e00ff */
[----:B------:R-:W-:-:S04]  /*d730*/  @P0 SHF.R.U32.HI R5, RZ, c[0x0][0x334], R4 ;  /* 0x0000cd00ff050a19 */ /* 0x000fc80000011604 */
[----:B------:R-:W-:Y:S01]  /*d740*/  LOP3.LUT R5, RZ, R5, RZ, 0x33, !PT ;  /* 0x00000005ff057212 */ /* 0x000fe200078e33ff */
[----:B------:R-:W-:Y:S05]  /*d750*/  BRA `(.L_x_541) ;  /* 0x0000003000007947 */ /* 0x000fea0003800000 */
.L_x_540:
[----:B------:R-:W-:-:S13]  /*d760*/  ISETP.NE.AND P0, PT, R4, c[0x0][0x32c], PT ;  /* 0x0000cb0004007a0c */ /* 0x000fda0003f05270 */
[----:B------:R-:W-:-:S05]  /*d770*/  @P0 IMAD.HI.U32 R4, R5, c[0x0][0x330], RZ ;  /* 0x0000cc0005040a27 */ /* 0x000fca00078e00ff */
[----:B------:R-:W-:-:S05]  /*d780*/  @P0 SHF.R.U32.HI R5, RZ, c[0x0][0x334], R4 ;  /* 0x0000cd00ff050a19 */ /* 0x000fca0000011604 */
.L_x_541:
[----:B------:R-:W-:-:S05]  /*d790*/  IMAD R5, R5, c[0x0][0x32c], RZ ;  /* 0x0000cb0005057a24 */ /* 0x000fca00078e02ff */
[----:B------:R-:W-:-:S04]  /*d7a0*/  IMNMX R6, R6, R5, !PT ;  /* 0x0000000506067217 */ /* 0x000fc80007800200 */
.L_x_539:
[----:B------:R-:W-:-:S05]  /*d7b0*/  IADD3 R5, R6, 0x5f, RZ ;  /* 0x0000005f06057810 */ /* 0x000fca0007ffe0ff */
[----:B------:R-:W-:-:S05]  /*d7c0*/  IMAD.HI R5, R5, 0x2aaaaaab, RZ ;  /* 0x2aaaaaab05057827 */ /* 0x000fca00078e02ff */
[----:B------:R-:W-:-:S04]  /*d7d0*/  SHF.R.U32.HI R4, RZ, 0x1f, R5 ;  /* 0x0000001fff047819 */ /* 0x000fc80000011605 */
[----:B------:R-:W-:-:S04]  /*d7e0*/  LEA.HI.SX32 R4, R5, R4, 0x1c ;  /* 0x0000000405047211 */ /* 0x000fc800078fe2ff */
[----:B------:R-:W-:-:S04]  /*d7f0*/  IMNMX R245, R230, R4, !PT ;  /* 0x00000004e6f57217 */ /* 0x000fc80007800200 */
[----:B------:R-:W-:-:S13]  /*d800*/  ISETP.GE.AND P0, PT, R244, R245, PT ;  /* 0x000000f5f400720c */ /* 0x000fda0003f06270 */
[----:B------:R-:W-:Y:S05]  /*d810*/  @!P0 BRA `(.L_x_542) ;  /* 0x000038d000008947 */ /* 0x000fea0003800000 */
[----:B------:R-:W-:Y:S01]  /*d820*/  IMAD.MOV.U32 R166, RZ, RZ, R2 ;  /* 0x000000ffffa67224 */ /* 0x000fe200078e0002 */
[----:B------:R-:W-:Y:S01]  /*d830*/  MOV R164, R44 ;  /* 0x0000002c00a47202 */ /* 0x000fe20000000f00 */
[----:B------:R-:W-:Y:S01]  /*d840*/  IMAD.MOV.U32 R167, RZ, RZ, R3 ;  /* 0x000000ffffa77224 */ /* 0x000fe200078e0003 */
[----:B------:R-:W-:Y:S02]  /*d850*/  MOV R165, R0 ;  /* 0x0000000000a57202 */ /* 0x000fe40000000f00 */
.L_x_545:
        /* <DEDUP_REMOVED lines=63> */
.L_x_543:
        /* <DEDUP_REMOVED lines=175> */
.L_x_544:
[----:B------:R-:W-:Y:S01]  /*e740*/  FMNMX.FTZ R169, R8, R165, !PT ;  /* 0x000000a508a97209 */ /* 0x000fe20007810000 */
[----:B-1----:R-:W-:Y:S01]  /*e750*/  LDSM.16.MT88.4 R172, [R220+0x100] ;  /* 0x00010000dcac783b */ /* 0x002fe20000004200 */
[----:B------:R-:W-:Y:S02]  /*e760*/  FMNMX.FTZ R3, R4, R167, !PT ;  /* 0x000000a704037209 */ /* 0x000fe40007810000 */
[----:B------:R-:W-:Y:S02]  /*e770*/  FMNMX.FTZ R169, R9, R169, !PT ;  /* 0x000000a909a97209 */ /* 0x000fe40007810000 */
[----:B------:R-:W-:Y:S02]  /*e780*/  FMNMX.FTZ R170, R6, R166, !PT ;  /* 0x000000a606aa7209 */ /* 0x000fe40007810000 */
[----:B------:R-:W-:Y:S01]  /*e790*/  FMNMX.FTZ R169, R12, R169, !PT ;  /* 0x000000a90ca97209 */ /* 0x000fe20007810000 */
        /* <DEDUP_REMOVED lines=78> */
[----:B------:R-:W-:Y:S01]  /*ec80*/  FMNMX.FTZ R3, R80, R3, !PT ;  /* 0x0000000350037209 */ /* 0x000fe20007810000 */
[----:B------:R-:W1:Y:S01]  /*ec90*/  SHFL.BFLY PT, R2, R170, 0x1, 0x1f ;  /* 0x0c201f00aa027f89 */ /* 0x000e6200000e0000 */
[----:B------:R-:W-:Y:S02]  /*eca0*/  FMNMX.FTZ R169, R93, R169, !PT ;  /* 0x000000a95da97209 */ /* 0x000fe40007810000 */
[----:B------:R-:W-:Y:S02]  /*ecb0*/  FMNMX.FTZ R3, R81, R3, !PT ;  /* 0x0000000351037209 */ /* 0x000fe40007810000 */
[----:B------:R-:W-:Y:S02]  /*ecc0*/  FMNMX.FTZ R0, R63, R0, !PT ;  /* 0x000000003f007209 */ /* 0x000fe40007810000 */
[----:B------:R-:W-:Y:S01]  /*ecd0*/  FMNMX.FTZ R3, R84, R3, !PT ;  /* 0x0000000354037209 */ /* 0x000fe20007810000 */
[----:B------:R-:W2:Y:S01]  /*ece0*/  SHFL.BFLY PT, R168, R169, 0x2, 0x1f ;  /* 0x0c401f00a9a87f89 */ /* 0x000ea200000e0000 */
[----:B------:R-:W-:Y:S02]  /*ecf0*/  FMNMX.FTZ R0, R74, R0, !PT ;  /* 0x000000004a007209 */ /* 0x000fe40007810000 */
[----:B------:R-:W-:Y:S02]  /*ed00*/  FMNMX.FTZ R3, R85, R3, !PT ;  /* 0x0000000355037209 */ /* 0x000fe40007810000 */
[----:B------:R-:W-:Y:S02]  /*ed10*/  ISETP.GT.AND P0, PT, R244, R245, PT ;  /* 0x000000f5f400720c */ /* 0x000fe40003f04270 */
[----:B------:R-:W-:Y:S02]  /*ed20*/  FMNMX.FTZ R3, R96, R3, !PT ;  /* 0x0000000360037209 */ /* 0x000fe40007810000 */
[----:B------:R-:W-:Y:S02]  /*ed30*/  IADD3 R244, R244, -0x1, RZ ;  /* 0xfffffffff4f47810 */ /* 0x000fe40007ffe0ff */
[----:B------:R-:W-:Y:S02]  /*ed40*/  FMNMX.FTZ R3, R97, R3, !PT ;  /* 0x0000000361037209 */ /* 0x000fe40007810000 */
[----:B-1----:R-:W-:Y:S03]  /*ed50*/  FMNMX.FTZ R2, R170, R2, !PT ;  /* 0x00000002aa027209 */ /* 0x002fe60007810000 */
[----:B------:R-:W1:Y:S02]  /*ed60*/  SHFL.BFLY PT, R171, R3, 0x2, 0x1f ;  /* 0x0c401f0003ab7f89 */ /* 0x000e6400000e0000 */
[C---:B------:R-:W-:Y:S02]  /*ed70*/  FMUL.FTZ R204, R2.reuse, c[0x0][0x2d0] ;  /* 0x0000b40002cc7a20 */ /* 0x040fe40000410000 */
[----:B------:R-:W-:Y:S01]  /*ed80*/  FADD.FTZ R166, -R2, R166 ;  /* 0x000000a602a67221 */ /* 0x000fe20000010100 */
[----:B--2---:R-:W-:Y:S01]  /*ed90*/  FMNMX.FTZ R169, R169, R168, !PT ;  /* 0x000000a8a9a97209 */ /* 0x004fe20007810000 */
[--C-:B------:R-:W-:Y:S01]  /*eda0*/  FFMA.FTZ R191, R22, c[0x0][0x2d0], -R204.reuse ;  /* 0x0000b40016bf7a23 */ /* 0x100fe200000108cc */
[----:B------:R-:W-:Y:S01]  /*edb0*/  FMNMX.FTZ R168, R75, R0, !PT ;  /* 0x000000004ba87209 */ /* 0x000fe20007810000 */
[--C-:B------:R-:W-:Y:S02]  /*edc0*/  FFMA.FTZ R192, R23, c[0x0][0x2d0], -R204.reuse ;  /* 0x0000b40017c07a23 */ /* 0x100fe400000108cc */
[--C-:B------:R-:W-:Y:S01]  /*edd0*/  FFMA.FTZ R54, R54, c[0x0][0x2d0], -R204.reuse ;  /* 0x0000b40036367a23 */ /* 0x100fe200000108cc */
[----:B------:R-:W2:Y:S01]  /*ede0*/  SHFL.BFLY PT, R0, R169, 0x1, 0x1f ;  /* 0x0c201f00a9007f89 */ /* 0x000ea200000e0000 */
[----:B------:R-:W-:Y:S01]  /*edf0*/  MUFU.EX2 R191, R191 ;  /* 0x000000bf00bf7308 */ /* 0x000fe20000000800 */
[--C-:B------:R-:W-:Y:S01]  /*ee00*/  FFMA.FTZ R55, R55, c[0x0][0x2d0], -R204.reuse ;  /* 0x0000b40037377a23 */ /* 0x100fe200000108cc */
[----:B------:R-:W-:Y:S01]  /*ee10*/  FMNMX.FTZ R168, R78, R168, !PT ;  /* 0x000000a84ea87209 */ /* 0x000fe20007810000 */
[--C-:B------:R-:W-:Y:S02]  /*ee20*/  FFMA.FTZ R66, R66, c[0x0][0x2d0], -R204.reuse ;  /* 0x0000b40042427a23 */ /* 0x100fe400000108cc */
[--C-:B------:R-:W-:Y:S01]  /*ee30*/  FFMA.FTZ R67, R67, c[0x0][0x2d0], -R204.reuse ;  /* 0x0000b40043437a23 */ /* 0x100fe200000108cc */
[----:B------:R-:W-:Y:S01]  /*ee40*/  FMNMX.FTZ R168, R79, R168, !PT ;  /* 0x000000a84fa87209 */ /* 0x000fe20007810000 */
[--C-:B------:R-:W-:Y:S02]  /*ee50*/  FFMA.FTZ R195, R34, c[0x0][0x2d0], -R204.reuse ;  /* 0x0000b40022c37a23 */ /* 0x100fe400000108cc */
        /* <DEDUP_REMOVED lines=8> */
[--C-:B------:R-:W-:Y:S02]  /*eee0*/  FFMA.FTZ R180, R6, c[0x0][0x2d0], -R204.reuse ;  /* 0x0000b40006b47a23 */ /* 0x100fe400000108cc */
[--C-:B------:R-:W-:Y:S01]  /*eef0*/  FFMA.FTZ R177, R7, c[0x0][0x2d0], -R204.reuse ;  /* 0x0000b40007b17a23 */ /* 0x100fe200000108cc */
[----:B------:R-:W-:Y:S01]  /*ef00*/  MUFU.EX2 R195, R195 ;  /* 0x000000c300c37308 */ /* 0x000fe20000000800 */
[--C-:B------:R-:W-:Y:S01]  /*ef10*/  FFMA.FTZ R178, R18, c[0x0][0x2d0], -R204.reuse ;  /* 0x0000b40012b27a23 */ /* 0x100fe200000108cc */
[----:B------:R-:W1:Y:S01]  /*ef20*/  SHFL.BFLY PT, R171, R3, 0x1, 0x1f ;  /* 0x0c201f0003ab7f89 */ /* 0x000e6200000e0000 */
[----:B--2---:R-:W-:Y:S01]  /*ef30*/  FMNMX.FTZ R0, R169, R0, !PT ;  /* 0x00000000a9007209 */ /* 0x004fe20007810000 */
[--C-:B------:R-:W-:Y:S01]  /*ef40*/  FFMA.FTZ R211, R50, c[0x0][0x2d0], -R204.reuse ;  /* 0x0000b40032d37a23 */ /* 0x100fe200000108cc */
[----:B------:R-:W-:Y:S01]  /*ef50*/  FMNMX.FTZ R168, R94, R168, !PT ;  /* 0x000000a85ea87209 */ /* 0x000fe20007810000 */
[----:B------:R-:W-:Y:S02]  /*ef60*/  FFMA.FTZ R246, R51, c[0x0][0x2d0], -R204 ;  /* 0x0000b40033f67a23 */ /* 0x000fe400000108cc */
[C---:B------:R-:W-:Y:S01]  /*ef70*/  FMUL.FTZ R202, R0.reuse, c[0x0][0x2d0] ;  /* 0x0000b40000ca7a20 */ /* 0x040fe20000410000 */
[----:B------:R-:W-:Y:S01]  /*ef80*/  FMNMX.FTZ R168, R95, R168, !PT ;  /* 0x000000a85fa87209 */ /* 0x000fe20007810000 */
[----:B------:R-:W2:Y:S01]  /*ef90*/  MUFU.EX2 R166, R166 ;  /* 0x000000a600a67308 */ /* 0x000ea20000000800 */
[----:B------:R-:W-:Y:S02]  /*efa0*/  FADD.FTZ R165, -R0, R165 ;  /* 0x000000a500a57221 */ /* 0x000fe40000010100 */
[--C-:B------:R-:W-:Y:S01]  /*efb0*/  FFMA.FTZ R247, R40, c[0x0][0x2d0], -R202.reuse ;  /* 0x0000b40028f77a23 */ /* 0x100fe200000108ca */
[----:B------:R-:W3:Y:S01]  /*efc0*/  SHFL.BFLY PT, R169, R168, 0x2, 0x1f ;  /* 0x0c401f00a8a97f89 */ /* 0x000ee200000e0000 */
[--C-:B------:R-:W-:Y:S02]  /*efd0*/  FFMA.FTZ R248, R45, c[0x0][0x2d0], -R202.reuse ;  /* 0x0000b4002df87a23 */ /* 0x100fe400000108ca */
[--C-:B------:R-:W-:Y:S02]  /*efe0*/  FFMA.FTZ R56, R56, c[0x0][0x2d0], -R202.reuse ;  /* 0x0000b40038387a23 */ /* 0x100fe400000108ca */
[--C-:B------:R-:W-:Y:S01]  /*eff0*/  FFMA.FTZ R57, R57, c[0x0][0x2d0], -R202.reuse ;  /* 0x0000b40039397a23 */ /* 0x100fe200000108ca */
[----:B------:R-:W-:Y:S01]  /*f000*/  MUFU.EX2 R180, R180 ;  /* 0x000000b400b47308 */ /* 0x000fe20000000800 */
[--C-:B------:R-:W-:Y:S02]  /*f010*/  FFMA.FTZ R197, R24, c[0x0][0x2d0], -R202.reuse ;  /* 0x0000b40018c57a23 */ /* 0x100fe400000108ca */
[--C-:B------:R-:W-:Y:S02]  /*f020*/  FFMA.FTZ R198, R25, c[0x0][0x2d0], -R202.reuse ;  /* 0x0000b40019c67a23 */ /* 0x100fe400000108ca */
[--C-:B------:R-:W-:Y:S01]  /*f030*/  FFMA.FTZ R203, R28, c[0x0][0x2d0], -R202.reuse ;  /* 0x0000b4001ccb7a23 */ /* 0x100fe200000108ca */
[----:B-1----:R-:W-:Y:S01]  /*f040*/  FMNMX.FTZ R3, R3, R171, !PT ;  /* 0x000000ab03037209 */ /* 0x002fe20007810000 */
[----:B------:R-:W-:Y:S02]  /*f050*/  FMUL.FTZ R165, R165, c[0x0][0x2d0] ;  /* 0x0000b400a5a57a20 */ /* 0x000fe40000410000 */
[--C-:B------:R-:W-:Y:S01]  /*f060*/  FFMA.FTZ R182, R12, c[0x0][0x2d0], -R202.reuse ;  /* 0x0000b4000cb67a23 */ /* 0x100fe200000108ca */
[----:B------:R-:W-:Y:S01]  /*f070*/  MUFU.EX2 R177, R177 ;  /* 0x000000b100b17308 */ /* 0x000fe20000000800 */
[----:B------:R-:W-:Y:S02]  /*f080*/  FMUL.FTZ R205, R3, c[0x0][0x2d0] ;  /* 0x0000b40003cd7a20 */ /* 0x000fe40000410000 */
[----:B------:R-:W-:Y:S02]  /*f090*/  FFMA.FTZ R183, R13, c[0x0][0x2d0], -R202 ;  /* 0x0000b4000db77a23 */ /* 0x000fe400000108ca */
[--C-:B------:R-:W-:Y:S02]  /*f0a0*/  FFMA.FTZ R189, R20, c[0x0][0x2d0], -R205.reuse ;  /* 0x0000b40014bd7a23 */ /* 0x100fe400000108cd */
[--C-:B------:R-:W-:Y:S01]  /*f0b0*/  FFMA.FTZ R190, R21, c[0x0][0x2d0], -R205.reuse ;  /* 0x0000b40015be7a23 */ /* 0x100fe200000108cd */
[----:B---3--:R-:W-:Y:S01]  /*f0c0*/  FMNMX.FTZ R169, R168, R169, !PT ;  /* 0x000000a9a8a97209 */ /* 0x008fe20007810000 */
[----:B------:R-:W-:Y:S01]  /*f0d0*/  LDSM.16.MT88.4 R20, [R225+0x100] ;  /* 0x00010000e114783b */ /* 0x000fe20000004200 */
[----:B------:R-:W-:Y:S01]  /*f0e0*/  MUFU.EX2 R178, R178 ;  /* 0x000000b200b27308 */ /* 0x000fe20000000800 */
[C---:B--2---:R-:W-:Y:S02]  /*f0f0*/  FMUL.FTZ R38, R166.reuse, R130 ;  /* 0x00000082a6267220 */ /* 0x044fe40000410000 */
[----:B------:R-:W-:Y:S02]  /*f100*/  FMUL.FTZ R39, R166, R131 ;  /* 0x00000083a6277220 */ /* 0x000fe40000410000 */
[--C-:B------:R-:W-:Y:S02]  /*f110*/  FFMA.FTZ R251, R52, c[0x0][0x2d0], -R205.reuse ;  /* 0x0000b40034fb7a23 */ /* 0x100fe400000108cd */
[--C-:B------:R-:W-:Y:S01]  /*f120*/  FFMA.FTZ R252, R53, c[0x0][0x2d0], -R205.reuse ;  /* 0x0000b40035fc7a23 */ /* 0x100fe200000108cd */
[----:B------:R-:W1:Y:S01]  /*f130*/  SHFL.BFLY PT, R168, R169, 0x1, 0x1f ;  /* 0x0c201f00a9a87f89 */ /* 0x000e6200000e0000 */
[--C-:B------:R-:W-:Y:S01]  /*f140*/  FFMA.FTZ R64, R64, c[0x0][0x2d0], -R205.reuse ;  /* 0x0000b40040407a23 */ /* 0x100fe200000108cd */
[----:B------:R-:W2:Y:S01]  /*f150*/  MUFU.EX2 R165, R165 ;  /* 0x000000a500a57308 */ /* 0x000ea20000000800 */
[--C-:B------:R-:W-:Y:S02]  /*f160*/  FFMA.FTZ R65, R65, c[0x0][0x2d0], -R205.reuse ;  /* 0x0000b40041417a23 */ /* 0x100fe400000108cd */
[----:B------:R-:W-:Y:S02]  /*f170*/  FMUL.FTZ R18, R166, R150 ;  /* 0x00000096a6127220 */ /* 0x000fe40000410000 */
[--C-:B------:R-:W-:Y:S02]  /*f180*/  FFMA.FTZ R194, R33, c[0x0][0x2d0], -R205.reuse ;  /* 0x0000b40021c27a23 */ /* 0x100fe400000108cd */
[--C-:B------:R-:W-:Y:S02]  /*f190*/  FFMA.FTZ R206, R37, c[0x0][0x2d0], -R205.reuse ;  /* 0x0000b40025ce7a23 */ /* 0x100fe400000108cd */
[--C-:B------:R-:W-:Y:S01]  /*f1a0*/  FFMA.FTZ R171, R16, c[0x0][0x2d0], -R205.reuse ;  /* 0x0000b40010ab7a23 */ /* 0x100fe200000108cd */
[----:B------:R-:W-:Y:S01]  /*f1b0*/  MUFU.EX2 R182, R182 ;  /* 0x000000b600b67308 */ /* 0x000fe20000000800 */
[--C-:B------:R-:W-:Y:S02]  /*f1c0*/  FFMA.FTZ R176, R17, c[0x0][0x2d0], -R205.reuse ;  /* 0x0000b40011b07a23 */ /* 0x100fe400000108cd */
[C---:B------:R-:W-:Y:S02]  /*f1d0*/  FMUL.FTZ R6, R166.reuse, R162 ;  /* 0x000000a2a6067220 */ /* 0x040fe40000410000 */
[----:B------:R-:W-:Y:S02]  /*f1e0*/  FMUL.FTZ R7, R166, R163 ;  /* 0x000000a3a6077220 */ /* 0x000fe40000410000 */
[----:B------:R-:W-:Y:S02]  /*f1f0*/  FFMA.FTZ R193, R32, c[0x0][0x2d0], -R205 ;  /* 0x0000b40020c17a23 */ /* 0x000fe400000108cd */
[C---:B------:R-:W-:Y:S01]  /*f200*/  FMUL.FTZ R102, R166.reuse, R102 ;  /* 0x00000066a6667220 */ /* 0x040fe20000410000 */
[----:B------:R-:W-:Y:S01]  /*f210*/  MUFU.EX2 R171, R171 ;  /* 0x000000ab00ab7308 */ /* 0x000fe20000000800 */
[----:B------:R-:W-:Y:S01]  /*f220*/  FMUL.FTZ R103, R166, R103 ;  /* 0x00000067a6677220 */ /* 0x000fe20000410000 */
[----:B-1----:R-:W-:Y:S01]  /*f230*/  FMNMX.FTZ R168, R168, R169, !PT ;  /* 0x000000a9a8a87209 */ /* 0x002fe20007810000 */
[----:B------:R-:W-:Y:S02]  /*f240*/  FFMA.FTZ R169, R19, c[0x0][0x2d0], -R204 ;  /* 0x0000b40013a97a23 */ /* 0x000fe400000108cc */
[C---:B--2---:R-:W-:Y:S02]  /*f250*/  FMUL.FTZ R24, R165.reuse, R140 ;  /* 0x0000008ca5187220 */ /* 0x044fe40000410000 */
[C---:B------:R-:W-:Y:S02]  /*f260*/  FMUL.FTZ R25, R165.reuse, R141 ;  /* 0x0000008da5197220 */ /* 0x040fe40000410000 */
[C---:B------:R-:W-:Y:S01]  /*f270*/  FMUL.FTZ R33, R165.reuse, R137 ;  /* 0x00000089a5217220 */ /* 0x040fe20000410000 */
[----:B------:R-:W1:Y:S01]  /*f280*/  MUFU.EX2 R176, R176 ;  /* 0x000000b000b07308 */ /* 0x000e620000000800 */
[----:B------:R-:W-:Y:S02]  /*f290*/  FMUL.FTZ R201, R168, c[0x0][0x2d0] ;  /* 0x0000b400a8c97a20 */ /* 0x000fe40000410000 */
[----:B------:R-:W-:Y:S02]  /*f2a0*/  FMUL.FTZ R12, R165, R152 ;  /* 0x00000098a50c7220 */ /* 0x000fe40000410000 */
[--C-:B------:R-:W-:Y:S02]  /*f2b0*/  FFMA.FTZ R249, R46, c[0x0][0x2d0], -R201.reuse ;  /* 0x0000b4002ef97a23 */ /* 0x100fe400000108c9 */
[--C-:B------:R-:W-:Y:S02]  /*f2c0*/  FFMA.FTZ R250, R47, c[0x0][0x2d0], -R201.reuse ;  /* 0x0000b4002ffa7a23 */ /* 0x100fe400000108c9 */
[--C-:B------:R-:W-:Y:S01]  /*f2d0*/  FFMA.FTZ R58, R58, c[0x0][0x2d0], -R201.reuse ;  /* 0x0000b4003a3a7a23 */ /* 0x100fe200000108c9 */
[----:B------:R-:W2:Y:S01]  /*f2e0*/  MUFU.EX2 R169, R169 ;  /* 0x000000a900a97308 */ /* 0x000ea20000000800 */
[--C-:B------:R-:W-:Y:S02]  /*f2f0*/  FFMA.FTZ R59, R59, c[0x0][0x2d0], -R201.reuse ;  /* 0x0000b4003b3b7a23 */ /* 0x100fe400000108c9 */
[----:B------:R-:W-:Y:S02]  /*f300*/  FMUL.FTZ R13, R165, R153 ;  /* 0x00000099a50d7220 */ /* 0x000fe40000410000 */
[----:B------:R-:W-:Y:S02]  /*f310*/  FMUL.FTZ R19, R166, R151 ;  /* 0x00000097a6137220 */ /* 0x000fe40000410000 */
[--C-:B------:R-:W-:Y:S02]  /*f320*/  FFMA.FTZ R199, R26, c[0x0][0x2d0], -R201.reuse ;  /* 0x0000b4001ac77a23 */ /* 0x100fe400000108c9 */
[--C-:B------:R-:W-:Y:S01]  /*f330*/  FFMA.FTZ R200, R27, c[0x0][0x2d0], -R201.reuse ;  /* 0x0000b4001bc87a23 */ /* 0x100fe200000108c9 */
[----:B------:R-:W-:Y:S01]  /*f340*/  MUFU.EX2 R183, R183 ;  /* 0x000000b700b77308 */ /* 0x000fe20000000800 */
[----:B------:R-:W-:Y:S02]  /*f350*/  FMUL.FTZ R32, R165, R136 ;  /* 0x00000088a5207220 */ /* 0x000fe40000410000 */
[--C-:B------:R-:W-:Y:S01]  /*f360*/  FFMA.FTZ R136, R31, c[0x0][0x2d0], -R201.reuse ;  /* 0x0000b4001f887a23 */ /* 0x100fe200000108c9 */
[----:B-1----:R-:W-:Y:S01]  /*f370*/  F2FP.PACK_AB R162, R176, R171 ;  /* 0x000000abb0a2723e */ /* 0x002fe200000000ff */
[----:B------:R-:W-:Y:S02]  /*f380*/  FMUL.FTZ R31, R166, R135 ;  /* 0x00000087a61f7220 */ /* 0x000fe40000410000 */
[--C-:B------:R-:W-:Y:S02]  /*f390*/  FFMA.FTZ R185, R14, c[0x0][0x2d0], -R201.reuse ;  /* 0x0000b4000eb97a23 */ /* 0x100fe400000108c9 */
[----:B------:R-:W-:Y:S01]  /*f3a0*/  FFMA.FTZ R186, R15, c[0x0][0x2d0], -R201 ;  /* 0x0000b4000fba7a23 */ /* 0x000fe200000108c9 */
[----:B------:R-:W-:Y:S01]  /*f3b0*/  MUFU.EX2 R189, R189 ;  /* 0x000000bd00bd7308 */ /* 0x000fe20000000800 */
[C---:B------:R-:W-:Y:S02]  /*f3c0*/  FMUL.FTZ R104, R165.reuse, R104 ;  /* 0x00000068a5687220 */ /* 0x040fe40000410000 */
[----:B------:R-:W-:Y:S01]  /*f3d0*/  FMUL.FTZ R105, R165, R105 ;  /* 0x00000069a5697220 */ /* 0x000fe20000410000 */
[----:B--2---:R-:W-:Y:S01]  /*f3e0*/  F2FP.PACK_AB R163, R169, R178 ;  /* 0x000000b2a9a3723e */ /* 0x004fe200000000ff */
[C---:B------:R-:W-:Y:S02]  /*f3f0*/  FMUL.FTZ R108, R165.reuse, R108 ;  /* 0x0000006ca56c7220 */ /* 0x040fe40000410000 */
[----:B------:R-:W-:Y:S02]  /*f400*/  FMUL.FTZ R109, R165, R109 ;  /* 0x0000006da56d7220 */ /* 0x000fe40000410000 */
[----:B------:R-:W-:Y:S01]  /*f410*/  FMUL.FTZ R114, R166, R114 ;  /* 0x00000072a6727220 */ /* 0x000fe20000410000 */
[----:B------:R-:W-:Y:S01]  /*f420*/  MUFU.EX2 R185, R185 ;  /* 0x000000b900b97308 */ /* 0x000fe20000000800 */
[----:B------:R-:W-:Y:S02]  /*f430*/  FADD.FTZ R167, -R3, R167 ;  /* 0x000000a703a77221 */ /* 0x000fe40000010100 */
[--C-:B------:R-:W-:Y:S02]  /*f440*/  FFMA.FTZ R179, R4, c[0x0][0x2d0], -R205.reuse ;  /* 0x0000b40004b37a23 */ /* 0x100fe400000108cd */
[----:B------:R-:W-:Y:S02]  /*f450*/  FMUL.FTZ R167, R167, c[0x0][0x2d0] ;  /* 0x0000b400a7a77a20 */ /* 0x000fe40000410000 */
[--C-:B------:R-:W-:Y:S02]  /*f460*/  FFMA.FTZ R170, R5, c[0x0][0x2d0], -R205.reuse ;  /* 0x0000b40005aa7a23 */ /* 0x100fe400000108cd */
[----:B------:R-:W-:Y:S01]  /*f470*/  FMUL.FTZ R115, R166, R115 ;  /* 0x00000073a6737220 */ /* 0x000fe20000410000 */
[----:B------:R-:W-:Y:S01]  /*f480*/  MUFU.EX2 R179, R179 ;  /* 0x000000b300b37308 */ /* 0x000fe20000000800 */
[----:B------:R-:W-:Y:S02]  /*f490*/  FADD.FTZ R164, -R168, R164 ;  /* 0x000000a4a8a47221 */ /* 0x000fe40000010100 */
[C---:B------:R-:W-:Y:S02]  /*f4a0*/  FMUL.FTZ R116, R165.reuse, R116 ;  /* 0x00000074a5747220 */ /* 0x040fe40000410000 */
[----:B------:R-:W-:Y:S02]  /*f4b0*/  FMUL.FTZ R164, R164, c[0x0][0x2d0] ;  /* 0x0000b400a4a47a20 */ /* 0x000fe40000410000 */
[C---:B------:R-:W-:Y:S02]  /*f4c0*/  FMUL.FTZ R117, R165.reuse, R117 ;  /* 0x00000075a5757220 */ /* 0x040fe40000410000 */
[C---:B------:R-:W-:Y:S01]  /*f4d0*/  FMUL.FTZ R120, R165.reuse, R120 ;  /* 0x00000078a5787220 */ /* 0x040fe20000410000 */
[----:B------:R-:W1:Y:S01]  /*f4e0*/  MUFU.EX2 R167, R167 ;  /* 0x000000a700a77308 */ /* 0x000e620000000800 */
[----:B------:R-:W-:Y:S02]  /*f4f0*/  FMUL.FTZ R121, R165, R121 ;  /* 0x00000079a5797220 */ /* 0x000fe40000410000 */
[C---:B------:R-:W-:Y:S02]  /*f500*/  FMUL.FTZ R126, R166.reuse, R126 ;  /* 0x0000007ea67e7220 */ /* 0x040fe40000410000 */
[----:B------:R-:W-:Y:S02]  /*f510*/  FMUL.FTZ R127, R166, R127 ;  /* 0x0000007fa67f7220 */ /* 0x000fe40000410000 */
[--C-:B------:R-:W-:Y:S02]  /*f520*/  FFMA.FTZ R209, R48, c[0x0][0x2d0], -R205.reuse ;  /* 0x0000b40030d17a23 */ /* 0x100fe400000108cd */
[----:B------:R-:W-:Y:S01]  /*f530*/  FFMA.FTZ R210, R49, c[0x0][0x2d0], -R205 ;  /* 0x0000b40031d27a23 */ /* 0x000fe200000108cd */
[----:B------:R-:W2:Y:S01]  /*f540*/  MUFU.EX2 R170, R170 ;  /* 0x000000aa00aa7308 */ /* 0x000ea20000000800 */
[--C-:B------:R-:W-:Y:S01]  /*f550*/  FFMA.FTZ R188, R8, c[0x0][0x2d0], -R202.reuse ;  /* 0x0000b40008bc7a23 */ /* 0x100fe200000108ca */
[----:B------:R-:W-:Y:S01]  /*f560*/  F2FP.PACK_AB R49, R192, R191 ;  /* 0x000000bfc031723e */ /* 0x000fe200000000ff */
[--C-:B------:R-:W-:Y:S02]  /*f570*/  FFMA.FTZ R181, R9, c[0x0][0x2d0], -R202.reuse ;  /* 0x0000b40009b57a23 */ /* 0x100fe400000108ca */
[--C-:B------:R-:W-:Y:S02]  /*f580*/  FFMA.FTZ R187, R10, c[0x0][0x2d0], -R201.reuse ;  /* 0x0000b4000abb7a23 */ /* 0x100fe400000108c9 */
[--C-:B------:R-:W-:Y:S02]  /*f590*/  FFMA.FTZ R184, R11, c[0x0][0x2d0], -R201.reuse ;  /* 0x0000b4000bb87a23 */ /* 0x100fe400000108c9 */
[C---:B------:R-:W-:Y:S01]  /*f5a0*/  FMUL.FTZ R8, R165.reuse, R156 ;  /* 0x0000009ca5087220 */ /* 0x040fe20000410000 */
[----:B------:R-:W3:Y:S01]  /*f5b0*/  MUFU.EX2 R164, R164 ;  /* 0x000000a400a47308 */ /* 0x000ee20000000800 */
[----:B------:R-:W-:Y:S02]  /*f5c0*/  FMUL.FTZ R9, R165, R157 ;  /* 0x0000009da5097220 */ /* 0x000fe40000410000 */
[--C-:B------:R-:W-:Y:S02]  /*f5d0*/  FFMA.FTZ R60, R60, c[0x0][0x2d0], -R202.reuse ;  /* 0x0000b4003c3c7a23 */ /* 0x100fe400000108ca */
[C---:B-1----:R-:W-:Y:S02]  /*f5e0*/  FMUL.FTZ R28, R167.reuse, R132 ;  /* 0x00000084a71c7220 */ /* 0x042fe40000410000 */
[C---:B------:R-:W-:Y:S02]  /*f5f0*/  FMUL.FTZ R37, R167.reuse, R129 ;  /* 0x00000081a7257220 */ /* 0x040fe40000410000 */
[C---:B------:R-:W-:Y:S01]  /*f600*/  FMUL.FTZ R16, R167.reuse, R148 ;  /* 0x00000094a7107220 */ /* 0x040fe20000410000 */
[----:B------:R-:W-:Y:S01]  /*f610*/  MUFU.EX2 R188, R188 ;  /* 0x000000bc00bc7308 */ /* 0x000fe20000000800 */
[C---:B------:R-:W-:Y:S02]  /*f620*/  FMUL.FTZ R17, R167.reuse, R149 ;  /* 0x00000095a7117220 */ /* 0x040fe40000410000 */
[C---:B------:R-:W-:Y:S01]  /*f630*/  FMUL.FTZ R4, R167.reuse, R160 ;  /* 0x000000a0a7047220 */ /* 0x040fe20000410000 */
[----:B--2---:R-:W-:Y:S01]  /*f640*/  F2FP.PACK_AB R160, R170, R179 ;  /* 0x000000b3aaa0723e */ /* 0x004fe200000000ff */
[----:B------:R-:W-:Y:S01]  /*f650*/  FMUL.FTZ R5, R167, R161 ;  /* 0x000000a1a7057220 */ /* 0x000fe20000410000 */
[----:B------:R-:W-:Y:S01]  /*f660*/  F2FP.PACK_AB R161, R177, R180 ;  /* 0x000000b4b1a1723e */ /* 0x000fe200000000ff */
[C---:B------:R-:W-:Y:S02]  /*f670*/  FMUL.FTZ R100, R167.reuse, R100 ;  /* 0x00000064a7647220 */ /* 0x040fe40000410000 */
[C---:B------:R-:W-:Y:S01]  /*f680*/  FMUL.FTZ R101, R167.reuse, R101 ;  /* 0x00000065a7657220 */ /* 0x040fe20000410000 */
[----:B------:R-:W1:Y:S01]  /*f690*/  MUFU.EX2 R181, R181 ;  /* 0x000000b500b57308 */ /* 0x000e620000000800 */
[----:B------:R-:W-:Y:S02]  /*f6a0*/  FMUL.FTZ R112, R167, R112 ;  /* 0x00000070a7707220 */ /* 0x000fe40000410000 */
[-C--:B------:R-:W-:Y:S05]  /*f6b0*/  HMMA.16816.F32 R4, R160, R20.reuse, R4 ;  /* 0x00000014a004723c */ /* 0x080fea0000001804 */
[C---:B---3--:R-:W-:Y:S02]  /*f6c0*/  FMUL.FTZ R26, R164.reuse, R142 ;  /* 0x0000008ea41a7220 */ /* 0x048fe40000410000 */
[----:B------:R-:W-:Y:S01]  /*f6d0*/  MUFU.EX2 R187, R187 ;  /* 0x000000bb00bb7308 */ /* 0x000fe20000000800 */
[C---:B------:R-:W-:Y:S02]  /*f6e0*/  FMUL.FTZ R27, R164.reuse, R143 ;  /* 0x0000008fa41b7220 */ /* 0x040fe40000410000 */
[----:B------:R-:W-:Y:S02]  /*f6f0*/  LDSM.16.MT88.4 R140, [R219+0x900] ;  /* 0x00090000db8c783b */ /* 0x000fe40000004200 */
[C---:B------:R-:W-:Y:S02]  /*f700*/  FMUL.FTZ R34, R164.reuse, R138 ;  /* 0x0000008aa4227220 */ /* 0x040fe40000410000 */
[C---:B------:R-:W-:Y:S02]  /*f710*/  FMUL.FTZ R35, R164.reuse, R139 ;  /* 0x0000008ba4237220 */ /* 0x040fe40000410000 */
[C---:B------:R-:W-:Y:S01]  /*f720*/  FMUL.FTZ R14, R164.reuse, R154 ;  /* 0x0000009aa40e7220 */ /* 0x040fe20000410000 */
[----:B------:R-:W2:Y:S01]  /*f730*/  MUFU.EX2 R184, R184 ;  /* 0x000000b800b87308 */ /* 0x000ea20000000800 */
[C---:B------:R-:W-:Y:S02]  /*f740*/  FMUL.FTZ R15, R164.reuse, R155 ;  /* 0x0000009ba40f7220 */ /* 0x040fe40000410000 */
[C---:B------:R-:W-:Y:S01]  /*f750*/  FMUL.FTZ R10, R164.reuse, R158 ;  /* 0x0000009ea40a7220 */ /* 0x040fe20000410000 */
[----:B-1----:R-:W-:Y:S01]  /*f760*/  F2FP.PACK_AB R156, R181, R188 ;  /* 0x000000bcb59c723e */ /* 0x002fe200000000ff */
[C---:B------:R-:W-:Y:S01]  /*f770*/  FMUL.FTZ R11, R164.reuse, R159 ;  /* 0x0000009fa40b7220 */ /* 0x040fe20000410000 */
[----:B------:R-:W-:Y:S01]  /*f780*/  F2FP.PACK_AB R158, R183, R182 ;  /* 0x000000b6b79e723e */ /* 0x000fe200000000ff */
[C---:B------:R-:W-:Y:S02]  /*f790*/  FMUL.FTZ R106, R164.reuse, R106 ;  /* 0x0000006aa46a7220 */ /* 0x040fe40000410000 */
[C---:B------:R-:W-:Y:S01]  /*f7a0*/  FMUL.FTZ R107, R164.reuse, R107 ;  /* 0x0000006ba46b7220 */ /* 0x040fe20000410000 */
[----:B------:R-:W1:Y:S01]  /*f7b0*/  MUFU.EX2 R186, R186 ;  /* 0x000000ba00ba7308 */ /* 0x000e620000000800 */
[C---:B------:R-:W-:Y:S02]  /*f7c0*/  FMUL.FTZ R110, R164.reuse, R110 ;  /* 0x0000006ea46e7220 */ /* 0x040fe40000410000 */
[C---:B------:R-:W-:Y:S02]  /*f7d0*/  FMUL.FTZ R111, R164.reuse, R111 ;  /* 0x0000006fa46f7220 */ /* 0x040fe40000410000 */
[C---:B------:R-:W-:Y:S02]  /*f7e0*/  FMUL.FTZ R113, R167.reuse, R113 ;  /* 0x00000071a7717220 */ /* 0x040fe40000410000 */
[C---:B------:R-:W-:Y:S02]  /*f7f0*/  FMUL.FTZ R118, R164.reuse, R118 ;  /* 0x00000076a4767220 */ /* 0x040fe40000410000 */
[C---:B------:R-:W-:Y:S01]  /*f800*/  FMUL.FTZ R119, R164.reuse, R119 ;  /* 0x00000077a4777220 */ /* 0x040fe20000410000 */
[----:B------:R-:W3:Y:S01]  /*f810*/  MUFU.EX2 R190, R190 ;  /* 0x000000be00be7308 */ /* 0x000ee20000000800 */
[C---:B------:R-:W-:Y:S02]  /*f820*/  FMUL.FTZ R122, R164.reuse, R122 ;  /* 0x0000007aa47a7220 */ /* 0x040fe40000410000 */
[----:B------:R-:W-:Y:S01]  /*f830*/  FMUL.FTZ R123, R164, R123 ;  /* 0x0000007ba47b7220 */ /* 0x000fe20000410000 */
[----:B--2---:R-:W-:Y:S01]  /*f840*/  F2FP.PACK_AB R157, R184, R187 ;  /* 0x000000bbb89d723e */ /* 0x004fe200000000ff */
[C---:B------:R-:W-:Y:S02]  /*f850*/  FMUL.FTZ R124, R167.reuse, R124 ;  /* 0x0000007ca77c7220 */ /* 0x040fe40000410000 */
[----:B------:R-:W-:Y:S02]  /*f860*/  FMUL.FTZ R125, R167, R125 ;  /* 0x0000007da77d7220 */ /* 0x000fe40000410000 */
[--C-:B------:R-:W-:Y:S01]  /*f870*/  FFMA.FTZ R61, R61, c[0x0][0x2d0], -R202.reuse ;  /* 0x0000b4003d3d7a23 */ /* 0x100fe200000108ca */
[----:B------:R-:W-:Y:S01]  /*f880*/  MUFU.EX2 R152, R54 ;  /* 0x0000003600987308 */ /* 0x000fe20000000800 */
[--C-:B------:R-:W-:Y:S02]  /*f890*/  FFMA.FTZ R62, R62, c[0x0][0x2d0], -R201.reuse ;  /* 0x0000b4003e3e7a23 */ /* 0x100fe400000108c9 */
[--C-:B------:R-:W-:Y:S01]  /*f8a0*/  FFMA.FTZ R63, R63, c[0x0][0x2d0], -R201.reuse ;  /* 0x0000b4003f3f7a23 */ /* 0x100fe200000108c9 */
[----:B-1----:R-:W-:Y:S01]  /*f8b0*/  F2FP.PACK_AB R159, R186, R185 ;  /* 0x000000b9ba9f723e */ /* 0x002fe200000000ff */
[--C-:B------:R-:W-:Y:S02]  /*f8c0*/  FFMA.FTZ R72, R72, c[0x0][0x2d0], -R202.reuse ;  /* 0x0000b40048487a23 */ /* 0x100fe400000108ca */
[--C-:B------:R-:W-:Y:S02]  /*f8d0*/  FFMA.FTZ R73, R73, c[0x0][0x2d0], -R202.reuse ;  /* 0x0000b40049497a23 */ /* 0x100fe400000108ca */
[--C-:B------:R-:W-:Y:S01]  /*f8e0*/  FFMA.FTZ R74, R74, c[0x0][0x2d0], -R201.reuse ;  /* 0x0000b4004a4a7a23 */ /* 0x100fe200000108c9 */
[----:B------:R1:W-:Y:S01]  /*f8f0*/  MUFU.EX2 R155, R55 ;  /* 0x00000037009b7308 */ /* 0x0003e20000000800 */
[C---:B------:R-:W-:Y:S04]  /*f900*/  HMMA.16816.F32 R8, R156.reuse, R20, R8 ;  /* 0x000000149c08723c */ /* 0x040fe80000001808 */
[----:B---3--:R-:W-:Y:S01]  /*f910*/  F2FP.PACK_AB R48, R190, R189 ;  /* 0x000000bdbe30723e */ /* 0x008fe200000000ff */
[--C-:B------:R-:W-:Y:S02]  /*f920*/  FFMA.FTZ R75, R75, c[0x0][0x2d0], -R201.reuse ;  /* 0x0000b4004b4b7a23 */ /* 0x100fe400000108c9 */
[C---:B------:R-:W-:Y:S01]  /*f930*/  FMUL.FTZ R20, R167.reuse, R144 ;  /* 0x00000090a7147220 */ /* 0x040fe20000410000 */
[-C--:B------:R-:W-:Y:S01]  /*f940*/  HMMA.16816.F32 R12, R156, R22.reuse, R12 ;  /* 0x000000169c0c723c */ /* 0x080fe2000000180c */
[----:B------:R-:W-:Y:S03]  /*f950*/  MUFU.EX2 R150, R64 ;  /* 0x0000004000967308 */ /* 0x000fe60000000800 */
[----:B------:R-:W-:Y:S02]  /*f960*/  FMUL.FTZ R21, R167, R145 ;  /* 0x00000091a7157220 */ /* 0x000fe40000410000 */
[--C-:B------:R-:W-:Y:S02]  /*f970*/  FFMA.FTZ R76, R76, c[0x0][0x2d0], -R202.reuse ;  /* 0x0000b4004c4c7a23 */ /* 0x100fe400000108ca */
[C---:B------:R-:W-:Y:S03]  /*f980*/  HMMA.16816.F32 R16, R160.reuse, R22, R16 ;  /* 0x00000016a010723c */ /* 0x040fe60000001810 */
[----:B------:R-:W-:Y:S01]  /*f990*/  MUFU.EX2 R151, R66 ;  /* 0x0000004200977308 */ /* 0x000fe20000000800 */
[----:B------:R-:W-:Y:S02]  /*f9a0*/  FFMA.FTZ R77, R77, c[0x0][0x2d0], -R202 ;  /* 0x0000b4004d4d7a23 */ /* 0x000fe400000108ca */
[--C-:B------:R-:W-:Y:S01]  /*f9b0*/  FFMA.FTZ R78, R78, c[0x0][0x2d0], -R201.reuse ;  /* 0x0000b4004e4e7a23 */ /* 0x100fe200000108c9 */
[----:B-1----:R-:W-:Y:S01]  /*f9c0*/  LDSM.16.MT88.4 R52, [R220+0x1100] ;  /* 0x00110000dc34783b */ /* 0x002fe20000004200 */
[C---:B------:R-:W-:Y:S04]  /*f9d0*/  FMUL.FTZ R22, R166.reuse, R146 ;  /* 0x00000092a6167220 */ /* 0x040fe80000410000 */
[C---:B------:R-:W-:Y:S01]  /*f9e0*/  FMUL.FTZ R23, R166.reuse, R147 ;  /* 0x00000093a6177220 */ /* 0x040fe20000410000 */
[----:B------:R-:W-:Y:S01]  /*f9f0*/  MUFU.EX2 R153, R56 ;  /* 0x0000003800997308 */ /* 0x000fe20000000800 */
[----:B------:R-:W-:Y:S01]  /*fa00*/  FFMA.FTZ R79, R79, c[0x0][0x2d0], -R201 ;  /* 0x0000b4004f4f7a23 */ /* 0x000fe200000108c9 */
[----:B------:R-:W1:Y:S01]  /*fa10*/  LDSM.16.MT88.4 R144, [R219+0x100] ;  /* 0x00010000db90783b */ /* 0x000e620000004200 */
[----:B------:R-:W-:Y:S02]  /*fa20*/  FFMA.FTZ R179, R167, R243, R179 ;  /* 0x000000f3a7b37223 */ /* 0x000fe400000100b3 */
[----:B------:R-:W-:Y:S01]  /*fa30*/  FFMA.FTZ R180, R166, R242, R180 ;  /* 0x000000f2a6b47223 */ /* 0x000fe200000100b4 */
[-C--:B------:R-:W-:Y:S03]  /*fa40*/  HMMA.16816.F32 R20, R160, R172.reuse, R20 ;  /* 0x000000aca014723c */ /* 0x080fe60000001814 */
[----:B------:R-:W-:Y:S01]  /*fa50*/  FFMA.FTZ R188, R165, R241, R188 ;  /* 0x000000f1a5bc7223 */ /* 0x000fe200000100bc */
[----:B------:R-:W-:Y:S01]  /*fa60*/  MUFU.EX2 R148, R57 ;  /* 0x0000003900947308 */ /* 0x000fe20000000800 */
[----:B------:R-:W-:Y:S01]  /*fa70*/  MOV R165, R0 ;  /* 0x0000000000a57202 */ /* 0x000fe20000000f00 */
[----:B------:R-:W-:Y:S01]  /*fa80*/  FFMA.FTZ R187, R164, R240, R187 ;  /* 0x000000f0a4bb7223 */ /* 0x000fe200000100bb */
[----:B------:R-:W-:Y:S01]  /*fa90*/  MOV R164, R168 ;  /* 0x000000a800a47202 */ /* 0x000fe20000000f00 */
[C---:B------:R-:W-:Y:S04]  /*faa0*/  HMMA.16816.F32 R24, R156.reuse, R172, R24 ;  /* 0x000000ac9c18723c */ /* 0x040fe80000001818 */
[----:B------:R-:W-:Y:S02]  /*fab0*/  FADD.FTZ R179, R170, R179 ;  /* 0x000000b3aab37221 */ /* 0x000fe40000010000 */
[----:B------:R-:W-:Y:S01]  /*fac0*/  MUFU.EX2 R154, R58 ;  /* 0x0000003a009a7308 */ /* 0x000fe20000000800 */
[----:B------:R-:W-:Y:S01]  /*fad0*/  FFMA.FTZ R172, R29, c[0x0][0x2d0], -R202 ;  /* 0x0000b4001dac7a23 */ /* 0x000fe200000108ca */
[-C--:B------:R-:W-:Y:S04]  /*fae0*/  HMMA.16816.F32 R32, R156, R174.reuse, R32 ;  /* 0x000000ae9c20723c */ /* 0x080fe80000001820 */
[C---:B------:R-:W-:Y:S02]  /*faf0*/  FMUL.FTZ R29, R167.reuse, R133 ;  /* 0x00000085a71d7220 */ /* 0x040fe40000410000 */
[----:B------:R-:W-:Y:S02]  /*fb00*/  FFMA.FTZ R173, R30, c[0x0][0x2d0], -R201 ;  /* 0x0000b4001ead7a23 */ /* 0x000fe400000108c9 */
[C---:B------:R-:W-:Y:S01]  /*fb10*/  HMMA.16816.F32 R100, R160.reuse, R174, R100 ;  /* 0x000000aea064723c */ /* 0x040fe20000001864 */
[----:B------:R2:W-:Y:S03]  /*fb20*/  MUFU.EX2 R174, R136 ;  /* 0x0000008800ae7308 */ /* 0x0005e60000000800 */
[----:B------:R-:W-:Y:S01]  /*fb30*/  FMUL.FTZ R30, R166, R134 ;  /* 0x00000086a61e7220 */ /* 0x000fe20000410000 */
[----:B------:R-:W-:Y:S01]  /*fb40*/  MOV R166, R2 ;  /* 0x0000000200a67202 */ /* 0x000fe20000000f00 */
[----:B------:R-:W3:Y:S01]  /*fb50*/  LDSM.16.MT88.4 R132, [R218+0x100] ;  /* 0x00010000da84783b */ /* 0x000ee20000004200 */
[----:B------:R-:W-:Y:S02]  /*fb60*/  FFMA.FTZ R175, R36, c[0x0][0x2d0], -R205 ;  /* 0x0000b40024af7a23 */ /* 0x000fe400000108cd */
[----:B------:R-:W-:Y:S02]  /*fb70*/  FMUL.FTZ R36, R167, R128 ;  /* 0x00000080a7247220 */ /* 0x000fe40000410000 */
[----:B------:R4:W-:Y:S01]  /*fb80*/  MUFU.EX2 R149, R59 ;  /* 0x0000003b00957308 */ /* 0x0009e20000000800 */
[-C--:B-1----:R-:W-:Y:S02]  /*fb90*/  HMMA.16816.F32 R28, R160, R144.reuse, R28 ;  /* 0x00000090a01c723c */ /* 0x082fe4000000181c */
[----:B------:R-:W1:Y:S01]  /*fba0*/  LDSM.16.MT88.4 R128, [R225+0x900] ;  /* 0x00090000e180783b */ /* 0x000e620000004200 */
[----:B------:R-:W-:Y:S01]  /*fbb0*/  FADD.FTZ R180, R177, R180 ;  /* 0x000000b4b1b47221 */ /* 0x000fe20000010000 */
[----:B------:R-:W-:Y:S01]  /*fbc0*/  MOV R167, R3 ;  /* 0x0000000300a77202 */ /* 0x000fe20000000f00 */
[----:B------:R-:W-:Y:S02]  /*fbd0*/  FADD.FTZ R188, R181, R188 ;  /* 0x000000bcb5bc7221 */ /* 0x000fe40000010000 */
[----:B------:R-:W-:Y:S01]  /*fbe0*/  FADD.FTZ R187, R184, R187 ;  /* 0x000000bbb8bb7221 */ /* 0x000fe20000010000 */
[C---:B------:R-:W-:Y:S01]  /*fbf0*/  HMMA.16816.F32 R104, R156.reuse, R144, R104 ;  /* 0x000000909c68723c */ /* 0x040fe20000001868 */
[----:B------:R-:W-:Y:S03]  /*fc00*/  MUFU.EX2 R145, R65 ;  /* 0x0000004100917308 */ /* 0x000fe60000000800 */
[----:B------:R-:W-:Y:S01]  /*fc10*/  FADD.FTZ R179, R171, R179 ;  /* 0x000000b3abb37221 */ /* 0x000fe20000010000 */
[----:B--2---:R-:W2:Y:S01]  /*fc20*/  LDSM.16.MT88.4 R136, [R220+0x900] ;  /* 0x00090000dc88783b */ /* 0x004ea20000004200 */
[----:B------:R-:W-:Y:S02]  /*fc30*/  FADD.FTZ R180, R178, R180 ;  /* 0x000000b4b2b47221 */ /* 0x000fe40000010000 */
[-C--:B------:R-:W-:Y:S03]  /*fc40*/  HMMA.16816.F32 R108, R156, R146.reuse, R108 ;  /* 0x000000929c6c723c */ /* 0x080fe6000000186c */
[----:B------:R5:W-:Y:S01]  /*fc50*/  MUFU.EX2 R144, R67 ;  /* 0x0000004300907308 */ /* 0x000be20000000800 */
[----:B------:R-:W-:Y:S02]  /*fc60*/  FADD.FTZ R188, R182, R188 ;  /* 0x000000bcb6bc7221 */ /* 0x000fe40000010000 */
[----:B------:R-:W-:Y:S01]  /*fc70*/  FADD.FTZ R187, R185, R187 ;  /* 0x000000bbb9bb7221 */ /* 0x000fe20000010000 */
[----:B----4-:R-:W-:Y:S01]  /*fc80*/  LDSM.16.MT88.4 R56, [R219+0x1900] ;  /* 0x00190000db38783b */ /* 0x010fe20000004200 */
[C---:B------:R-:W-:Y:S04]  /*fc90*/  HMMA.16816.F32 R112, R160.reuse, R146, R112 ;  /* 0x00000092a070723c */ /* 0x040fe80000001870 */
[----:B------:R-:W-:Y:S01]  /*fca0*/  FADD.FTZ R179, R176, R179 ;  /* 0x000000b3b0b37221 */ /* 0x000fe20000010000 */
[----:B------:R-:W-:Y:S01]  /*fcb0*/  MUFU.EX2 R247, R247 ;  /* 0x000000f700f77308 */ /* 0x000fe20000000800 */
[----:B------:R-:W-:Y:S02]  /*fcc0*/  FADD.FTZ R180, R169, R180 ;  /* 0x000000b4a9b47221 */ /* 0x000fe40000010000 */
[----:B------:R-:W-:Y:S01]  /*fcd0*/  FADD.FTZ R188, R183, R188 ;  /* 0x000000bcb7bc7221 */ /* 0x000fe20000010000 */
[-C--:B---3--:R-:W-:Y:S03]  /*fce0*/  HMMA.16816.F32 R36, R160, R132.reuse, R36 ;  /* 0x00000084a024723c */ /* 0x088fe60000001824 */
[----:B------:R-:W-:Y:S03]  /*fcf0*/  FADD.FTZ R187, R186, R187 ;  /* 0x000000bbbabb7221 */ /* 0x000fe60000010000 */
[----:B------:R-:W3:Y:S01]  /*fd00*/  MUFU.EX2 R193, R193 ;  /* 0x000000c100c17308 */ /* 0x000ee20000000800 */
[----:B------:R-:W-:Y:S01]  /*fd10*/  FADD.FTZ R179, R189, R179 ;  /* 0x000000b3bdb37221 */ /* 0x000fe20000010000 */
[C---:B------:R-:W-:Y:S01]  /*fd20*/  HMMA.16816.F32 R116, R156.reuse, R132, R116 ;  /* 0x000000849c74723c */ /* 0x040fe20000001874 */
[----:B-----5:R-:W-:Y:S03]  /*fd30*/  LDSM.16.MT88.4 R64, [R219+0x1100] ;  /* 0x00110000db40783b */ /* 0x020fe60000004200 */
[----:B------:R-:W-:Y:S02]  /*fd40*/  FADD.FTZ R180, R191, R180 ;  /* 0x000000b4bfb47221 */ /* 0x000fe40000010000 */
[----:B------:R-:W-:Y:S02]  /*fd50*/  FADD.FTZ R179, R190, R179 ;  /* 0x000000b3beb37221 */ /* 0x000fe40000010000 */
[----:B------:R-:W4:Y:S01]  /*fd60*/  MUFU.EX2 R194, R194 ;  /* 0x000000c200c27308 */ /* 0x000f220000000800 */
[-C--:B------:R-:W-:Y:S03]  /*fd70*/  HMMA.16816.F32 R120, R156, R134.reuse, R120 ;  /* 0x000000869c78723c */ /* 0x080fe60000001878 */
[----:B------:R-:W-:Y:S05]  /*fd80*/  FADD.FTZ R180, R192, R180 ;  /* 0x000000b4c0b47221 */ /* 0x000fea0000010000 */
[----:B------:R-:W-:Y:S01]  /*fd90*/  HMMA.16816.F32 R124, R160, R134, R124 ;  /* 0x00000086a07c723c */ /* 0x000fe2000000187c */
[----:B------:R-:W5:Y:S03]  /*fda0*/  MUFU.EX2 R196, R196 ;  /* 0x000000c400c47308 */ /* 0x000f660000000800 */
[----:B------:R-:W-:Y:S02]  /*fdb0*/  FADD.FTZ R180, R195, R180 ;  /* 0x000000b4c3b47221 */ /* 0x000fe40000010000 */
[----:B---3--:R-:W-:Y:S05]  /*fdc0*/  FADD.FTZ R179, R193, R179 ;  /* 0x000000b3c1b37221 */ /* 0x008fea0000010000 */
[----:B------:R-:W3:Y:S01]  /*fdd0*/  MUFU.EX2 R197, R197 ;  /* 0x000000c500c57308 */ /* 0x000ee20000000800 */
[C---:B----4-:R-:W-:Y:S01]  /*fde0*/  F2FP.PACK_AB R50, R194.reuse, R193 ;  /* 0x000000c1c232723e */ /* 0x050fe200000000ff */
[----:B------:R-:W-:Y:S08]  /*fdf0*/  FADD.FTZ R194, R194, R179 ;  /* 0x000000b3c2c27221 */ /* 0x000ff00000010000 */
[----:B------:R-:W4:Y:S01]  /*fe00*/  MUFU.EX2 R198, R198 ;  /* 0x000000c600c67308 */ /* 0x000f220000000800 */
[C---:B-----5:R-:W-:Y:S01]  /*fe10*/  F2FP.PACK_AB R51, R196.reuse, R195 ;  /* 0x000000c3c433723e */ /* 0x060fe200000000ff */
[----:B------:R-:W-:Y:S08]  /*fe20*/  FADD.FTZ R196, R196, R180 ;  /* 0x000000b4c4c47221 */ /* 0x000ff00000010000 */
[----:B------:R-:W5:Y:S01]  /*fe30*/  MUFU.EX2 R199, R199 ;  /* 0x000000c700c77308 */ /* 0x000f620000000800 */
[-C--:B-1----:R-:W-:Y:S05]  /*fe40*/  HMMA.16816.F32 R4, R48, R128.reuse, R4 ;  /* 0x000000803004723c */ /* 0x082fea0000001804 */
[----:B---3--:R-:W-:Y:S04]  /*fe50*/  FADD.FTZ R188, R197, R188 ;  /* 0x000000bcc5bc7221 */ /* 0x008fe80000010000 */
[----:B------:R-:W1:Y:S03]  /*fe60*/  MUFU.EX2 R200, R200 ;  /* 0x000000c800c87308 */ /* 0x000e660000000800 */
[C---:B----4-:R-:W-:Y:S01]  /*fe70*/  F2FP.PACK_AB R132, R198.reuse, R197 ;  /* 0x000000c5c684723e */ /* 0x050fe200000000ff */
[----:B------:R-:W-:Y:S06]  /*fe80*/  FADD.FTZ R188, R198, R188 ;  /* 0x000000bcc6bc7221 */ /* 0x000fec0000010000 */
[----:B------:R-:W3:Y:S01]  /*fe90*/  MUFU.EX2 R203, R203 ;  /* 0x000000cb00cb7308 */ /* 0x000ee20000000800 */
[----:B-----5:R-:W-:Y:S09]  /*fea0*/  FADD.FTZ R187, R199, R187 ;  /* 0x000000bbc7bb7221 */ /* 0x020ff20000010000 */
[----:B------:R-:W4:Y:S01]  /*feb0*/  MUFU.EX2 R172, R172 ;  /* 0x000000ac00ac7308 */ /* 0x000f220000000800 */
[C---:B-1----:R-:W-:Y:S01]  /*fec0*/  F2FP.PACK_AB R133, R200.reuse, R199 ;  /* 0x000000c7c885723e */ /* 0x042fe200000000ff */
[----:B------:R-:W-:Y:S08]  /*fed0*/  FADD.FTZ R187, R200, R187 ;  /* 0x000000bbc8bb7221 */ /* 0x000ff00000010000 */
[----:B------:R-:W1:Y:S01]  /*fee0*/  MUFU.EX2 R173, R173 ;  /* 0x000000ad00ad7308 */ /* 0x000e620000000800 */
[----:B---3--:R-:W-:Y:S09]  /*fef0*/  FADD.FTZ R188, R203, R188 ;  /* 0x000000bccbbc7221 */ /* 0x008ff20000010000 */
[----:B------:R-:W-:Y:S01]  /*ff00*/  MUFU.EX2 R248, R248 ;  /* 0x000000f800f87308 */ /* 0x000fe20000000800 */
[C---:B----4-:R-:W-:Y:S01]  /*ff10*/  F2FP.PACK_AB R134, R172.reuse, R203 ;  /* 0x000000cbac86723e */ /* 0x050fe200000000ff */
[----:B------:R-:W-:Y:S04]  /*ff20*/  FADD.FTZ R172, R172, R188 ;  /* 0x000000bcacac7221 */ /* 0x000fe80000010000 */
[----:B------:R-:W-:Y:S04]  /*ff30*/  FADD.FTZ R172, R247, R172 ;  /* 0x000000acf7ac7221 */ /* 0x000fe80000010000 */
[----:B------:R-:W-:Y:S01]  /*ff40*/  MUFU.EX2 R249, R249 ;  /* 0x000000f900f97308 */ /* 0x000fe20000000800 */
[C---:B-1----:R-:W-:Y:S01]  /*ff50*/  F2FP.PACK_AB R135, R174.reuse, R173 ;  /* 0x000000adae87723e */ /* 0x042fe200000000ff */
[----:B------:R-:W-:Y:S04]  /*ff60*/  FADD.FTZ R187, R173, R187 ;  /* 0x000000bbadbb7221 */ /* 0x000fe80000010000 */
[----:B------:R-:W-:Y:S04]  /*ff70*/  FADD.FTZ R187, R174, R187 ;  /* 0x000000bbaebb7221 */ /* 0x000fe80000010000 */
[----:B------:R-:W-:Y:S01]  /*ff80*/  MUFU.EX2 R250, R250 ;  /* 0x000000fa00fa7308 */ /* 0x000fe20000000800 */
[C---:B------:R-:W-:Y:S07]  /*ff90*/  HMMA.16816.F32 R8, R132.reuse, R128, R8 ;  /* 0x000000808408723c */ /* 0x040fee0000001808 */
[--C-:B------:R-:W-:Y:S01]  /*ffa0*/  FFMA.FTZ R128, R41, c[0x0][0x2d0], -R202.reuse ;  /* 0x0000b40029807a23 */ /* 0x100fe200000108ca */
[-C--:B------:R-:W-:Y:S01]  /*ffb0*/  HMMA.16816.F32 R12, R132, R130.reuse, R12 ;  /* 0x00000082840c723c */ /* 0x080fe2000000180c */
[----:B------:R-:W1:Y:S03]  /*ffc0*/  MUFU.EX2 R175, R175 ;  /* 0x000000af00af7308 */ /* 0x000e660000000800 */
[--C-:B------:R-:W-:Y:S04]  /*ffd0*/  FFMA.FTZ R129, R42, c[0x0][0x2d0], -R201.reuse ;  /* 0x0000b4002a817a23 */ /* 0x100fe800000108c9 */
[C---:B------:R-:W-:Y:S03]  /*ffe0*/  HMMA.16816.F32 R16, R48.reuse, R130, R16 ;  /* 0x000000823010723c */ /* 0x040fe60000001810 */
[----:B------:R-:W3:Y:S04]  /*fff0*/  MUFU.EX2 R128, R128 ;  /* 0x0000008000807308 */ /* 0x000ee80000000800 */
[----:B------:R-:W-:Y:S01]  /*10000*/  FFMA.FTZ R130, R43, c[0x0][0x2d0], -R201 ;  /* 0x0000b4002b827a23 */ /* 0x000fe200000108c9 */
[-C--:B--2---:R-:W-:Y:S01]  /*10010*/  HMMA.16816.F32 R20, R48, R136.reuse, R20 ;  /* 0x000000883014723c */ /* 0x084fe20000001814 */
[----:B------:R-:W2:Y:S03]  /*10020*/  LDSM.16.MT88.4 R40, [R218+0x900] ;  /* 0x00090000da28783b */ /* 0x000ea60000004200 */
[----:B------:R-:W-:Y:S01]  /*10030*/  FFMA.FTZ R131, R44, c[0x0][0x2d0], -R202 ;  /* 0x0000b4002c837a23 */ /* 0x000fe200000108ca */
[----:B------:R-:W4:Y:S03]  /*10040*/  MUFU.EX2 R129, R129 ;  /* 0x0000008100817308 */ /* 0x000f260000000800 */
[C---:B------:R-:W-:Y:S01]  /*10050*/  HMMA.16816.F32 R24, R132.reuse, R136, R24 ;  /* 0x000000888418723c */ /* 0x040fe20000001818 */
[----:B------:R-:W5:Y:S03]  /*10060*/  LDSM.16.MT88.4 R44, [R225+0x1100] ;  /* 0x00110000e12c783b */ /* 0x000f660000004200 */
[----:B-1----:R-:W-:Y:S03]  /*10070*/  FADD.FTZ R194, R175, R194 ;  /* 0x000000c2afc27221 */ /* 0x002fe60000010000 */
[----:B------:R-:W1:Y:S01]  /*10080*/  MUFU.EX2 R130, R130 ;  /* 0x0000008200827308 */ /* 0x000e620000000800 */
[-C--:B------:R-:W-:Y:S04]  /*10090*/  HMMA.16816.F32 R32, R132, R138.reuse, R32 ;  /* 0x0000008a8420723c */ /* 0x080fe80000001820 */
[----:B---3--:R-:W-:Y:S04]  /*100a0*/  FADD.FTZ R172, R128, R172 ;  /* 0x000000ac80ac7221 */ /* 0x008fe80000010000 */
[C---:B------:R-:W-:Y:S01]  /*100b0*/  HMMA.16816.F32 R100, R48.reuse, R138, R100 ;  /* 0x0000008a3064723c */ /* 0x040fe20000001864 */
[----:B------:R-:W3:Y:S03]  /*100c0*/  MUFU.EX2 R131, R131 ;  /* 0x0000008300837308 */ /* 0x000ee60000000800 */
[----:B----4-:R-:W-:Y:S04]  /*100d0*/  FADD.FTZ R187, R129, R187 ;  /* 0x000000bb81bb7221 */ /* 0x010fe80000010000 */
[-C--:B------:R-:W-:Y:S03]  /*100e0*/  HMMA.16816.F32 R28, R48, R140.reuse, R28 ;  /* 0x0000008c301c723c */ /* 0x080fe6000000181c */
[----:B------:R-:W4:Y:S01]  /*100f0*/  MUFU.EX2 R206, R206 ;  /* 0x000000ce00ce7308 */ /* 0x000f220000000800 */
[----:B-1----:R-:W-:Y:S04]  /*10100*/  FADD.FTZ R187, R130, R187 ;  /* 0x000000bb82bb7221 */ /* 0x002fe80000010000 */
[C---:B------:R-:W-:Y:S04]  /*10110*/  HMMA.16816.F32 R104, R132.reuse, R140, R104 ;  /* 0x0000008c8468723c */ /* 0x040fe80000001868 */
[----:B------:R-:W-:Y:S01]  /*10120*/  FADD.FTZ R187, R249, R187 ;  /* 0x000000bbf9bb7221 */ /* 0x000fe20000010000 */
[----:B------:R-:W1:Y:S03]  /*10130*/  MUFU.EX2 R207, R207 ;  /* 0x000000cf00cf7308 */ /* 0x000e660000000800 */
[-C--:B------:R-:W-:Y:S04]  /*10140*/  HMMA.16816.F32 R108, R132, R142.reuse, R108 ;  /* 0x0000008e846c723c */ /* 0x080fe8000000186c */
[----:B---3--:R-:W-:Y:S02]  /*10150*/  FADD.FTZ R172, R131, R172 ;  /* 0x000000ac83ac7221 */ /* 0x008fe40000010000 */
[----:B------:R-:W-:Y:S01]  /*10160*/  FADD.FTZ R187, R250, R187 ;  /* 0x000000bbfabb7221 */ /* 0x000fe20000010000 */
[----:B------:R-:W3:Y:S01]  /*10170*/  MUFU.EX2 R208, R208 ;  /* 0x000000d000d07308 */ /* 0x000ee20000000800 */
[C---:B------:R-:W-:Y:S04]  /*10180*/  HMMA.16816.F32 R112, R48.reuse, R142, R112 ;  /* 0x0000008e3070723c */ /* 0x040fe80000001870 */
[----:B----4-:R-:W-:Y:S02]  /*10190*/  FADD.FTZ R194, R206, R194 ;  /* 0x000000c2cec27221 */ /* 0x010fe40000010000 */
[----:B------:R-:W-:Y:S02]  /*101a0*/  FADD.FTZ R172, R248, R172 ;  /* 0x000000acf8ac7221 */ /* 0x000fe40000010000 */
[-C--:B--2---:R-:W-:Y:S01]  /*101b0*/  HMMA.16816.F32 R36, R48, R40.reuse, R36 ;  /* 0x000000283024723c */ /* 0x084fe20000001824 */
[----:B------:R-:W2:Y:S03]  /*101c0*/  MUFU.EX2 R209, R209 ;  /* 0x000000d100d17308 */ /* 0x000ea60000000800 */
[----:B-1----:R-:W-:Y:S04]  /*101d0*/  FADD.FTZ R196, R207, R196 ;  /* 0x000000c4cfc47221 */ /* 0x002fe80000010000 */
[C---:B------:R-:W-:Y:S03]  /*101e0*/  HMMA.16816.F32 R116, R132.reuse, R40, R116 ;  /* 0x000000288474723c */ /* 0x040fe60000001874 */
[----:B------:R-:W1:Y:S04]  /*101f0*/  MUFU.EX2 R210, R210 ;  /* 0x000000d200d27308 */ /* 0x000e680000000800 */
[----:B------:R-:W-:Y:S01]  /*10200*/  F2FP.PACK_AB R40, R206, R175 ;  /* 0x000000afce28723e */ /* 0x000fe200000000ff */
[-C--:B------:R-:W-:Y:S04]  /*10210*/  HMMA.16816.F32 R120, R132, R42.reuse, R120 ;  /* 0x0000002a8478723c */ /* 0x080fe80000001878 */
[C---:B---3--:R-:W-:Y:S01]  /*10220*/  F2FP.PACK_AB R41, R208.reuse, R207 ;  /* 0x000000cfd029723e */ /* 0x048fe200000000ff */
[----:B------:R-:W3:Y:S01]  /*10230*/  MUFU.EX2 R211, R211 ;  /* 0x000000d300d37308 */ /* 0x000ee20000000800 */
[----:B------:R-:W-:Y:S02]  /*10240*/  FADD.FTZ R196, R208, R196 ;  /* 0x000000c4d0c47221 */ /* 0x000fe40000010000 */
[----:B------:R-:W-:Y:S04]  /*10250*/  HMMA.16816.F32 R124, R48, R42, R124 ;  /* 0x0000002a307c723c */ /* 0x000fe8000000187c */
[----:B--2---:R-:W-:Y:S03]  /*10260*/  FADD.FTZ R194, R209, R194 ;  /* 0x000000c2d1c27221 */ /* 0x004fe60000010000 */
[----:B------:R-:W2:Y:S01]  /*10270*/  MUFU.EX2 R246, R246 ;  /* 0x000000f600f67308 */ /* 0x000ea20000000800 */
[----:B------:R-:W-:Y:S04]  /*10280*/  F2FP.PACK_AB R48, R128, R247 ;  /* 0x000000f78030723e */ /* 0x000fe800000000ff */
[C---:B-1----:R-:W-:Y:S01]  /*10290*/  F2FP.PACK_AB R42, R210.reuse, R209 ;  /* 0x000000d1d22a723e */ /* 0x042fe200000000ff */
[----:B------:R-:W-:Y:S01]  /*102a0*/  FADD.FTZ R194, R210, R194 ;  /* 0x000000c2d2c27221 */ /* 0x000fe20000010000 */
[----:B------:R-:W-:Y:S02]  /*102b0*/  F2FP.PACK_AB R49, R130, R129 ;  /* 0x000000818231723e */ /* 0x000fe400000000ff */
[----:B------:R-:W-:Y:S01]  /*102c0*/  F2FP.PACK_AB R50, R248, R131 ;  /* 0x00000083f832723e */ /* 0x000fe200000000ff */
[----:B------:R-:W1:Y:S01]  /*102d0*/  MUFU.EX2 R251, R251 ;  /* 0x000000fb00fb7308 */ /* 0x000e620000000800 */
[----:B------:R-:W-:Y:S01]  /*102e0*/  F2FP.PACK_AB R51, R250, R249 ;  /* 0x000000f9fa33723e */ /* 0x000fe200000000ff */
[----:B---3--:R-:W-:Y:S08]  /*102f0*/  FADD.FTZ R196, R211, R196 ;  /* 0x000000c4d3c47221 */ /* 0x008ff00000010000 */
[----:B------:R-:W3:Y:S01]  /*10300*/  MUFU.EX2 R252, R252 ;  /* 0x000000fc00fc7308 */ /* 0x000ee20000000800 */
[C---:B--2---:R-:W-:Y:S01]  /*10310*/  F2FP.PACK_AB R43, R246.reuse, R211 ;  /* 0x000000d3f62b723e */ /* 0x044fe200000000ff */
[----:B------:R-:W-:Y:S08]  /*10320*/  FADD.FTZ R196, R246, R196 ;  /* 0x000000c4f6c47221 */ /* 0x000ff00000010000 */
[----:B------:R-:W-:Y:S01]  /*10330*/  MUFU.EX2 R60, R60 ;  /* 0x0000003c003c7308 */ /* 0x000fe20000000800 */
[-C--:B-----5:R-:W-:Y:S05]  /*10340*/  HMMA.16816.F32 R4, R40, R44.reuse, R4 ;  /* 0x0000002c2804723c */ /* 0x0a0fea0000001804 */
[----:B-1----:R-:W-:Y:S03]  /*10350*/  FADD.FTZ R194, R251, R194 ;  /* 0x000000c2fbc27221 */ /* 0x002fe60000010000 */
[C---:B------:R-:W-:Y:S01]  /*10360*/  HMMA.16816.F32 R8, R48.reuse, R44, R8 ;  /* 0x0000002c3008723c */ /* 0x040fe20000001808 */
[----:B------:R-:W1:Y:S03]  /*10370*/  MUFU.EX2 R61, R61 ;  /* 0x0000003d003d7308 */ /* 0x000e660000000800 */
[----:B---3--:R-:W-:Y:S04]  /*10380*/  FADD.FTZ R194, R252, R194 ;  /* 0x000000c2fcc27221 */ /* 0x008fe80000010000 */
[-C--:B------:R-:W-:Y:S03]  /*10390*/  HMMA.16816.F32 R12, R48, R46.reuse, R12 ;  /* 0x0000002e300c723c */ /* 0x080fe6000000180c */
[----:B------:R-:W-:Y:S05]  /*103a0*/  MUFU.EX2 R62, R62 ;  /* 0x0000003e003e7308 */ /* 0x000fea0000000800 */
[C---:B------:R-:W-:Y:S01]  /*103b0*/  HMMA.16816.F32 R16, R40.reuse, R46, R16 ;  /* 0x0000002e2810723c */ /* 0x040fe20000001810 */
[----:B------:R-:W2:Y:S04]  /*103c0*/  LDSM.16.MT88.4 R44, [R218+0x1100] ;  /* 0x00110000da2c783b */ /* 0x000ea80000004200 */
[----:B------:R-:W3:Y:S03]  /*103d0*/  MUFU.EX2 R63, R63 ;  /* 0x0000003f003f7308 */ /* 0x000ee60000000800 */
[-C--:B------:R-:W-:Y:S07]  /*103e0*/  HMMA.16816.F32 R20, R40, R52.reuse, R20 ;  /* 0x000000342814723c */ /* 0x080fee0000001814 */
[----:B------:R-:W-:Y:S01]  /*103f0*/  MUFU.EX2 R72, R72 ;  /* 0x0000004800487308 */ /* 0x000fe20000000800 */
[C---:B------:R-:W-:Y:S08]  /*10400*/  HMMA.16816.F32 R24, R48.reuse, R52, R24 ;  /* 0x000000343018723c */ /* 0x040ff00000001818 */
[-C--:B------:R-:W-:Y:S01]  /*10410*/  HMMA.16816.F32 R32, R48, R54.reuse, R32 ;  /* 0x000000363020723c */ /* 0x080fe20000001820 */
[----:B------:R-:W-:Y:S07]  /*10420*/  MUFU.EX2 R73, R73 ;  /* 0x0000004900497308 */ /* 0x000fee0000000800 */
[C---:B------:R-:W-:Y:S01]  /*10430*/  HMMA.16816.F32 R100, R40.reuse, R54, R100 ;  /* 0x000000362864723c */ /* 0x040fe20000001864 */
[----:B------:R-:W4:Y:S02]  /*10440*/  LDSM.16.MT88.4 R52, [R225+0x1900] ;  /* 0x00190000e134783b */ /* 0x000f240000004200 */
[----:B------:R-:W-:Y:S05]  /*10450*/  MUFU.EX2 R74, R74 ;  /* 0x0000004a004a7308 */ /* 0x000fea0000000800 */
[-C--:B------:R-:W-:Y:S05]  /*10460*/  HMMA.16816.F32 R28, R40, R64.reuse, R28 ;  /* 0x00000040281c723c */ /* 0x080fea000000181c */
[----:B------:R-:W-:Y:S03]  /*10470*/  MUFU.EX2 R75, R75 ;  /* 0x0000004b004b7308 */ /* 0x000fe60000000800 */
[C---:B------:R-:W-:Y:S07]  /*10480*/  HMMA.16816.F32 R104, R48.reuse, R64, R104 ;  /* 0x000000403068723c */ /* 0x040fee0000001868 */
[----:B------:R-:W-:Y:S01]  /*10490*/  MUFU.EX2 R76, R76 ;  /* 0x0000004c004c7308 */ /* 0x000fe20000000800 */
[-C--:B------:R-:W-:Y:S04]  /*104a0*/  HMMA.16816.F32 R108, R48, R66.reuse, R108 ;  /* 0x00000042306c723c */ /* 0x080fe8000000186c */
[--C-:B------:R-:W-:Y:S02]  /*104b0*/  FFMA.FTZ R64, R68, c[0x0][0x2d0], -R205.reuse ;  /* 0x0000b40044407a23 */ /* 0x100fe400000108cd */
[--C-:B------:R-:W-:Y:S02]  /*104c0*/  FFMA.FTZ R65, R69, c[0x0][0x2d0], -R205.reuse ;  /* 0x0000b40045417a23 */ /* 0x100fe400000108cd */
[C---:B------:R-:W-:Y:S01]  /*104d0*/  HMMA.16816.F32 R112, R40.reuse, R66, R112 ;  /* 0x000000422870723c */ /* 0x040fe20000001870 */
[----:B------:R-:W-:Y:S03]  /*104e0*/  MUFU.EX2 R77, R77 ;  /* 0x0000004d004d7308 */ /* 0x000fe60000000800 */
[--C-:B------:R-:W-:Y:S02]  /*104f0*/  FFMA.FTZ R68, R80, c[0x0][0x2d0], -R205.reuse ;  /* 0x0000b40050447a23 */ /* 0x100fe400000108cd */
[--C-:B------:R-:W-:Y:S02]  /*10500*/  FFMA.FTZ R69, R81, c[0x0][0x2d0], -R205.reuse ;  /* 0x0000b40051457a23 */ /* 0x100fe400000108cd */
[-C--:B--2---:R-:W-:Y:S03]  /*10510*/  HMMA.16816.F32 R36, R40, R44.reuse, R36 ;  /* 0x0000002c2824723c */ /* 0x084fe60000001824 */
[----:B------:R-:W2:Y:S01]  /*10520*/  MUFU.EX2 R64, R64 ;  /* 0x0000004000407308 */ /* 0x000ea20000000800 */
[--C-:B------:R-:W-:Y:S02]  /*10530*/  FFMA.FTZ R66, R70, c[0x0][0x2d0], -R204.reuse ;  /* 0x0000b40046427a23 */ /* 0x100fe400000108cc */
[--C-:B------:R-:W-:Y:S02]  /*10540*/  FFMA.FTZ R67, R71, c[0x0][0x2d0], -R204.reuse ;  /* 0x0000b40047437a23 */ /* 0x100fe400000108cc */
[C---:B------:R-:W-:Y:S04]  /*10550*/  HMMA.16816.F32 R116, R48.reuse, R44, R116 ;  /* 0x0000002c3074723c */ /* 0x040fe80000001874 */
[--C-:B------:R-:W-:Y:S01]  /*10560*/  FFMA.FTZ R70, R82, c[0x0][0x2d0], -R204.reuse ;  /* 0x0000b40052467a23 */ /* 0x100fe200000108cc */
[----:B------:R-:W5:Y:S01]  /*10570*/  MUFU.EX2 R65, R65 ;  /* 0x0000004100417308 */ /* 0x000f620000000800 */
[--C-:B------:R-:W-:Y:S01]  /*10580*/  FFMA.FTZ R71, R83, c[0x0][0x2d0], -R204.reuse ;  /* 0x0000b40053477a23 */ /* 0x100fe200000108cc */
[----:B------:R-:W-:Y:S01]  /*10590*/  F2FP.PACK_AB R44, R148, R153 ;  /* 0x00000099942c723e */ /* 0x000fe200000000ff */
[-C--:B------:R-:W-:Y:S01]  /*105a0*/  HMMA.16816.F32 R120, R48, R46.reuse, R120 ;  /* 0x0000002e3078723c */ /* 0x080fe20000001878 */
[----:B------:R-:W2:Y:S03]  /*105b0*/  LDSM.16.MT88.4 R48, [R220+0x1900] ;  /* 0x00190000dc30783b */ /* 0x000ea60000004200 */
[----:B------:R-:W-:Y:S01]  /*105c0*/  F2FP.PACK_AB R45, R149, R154 ;  /* 0x0000009a952d723e */ /* 0x000fe200000000ff */
[----:B------:R-:W-:Y:S02]  /*105d0*/  FFMA.FTZ R81, R85, c[0x0][0x2d0], -R205 ;  /* 0x0000b40055517a23 */ /* 0x000fe400000108cd */
[--C-:B------:R-:W-:Y:S01]  /*105e0*/  FFMA.FTZ R85, R98, c[0x0][0x2d0], -R204.reuse ;  /* 0x0000b40062557a23 */ /* 0x100fe200000108cc */
[----:B------:R-:W-:Y:S01]  /*105f0*/  HMMA.16816.F32 R124, R40, R46, R124 ;  /* 0x0000002e287c723c */ /* 0x000fe2000000187c */
[----:B------:R-:W-:Y:S03]  /*10600*/  MUFU.EX2 R66, R66 ;  /* 0x0000004200427308 */ /* 0x000fe60000000800 */
[-C--:B------:R-:W-:Y:S01]  /*10610*/  MOV R98, R151.reuse ;  /* 0x0000009700627202 */ /* 0x080fe20000000f00 */
[--C-:B------:R-:W-:Y:S02]  /*10620*/  FFMA.FTZ R82, R86, c[0x0][0x2d0], -R204.reuse ;  /* 0x0000b40056527a23 */ /* 0x100fe400000108cc */
[----:B------:R-:W-:Y:S01]  /*10630*/  F2FP.PACK_AB R42, R145, R150 ;  /* 0x00000096912a723e */ /* 0x000fe200000000ff */
[--C-:B------:R-:W-:Y:S01]  /*10640*/  FFMA.FTZ R83, R87, c[0x0][0x2d0], -R204.reuse ;  /* 0x0000b40057537a23 */ /* 0x100fe200000108cc */
[----:B------:R-:W-:Y:S02]  /*10650*/  F2FP.PACK_AB R43, R144, R151 ;  /* 0x00000097902b723e */ /* 0x000fe400000000ff */
[----:B------:R-:W-:Y:S01]  /*10660*/  MUFU.EX2 R67, R67 ;  /* 0x0000004300437308 */ /* 0x000fe20000000800 */
[----:B------:R-:W-:Y:S01]  /*10670*/  F2FP.PACK_AB R40, R252, R251 ;  /* 0x000000fbfc28723e */ /* 0x000fe200000000ff */
[----:B------:R-:W-:Y:S01]  /*10680*/  FFMA.FTZ R204, R99, c[0x0][0x2d0], -R204 ;  /* 0x0000b40063cc7a23 */ /* 0x000fe200000108cc */
[----:B------:R-:W-:Y:S01]  /*10690*/  F2FP.PACK_AB R41, R155, R152 ;  /* 0x000000989b29723e */ /* 0x000fe200000000ff */
[--C-:B------:R-:W-:Y:S01]  /*106a0*/  FFMA.FTZ R87, R89, c[0x0][0x2d0], -R202.reuse ;  /* 0x0000b40059577a23 */ /* 0x100fe200000108ca */
[----:B------:R-:W-:Y:S01]  /*106b0*/  MOV R99, R150 ;  /* 0x0000009600637202 */ /* 0x000fe20000000f00 */
[--C-:B------:R-:W-:Y:S01]  /*106c0*/  FFMA.FTZ R89, R91, c[0x0][0x2d0], -R201.reuse ;  /* 0x0000b4005b597a23 */ /* 0x100fe200000108c9 */
[----:B------:R-:W-:Y:S01]  /*106d0*/  MOV R91, R149 ;  /* 0x00000095005b7202 */ /* 0x000fe20000000f00 */
[--C-:B------:R-:W-:Y:S01]  /*106e0*/  FFMA.FTZ R86, R88, c[0x0][0x2d0], -R202.reuse ;  /* 0x0000b40058567a23 */ /* 0x100fe200000108ca */
[----:B-1----:R-:W-:Y:S01]  /*106f0*/  F2FP.PACK_AB R46, R61, R60 ;  /* 0x0000003c3d2e723e */ /* 0x002fe200000000ff */
[-C--:B----4-:R-:W-:Y:S01]  /*10700*/  HMMA.16816.F32 R4, R40, R52.reuse, R4 ;  /* 0x000000342804723c */ /* 0x090fe20000001804 */
[----:B------:R-:W1:Y:S02]  /*10710*/  MUFU.EX2 R68, R68 ;  /* 0x0000004400447308 */ /* 0x000e640000000800 */
[----:B---3--:R-:W-:Y:S01]  /*10720*/  F2FP.PACK_AB R47, R63, R62 ;  /* 0x0000003e3f2f723e */ /* 0x008fe200000000ff */
[----:B------:R-:W-:Y:S02]  /*10730*/  FFMA.FTZ R88, R90, c[0x0][0x2d0], -R201 ;  /* 0x0000b4005a587a23 */ /* 0x000fe400000108c9 */
[--C-:B------:R-:W-:Y:S01]  /*10740*/  FFMA.FTZ R90, R92, c[0x0][0x2d0], -R202.reuse ;  /* 0x0000b4005c5a7a23 */ /* 0x100fe200000108ca */
[----:B------:R-:W-:Y:S01]  /*10750*/  MOV R92, R148 ;  /* 0x00000094005c7202 */ /* 0x000fe20000000f00 */
[--C-:B------:R-:W-:Y:S01]  /*10760*/  FFMA.FTZ R80, R84, c[0x0][0x2d0], -R205.reuse ;  /* 0x0000b40054507a23 */ /* 0x100fe200000108cd */
[----:B------:R-:W-:Y:S01]  /*10770*/  LDSM.16.MT88.4 R148, [R225+0x2900] ;  /* 0x00290000e194783b */ /* 0x000fe20000004200 */
[C---:B------:R-:W-:Y:S01]  /*10780*/  HMMA.16816.F32 R8, R44.reuse, R52, R8 ;  /* 0x000000342c08723c */ /* 0x040fe20000001808 */
[----:B------:R-:W3:Y:S03]  /*10790*/  MUFU.EX2 R69, R69 ;  /* 0x0000004500457308 */ /* 0x000ee60000000800 */
[--C-:B------:R-:W-:Y:S01]  /*107a0*/  FFMA.FTZ R84, R96, c[0x0][0x2d0], -R205.reuse ;  /* 0x0000b40060547a23 */ /* 0x100fe200000108cd */
[----:B------:R-:W-:Y:S01]  /*107b0*/  MOV R96, R144 ;  /* 0x0000009000607202 */ /* 0x000fe20000000f00 */
[----:B------:R-:W-:Y:S01]  /*107c0*/  FFMA.FTZ R205, R97, c[0x0][0x2d0], -R205 ;  /* 0x0000b40061cd7a23 */ /* 0x000fe200000108cd */
[----:B------:R-:W-:Y:S01]  /*107d0*/  MOV R97, R145 ;  /* 0x0000009100617202 */ /* 0x000fe20000000f00 */
[-C--:B------:R-:W-:Y:S03]  /*107e0*/  HMMA.16816.F32 R12, R44, R54.reuse, R12 ;  /* 0x000000362c0c723c */ /* 0x080fe6000000180c */
[----:B------:R-:W-:Y:S01]  /*107f0*/  MUFU.EX2 R70, R70 ;  /* 0x0000004600467308 */ /* 0x000fe20000000800 */
[----:B------:R-:W-:Y:S01]  /*10800*/  FFMA.FTZ R202, R93, c[0x0][0x2d0], -R202 ;  /* 0x0000b4005dca7a23 */ /* 0x000fe200000108ca */
[----:B------:R-:W-:Y:S01]  /*10810*/  MOV R93, R155 ;  /* 0x0000009b005d7202 */ /* 0x000fe20000000f00 */
[----:B------:R-:W-:Y:S02]  /*10820*/  FADD.FTZ R194, R99, R194 ;  /* 0x000000c263c27221 */ /* 0x000fe40000010000 */
[C---:B------:R-:W-:Y:S01]  /*10830*/  HMMA.16816.F32 R16, R40.reuse, R54, R16 ;  /* 0x000000362810723c */ /* 0x040fe20000001810 */
[----:B------:R-:W4:Y:S03]  /*10840*/  LDSM.16.MT88.4 R52, [R218+0x1900] ;  /* 0x00190000da34783b */ /* 0x000f260000004200 */
[----:B------:R-:W-:Y:S01]  /*10850*/  FADD.FTZ R194, R97, R194 ;  /* 0x000000c261c27221 */ /* 0x000fe20000010000 */
[----:B------:R-:W-:Y:S03]  /*10860*/  MUFU.EX2 R71, R71 ;  /* 0x0000004700477308 */ /* 0x000fe60000000800 */
[-C--:B--2---:R-:W-:Y:S04]  /*10870*/  HMMA.16816.F32 R20, R40, R48.reuse, R20 ;  /* 0x000000302814723c */ /* 0x084fe80000001814 */
[----:B------:R-:W-:Y:S03]  /*10880*/  FADD.FTZ R194, R64, R194 ;  /* 0x000000c240c27221 */ /* 0x000fe60000010000 */
[----:B------:R-:W-:Y:S01]  /*10890*/  MUFU.EX2 R78, R78 ;  /* 0x0000004e004e7308 */ /* 0x000fe20000000800 */
[C---:B------:R-:W-:Y:S04]  /*108a0*/  HMMA.16816.F32 R24, R44.reuse, R48, R24 ;  /* 0x000000302c18723c */ /* 0x040fe80000001818 */
[----:B-----5:R-:W-:Y:S04]  /*108b0*/  FADD.FTZ R194, R65, R194 ;  /* 0x000000c241c27221 */ /* 0x020fe80000010000 */
[-C--:B------:R-:W-:Y:S01]  /*108c0*/  HMMA.16816.F32 R32, R44, R50.reuse, R32 ;  /* 0x000000322c20723c */ /* 0x080fe20000001820 */
[----:B------:R-:W-:Y:S03]  /*108d0*/  MUFU.EX2 R79, R79 ;  /* 0x0000004f004f7308 */ /* 0x000fe60000000800 */
[----:B-1----:R-:W-:Y:S04]  /*108e0*/  FADD.FTZ R194, R68, R194 ;  /* 0x000000c244c27221 */ /* 0x002fe80000010000 */
[C---:B------:R-:W-:Y:S01]  /*108f0*/  HMMA.16816.F32 R100, R40.reuse, R50, R100 ;  /* 0x000000322864723c */ /* 0x040fe20000001864 */
[----:B------:R-:W1:Y:S02]  /*10900*/  LDSM.16.MT88.4 R48, [R225+0x2100] ;  /* 0x00210000e130783b */ /* 0x000e640000004200 */
[----:B------:R-:W2:Y:S01]  /*10910*/  MUFU.EX2 R80, R80 ;  /* 0x0000005000507308 */ /* 0x000ea20000000800 */
[----:B---3--:R-:W-:Y:S04]  /*10920*/  FADD.FTZ R194, R69, R194 ;  /* 0x000000c245c27221 */ /* 0x008fe80000010000 */
[-C--:B------:R-:W-:Y:S05]  /*10930*/  HMMA.16816.F32 R28, R40, R56.reuse, R28 ;  /* 0x00000038281c723c */ /* 0x080fea000000181c */
[----:B------:R-:W3:Y:S03]  /*10940*/  MUFU.EX2 R81, R81 ;  /* 0x0000005100517308 */ /* 0x000ee60000000800 */
[C---:B------:R-:W-:Y:S07]  /*10950*/  HMMA.16816.F32 R104, R44.reuse, R56, R104 ;  /* 0x000000382c68723c */ /* 0x040fee0000001868 */
[----:B------:R-:W-:Y:S01]  /*10960*/  MUFU.EX2 R82, R82 ;  /* 0x0000005200527308 */ /* 0x000fe20000000800 */
[-C--:B------:R-:W-:Y:S04]  /*10970*/  HMMA.16816.F32 R108, R44, R58.reuse, R108 ;  /* 0x0000003a2c6c723c */ /* 0x080fe8000000186c */
[----:B--2---:R-:W-:Y:S04]  /*10980*/  FADD.FTZ R194, R80, R194 ;  /* 0x000000c250c27221 */ /* 0x004fe80000010000 */
[C---:B------:R-:W-:Y:S01]  /*10990*/  HMMA.16816.F32 R112, R40.reuse, R58, R112 ;  /* 0x0000003a2870723c */ /* 0x040fe20000001870 */
[----:B------:R-:W-:Y:S01]  /*109a0*/  LDSM.16.MT88.4 R56, [R219+0x2100] ;  /* 0x00210000db38783b */ /* 0x000fe20000004200 */
[----:B------:R-:W-:Y:S02]  /*109b0*/  MUFU.EX2 R83, R83 ;  /* 0x0000005300537308 */ /* 0x000fe40000000800 */
[----:B---3--:R-:W-:Y:S04]  /*109c0*/  FADD.FTZ R194, R81, R194 ;  /* 0x000000c251c27221 */ /* 0x008fe80000010000 */
[-C--:B----4-:R-:W-:Y:S04]  /*109d0*/  HMMA.16816.F32 R36, R40, R52.reuse, R36 ;  /* 0x000000342824723c */ /* 0x090fe80000001824 */
[----:B------:R-:W2:Y:S04]  /*109e0*/  MUFU.EX2 R84, R84 ;  /* 0x0000005400547308 */ /* 0x000ea80000000800 */
[C---:B------:R-:W-:Y:S06]  /*109f0*/  HMMA.16816.F32 R116, R44.reuse, R52, R116 ;  /* 0x000000342c74723c */ /* 0x040fec0000001874 */
[----:B------:R-:W3:Y:S02]  /*10a00*/  MUFU.EX2 R205, R205 ;  /* 0x000000cd00cd7308 */ /* 0x000ee40000000800 */
[-C--:B------:R-:W-:Y:S07]  /*10a10*/  HMMA.16816.F32 R120, R44, R54.reuse, R120 ;  /* 0x000000362c78723c */ /* 0x080fee0000001878 */
[----:B------:R-:W-:Y:S01]  /*10a20*/  F2FP.PACK_AB R44, R73, R72 ;  /* 0x00000048492c723e */ /* 0x000fe200000000ff */
[----:B------:R-:W-:Y:S01]  /*10a30*/  HMMA.16816.F32 R124, R40, R54, R124 ;  /* 0x00000036287c723c */ /* 0x000fe2000000187c */
[----:B------:R-:W4:Y:S01]  /*10a40*/  LDSM.16.MT88.4 R52, [R220+0x2100] ;  /* 0x00210000dc34783b */ /* 0x000f220000004200 */
[----:B------:R-:W-:Y:S02]  /*10a50*/  MUFU.EX2 R85, R85 ;  /* 0x0000005500557308 */ /* 0x000fe40000000800 */
[----:B------:R-:W-:Y:S01]  /*10a60*/  F2FP.PACK_AB R45, R75, R74 ;  /* 0x0000004a4b2d723e */ /* 0x000fe200000000ff */
[----:B--2---:R-:W-:Y:S01]  /*10a70*/  FADD.FTZ R194, R84, R194 ;  /* 0x000000c254c27221 */ /* 0x004fe20000010000 */
[----:B------:R-:W-:Y:S02]  /*10a80*/  F2FP.PACK_AB R46, R77, R76 ;  /* 0x0000004c4d2e723e */ /* 0x000fe400000000ff */
[----:B------:R-:W-:Y:S04]  /*10a90*/  F2FP.PACK_AB R40, R65, R64 ;  /* 0x000000404128723e */ /* 0x000fe800000000ff */
[----:B------:R-:W-:Y:S01]  /*10aa0*/  F2FP.PACK_AB R41, R67, R66 ;  /* 0x000000424329723e */ /* 0x000fe200000000ff */
[----:B------:R-:W-:Y:S01]  /*10ab0*/  MUFU.EX2 R204, R204 ;  /* 0x000000cc00cc7308 */ /* 0x000fe20000000800 */
[----:B------:R-:W-:Y:S01]  /*10ac0*/  F2FP.PACK_AB R42, R69, R68 ;  /* 0x00000044452a723e */ /* 0x000fe200000000ff */
[----:B---3--:R-:W-:Y:S01]  /*10ad0*/  FADD.FTZ R243, R205, R194 ;  /* 0x000000c2cdf37221 */ /* 0x008fe20000010000 */
[----:B------:R-:W-:Y:S02]  /*10ae0*/  F2FP.PACK_AB R43, R71, R70 ;  /* 0x00000046472b723e */ /* 0x000fe400000000ff */
[----:B------:R-:W-:Y:S05]  /*10af0*/  F2FP.PACK_AB R47, R79, R78 ;  /* 0x0000004e4f2f723e */ /* 0x000fea00000000ff */
[-C--:B-1----:R-:W-:Y:S01]  /*10b00*/  HMMA.16816.F32 R4, R40, R48.reuse, R4 ;  /* 0x000000302804723c */ /* 0x082fe20000001804 */
[----:B------:R-:W-:Y:S07]  /*10b10*/  MUFU.EX2 R86, R86 ;  /* 0x0000005600567308 */ /* 0x000fee0000000800 */
[C---:B------:R-:W-:Y:S03]  /*10b20*/  HMMA.16816.F32 R8, R44.reuse, R48, R8 ;  /* 0x000000302c08723c */ /* 0x040fe60000001808 */
[----:B------:R-:W1:Y:S05]  /*10b30*/  MUFU.EX2 R87, R87 ;  /* 0x0000005700577308 */ /* 0x000e6a0000000800 */
[-C--:B------:R-:W-:Y:S05]  /*10b40*/  HMMA.16816.F32 R12, R44, R50.reuse, R12 ;  /* 0x000000322c0c723c */ /* 0x080fea000000180c */
[----:B------:R-:W-:Y:S03]  /*10b50*/  MUFU.EX2 R88, R88 ;  /* 0x0000005800587308 */ /* 0x000fe60000000800 */
[C---:B------:R-:W-:Y:S01]  /*10b60*/  HMMA.16816.F32 R16, R40.reuse, R50, R16 ;  /* 0x000000322810723c */ /* 0x040fe20000001810 */
[----:B------:R-:W2:Y:S06]  /*10b70*/  LDSM.16.MT88.4 R48, [R218+0x2100] ;  /* 0x00210000da30783b */ /* 0x000eac0000004200 */
[----:B------:R-:W3:Y:S01]  /*10b80*/  MUFU.EX2 R89, R89 ;  /* 0x0000005900597308 */ /* 0x000ee20000000800 */
[-C--:B----4-:R-:W-:Y:S08]  /*10b90*/  HMMA.16816.F32 R20, R40, R52.reuse, R20 ;  /* 0x000000342814723c */ /* 0x090ff00000001814 */
[C---:B------:R-:W-:Y:S01]  /*10ba0*/  HMMA.16816.F32 R24, R44.reuse, R52, R24 ;  /* 0x000000342c18723c */ /* 0x040fe20000001818 */
[----:B------:R-:W-:Y:S07]  /*10bb0*/  MUFU.EX2 R90, R90 ;  /* 0x0000005a005a7308 */ /* 0x000fee0000000800 */
[-C--:B------:R-:W-:Y:S03]  /*10bc0*/  HMMA.16816.F32 R32, R44, R54.reuse, R32 ;  /* 0x000000362c20723c */ /* 0x080fe60000001820 */
[----:B------:R-:W4:Y:S05]  /*10bd0*/  MUFU.EX2 R202, R202 ;  /* 0x000000ca00ca7308 */ /* 0x000f2a0000000800 */
[C---:B------:R-:W-:Y:S01]  /*10be0*/  HMMA.16816.F32 R100, R40.reuse, R54, R100 ;  /* 0x000000362864723c */ /* 0x040fe20000001864 */
[----:B------:R-:W5:Y:S07]  /*10bf0*/  LDSM.16.MT88.4 R52, [R220+0x2900] ;  /* 0x00290000dc34783b */ /* 0x000f6e0000004200 */
[-C--:B------:R-:W-:Y:S08]  /*10c00*/  HMMA.16816.F32 R28, R40, R56.reuse, R28 ;  /* 0x00000038281c723c */ /* 0x080ff0000000181c */
[C---:B------:R-:W-:Y:S07]  /*10c10*/  HMMA.16816.F32 R104, R44.reuse, R56, R104 ;  /* 0x000000382c68723c */ /* 0x040fee0000001868 */
[--C-:B------:R-:W-:Y:S01]  /*10c20*/  FFMA.FTZ R56, R94, c[0x0][0x2d0], -R201.reuse ;  /* 0x0000b4005e387a23 */ /* 0x100fe200000108c9 */
[-C--:B------:R-:W-:Y:S04]  /*10c30*/  HMMA.16816.F32 R108, R44, R58.reuse, R108 ;  /* 0x0000003a2c6c723c */ /* 0x080fe8000000186c */
[----:B------:R-:W-:Y:S01]  /*10c40*/  FFMA.FTZ R201, R95, c[0x0][0x2d0], -R201 ;  /* 0x0000b4005fc97a23 */ /* 0x000fe200000108c9 */
[----:B------:R-:W-:Y:S01]  /*10c50*/  MUFU.EX2 R56, R56 ;  /* 0x0000003800387308 */ /* 0x000fe20000000800 */
[----:B------:R-:W-:Y:S02]  /*10c60*/  MOV R57, R154 ;  /* 0x0000009a00397202 */ /* 0x000fe40000000f00 */
[C---:B------:R-:W-:Y:S04]  /*10c70*/  HMMA.16816.F32 R112, R40.reuse, R58, R112 ;  /* 0x0000003a2870723c */ /* 0x040fe80000001870 */
[----:B------:R-:W-:Y:S01]  /*10c80*/  FADD.FTZ R187, R57, R187 ;  /* 0x000000bb39bb7221 */ /* 0x000fe20000010000 */
[----:B------:R-:W-:Y:S02]  /*10c90*/  MOV R94, R153 ;  /* 0x00000099005e7202 */ /* 0x000fe40000000f00 */
[----:B------:R-:W1:Y:S01]  /*10ca0*/  MUFU.EX2 R201, R201 ;  /* 0x000000c900c97308 */ /* 0x000e620000000800 */
[-C--:B--2---:R-:W-:Y:S04]  /*10cb0*/  HMMA.16816.F32 R36, R40, R48.reuse, R36 ;  /* 0x000000302824723c */ /* 0x084fe80000001824 */
[----:B------:R-:W-:Y:S01]  /*10cc0*/  MOV R95, R152 ;  /* 0x00000098005f7202 */ /* 0x000fe20000000f00 */
[----:B------:R-:W-:Y:S02]  /*10cd0*/  FADD.FTZ R172, R94, R172 ;  /* 0x000000ac5eac7221 */ /* 0x000fe40000010000 */
[----:B------:R-:W-:Y:S01]  /*10ce0*/  FADD.FTZ R187, R91, R187 ;  /* 0x000000bb5bbb7221 */ /* 0x000fe20000010000 */
[C---:B------:R-:W-:Y:S04]  /*10cf0*/  HMMA.16816.F32 R116, R44.reuse, R48, R116 ;  /* 0x000000302c74723c */ /* 0x040fe80000001874 */
[----:B------:R-:W-:Y:S02]  /*10d00*/  FADD.FTZ R196, R95, R196 ;  /* 0x000000c45fc47221 */ /* 0x000fe40000010000 */
[----:B------:R-:W-:Y:S02]  /*10d10*/  FADD.FTZ R172, R92, R172 ;  /* 0x000000ac5cac7221 */ /* 0x000fe40000010000 */
[-C--:B------:R-:W-:Y:S04]  /*10d20*/  HMMA.16816.F32 R120, R44, R50.reuse, R120 ;  /* 0x000000322c78723c */ /* 0x080fe80000001878 */
[----:B------:R-:W-:Y:S02]  /*10d30*/  FADD.FTZ R196, R93, R196 ;  /* 0x000000c45dc47221 */ /* 0x000fe40000010000 */
[----:B------:R-:W-:Y:S01]  /*10d40*/  FADD.FTZ R172, R60, R172 ;  /* 0x000000ac3cac7221 */ /* 0x000fe20000010000 */
[----:B-1----:R-:W-:Y:S01]  /*10d50*/  F2FP.PACK_AB R44, R87, R86 ;  /* 0x00000056572c723e */ /* 0x002fe200000000ff */
[----:B------:R-:W-:Y:S04]  /*10d60*/  HMMA.16816.F32 R124, R40, R50, R124 ;  /* 0x00000032287c723c */ /* 0x000fe8000000187c */
[----:B---3--:R-:W-:Y:S01]  /*10d70*/  F2FP.PACK_AB R45, R89, R88 ;  /* 0x00000058592d723e */ /* 0x008fe200000000ff */
[----:B------:R-:W-:Y:S01]  /*10d80*/  FADD.FTZ R196, R98, R196 ;  /* 0x000000c462c47221 */ /* 0x000fe20000010000 */
[----:B----4-:R-:W-:Y:S01]  /*10d90*/  F2FP.PACK_AB R46, R202, R90 ;  /* 0x0000005aca2e723e */ /* 0x010fe200000000ff */
[----:B------:R-:W-:Y:S01]  /*10da0*/  FADD.FTZ R187, R62, R187 ;  /* 0x000000bb3ebb7221 */ /* 0x000fe20000010000 */
[----:B------:R-:W-:Y:S01]  /*10db0*/  F2FP.PACK_AB R40, R81, R80 ;  /* 0x000000505128723e */ /* 0x000fe200000000ff */
[----:B------:R-:W-:Y:S03]  /*10dc0*/  FADD.FTZ R196, R96, R196 ;  /* 0x000000c460c47221 */ /* 0x000fe60000010000 */
[----:B------:R-:W-:Y:S01]  /*10dd0*/  F2FP.PACK_AB R41, R83, R82 ;  /* 0x000000525329723e */ /* 0x000fe200000000ff */
[----:B------:R-:W-:Y:S01]  /*10de0*/  FADD.FTZ R172, R61, R172 ;  /* 0x000000ac3dac7221 */ /* 0x000fe20000010000 */
[----:B------:R-:W-:Y:S01]  /*10df0*/  F2FP.PACK_AB R42, R205, R84 ;  /* 0x00000054cd2a723e */ /* 0x000fe200000000ff */
[----:B------:R-:W-:Y:S01]  /*10e00*/  FADD.FTZ R187, R63, R187 ;  /* 0x000000bb3fbb7221 */ /* 0x000fe20000010000 */
[----:B------:R-:W-:Y:S01]  /*10e10*/  F2FP.PACK_AB R43, R204, R85 ;  /* 0x00000055cc2b723e */ /* 0x000fe200000000ff */
[----:B------:R-:W-:Y:S01]  /*10e20*/  FADD.FTZ R196, R66, R196 ;  /* 0x000000c442c47221 */ /* 0x000fe20000010000 */
[----:B------:R-:W-:Y:S01]  /*10e30*/  F2FP.PACK_AB R47, R201, R56 ;  /* 0x00000038c92f723e */ /* 0x000fe200000000ff */
[----:B------:R-:W-:Y:S02]  /*10e40*/  FADD.FTZ R172, R72, R172 ;  /* 0x000000ac48ac7221 */ /* 0x000fe40000010000 */
[----:B------:R-:W-:Y:S02]  /*10e50*/  FADD.FTZ R187, R74, R187 ;  /* 0x000000bb4abb7221 */ /* 0x000fe40000010000 */
[-C--:B------:R-:W-:Y:S01]  /*10e60*/  HMMA.16816.F32 R160, R40, R148.reuse, R4 ;  /* 0x0000009428a0723c */ /* 0x080fe20000001804 */
[----:B------:R-:W1:Y:S02]  /*10e70*/  LDSM.16.MT88.4 R4, [R219+0x2900] ;  /* 0x00290000db04783b */ /* 0x000e640000004200 */
[----:B------:R-:W-:Y:S02]  /*10e80*/  FADD.FTZ R196, R67, R196 ;  /* 0x000000c443c47221 */ /* 0x000fe40000010000 */
[----:B------:R-:W-:Y:S02]  /*10e90*/  FADD.FTZ R172, R73, R172 ;  /* 0x000000ac49ac7221 */ /* 0x000fe40000010000 */
[----:B------:R-:W-:Y:S01]  /*10ea0*/  FADD.FTZ R187, R75, R187 ;  /* 0x000000bb4bbb7221 */ /* 0x000fe20000010000 */
[C---:B------:R-:W-:Y:S01]  /*10eb0*/  HMMA.16816.F32 R156, R44.reuse, R148, R8 ;  /* 0x000000942c9c723c */ /* 0x040fe20000001808 */
[----:B------:R-:W2:Y:S03]  /*10ec0*/  LDSM.16.MT88.4 R8, [R218+0x2900] ;  /* 0x00290000da08783b */ /* 0x000ea60000004200 */
        /* <DEDUP_REMOVED lines=8> */
[-C--:B-----5:R-:W-:Y:S04]  /*10f50*/  HMMA.16816.F32 R144, R40, R52.reuse, R20 ;  /* 0x000000342890723c */ /* 0x0a0fe80000001814 */
        /* <DEDUP_REMOVED lines=11> */
[-C--:B-1----:R-:W-:Y:S04]  /*11010*/  HMMA.16816.F32 R132, R40, R4.reuse, R28 ;  /* 0x000000042884723c */ /* 0x082fe8000000181c */
[----:B------:R-:W-:Y:S02]  /*11020*/  FADD.FTZ R187, R56, R187 ;  /* 0x000000bb38bb7221 */ /* 0x000fe40000010000 */
[----:B------:R-:W-:Y:S02]  /*11030*/  FADD.FTZ R242, R204, R196 ;  /* 0x000000c4ccf27221 */ /* 0x000fe40000010000 */
[C---:B------:R-:W-:Y:S04]  /*11040*/  HMMA.16816.F32 R104, R44.reuse, R4, R104 ;  /* 0x000000042c68723c */ /* 0x040fe80000001868 */
[----:B------:R-:W-:Y:S02]  /*11050*/  FADD.FTZ R241, R202, R172 ;  /* 0x000000accaf17221 */ /* 0x000fe40000010000 */
[----:B------:R-:W-:Y:S02]  /*11060*/  FADD.FTZ R240, R201, R187 ;  /* 0x000000bbc9f07221 */ /* 0x000fe40000010000 */
[-C--:B------:R-:W-:Y:S08]  /*11070*/  HMMA.16816.F32 R108, R44, R6.reuse, R108 ;  /* 0x000000062c6c723c */ /* 0x080ff0000000186c */
[C---:B------:R-:W-:Y:S08]  /*11080*/  HMMA.16816.F32 R112, R40.reuse, R6, R112 ;  /* 0x000000062870723c */ /* 0x040ff00000001870 */
[-C--:B--2---:R-:W-:Y:S08]  /*11090*/  HMMA.16816.F32 R128, R40, R8.reuse, R36 ;  /* 0x000000082880723c */ /* 0x084ff00000001824 */
[C---:B------:R-:W-:Y:S08]  /*110a0*/  HMMA.16816.F32 R116, R44.reuse, R8, R116 ;  /* 0x000000082c74723c */ /* 0x040ff00000001874 */
[-C--:B------:R-:W-:Y:S07]  /*110b0*/  HMMA.16816.F32 R120, R44, R10.reuse, R120 ;  /* 0x0000000a2c78723c */ /* 0x080fee0000001878 */
[----:B------:R-:W-:Y:S01]  /*110c0*/  MOV R44, R168 ;  /* 0x000000a8002c7202 */ /* 0x000fe20000000f00 */
[----:B------:R-:W-:Y:S01]  /*110d0*/  HMMA.16816.F32 R124, R40, R10, R124 ;  /* 0x0000000a287c723c */ /* 0x000fe2000000187c */
[----:B------:R-:W-:-:S07]  /*110e0*/  @P0 BRA `(.L_x_545) ;  /* 0xffffc77000000947 */ /* 0x000fce000383ffff */
.L_x_542:
[----:B------:R-:W-:-:S13]  /*110f0*/  ISETP.GE.AND P0, PT, R244, R230, PT ;  /* 0x000000e6f400720c */ /* 0x000fda0003f06270 */
[----:B------:R-:W-:Y:S05]  /*11100*/  @!P0 BRA `(.L_x_546) ;  /* 0x00005ac000008947 */ /* 0x000fea0003800000 */
[----:B------:R-:W-:Y:S01]  /*11110*/  IMAD.MOV.U32 R166, RZ, RZ, R2 ;  /* 0x000000ffffa67224 */ /* 0x000fe200078e0002 */
[----:B------:R-:W-:Y:S01]  /*11120*/  MOV R164, R44 ;  /* 0x0000002c00a47202 */ /* 0x000fe20000000f00 */
[----:B------:R-:W-:Y:S01]  /*11130*/  IMAD.MOV.U32 R167, RZ, RZ, R3 ;  /* 0x000000ffffa77224 */ /* 0x000fe200078e0003 */
[----:B------:R-:W-:Y:S02]  /*11140*/  MOV R165, R0 ;  /* 0x0000000000a57202 */ /* 0x000fe40000000f00 */
.L_x_564:
[----:B------:R-:W-:Y:S04]  /*11150*/  DEPBAR.LE SB0, 0x0 ;  /* 0x000080000000791a */ /* 0x000fe80000000000 */
[----:B------:R-:W-:Y:S01]  /*11160*/  BAR.SYNC.DEFER_BLOCKING 0x0 ;  /* 0x0000000000007b1d */ /* 0x000fe20000010000 */
[----:B------:R-:W-:Y:S01]  /*11170*/  IMAD.WIDE.U32 R2, R232, c[0x0][0x208], RZ ;  /* 0x00008200e8027a25 */ /* 0x000fe200078e00ff */
[----:B------:R-:W-:Y:S05]  /*11180*/  SHF.R.S32.HI R0, RZ, 0x1f, R232 ;  /* 0x0000001fff007819 */ /* 0x000fea00000114e8 */
[----:B------:R-:W-:Y:S04]  /*11190*/  IMAD R0, R0, c[0x0][0x208], RZ ;  /* 0x0000820000007a24 */ /* 0x000fe800078e02ff */
[----:B------:R-:W-:Y:S04]  /*111a0*/  IMAD R0, R232, c[0x0][0x20c], R0 ;  /* 0x00008300e8007a24 */ /* 0x000fe800078e0200 */
[----:B------:R-:W-:Y:S01]  /*111b0*/  IMAD.IADD R3, R3, 0x1, R0 ;  /* 0x0000000103037824 */ /* 0x000fe200078e0200 */
[----:B------:R-:W-:Y:S03]  /*111c0*/  SHF.R.S32.HI R0, RZ, 0x1f, R231 ;  /* 0x0000001fff007819 */ /* 0x000fe600000114e7 */
[C---:B------:R-:W-:Y:S04]  /*111d0*/  IMAD.WIDE.U32 R2, R231.reuse, c[0x0][0x218], R2 ;  /* 0x00008600e7027a25 */ /* 0x040fe800078e0002 */
[----:B------:R-:W-:Y:S01]  /*111e0*/  IMAD R0, R0, c[0x0][0x218], RZ ;  /* 0x0000860000007a24 */ /* 0x000fe200078e02ff */
[----:B------:R-:W-:Y:S01]  /*111f0*/  LDSM.16.M88.4 R96, [R228+0x6100] ;  /* 0x00610000e460783b */ /* 0x000fe20000000200 */
[----:B------:R-:W-:Y:S02]  /*11200*/  IADD3 R188, P0, R2, UR20, RZ ;  /* 0x0000001402bc7c10 */ /* 0x000fe4000ff1e0ff */
[----:B------:R-:W-:Y:S03]  /*11210*/  IMAD R0, R231, c[0x0][0x21c], R0 ;  /* 0x00008700e7007a24 */ /* 0x000fe600078e0200 */
[----:B------:R-:W1:Y:S02]  /*11220*/  LDSM.16.M88.4 R16, [R227+0x3100] ;  /* 0x00310000e310783b */ /* 0x000e640000000200 */
[----:B------:R-:W-:Y:S02]  /*11230*/  IADD3.X R2, R3, UR12, R0, P0, !PT ;  /* 0x0000000c03027c10 */ /* 0x000fe400087fe400 */
[C---:B------:R-:W-:Y:S02]  /*11240*/  LEA R0, P0, R188.reuse, c[0x0][0x1f8], 0x1 ;  /* 0x00007e00bc007a11 */ /* 0x040fe400078008ff */
[----:B------:R-:W2:Y:S02]  /*11250*/  LDSM.16.M88.4 R92, [R228+0x8100] ;  /* 0x00810000e45c783b */ /* 0x000ea40000000200 */
[----:B------:R-:W-:Y:S04]  /*11260*/  LEA.HI.X R188, R188, c[0x0][0x1fc], R2, 0x1, P0 ;  /* 0x00007f00bcbc7a11 */ /* 0x000fe800000f0c02 */
[----:B------:R-:W3:Y:S06]  /*11270*/  LDSM.16.M88.4 R32, [R227+0x3900] ;  /* 0x00390000e320783b */ /* 0x000eec0000000200 */
[----:B------:R-:W-:Y:S06]  /*11280*/  LDSM.16.M88.4 R48, [R227+0x4100] ;  /* 0x00410000e330783b */ /* 0x000fec0000000200 */
[----:B------:R-:W-:Y:S06]  /*11290*/  LDSM.16.M88.4 R64, [R227+0x4900] ;  /* 0x00490000e340783b */ /* 0x000fec0000000200 */
[----:B------:R-:W-:Y:S06]  /*112a0*/  LDSM.16.M88.4 R80, [R227+0x5100] ;  /* 0x00510000e350783b */ /* 0x000fec0000000200 */
[----:B------:R-:W-:Y:S01]  /*112b0*/  LDSM.16.M88.4 R168, [R227+0x5900] ;  /* 0x00590000e3a8783b */ /* 0x000fe20000000200 */
[-C--:B-1----:R-:W-:Y:S05]  /*112c0*/  HMMA.16816.F32 R4, R96, R16.reuse, RZ ;  /* 0x000000106004723c */ /* 0x082fea00000018ff */
[----:B------:R-:W-:Y:S03]  /*112d0*/  LDSM.16.M88.4 R172, [R224+0x6100] ;  /* 0x00610000e0ac783b */ /* 0x000fe60000000200 */
[C---:B--2---:R-:W-:Y:S03]  /*112e0*/  HMMA.16816.F32 R8, R92.reuse, R16, RZ ;  /* 0x000000105c08723c */ /* 0x044fe600000018ff */
[----:B------:R-:W-:Y:S06]  /*112f0*/  LDSM.16.M88.4 R176, [R226] ;  /* 0x00000000e2b0783b */ /* 0x000fec0000000200 */
[----:B------:R-:W-:Y:S01]  /*11300*/  LDSM.16.M88.4 R180, [R224+0x8100] ;  /* 0x00810000e0b4783b */ /* 0x000fe20000000200 */
[-C--:B------:R-:W-:Y:S05]  /*11310*/  HMMA.16816.F32 R12, R92, R18.reuse, RZ ;  /* 0x000000125c0c723c */ /* 0x080fea00000018ff */
[----:B------:R-:W-:Y:S03]  /*11320*/  LDSM.16.M88.4 R184, [R217] ;  /* 0x00000000d9b8783b */ /* 0x000fe60000000200 */
[C---:B------:R-:W-:Y:S03]  /*11330*/  HMMA.16816.F32 R16, R96.reuse, R18, RZ ;  /* 0x000000126010723c */ /* 0x040fe600000018ff */
[----:B------:R-:W1:Y:S05]  /*11340*/  SHFL.IDX PT, R190, R0, RZ, 0x181f ;  /* 0x00181fff00be7589 */ /* 0x000e6a00000e0000 */
[-C--:B---3--:R-:W-:Y:S01]  /*11350*/  HMMA.16816.F32 R20, R96, R32.reuse, RZ ;  /* 0x000000206014723c */ /* 0x088fe200000018ff */
[----:B------:R-:W2:Y:S06]  /*11360*/  SHFL.IDX PT, R189, R0, 0x1, 0x181f ;  /* 0x00381f0000bd7f89 */ /* 0x000eac00000e0000 */
[----:B------:R-:W3:Y:S01]  /*11370*/  SHFL.IDX PT, R191, R188, RZ, 0x181f ;  /* 0x00181fffbcbf7589 */ /* 0x000ee200000e0000 */
[C---:B------:R-:W-:Y:S05]  /*11380*/  HMMA.16816.F32 R24, R92.reuse, R32, RZ ;  /* 0x000000205c18723c */ /* 0x040fea00000018ff */
[----:B------:R-:W4:Y:S03]  /*11390*/  SHFL.IDX PT, R195, R188, 0x1, 0x181f ;  /* 0x00381f00bcc37f89 */ /* 0x000f2600000e0000 */
[-C--:B------:R-:W-:Y:S03]  /*113a0*/  HMMA.16816.F32 R28, R92, R34.reuse, RZ ;  /* 0x000000225c1c723c */ /* 0x080fe600000018ff */
[----:B------:R-:W-:Y:S01]  /*113b0*/  SHFL.IDX PT, R194, R188, 0x2, 0x181f ;  /* 0x00581f00bcc27f89 */ /* 0x000fe200000e0000 */
[-C--:B-1----:R-:W-:Y:S04]  /*113c0*/  IADD3 R198, P1, R190, R236.reuse, RZ ;  /* 0x000000ecbec67210 */ /* 0x082fe80007f3e0ff */
[C---:B------:R-:W-:Y:S01]  /*113d0*/  HMMA.16816.F32 R32, R96.reuse, R34, RZ ;  /* 0x000000226020723c */ /* 0x040fe200000018ff */
[----:B------:R-:W-:Y:S03]  /*113e0*/  SHFL.IDX PT, R3, R188, 0x3, 0x181f ;  /* 0x00781f00bc037f89 */ /* 0x000fe600000e0000 */
[-C--:B--2---:R-:W-:Y:S01]  /*113f0*/  IADD3 R200, P0, R189, R236.reuse, RZ ;  /* 0x000000ecbdc87210 */ /* 0x084fe20007f1e0ff */
[--C-:B---3--:R-:W-:Y:S03]  /*11400*/  IMAD.X R199, R191, 0x1, R235.reuse, P1 ;  /* 0x00000001bfc77824 */ /* 0x108fe600008e06eb */
[-C--:B------:R-:W-:Y:S01]  /*11410*/  HMMA.16816.F32 R36, R96, R48.reuse, RZ ;  /* 0x000000306024723c */ /* 0x080fe200000018ff */
[----:B------:R-:W-:Y:S03]  /*11420*/  SHFL.IDX PT, R196, R188, 0x4, 0x181f ;  /* 0x00981f00bcc47f89 */ /* 0x000fe600000e0000 */
[--C-:B----4-:R-:W-:Y:S03]  /*11430*/  IMAD.X R201, R195, 0x1, R235.reuse, P0 ;  /* 0x00000001c3c97824 */ /* 0x110fe600000e06eb */
[----:B------:R-:W-:Y:S01]  /*11440*/  SHFL.IDX PT, R197, R188, 0x5, 0x181f ;  /* 0x00b81f00bcc57f89 */ /* 0x000fe200000e0000 */
[C---:B------:R-:W-:Y:S05]  /*11450*/  HMMA.16816.F32 R40, R92.reuse, R48, RZ ;  /* 0x000000305c28723c */ /* 0x040fea00000018ff */
[----:B------:R-:W-:Y:S03]  /*11460*/  LDSM.16.M88.4 R188, [R213] ;  /* 0x00000000d5bc783b */ /* 0x000fe60000000200 */
[-C--:B------:R-:W-:Y:S03]  /*11470*/  HMMA.16816.F32 R44, R92, R50.reuse, RZ ;  /* 0x000000325c2c723c */ /* 0x080fe600000018ff */
[----:B------:R-:W-:Y:S05]  /*11480*/  SHFL.IDX PT, R192, R0, 0x2, 0x181f ;  /* 0x00581f0000c07f89 */ /* 0x000fea00000e0000 */
[C---:B------:R-:W-:Y:S01]  /*11490*/  HMMA.16816.F32 R48, R96.reuse, R50, RZ ;  /* 0x000000326030723c */ /* 0x040fe200000018ff */
[----:B------:R-:W-:Y:S06]  /*114a0*/  SHFL.IDX PT, R193, R0, 0x3, 0x181f ;  /* 0x00781f0000c17f89 */ /* 0x000fec00000e0000 */
[----:B------:R-:W1:Y:S01]  /*114b0*/  SHFL.IDX PT, R2, R0, 0x4, 0x181f ;  /* 0x00981f0000027f89 */ /* 0x000e6200000e0000 */
[-C--:B------:R-:W-:Y:S05]  /*114c0*/  HMMA.16816.F32 R52, R96, R64.reuse, RZ ;  /* 0x000000406034723c */ /* 0x080fea00000018ff */
[----:B------:R-:W-:Y:S03]  /*114d0*/  SHFL.IDX PT, R0, R0, 0x5, 0x181f ;  /* 0x00b81f0000007f89 */ /* 0x000fe600000e0000 */
[C---:B------:R-:W-:Y:S08]  /*114e0*/  HMMA.16816.F32 R56, R92.reuse, R64, RZ ;  /* 0x000000405c38723c */ /* 0x040ff000000018ff */
[-C--:B------:R-:W-:Y:S01]  /*114f0*/  HMMA.16816.F32 R60, R92, R66.reuse, RZ ;  /* 0x000000425c3c723c */ /* 0x080fe200000018ff */
[-C--:B-1----:R-:W-:Y:S07]  /*11500*/  IADD3 R2, P1, R2, R236.reuse, RZ ;  /* 0x000000ec02027210 */ /* 0x082fee0007f3e0ff */
        /* <DEDUP_REMOVED lines=9> */
[----:B------:R-:W1:Y:S07]  /*115a0*/  LDSM.16.M88.4 R168, [R216] ;  /* 0x00000000d8a8783b */ /* 0x000e6e0000000200 */
        /* <DEDUP_REMOVED lines=9> */
[----:B------:R-:W3:Y:S06]  /*11640*/  LDSM.16.M88.4 R184, [R214] ;  /* 0x00000000d6b8783b */ /* 0x000eec0000000200 */
[----:B------:R-:W-:Y:S01]  /*11650*/  @!PT LDS RZ, [RZ] ;  /* 0x00000000fffff984 */ /* 0x000fe20000000800 */
[----:B------:R-:W-:Y:S01]  /*11660*/  @!PT LDS RZ, [RZ] ;  /* 0x00000000fffff984 */ /* 0x000fe20000000800 */
[----:B------:R-:W-:Y:S01]  /*11670*/  @!PT LDS RZ, [RZ] ;  /* 0x00000000fffff984 */ /* 0x000fe20000000800 */
[----:B------:R4:W-:Y:S01]  /*11680*/  LDGSTS.E.BYPASS.LTC128B.128 [R239], [R198.64], !P4 ;  /* 0x00000000c6ef7fae */ /* 0x0009e2000e101d50 */
[-C--:B-1----:R-:W-:Y:S05]  /*11690*/  HMMA.16816.F32 R36, R172, R168.reuse, R36 ;  /* 0x000000a8ac24723c */ /* 0x082fea0000001824 */
[----:B------:R1:W-:Y:S03]  /*116a0*/  LDGSTS.E.BYPASS.LTC128B.128 [R239+0x800], [R200.64], !P4 ;  /* 0x00800000c8ef7fae */ /* 0x0003e6000e101d50 */
[C---:B------:R-:W-:Y:S08]  /*116b0*/  HMMA.16816.F32 R40, R180.reuse, R168, R40 ;  /* 0x000000a8b428723c */ /* 0x040ff00000001828 */
[-C--:B------:R-:W-:Y:S08]  /*116c0*/  HMMA.16816.F32 R44, R180, R170.reuse, R44 ;  /* 0x000000aab42c723c */ /* 0x080ff0000000182c */
[C---:B------:R-:W-:Y:S04]  /*116d0*/  HMMA.16816.F32 R48, R172.reuse, R170, R48 ;  /* 0x000000aaac30723c */ /* 0x040fe80000001830 */
[-C--:B----4-:R-:W-:Y:S02]  /*116e0*/  IADD3 R198, P0, R192, R236.reuse, RZ ;  /* 0x000000ecc0c67210 */ /* 0x090fe40007f1e0ff */
[-C--:B------:R-:W-:Y:S02]  /*116f0*/  IADD3 R192, P2, R193, R236.reuse, RZ ;  /* 0x000000ecc1c07210 */ /* 0x080fe40007f5e0ff */
[-C--:B--2---:R-:W-:Y:S04]  /*11700*/  HMMA.16816.F32 R52, R172, R176.reuse, R52 ;  /* 0x000000b0ac34723c */ /* 0x084fe80000001834 */
[--C-:B------:R-:W-:Y:S01]  /*11710*/  IMAD.X R199, R194, 0x1, R235.reuse, P0 ;  /* 0x00000001c2c77824 */ /* 0x100fe200000e06eb */
[----:B------:R-:W-:Y:S01]  /*11720*/  IADD3 R168, P0, R0, R236, RZ ;  /* 0x000000ec00a87210 */ /* 0x000fe20007f1e0ff */
[--C-:B------:R-:W-:Y:S02]  /*11730*/  IMAD.X R193, R3, 0x1, R235.reuse, P2 ;  /* 0x0000000103c17824 */ /* 0x100fe400010e06eb */
[C---:B------:R-:W-:Y:S01]  /*11740*/  HMMA.16816.F32 R56, R180.reuse, R176, R56 ;  /* 0x000000b0b438723c */ /* 0x040fe20000001838 */
[----:B------:R2:W-:Y:S03]  /*11750*/  LDGSTS.E.BYPASS.LTC128B.128 [R239+0x1000], [R198.64], !P4 ;  /* 0x01000000c6ef7fae */ /* 0x0005e6000e101d50 */
[--C-:B------:R-:W-:Y:S02]  /*11760*/  IMAD.X R3, R196, 0x1, R235.reuse, P1 ;  /* 0x00000001c4037824 */ /* 0x100fe400008e06eb */
[----:B------:R-:W-:Y:S01]  /*11770*/  IMAD.X R169, R197, 0x1, R235, P0 ;  /* 0x00000001c5a97824 */ /* 0x000fe200000e06eb */
[----:B------:R4:W-:Y:S01]  /*11780*/  LDGSTS.E.BYPASS.LTC128B.128 [R239+0x1800], [R192.64], !P4 ;  /* 0x01800000c0ef7fae */ /* 0x0009e2000e101d50 */
[-C--:B------:R-:W-:Y:S03]  /*11790*/  HMMA.16816.F32 R60, R180, R178.reuse, R60 ;  /* 0x000000b2b43c723c */ /* 0x080fe6000000183c */
[----:B------:R-:W-:Y:S02]  /*117a0*/  ISETP.GT.AND P0, PT, R244, R230, PT ;  /* 0x000000e6f400720c */ /* 0x000fe40003f04270 */
[----:B------:R2:W-:Y:S03]  /*117b0*/  LDGSTS.E.BYPASS.LTC128B.128 [R239+0x2000], [R2.64], !P4 ;  /* 0x0200000002ef7fae */ /* 0x0005e6000e101d50 */
[C---:B------:R-:W-:Y:S03]  /*117c0*/  HMMA.16816.F32 R64, R172.reuse, R178, R64 ;  /* 0x000000b2ac40723c */ /* 0x040fe60000001840 */
[----:B------:R5:W-:Y:S05]  /*117d0*/  LDGSTS.E.BYPASS.LTC128B.128 [R239+0x2800], [R168.64], !P4 ;  /* 0x02800000a8ef7fae */ /* 0x000bea000e101d50 */
[-C--:B---3--:R-:W-:Y:S01]  /*117e0*/  HMMA.16816.F32 R68, R172, R184.reuse, R68 ;  /* 0x000000b8ac44723c */ /* 0x088fe20000001844 */
[----:B-1----:R-:W-:Y:S06]  /*117f0*/  LDSM.16.M88.4 R200, [R222+0x3900] ;  /* 0x00390000dec8783b */ /* 0x002fec0000000200 */
[----:B------:R-:W0:Y:S01]  /*11800*/  LDGDEPBAR ;  /* 0x00000000000079af */ /* 0x000e220000000000 */
[C---:B------:R-:W-:Y:S05]  /*11810*/  HMMA.16816.F32 R72, R180.reuse, R184, R72 ;  /* 0x000000b8b448723c */ /* 0x040fea0000001848 */
[----:B----4-:R-:W-:Y:S03]  /*11820*/  LDSM.16.M88.4 R192, [R223+0x6100] ;  /* 0x00610000dfc0783b */ /* 0x010fe60000000200 */
[-C--:B------:R-:W-:Y:S03]  /*11830*/  HMMA.16816.F32 R76, R180, R186.reuse, R76 ;  /* 0x000000bab44c723c */ /* 0x080fe6000000184c */
[----:B--2---:R-:W-:Y:S05]  /*11840*/  LDSM.16.M88.4 R196, [R223+0x8100] ;  /* 0x00810000dfc4783b */ /* 0x004fea0000000200 */
[C---:B------:R-:W-:Y:S01]  /*11850*/  HMMA.16816.F32 R80, R172.reuse, R186, R80 ;  /* 0x000000baac50723c */ /* 0x040fe20000001850 */
[----:B-----5:R-:W1:Y:S06]  /*11860*/  LDSM.16.M88.4 R168, [R222+0x3100] ;  /* 0x00310000dea8783b */ /* 0x020e6c0000000200 */
[----:B------:R-:W2:Y:S01]  /*11870*/  LDSM.16.M88.4 R204, [R222+0x4100] ;  /* 0x00410000decc783b */ /* 0x000ea20000000200 */
[-C--:B------:R-:W-:Y:S05]  /*11880*/  HMMA.16816.F32 R84, R172, R188.reuse, R84 ;  /* 0x000000bcac54723c */ /* 0x080fea0000001854 */
[----:B------:R-:W3:Y:S03]  /*11890*/  LDSM.16.M88.4 R208, [R222+0x4900] ;  /* 0x00490000ded0783b */ /* 0x000ee60000000200 */
[C---:B------:R-:W-:Y:S03]  /*118a0*/  HMMA.16816.F32 R88, R180.reuse, R188, R88 ;  /* 0x000000bcb458723c */ /* 0x040fe60000001858 */
[----:B------:R-:W-:Y:S05]  /*118b0*/  LDSM.16.M88.4 R176, [R221+0x6100] ;  /* 0x00610000ddb0783b */ /* 0x000fea0000000200 */
[-C--:B------:R-:W-:Y:S01]  /*118c0*/  HMMA.16816.F32 R92, R180, R190.reuse, R92 ;  /* 0x000000beb45c723c */ /* 0x080fe2000000185c */
[----:B------:R-:W-:Y:S06]  /*118d0*/  LDSM.16.M88.4 R180, [R212] ;  /* 0x00000000d4b4783b */ /* 0x000fec0000000200 */
[----:B------:R-:W-:Y:S01]  /*118e0*/  LDSM.16.M88.4 R184, [R221+0x8100] ;  /* 0x00810000ddb8783b */ /* 0x000fe20000000200 */
[----:B------:R-:W-:Y:S05]  /*118f0*/  HMMA.16816.F32 R96, R172, R190, R96 ;  /* 0x000000beac60723c */ /* 0x000fea0000001860 */
[----:B------:R-:W4:Y:S03]  /*11900*/  LDSM.16.M88.4 R172, [R222+0x5100] ;  /* 0x00510000deac783b */ /* 0x000f260000000200 */
[-C--:B-1----:R-:W-:Y:S03]  /*11910*/  HMMA.16816.F32 R4, R192, R168.reuse, R4 ;  /* 0x000000a8c004723c */ /* 0x082fe60000001804 */
[----:B------:R-:W-:Y:S05]  /*11920*/  LDSM.16.M88.4 R188, [R212+0x800] ;  /* 0x00080000d4bc783b */ /* 0x000fea0000000200 */
        /* <DEDUP_REMOVED lines=8> */
[----:B------:R-:W5:Y:S07]  /*119b0*/  LDSM.16.M88.4 R200, [R212+0x1000] ;  /* 0x00100000d4c8783b */ /* 0x000f6e0000000200 */
[-C--:B--2---:R-:W-:Y:S08]  /*119c0*/  HMMA.16816.F32 R36, R192, R204.reuse, R36 ;  /* 0x000000ccc024723c */ /* 0x084ff00000001824 */
[C---:B------:R-:W-:Y:S08]  /*119d0*/  HMMA.16816.F32 R40, R196.reuse, R204, R40 ;  /* 0x000000ccc428723c */ /* 0x040ff00000001828 */
[-C--:B------:R-:W-:Y:S08]  /*119e0*/  HMMA.16816.F32 R44, R196, R206.reuse, R44 ;  /* 0x000000cec42c723c */ /* 0x080ff0000000182c */
[C---:B------:R-:W-:Y:S01]  /*119f0*/  HMMA.16816.F32 R48, R192.reuse, R206, R48 ;  /* 0x000000cec030723c */ /* 0x040fe20000001830 */
[----:B------:R-:W2:Y:S07]  /*11a00*/  LDSM.16.M88.4 R204, [R212+0x1800] ;  /* 0x00180000d4cc783b */ /* 0x000eae0000000200 */
[-C--:B---3--:R-:W-:Y:S08]  /*11a10*/  HMMA.16816.F32 R52, R192, R208.reuse, R52 ;  /* 0x000000d0c034723c */ /* 0x088ff00000001834 */
[C---:B------:R-:W-:Y:S08]  /*11a20*/  HMMA.16816.F32 R56, R196.reuse, R208, R56 ;  /* 0x000000d0c438723c */ /* 0x040ff00000001838 */
[-C--:B------:R-:W-:Y:S08]  /*11a30*/  HMMA.16816.F32 R60, R196, R210.reuse, R60 ;  /* 0x000000d2c43c723c */ /* 0x080ff0000000183c */
[C---:B------:R-:W-:Y:S01]  /*11a40*/  HMMA.16816.F32 R64, R192.reuse, R210, R64 ;  /* 0x000000d2c040723c */ /* 0x040fe20000001840 */
[----:B------:R-:W3:Y:S07]  /*11a50*/  LDSM.16.M88.4 R208, [R212+0x2000] ;  /* 0x00200000d4d0783b */ /* 0x000eee0000000200 */
[-C--:B----4-:R-:W-:Y:S08]  /*11a60*/  HMMA.16816.F32 R68, R192, R172.reuse, R68 ;  /* 0x000000acc044723c */ /* 0x090ff00000001844 */
[C---:B------:R-:W-:Y:S08]  /*11a70*/  HMMA.16816.F32 R72, R196.reuse, R172, R72 ;  /* 0x000000acc448723c */ /* 0x040ff00000001848 */
[-C--:B------:R-:W-:Y:S08]  /*11a80*/  HMMA.16816.F32 R76, R196, R174.reuse, R76 ;  /* 0x000000aec44c723c */ /* 0x080ff0000000184c */
[C---:B------:R-:W-:Y:S01]  /*11a90*/  HMMA.16816.F32 R80, R192.reuse, R174, R80 ;  /* 0x000000aec050723c */ /* 0x040fe20000001850 */
[----:B------:R-:W4:Y:S01]  /*11aa0*/  LDSM.16.M88.4 R172, [R212+0x2800] ;  /* 0x00280000d4ac783b */ /* 0x000f220000000200 */
[----:B------:R-:W-:Y:S05]  /*11ab0*/  DEPBAR.LE SB0, 0x0 ;  /* 0x000080000000791a */ /* 0x000fea0000000000 */
[----:B------:R-:W-:Y:S01]  /*11ac0*/  BAR.SYNC.DEFER_BLOCKING 0x0 ;  /* 0x0000000000007b1d */ /* 0x000fe20000010000 */
[-C--:B-1----:R-:W-:Y:S08]  /*11ad0*/  HMMA.16816.F32 R84, R192, R168.reuse, R84 ;  /* 0x000000a8c054723c */ /* 0x082ff00000001854 */
[C---:B------:R-:W-:Y:S08]  /*11ae0*/  HMMA.16816.F32 R88, R196.reuse, R168, R88 ;  /* 0x000000a8c458723c */ /* 0x040ff00000001858 */
[-C--:B------:R-:W-:Y:S08]  /*11af0*/  HMMA.16816.F32 R92, R196, R170.reuse, R92 ;  /* 0x000000aac45c723c */ /* 0x080ff0000000185c */
[----:B------:R-:W-:Y:S08]  /*11b00*/  HMMA.16816.F32 R96, R192, R170, R96 ;  /* 0x000000aac060723c */ /* 0x000ff00000001860 */
        /* <DEDUP_REMOVED lines=8> */
[-C--:B-----5:R-:W-:Y:S08]  /*11b90*/  HMMA.16816.F32 R36, R176, R200.reuse, R36 ;  /* 0x000000c8b024723c */ /* 0x0a0ff00000001824 */
[C---:B------:R-:W-:Y:S08]  /*11ba0*/  HMMA.16816.F32 R40, R184.reuse, R200, R40 ;  /* 0x000000c8b828723c */ /* 0x040ff00000001828 */
[-C--:B------:R-:W-:Y:S08]  /*11bb0*/  HMMA.16816.F32 R44, R184, R202.reuse, R44 ;  /* 0x000000cab82c723c */ /* 0x080ff0000000182c */
[C---:B------:R-:W-:Y:S08]  /*11bc0*/  HMMA.16816.F32 R48, R176.reuse, R202, R48 ;  /* 0x000000cab030723c */ /* 0x040ff00000001830 */
[-C--:B--2---:R-:W-:Y:S08]  /*11bd0*/  HMMA.16816.F32 R52, R176, R204.reuse, R52 ;  /* 0x000000ccb034723c */ /* 0x084ff00000001834 */
[C---:B------:R-:W-:Y:S08]  /*11be0*/  HMMA.16816.F32 R56, R184.reuse, R204, R56 ;  /* 0x000000ccb838723c */ /* 0x040ff00000001838 */
[-C--:B------:R-:W-:Y:S08]  /*11bf0*/  HMMA.16816.F32 R60, R184, R206.reuse, R60 ;  /* 0x000000ceb83c723c */ /* 0x080ff0000000183c */
[C---:B------:R-:W-:Y:S08]  /*11c00*/  HMMA.16816.F32 R64, R176.reuse, R206, R64 ;  /* 0x000000ceb040723c */ /* 0x040ff00000001840 */
[-C--:B---3--:R-:W-:Y:S08]  /*11c10*/  HMMA.16816.F32 R68, R176, R208.reuse, R68 ;  /* 0x000000d0b044723c */ /* 0x088ff00000001844 */
        /* <DEDUP_REMOVED lines=66> */
.L_x_547:
[----:B-1----:R-:W-:Y:S01]  /*12040*/  IMAD.MOV.U32 R174, RZ, RZ, R237 ;  /* 0x000000ffffae7224 */ /* 0x002fe200078e00ed */
[----:B------:R-:W-:Y:S01]  /*12050*/  PLOP3.LUT P1, PT, PT, PT, UP2, 0x80, 0x0 ;  /* 0x000000000000781c */ /* 0x000fe20003f2f028 */
[----:B------:R-:W0:Y:S01]  /*12060*/  LDGDEPBAR ;  /* 0x00000000000079af */ /* 0x000e220000000000 */
[----:B------:R-:W-:Y:S01]  /*12070*/  PLOP3.LUT P0, PT, PT, PT, UP2, 0x80, 0x0 ;  /* 0x000000000000781c */ /* 0x000fe20003f0f028 */
[----:B------:R-:W-:Y:S02]  /*12080*/  IMAD R169, R244, -0x60, RZ ;  /* 0xffffffa0f4a97824 */ /* 0x000fe400078e02ff */
[----:B------:R-:W-:Y:S02]  /*12090*/  IMAD.U32 R170, RZ, RZ, UR8 ;  /* 0x00000008ffaa7e24 */ /* 0x000fe4000f8e00ff */
[----:B------:R-:W-:Y:S06]  /*120a0*/  IMAD.IADD R3, R169, 0x1, -R238 ;  /* 0x00000001a9037824 */ /* 0x000fec00078e0aee */
[----:B------:R-:W-:Y:S05]  /*120b0*/  @P1 IMAD.HI.U32 R0, R237, c[0x0][0x2c8], RZ ;  /* 0x0000b200ed001a27 */ /* 0x000fea00078e00ff */
[----:B------:R-:W-:Y:S02]  /*120c0*/  @P0 SHF.R.U32.HI R174, RZ, c[0x0][0x2cc], R0 ;  /* 0x0000b300ffae0a19 */ /* 0x000fe40000011600 */
[----:B------:R-:W-:Y:S02]  /*120d0*/  PLOP3.LUT P0, PT, PT, PT, UP1, 0x40, 0x0 ;  /* 0x000000000000781c */ /* 0x000fe40003f0e818 */
[----:B------:R-:W-:Y:S01]  /*120e0*/  IADD3 R0, -R238, 0x1, R169 ;  /* 0x00000001ee007810 */ /* 0x000fe20007ffe1a9 */
[----:B------:R-:W1:Y:S03]  /*120f0*/  SHFL.IDX PT, R2, R174, RZ, 0x1c1f ;  /* 0x001c1fffae027589 */ /* 0x000e6600000e0000 */
[----:B------:R-:W-:Y:S04]  /*12100*/  IADD3 R170, R0, -c[0x0][0x168], R170 ;  /* 0x80005a0000aa7a10 */ /* 0x000fe80007ffe0aa */
        /* <DEDUP_REMOVED lines=20> */
.L_x_550:
[----:B------:R-:W-:Y:S04]  /*12250*/  MOV R0, c[0x0][0x32c] ;  /* 0x0000cb0000007a02 */ /* 0x000fe80000000f00 */
[----:B------:R-:W-:Y:S11]  /*12260*/  ISETP.NE.AND P0, PT, R0, 0x1, PT ;  /* 0x000000010000780c */ /* 0x000ff60003f05270 */
[----:B------:R-:W-:Y:S02]  /*12270*/  @!UPT UIADD3 URZ, URZ, URZ, URZ ;  /* 0x0000003f3f3ff290 */ /* 0x000fe4000fffe03f */
[----:B------:R-:W-:Y:S05]  /*12280*/  @P0 IMAD.HI.U32 R0, R2, c[0x0][0x330], RZ ;  /* 0x0000cc0002000a27 */ /* 0x000fea00078e00ff */
[----:B------:R-:W-:Y:S02]  /*12290*/  @P0 SHF.R.U32.HI R2, RZ, c[0x0][0x334], R0 ;  /* 0x0000cd00ff020a19 */ /* 0x000fe40000011600 */
.L_x_551:
[----:B------:R-:W-:Y:S05]  /*122a0*/  BSYNC B0 ;  /* 0x0000000000007941 */ /* 0x000fea0003800000 */
.L_x_549:
[----:B------:R-:W-:Y:S05]  /*122b0*/  IMAD R2, R2, c[0x0][0x32c], R3 ;  /* 0x0000cb0002027a24 */ /* 0x000fea00078e0203 */
[----:B------:R-:W-:Y:S02]  /*122c0*/  IADD3 R0, R2, c[0x0][0x32c], RZ ;  /* 0x0000cb0002007a10 */ /* 0x000fe40007ffe0ff */
[----:B------:R-:W-:Y:S02]  /*122d0*/  IMNMX R171, R171, R2, !PT ;  /* 0x00000002abab7217 */ /* 0x000fe40007800200 */
[----:B------:R-:W-:Y:S02]  /*122e0*/  IMNMX R177, R177, R0, PT ;  /* 0x00000000b1b17217 */ /* 0x000fe40003800200 */
.L_x_548:
        /* <DEDUP_REMOVED lines=20> */
.L_x_554:
[----:B------:R-:W-:Y:S04]  /*12430*/  MOV R0, 0x1 ;  /* 0x0000000100007802 */ /* 0x000fe80000000f00 */
[----:B------:R-:W-:Y:S11]  /*12440*/  ISETP.NE.AND P0, PT, R0, c[0x0][0x32c], PT ;  /* 0x0000cb0000007a0c */ /* 0x000ff60003f05270 */
[----:B------:R-:W-:Y:S02]  /*12450*/  @!UPT UIADD3 URZ, URZ, URZ, URZ ;  /* 0x0000003f3f3ff290 */ /* 0x000fe4000fffe03f */
[----:B------:R-:W-:Y:S05]  /*12460*/  @P0 IMAD.HI.U32 R0, R2, c[0x0][0x330], RZ ;  /* 0x0000cc0002000a27 */ /* 0x000fea00078e00ff */
[----:B------:R-:W-:Y:S02]  /*12470*/  @P0 SHF.R.U32.HI R2, RZ, c[0x0][0x334], R0 ;  /* 0x0000cd00ff020a19 */ /* 0x000fe40000011600 */
.L_x_555:
[----:B------:R-:W-:Y:S05]  /*12480*/  BSYNC B0 ;  /* 0x0000000000007941 */ /* 0x000fea0003800000 */
.L_x_553:
[----:B------:R-:W-:Y:S05]  /*12490*/  IMAD R2, R2, c[0x0][0x32c], R3 ;  /* 0x0000cb0002027a24 */ /* 0x000fea00078e0203 */
[----:B------:R-:W-:Y:S02]  /*124a0*/  IADD3 R0, R2, c[0x0][0x32c], RZ ;  /* 0x0000cb0002007a10 */ /* 0x000fe40007ffe0ff */
[----:B------:R-:W-:Y:S02]  /*124b0*/  IMNMX R180, R180, R2, !PT ;  /* 0x00000002b4b47217 */ /* 0x000fe40007800200 */
[----:B------:R-:W-:Y:S02]  /*124c0*/  IMNMX R182, R182, R0, PT ;  /* 0x00000000b6b67217 */ /* 0x000fe40003800200 */
.L_x_552:
[C---:B------:R-:W-:Y:S02]  /*124d0*/  ISETP.GE.AND P0, PT, R169.reuse, 0x2, PT ;  /* 0x00000002a900780c */ /* 0x040fe40003f06270 */
[----:B------:R-:W-:Y:S02]  /*124e0*/  ISETP.GE.AND P2, PT, R169, 0xa, PT ;  /* 0x0000000aa900780c */ /* 0x000fe40003f46270 */
[----:B------:R-:W-:Y:S02]  /*124f0*/  P2R R181, PR, RZ, 0x1 ;  /* 0x00000001ffb57803 */ /* 0x000fe40000000000 */
[----:B------:R-:W-:Y:S02]  /*12500*/  ISETP.GT.AND P0, PT, R171, 0x1, !P0 ;  /* 0x00000001ab00780c */ /* 0x000fe40004704270 */
[----:B------:R-:W-:Y:S02]  /*12510*/  ISETP.GE.AND P1, PT, R169, 0x9, PT ;  /* 0x00000009a900780c */ /* 0x000fe40003f26270 */
[----:B------:R-:W-:Y:S02]  /*12520*/  ISETP.LT.OR P0, PT, R177, 0x2, P0 ;  /* 0x00000002b100780c */ /* 0x000fe40000701670 */
[----:B------:R-:W-:Y:S02]  /*12530*/  P2R R179, PR, RZ, 0x2 ;  /* 0x00000002ffb37803 */ /* 0x000fe40000000000 */
[----:B------:R-:W-:Y:S02]  /*12540*/  FSEL R2, R5, -INF , !P0 ;  /* 0xff80000005027808 */ /* 0x000fe40004000000 */
[C---:B------:R-:W-:Y:S02]  /*12550*/  ISETP.GT.AND P0, PT, R171.reuse, 0x9, !P2 ;  /* 0x00000009ab00780c */ /* 0x040fe40005704270 */
[----:B------:R-:W-:Y:S02]  /*12560*/  ISETP.GT.AND P1, PT, R171, 0x8, !P1 ;  /* 0x00000008ab00780c */ /* 0x000fe40004f24270 */
[----:B------:R-:W-:Y:S02]  /*12570*/  P2R R183, PR, RZ, 0x4 ;  /* 0x00000004ffb77803 */ /* 0x000fe40000000000 */
[----:B------:R-:W-:Y:S02]  /*12580*/  ISETP.LT.OR P0, PT, R177, 0xa, P0 ;  /* 0x0000000ab100780c */ /* 0x000fe40000701670 */
[----:B------:R-:W-:Y:S02]  /*12590*/  ISETP.GE.AND P2, PT, R169, 0x11, PT ;  /* 0x00000011a900780c */ /* 0x000fe40003f46270 */
[----:B------:R-:W-:Y:S02]  /*125a0*/  ISETP.LT.OR P1, PT, R177, 0x9, P1 ;  /* 0x00000009b100780c */ /* 0x000fe40000f21670 */
[----:B------:R-:W-:Y:S02]  /*125b0*/  FSEL R0, R17, -INF , !P0 ;  /* 0xff80000011007808 */ /* 0x000fe40004000000 */
[----:B------:R-:W-:Y:S02]  /*125c0*/  ISETP.GT.AND P0, PT, R171, 0x10, !P2 ;  /* 0x00000010ab00780c */ /* 0x000fe40005704270 */
[----:B------:R-:W-:Y:S02]  /*125d0*/  FSEL R5, R16, -INF , !P1 ;  /* 0xff80000010057808 */ /* 0x000fe40004800000 */
[----:B------:R-:W-:Y:S02]  /*125e0*/  ISETP.LT.OR P0, PT, R177, 0x11, P0 ;  /* 0x00000011b100780c */ /* 0x000fe40000701670 */
[----:B------:R-:W-:Y:S02]  /*125f0*/  ISETP.GE.AND P1, PT, R169, 0x12, PT ;  /* 0x00000012a900780c */ /* 0x000fe40003f26270 */
[----:B------:R-:W-:Y:S02]  /*12600*/  FSEL R20, R20, -INF , !P0 ;  /* 0xff80000014147808 */ /* 0x000fe40004000000 */
[----:B------:R-:W-:Y:S02]  /*12610*/  ISETP.GT.AND P0, PT, R171, 0x11, !P1 ;  /* 0x00000011ab00780c */ /* 0x000fe40004f04270 */
[----:B------:R-:W-:Y:S02]  /*12620*/  P2R R245, PR, RZ, 0x2 ;  /* 0x00000002fff57803 */ /* 0x000fe40000000000 */
[----:B------:R-:W-:Y:S02]  /*12630*/  ISETP.LT.OR P0, PT, R177, 0x12, P0 ;  /* 0x00000012b100780c */ /* 0x000fe40000701670 */
[----:B------:R-:W-:Y:S02]  /*12640*/  ISETP.GE.AND P1, PT, R169, 0x19, PT ;  /* 0x00000019a900780c */ /* 0x000fe40003f26270 */
[----:B------:R-:W-:Y:S02]  /*12650*/  FSEL R16, R21, -INF , !P0 ;  /* 0xff80000015107808 */ /* 0x000fe40004000000 */
[----:B------:R-:W-:Y:S02]  /*12660*/  ISETP.GT.AND P0, PT, R171, 0x18, !P1 ;  /* 0x00000018ab00780c */ /* 0x000fe40004f04270 */
[----:B------:R-:W-:Y:S01]  /*12670*/  P2R R211, PR, RZ, 0x2 ;  /* 0x00000002ffd37803 */ /* 0x000fe20000000000 */
[----:B------:R1:W-:Y:S01]  /*12680*/  STL [R1+0x8], R16 ;  /* 0x0000081001007387 */ /* 0x0003e20000100800 */
[----:B------:R-:W-:Y:S02]  /*12690*/  ISETP.LT.OR P0, PT, R177, 0x19, P0 ;  /* 0x00000019b100780c */ /* 0x000fe40000701670 */
[C---:B------:R-:W-:Y:S02]  /*126a0*/  ISETP.GE.AND P1, PT, R169.reuse, 0x1a, PT ;  /* 0x0000001aa900780c */ /* 0x040fe40003f26270 */
[C---:B------:R-:W-:Y:S02]  /*126b0*/  ISETP.GE.AND P6, PT, R169.reuse, 0x52, PT ;  /* 0x00000052a900780c */ /* 0x040fe40003fc6270 */
[----:B------:R-:W-:Y:S02]  /*126c0*/  P2R R209, PR, RZ, 0x2 ;  /* 0x00000002ffd17803 */ /* 0x000fe40000000000 */
[C---:B------:R-:W-:Y:S02]  /*126d0*/  ISETP.GE.AND P5, PT, R169.reuse, 0x59, PT ;  /* 0x00000059a900780c */ /* 0x040fe40003fa6270 */
[----:B------:R-:W-:Y:S02]  /*126e0*/  P2R R249, PR, RZ, 0x4 ;  /* 0x00000004fff97803 */ /* 0x000fe40000000000 */
[----:B------:R-:W-:Y:S02]  /*126f0*/  ISETP.GE.AND P2, PT, R169, 0x1, PT ;  /* 0x00000001a900780c */ /* 0x000fe40003f46270 */
[----:B-1----:R-:W-:Y:S02]  /*12700*/  FSEL R16, R32, -INF , !P0 ;  /* 0xff80000020107808 */ /* 0x002fe40004000000 */
[----:B------:R-:W-:Y:S02]  /*12710*/  ISETP.GT.AND P0, PT, R171, 0x19, !P1 ;  /* 0x00000019ab00780c */ /* 0x000fe40004f04270 */
[----:B------:R-:W-:Y:S02]  /*12720*/  ISETP.GE.AND P1, PT, R169, 0x21, PT ;  /* 0x00000021a900780c */ /* 0x000fe40003f26270 */
[----:B------:R-:W-:Y:S02]  /*12730*/  ISETP.LT.OR P0, PT, R177, 0x1a, P0 ;  /* 0x0000001ab100780c */ /* 0x000fe40000701670 */
[----:B------:R-:W-:Y:S02]  /*12740*/  P2R R203, PR, RZ, 0x2 ;  /* 0x00000002ffcb7803 */ /* 0x000fe40000000000 */
        /* <DEDUP_REMOVED lines=9> */
[----:B------:R-:W-:Y:S01]  /*127e0*/  STL [R1], R17 ;  /* 0x0000001101007387 */ /* 0x000fe20000100800 */
[----:B------:R-:W-:Y:S02]  /*127f0*/  ISETP.LT.OR P0, PT, R177, 0x22, P0 ;  /* 0x00000022b100780c */ /* 0x000fe40000701670 */
[----:B------:R-:W-:Y:S01]  /*12800*/  P2R R208, PR, RZ, 0x2 ;  /* 0x00000002ffd07803 */ /* 0x000fe20000000000 */
[----:B------:R-:W1:Y:S01]  /*12810*/  SHFL.IDX PT, R17, R174, 0x2, 0x1c1f ;  /* 0x005c1f00ae117f89 */ /* 0x000e6200000e0000 */
        /* <DEDUP_REMOVED lines=13> */
[----:B------:R-:W-:Y:S04]  /*128f0*/  ISETP.LT.OR P0, PT, R177, 0x31, P0 ;  /* 0x00000031b100780c */ /* 0x000fe80000701670 */
[----:B------:R-:W-:Y:S02]  /*12900*/  FSEL R201, R52, -INF , !P0 ;  /* 0xff80000034c97808 */ /* 0x000fe40004000000 */
[----:B------:R-:W-:Y:S02]  /*12910*/  ISETP.GT.AND P0, PT, R171, 0x31, !P1 ;  /* 0x00000031ab00780c */ /* 0x000fe40004f04270 */
[----:B------:R-:W-:Y:S02]  /*12920*/  P2R R52, PR, RZ, 0x2 ;  /* 0x00000002ff347803 */ /* 0x000fe40000000000 */
        /* <DEDUP_REMOVED lines=22> */
[----:B------:R-:W-:Y:S01]  /*12a90*/  FSEL R185, R69, -INF , !P0 ;  /* 0xff80000045b97808 */ /* 0x000fe20004000000 */
[--C-:B-1----:R-:W-:Y:S01]  /*12aa0*/  IMAD.IADD R69, R170, 0x1, R17.reuse ;  /* 0x00000001aa457824 */ /* 0x102fe200078e0211 */
[----:B------:R-:W-:Y:S02]  /*12ab0*/  ISETP.GT.AND P0, PT, R171, 0x48, !P1 ;  /* 0x00000048ab00780c */ /* 0x000fe40004f04270 */
[----:B------:R-:W-:Y:S02]  /*12ac0*/  P2R R32, PR, RZ, 0x2 ;  /* 0x00000002ff207803 */ /* 0x000fe40000000000 */
[----:B------:R-:W-:Y:S02]  /*12ad0*/  ISETP.LT.OR P0, PT, R177, 0x49, P0 ;  /* 0x00000049b100780c */ /* 0x000fe40000701670 */
[----:B------:R-:W-:Y:S02]  /*12ae0*/  ISETP.GE.AND P1, PT, R169, 0x4a, PT ;  /* 0x0000004aa900780c */ /* 0x000fe40003f26270 */
[----:B------:R-:W-:Y:S01]  /*12af0*/  FSEL R176, R80, -INF , !P0 ;  /* 0xff80000050b07808 */ /* 0x000fe20004000000 */
[----:B------:R-:W-:Y:S01]  /*12b00*/  IMAD.IADD R80, R173, 0x1, R17 ;  /* 0x00000001ad507824 */ /* 0x000fe200078e0211 */
[----:B------:R-:W-:Y:S02]  /*12b10*/  ISETP.GT.AND P0, PT, R171, 0x49, !P1 ;  /* 0x00000049ab00780c */ /* 0x000fe40004f04270 */
[----:B------:R-:W-:Y:S02]  /*12b20*/  P2R R21, PR, RZ, 0x2 ;  /* 0x00000002ff157803 */ /* 0x000fe40000000000 */
[----:B------:R-:W-:Y:S02]  /*12b30*/  ISETP.LT.OR P0, PT, R177, 0x4a, P0 ;  /* 0x0000004ab100780c */ /* 0x000fe40000701670 */
[----:B------:R-:W-:Y:S02]  /*12b40*/  ISETP.GE.AND P1, PT, R169, 0x51, PT ;  /* 0x00000051a900780c */ /* 0x000fe40003f26270 */
[----:B------:R-:W-:Y:S02]  /*12b50*/  FSEL R175, R81, -INF , !P0 ;  /* 0xff80000051af7808 */ /* 0x000fe40004000000 */
[----:B------:R-:W-:Y:S02]  /*12b60*/  ISETP.GT.AND P0, PT, R171, 0x50, !P1 ;  /* 0x00000050ab00780c */ /* 0x000fe40004f04270 */
[----:B------:R-:W-:Y:S02]  /*12b70*/  P2R R68, PR, RZ, 0x4 ;  /* 0x00000004ff447803 */ /* 0x000fe40000000000 */
        /* <DEDUP_REMOVED lines=11> */
[----:B------:R-:W-:Y:S04]  /*12c30*/  ISETP.GE.AND P0, PT, R169, 0x5a, PT ;  /* 0x0000005aa900780c */ /* 0x000fe80003f06270 */
        /* <DEDUP_REMOVED lines=21> */
.L_x_558:
[----:B------:R-:W-:Y:S04]  /*12d90*/  MOV R4, c[0x0][0x32c] ;  /* 0x0000cb0000047a02 */ /* 0x000fe80000000f00 */
[----:B------:R-:W-:Y:S11]  /*12da0*/  ISETP.NE.AND P2, PT, R4, 0x1, PT ;  /* 0x000000010400780c */ /* 0x000ff60003f45270 */
[----:B------:R-:W-:Y:S02]  /*12db0*/  @!UPT UIADD3 URZ, URZ, URZ, URZ ;  /* 0x0000003f3f3ff290 */ /* 0x000fe4000fffe03f */
[----:B------:R-:W-:Y:S05]  /*12dc0*/  @P2 IMAD.HI.U32 R4, R17, c[0x0][0x330], RZ ;  /* 0x0000cc0011042a27 */ /* 0x000fea00078e00ff */
[----:B------:R-:W-:Y:S02]  /*12dd0*/  @P2 SHF.R.U32.HI R17, RZ, c[0x0][0x334], R4 ;  /* 0x0000cd00ff112a19 */ /* 0x000fe40000011604 */
.L_x_559:
[----:B------:R-:W-:Y:S05]  /*12de0*/  BSYNC B0 ;  /* 0x0000000000007941 */ /* 0x000fea0003800000 */
.L_x_557:
[----:B------:R-:W-:Y:S05]  /*12df0*/  IMAD R17, R17, c[0x0][0x32c], R3 ;  /* 0x0000cb0011117a24 */ /* 0x000fea00078e0203 */
[----:B------:R-:W-:Y:S02]  /*12e00*/  IADD3 R4, R17, c[0x0][0x32c], RZ ;  /* 0x0000cb0011047a10 */ /* 0x000fe40007ffe0ff */
[----:B------:R-:W-:Y:S02]  /*12e10*/  IMNMX R69, R69, R17, !PT ;  /* 0x0000001145457217 */ /* 0x000fe40007800200 */
[----:B------:R-:W-:Y:S02]  /*12e20*/  IMNMX R80, R80, R4, PT ;  /* 0x0000000450507217 */ /* 0x000fe40003800200 */
.L_x_556:
[----:B------:R-:W-:Y:S02]  /*12e30*/  ISETP.NE.AND P2, PT, R179, RZ, PT ;  /* 0x000000ffb300720c */ /* 0x000fe40003f45270 */
[----:B------:R-:W-:Y:S02]  /*12e40*/  P2R R84, PR, RZ, 0x10 ;  /* 0x00000010ff547803 */ /* 0x000fe40000000000 */
[----:B------:R-:W-:Y:S02]  /*12e50*/  ISETP.GT.AND P2, PT, R180, 0x8, !P2 ;  /* 0x00000008b400780c */ /* 0x000fe40005744270 */
[----:B------:R-:W-:Y:S02]  /*12e60*/  ISETP.NE.AND P4, PT, R32, RZ, PT ;  /* 0x000000ff2000720c */ /* 0x000fe40003f85270 */
[----:B------:R-:W-:Y:S02]  /*12e70*/  ISETP.LT.OR P2, PT, R182, 0x9, P2 ;  /* 0x00000009b600780c */ /* 0x000fe40001741670 */
[----:B------:R-:W-:Y:S02]  /*12e80*/  P2R R81, PR, RZ, 0x8 ;  /* 0x00000008ff517803 */ /* 0x000fe40000000000 */
[----:B------:R-:W-:Y:S02]  /*12e90*/  FSEL R4, R18, -INF , !P2 ;  /* 0xff80000012047808 */ /* 0x000fe40005000000 */
[----:B------:R-:W-:Y:S02]  /*12ea0*/  ISETP.NE.AND P2, PT, R183, RZ, PT ;  /* 0x000000ffb700720c */ /* 0x000fe40003f45270 */
[----:B------:R-:W-:Y:S02]  /*12eb0*/  ISETP.NE.AND P3, PT, R21, RZ, PT ;  /* 0x000000ff1500720c */ /* 0x000fe40003f65270 */
[----:B------:R-:W-:Y:S04]  /*12ec0*/  ISETP.GT.AND P2, PT, R180, 0x9, !P2 ;  /* 0x00000009b400780c */ /* 0x000fe80005744270 */
[----:B------:R-:W-:Y:S04]  /*12ed0*/  ISETP.LT.OR P2, PT, R182, 0xa, P2 ;  /* 0x0000000ab600780c */ /* 0x000fe80001741670 */
[----:B------:R-:W-:Y:S02]  /*12ee0*/  FSEL R19, R19, -INF , !P2 ;  /* 0xff80000013137808 */ /* 0x000fe40005000000 */
[----:B------:R-:W-:Y:S04]  /*12ef0*/  ISETP.NE.AND P2, PT, R249, RZ, PT ;  /* 0x000000fff900720c */ /* 0x000fe80003f45270 */
[----:B------:R-:W-:Y:S04]  /*12f00*/  ISETP.GT.AND P2, PT, R180, 0x10, !P2 ;  /* 0x00000010b400780c */ /* 0x000fe80005744270 */
[----:B------:R-:W-:Y:S04]  /*12f10*/  ISETP.LT.OR P2, PT, R182, 0x11, P2 ;  /* 0x00000011b600780c */ /* 0x000fe80001741670 */
[----:B------:R-:W-:Y:S02]  /*12f20*/  FSEL R18, R22, -INF , !P2 ;  /* 0xff80000016127808 */ /* 0x000fe40005000000 */
[----:B------:R-:W-:Y:S02]  /*12f30*/  ISETP.NE.AND P2, PT, R245, RZ, PT ;  /* 0x000000fff500720c */ /* 0x000fe40003f45270 */
[----:B------:R-:W-:Y:S02]  /*12f40*/  P2R R22, PR, RZ, 0x10 ;  /* 0x00000010ff167803 */ /* 0x000fe40000000000 */
        /* <DEDUP_REMOVED lines=53> */
[----:B------:R-:W-:Y:S02]  /*132a0*/  ISETP.GT.AND P2, PT, R180, 0x48, !P4 ;  /* 0x00000048b400780c */ /* 0x000fe40006744270 */
[----:B------:R-:W-:Y:S02]  /*132b0*/  ISETP.NE.AND P4, PT, R68, RZ, PT ;  /* 0x000000ff4400720c */ /* 0x000fe40003f85270 */
        /* <DEDUP_REMOVED lines=11> */
[----:B------:R-:W-:Y:S04]  /*13370*/  ISETP.NE.AND P2, PT, R181, RZ, PT ;  /* 0x000000ffb500720c */ /* 0x000fe80003f45270 */
[----:B------:R-:W-:Y:S04]  /*13380*/  ISETP.GT.AND P2, PT, R180, 0x1, !P2 ;  /* 0x00000001b400780c */ /* 0x000fe80005744270 */
[----:B------:R-:W-:Y:S04]  /*13390*/  ISETP.LT.OR P2, PT, R182, 0x2, P2 ;  /* 0x00000002b600780c */ /* 0x000fe80001741670 */
[----:B------:R-:W-:Y:S02]  /*133a0*/  FSEL R7, R7, -INF , !P2 ;  /* 0xff80000007077808 */ /* 0x000fe40005000000 */
[----:B------:R-:W-:Y:S04]  /*133b0*/  ISETP.GT.AND P2, PT, R180, RZ, !P4 ;  /* 0x000000ffb400720c */ /* 0x000fe80006744270 */
        /* <DEDUP_REMOVED lines=8> */
[----:B------:R-:W-:Y:S02]  /*13440*/  ISETP.GT.AND P2, PT, R69, RZ, !P4 ;  /* 0x000000ff4500720c */ /* 0x000fe40006744270 */
[----:B------:R-:W-:Y:S01]  /*13450*/  ISETP.NE.AND P4, PT, R22, RZ, PT ;  /* 0x000000ff1600720c */ /* 0x000fe20003f85270 */
[----:B------:R-:W-:Y:S01]  /*13460*/  IMAD.IADD R22, R173, 0x1, R23 ;  /* 0x00000001ad167824 */ /* 0x000fe200078e0217 */
        /* <DEDUP_REMOVED lines=74> */
[----:B------:R-:W-:Y:S02]  /*13910*/  ISETP.GT.AND P2, PT, R69, 0x49, !P3 ;  /* 0x000000494500780c */ /* 0x000fe40005f44270 */
[----:B------:R-:W-:Y:S02]  /*13920*/  ISETP.NE.AND P3, PT, R81, RZ, PT ;  /* 0x000000ff5100720c */ /* 0x000fe40003f65270 */
        /* <DEDUP_REMOVED lines=32> */
.L_x_562:
[----:B------:R-:W-:Y:S04]  /*13b30*/  MOV R23, c[0x0][0x32c] ;  /* 0x0000cb0000177a02 */ /* 0x000fe80000000f00 */
[----:B------:R-:W-:Y:S11]  /*13b40*/  ISETP.NE.AND P2, PT, R23, 0x1, PT ;  /* 0x000000011700780c */ /* 0x000ff60003f45270 */
[----:B------:R-:W-:Y:S02]  /*13b50*/  @!UPT UIADD3 URZ, URZ, URZ, URZ ;  /* 0x0000003f3f3ff290 */ /* 0x000fe4000fffe03f */
[----:B------:R-:W-:Y:S05]  /*13b60*/  @P2 IMAD.HI.U32 R23, R24, c[0x0][0x330], RZ ;  /* 0x0000cc0018172a27 */ /* 0x000fea00078e00ff */
[----:B------:R-:W-:Y:S02]  /*13b70*/  @P2 SHF.R.U32.HI R24, RZ, c[0x0][0x334], R23 ;  /* 0x0000cd00ff182a19 */ /* 0x000fe40000011617 */
.L_x_563:
[----:B------:R-:W-:Y:S05]  /*13b80*/  BSYNC B0 ;  /* 0x0000000000007941 */ /* 0x000fea0003800000 */
.L_x_561:
[----:B------:R-:W-:Y:S05]  /*13b90*/  IMAD R3, R24, c[0x0][0x32c], R3 ;  /* 0x0000cb0018037a24 */ /* 0x000fea00078e0203 */
[----:B------:R-:W-:Y:S02]  /*13ba0*/  IADD3 R23, R3, c[0x0][0x32c], RZ ;  /* 0x0000cb0003177a10 */ /* 0x000fe40007ffe0ff */
[----:B------:R-:W-:Y:S02]  /*13bb0*/  IMNMX R170, R170, R3, !PT ;  /* 0x00000003aaaa7217 */ /* 0x000fe40007800200 */
[----:B------:R-:W-:Y:S02]  /*13bc0*/  IMNMX R22, R22, R23, PT ;  /* 0x0000001716167217 */ /* 0x000fe40003800200 */
.L_x_560:
[----:B------:R-:W2:Y:S01]  /*13bd0*/  LDL.LU R39, [R1+0x4] ;  /* 0x0000040001277983 */ /* 0x000ea20000300800 */
[----:B------:R-:W-:Y:S02]  /*13be0*/  ISETP.NE.AND P2, PT, R68, RZ, PT ;  /* 0x000000ff4400720c */ /* 0x000fe40003f45270 */
[----:B------:R-:W-:Y:S01]  /*13bf0*/  FMNMX.FTZ R24, R6, R166, !PT ;  /* 0x000000a606187209 */ /* 0x000fe20007810000 */
[----:B------:R-:W3:Y:S01]  /*13c00*/  LDL.LU R34, [R1+0x8] ;  /* 0x0000080001227983 */ /* 0x000ee20000300800 */
[----:B------:R-:W-:Y:S02]  /*13c10*/  ISETP.GT.AND P2, PT, R170, RZ, !P2 ;  /* 0x000000ffaa00720c */ /* 0x000fe40005744270 */
[----:B------:R-:W-:Y:S01]  /*13c20*/  FMNMX.FTZ R24, R7, R24, !PT ;  /* 0x0000001807187209 */ /* 0x000fe20007810000 */
[----:B------:R-:W4:Y:S01]  /*13c30*/  LDL.LU R3, [R1] ;  /* 0x0000000001037983 */ /* 0x000f220000300800 */
        /* <DEDUP_REMOVED lines=29> */
[----:B------:R-:W-:Y:S02]  /*13e10*/  MOV R56, R28 ;  /* 0x0000001c00387202 */ /* 0x000fe40000000f00 */
[----:B------:R-:W-:Y:S02]  /*13e20*/  FSEL R61, R26, -INF , !P2 ;  /* 0xff8000001a3d7808 */ /* 0x000fe40005000000 */
[----:B------:R-:W-:Y:S02]  /*13e30*/  ISETP.NE.AND P2, PT, R245, RZ, PT ;  /* 0x000000fff500720c */ /* 0x000fe40003f45270 */
[----:B------:R-:W-:Y:S02]  /*13e40*/  MOV R28, R85 ;  /* 0x00000055001c7202 */ /* 0x000fe40000000f00 */
[----:B------:R-:W-:Y:S02]  /*13e50*/  ISETP.GT.AND P2, PT, R170, 0x11, !P2 ;  /* 0x00000011aa00780c */ /* 0x000fe40005744270 */
[----:B------:R-:W-:Y:S02]  /*13e60*/  FMNMX.FTZ R24, R248, R24, !PT ;  /* 0x00000018f8187209 */ /* 0x000fe40007810000 */
[----:B------:R-:W-:Y:S02]  /*13e70*/  ISETP.LT.OR P2, PT, R22, 0x12, P2 ;  /* 0x000000121600780c */ /* 0x000fe40001741670 */
[----:B------:R-:W-:Y:S02]  /*13e80*/  MOV R57, R25 ;  /* 0x0000001900397202 */ /* 0x000fe40000000f00 */
        /* <DEDUP_REMOVED lines=25> */
[----:B------:R-:W-:Y:S01]  /*14020*/  FMNMX.FTZ R26, R10, R164, !PT ;  /* 0x000000a40a1a7209 */ /* 0x000fe20007810000 */
[----:B------:R-:W1:Y:S01]  /*14030*/  SHFL.BFLY PT, R25, R24, 0x2, 0x1f ;  /* 0x0c401f0018197f89 */ /* 0x000e6200000e0000 */
        /* <DEDUP_REMOVED lines=25> */
[C---:B------:R-:W-:Y:S02]  /*141d0*/  ISETP.GT.AND P1, PT, R170.reuse, 0x50, !P1 ;  /* 0x00000050aa00780c */ /* 0x040fe40004f24270 */
[----:B------:R-:W-:Y:S02]  /*141e0*/  ISETP.GT.AND P2, PT, R170, 0x31, !P2 ;  /* 0x00000031aa00780c */ /* 0x000fe40005744270 */
[C---:B------:R-:W-:Y:S02]  /*141f0*/  ISETP.LT.OR P1, PT, R22.reuse, 0x51, P1 ;  /* 0x000000511600780c */ /* 0x040fe40000f21670 */
[----:B------:R-:W-:Y:S02]  /*14200*/  ISETP.LT.OR P2, PT, R22, 0x32, P2 ;  /* 0x000000321600780c */ /* 0x000fe40001741670 */
[----:B------:R-:W-:Y:S02]  /*14210*/  ISETP.GT.AND P6, PT, R170, 0x51, !P6 ;  /* 0x00000051aa00780c */ /* 0x000fe400077c4270 */
[----:B------:R-:W-:Y:S02]  /*14220*/  FSEL R245, R59, -INF , !P2 ;  /* 0xff8000003bf57808 */ /* 0x000fe40005000000 */
[----:B------:R-:W-:Y:S02]  /*14230*/  ISETP.NE.AND P2, PT, R49, RZ, PT ;  /* 0x000000ff3100720c */ /* 0x000fe40003f45270 */
[----:B------:R-:W-:Y:S02]  /*14240*/  ISETP.LT.OR P6, PT, R22, 0x52, P6 ;  /* 0x000000521600780c */ /* 0x000fe400037c1670 */
[C---:B------:R-:W-:Y:S02]  /*14250*/  ISETP.GT.AND P2, PT, R170.reuse, 0x38, !P2 ;  /* 0x00000038aa00780c */ /* 0x040fe40005744270 */
[----:B------:R-:W-:Y:S02]  /*14260*/  ISETP.GT.AND P5, PT, R170, 0x58, !P5 ;  /* 0x00000058aa00780c */ /* 0x000fe40006fa4270 */
[C---:B------:R-:W-:Y:S02]  /*14270*/  ISETP.LT.OR P2, PT, R22.reuse, 0x39, P2 ;  /* 0x000000391600780c */ /* 0x040fe40001741670 */
[----:B------:R-:W-:Y:S02]  /*14280*/  ISETP.LT.OR P5, PT, R22, 0x59, P5 ;  /* 0x000000591600780c */ /* 0x000fe40002fa1670 */
[----:B------:R-:W-:Y:S02]  /*14290*/  FSEL R209, R62, -INF , !P2 ;  /* 0xff8000003ed17808 */ /* 0x000fe40005000000 */
[----:B------:R-:W-:Y:S02]  /*142a0*/  ISETP.NE.AND P2, PT, R48, RZ, PT ;  /* 0x000000ff3000720c */ /* 0x000fe40003f45270 */
[C---:B------:R-:W-:Y:S02]  /*142b0*/  ISETP.GT.AND P0, PT, R170.reuse, 0x59, !P0 ;  /* 0x00000059aa00780c */ /* 0x040fe40004704270 */
[----:B------:R-:W-:Y:S02]  /*142c0*/  ISETP.GT.AND P2, PT, R170, 0x39, !P2 ;  /* 0x00000039aa00780c */ /* 0x000fe40005744270 */
[C---:B------:R-:W-:Y:S02]  /*142d0*/  ISETP.LT.OR P0, PT, R22.reuse, 0x5a, P0 ;  /* 0x0000005a1600780c */ /* 0x040fe40000701670 */
[----:B------:R-:W-:Y:S02]  /*142e0*/  ISETP.LT.OR P2, PT, R22, 0x3a, P2 ;  /* 0x0000003a1600780c */ /* 0x000fe40001741670 */
[----:B------:R-:W-:Y:S02]  /*142f0*/  FSEL R90, R90, -INF , !P1 ;  /* 0xff8000005a5a7808 */ /* 0x000fe40004800000 */
[----:B------:R-:W-:Y:S02]  /*14300*/  FSEL R206, R63, -INF , !P2 ;  /* 0xff8000003fce7808 */ /* 0x000fe40005000000 */
[----:B------:R-:W-:Y:S02]  /*14310*/  ISETP.NE.AND P2, PT, R37, RZ, PT ;  /* 0x000000ff2500720c */ /* 0x000fe40003f45270 */
[----:B------:R-:W-:Y:S02]  /*14320*/  FSEL R91, R91, -INF , !P6 ;  /* 0xff8000005b5b7808 */ /* 0x000fe40007000000 */
[----:B------:R-:W-:Y:S02]  /*14330*/  ISETP.GT.AND P2, PT, R170, 0x40, !P2 ;  /* 0x00000040aa00780c */ /* 0x000fe40005744270 */
[----:B------:R-:W-:Y:S02]  /*14340*/  FSEL R94, R94, -INF , !P5 ;  /* 0xff8000005e5e7808 */ /* 0x000fe40006800000 */
[----:B------:R-:W-:Y:S02]  /*14350*/  ISETP.LT.OR P2, PT, R22, 0x41, P2 ;  /* 0x000000411600780c */ /* 0x000fe40001741670 */
[----:B------:R-:W-:Y:S02]  /*14360*/  FSEL R45, R95, -INF , !P0 ;  /* 0xff8000005f2d7808 */ /* 0x000fe40004000000 */
[----:B------:R-:W-:Y:S02]  /*14370*/  FSEL R187, R74, -INF , !P2 ;  /* 0xff8000004abb7808 */ /* 0x000fe40005000000 */
[----:B------:R-:W-:Y:S02]  /*14380*/  ISETP.NE.AND P2, PT, R33, RZ, PT ;  /* 0x000000ff2100720c */ /* 0x000fe40003f45270 */
[----:B------:R-:W-:Y:S02]  /*14390*/  FMNMX.FTZ R26, R211, R26, !PT ;  /* 0x0000001ad31a7209 */ /* 0x000fe40007810000 */
[----:B------:R-:W-:Y:S02]  /*143a0*/  ISETP.GT.AND P2, PT, R170, 0x41, !P2 ;  /* 0x00000041aa00780c */ /* 0x000fe40005744270 */
[----:B------:R-:W-:Y:S02]  /*143b0*/  FMNMX.FTZ R26, R249, R26, !PT ;  /* 0x0000001af91a7209 */ /* 0x000fe40007810000 */
[----:B------:R-:W-:Y:S04]  /*143c0*/  ISETP.LT.OR P2, PT, R22, 0x42, P2 ;  /* 0x000000421600780c */ /* 0x000fe80001741670 */
[----:B------:R-:W-:Y:S02]  /*143d0*/  FSEL R183, R75, -INF , !P2 ;  /* 0xff8000004bb77808 */ /* 0x000fe40005000000 */
[----:B------:R-:W-:Y:S04]  /*143e0*/  ISETP.NE.AND P2, PT, R32, RZ, PT ;  /* 0x000000ff2000720c */ /* 0x000fe80003f45270 */
[----:B------:R-:W-:Y:S04]  /*143f0*/  ISETP.GT.AND P2, PT, R170, 0x48, !P2 ;  /* 0x00000048aa00780c */ /* 0x000fe80005744270 */
[----:B------:R-:W-:Y:S04]  /*14400*/  ISETP.LT.OR P2, PT, R22, 0x49, P2 ;  /* 0x000000491600780c */ /* 0x000fe80001741670 */
        /* <DEDUP_REMOVED lines=8> */
[----:B------:R-:W-:Y:S04]  /*14490*/  FMNMX.FTZ R21, R13, R21, !PT ;  /* 0x000000150d157209 */ /* 0x000fe80007810000 */
[----:B------:R-:W-:Y:S04]  /*144a0*/  FMNMX.FTZ R21, R28, R21, !PT ;  /* 0x000000151c157209 */ /* 0x000fe80007810000 */
[----:B------:R-:W-:Y:S04]  /*144b0*/  FMNMX.FTZ R21, R57, R21, !PT ;  /* 0x0000001539157209 */ /* 0x000fe80007810000 */
[----:B------:R-:W-:Y:S04]  /*144c0*/  FMNMX.FTZ R21, R56, R21, !PT ;  /* 0x0000001538157209 */ /* 0x000fe80007810000 */
[----:B------:R-:W-:Y:S04]  /*144d0*/  FMNMX.FTZ R21, R38, R21, !PT ;  /* 0x0000001526157209 */ /* 0x000fe80007810000 */
[----:B------:R-:W-:Y:S04]  /*144e0*/  FMNMX.FTZ R21, R195, R21, !PT ;  /* 0x00000015c3157209 */ /* 0x000fe80007810000 */
[----:B------:R-:W-:Y:S02]  /*144f0*/  FMNMX.FTZ R21, R197, R21, !PT ;  /* 0x00000015c5157209 */ /* 0x000fe40007810000 */
[----:B----4-:R-:W-:Y:S02]  /*14500*/  MOV R63, R3 ;  /* 0x00000003003f7202 */ /* 0x010fe40000000f00 */
        /* <DEDUP_REMOVED lines=10> */
[----:B---3--:R-:W-:Y:S02]  /*145b0*/  FMNMX.FTZ R3, R34, R3, !PT ;  /* 0x0000000322037209 */ /* 0x008fe40007810000 */
[----:B------:R-:W-:Y:S02]  /*145c0*/  FMNMX.FTZ R21, R207, R21, !PT ;  /* 0x00000015cf157209 */ /* 0x000fe40007810000 */
[----:B------:R-:W-:Y:S02]  /*145d0*/  FMNMX.FTZ R3, R16, R3, !PT ;  /* 0x0000000310037209 */ /* 0x000fe40007810000 */
[----:B------:R-:W-:Y:S02]  /*145e0*/  FMNMX.FTZ R21, R188, R21, !PT ;  /* 0x00000015bc157209 */ /* 0x000fe40007810000 */
        /* <DEDUP_REMOVED lines=14> */
[----:B------:R-:W-:Y:S01]  /*146d0*/  SHFL.BFLY PT, R25, R24, 0x1, 0x1f ;  /* 0x0c201f0018197f89 */ /* 0x000fe200000e0000 */
[----:B------:R-:W-:Y:S02]  /*146e0*/  FMNMX.FTZ R3, R200, R3, !PT ;  /* 0x00000003c8037209 */ /* 0x000fe40007810000 */
[----:B------:R-:W-:Y:S02]  /*146f0*/  FMNMX.FTZ R21, R93, R21, !PT ;  /* 0x000000155d157209 */ /* 0x000fe40007810000 */
[----:B------:R-:W-:Y:S04]  /*14700*/  FMNMX.FTZ R3, R196, R3, !PT ;  /* 0x00000003c4037209 */ /* 0x000fe80007810000 */
[----:B------:R-:W-:Y:S04]  /*14710*/  FMNMX.FTZ R3, R190, R3, !PT ;  /* 0x00000003be037209 */ /* 0x000fe80007810000 */
[----:B------:R-:W-:Y:S04]  /*14720*/  FMNMX.FTZ R3, R185, R3, !PT ;  /* 0x00000003b9037209 */ /* 0x000fe80007810000 */
[----:B------:R-:W-:Y:S04]  /*14730*/  FMNMX.FTZ R3, R176, R3, !PT ;  /* 0x00000003b0037209 */ /* 0x000fe80007810000 */
[----:B------:R-:W-:Y:S04]  /*14740*/  FMNMX.FTZ R3, R175, R3, !PT ;  /* 0x00000003af037209 */ /* 0x000fe80007810000 */
[----:B------:R-:W-:Y:S04]  /*14750*/  FMNMX.FTZ R3, R172, R3, !PT ;  /* 0x00000003ac037209 */ /* 0x000fe80007810000 */
[----:B------:R-:W-:Y:S04]  /*14760*/  FMNMX.FTZ R3, R168, R3, !PT ;  /* 0x00000003a8037209 */ /* 0x000fe80007810000 */
[----:B------:R-:W-:Y:S04]  /*14770*/  FMNMX.FTZ R3, R96, R3, !PT ;  /* 0x0000000360037209 */ /* 0x000fe80007810000 */
[----:B------:R-:W-:Y:S05]  /*14780*/  FMNMX.FTZ R3, R97, R3, !PT ;  /* 0x0000000361037209 */ /* 0x000fea0007810000 */
[----:B------:R-:W1:Y:S02]  /*14790*/  SHFL.BFLY PT, R23, R3, 0x2, 0x1f ;  /* 0x0c401f0003177f89 */ /* 0x000e6400000e0000 */
[----:B-1----:R-:W-:Y:S06]  /*147a0*/  FMNMX.FTZ R3, R3, R23, !PT ;  /* 0x0000001703037209 */ /* 0x002fec0007810000 */
[----:B------:R-:W1:Y:S02]  /*147b0*/  SHFL.BFLY PT, R23, R3, 0x1, 0x1f ;  /* 0x0c201f0003177f89 */ /* 0x000e6400000e0000 */
[----:B-1----:R-:W-:Y:S06]  /*147c0*/  FMNMX.FTZ R3, R3, R23, !PT ;  /* 0x0000001703037209 */ /* 0x002fec0007810000 */
[----:B------:R-:W1:Y:S01]  /*147d0*/  SHFL.BFLY PT, R23, R21, 0x2, 0x1f ;  /* 0x0c401f0015177f89 */ /* 0x000e6200000e0000 */
[C---:B------:R-:W-:Y:S01]  /*147e0*/  FSETP.NEU.FTZ.AND P2, PT, R3.reuse, -INF , PT ;  /* 0xff8000000300780b */ /* 0x040fe20003f5d000 */
[----:B------:R-:W-:Y:S05]  /*147f0*/  FMUL.FTZ R174, R3, c[0x0][0x2d0] ;  /* 0x0000b40003ae7a20 */ /* 0x000fea0000410000 */
[----:B------:R-:W-:Y:S05]  /*14800*/  FSEL R174, R174, RZ, P2 ;  /* 0x000000ffaeae7208 */ /* 0x000fea0001000000 */
[--C-:B------:R-:W-:Y:S02]  /*14810*/  FFMA.FTZ R75, R20, c[0x0][0x2d0], -R174.reuse ;  /* 0x0000b400144b7a23 */ /* 0x100fe400000108ae */
[--C-:B------:R-:W-:Y:S02]  /*14820*/  FFMA.FTZ R84, R34, c[0x0][0x2d0], -R174.reuse ;  /* 0x0000b40022547a23 */ /* 0x100fe400000108ae */
[----:B------:R-:W-:Y:S01]  /*14830*/  LDSM.16.MT88.4 R32, [R220+0x100] ;  /* 0x00010000dc20783b */ /* 0x000fe20000004200 */
[--C-:B------:R-:W-:Y:S01]  /*14840*/  FFMA.FTZ R87, R39, c[0x0][0x2d0], -R174.reuse ;  /* 0x0000b40027577a23 */ /* 0x100fe200000108ae */
[----:B------:R-:W-:Y:S01]  /*14850*/  MUFU.EX2 R75, R75 ;  /* 0x0000004b004b7308 */ /* 0x000fe20000000800 */
[--C-:B------:R-:W-:Y:S01]  /*14860*/  FFMA.FTZ R69, R2, c[0x0][0x2d0], -R174.reuse ;  /* 0x0000b40002457a23 */ /* 0x100fe200000108ae */
[----:B------:R-:W-:Y:S01]  /*14870*/  FMNMX.FTZ R2, R24, R25, !PT ;  /* 0x0000001918027209 */ /* 0x000fe20007810000 */
[--C-:B------:R-:W-:Y:S01]  /*14880*/  FFMA.FTZ R46, R5, c[0x0][0x2d0], -R174.reuse ;  /* 0x0000b400052e7a23 */ /* 0x100fe200000108ae */
[----:B------:R-:W-:Y:S01]  /*14890*/  FMNMX.FTZ R24, R245, R26, !PT ;  /* 0x0000001af5187209 */ /* 0x000fe20007810000 */
[--C-:B------:R-:W-:Y:S01]  /*148a0*/  FFMA.FTZ R86, R16, c[0x0][0x2d0], -R174.reuse ;  /* 0x0000b40010567a23 */ /* 0x100fe200000108ae */
[----:B-1----:R-:W-:Y:S01]  /*148b0*/  FMNMX.FTZ R5, R21, R23, !PT ;  /* 0x0000001715057209 */ /* 0x002fe20007810000 */
[C---:B------:R-:W-:Y:S01]  /*148c0*/  FMUL.FTZ R173, R2.reuse, c[0x0][0x2d0] ;  /* 0x0000b40002ad7a20 */ /* 0x040fe20000410000 */
[----:B------:R-:W-:Y:S01]  /*148d0*/  FMNMX.FTZ R24, R209, R24, !PT ;  /* 0x00000018d1187209 */ /* 0x000fe20007810000 */
[--C-:B------:R-:W-:Y:S01]  /*148e0*/  FFMA.FTZ R76, R53, c[0x0][0x2d0], -R174.reuse ;  /* 0x0000b400354c7a23 */ /* 0x100fe200000108ae */
[----:B------:R-:W-:Y:S01]  /*148f0*/  MUFU.EX2 R69, R69 ;  /* 0x0000004500457308 */ /* 0x000fe20000000800 */
[----:B------:R-:W-:Y:S01]  /*14900*/  FSETP.NEU.FTZ.AND P1, PT, R2, -INF , PT ;  /* 0xff8000000200780b */ /* 0x000fe20003f3d000 */
[--C-:B------:R-:W-:Y:S01]  /*14910*/  FFMA.FTZ R47, R0, c[0x0][0x2d0], -R174.reuse ;  /* 0x0000b400002f7a23 */ /* 0x100fe200000108ae */
[----:B------:R-:W-:Y:S01]  /*14920*/  FMNMX.FTZ R21, R206, R24, !PT ;  /* 0x00000018ce157209 */ /* 0x000fe20007810000 */
[--C-:B------:R-:W-:Y:S01]  /*14930*/  FFMA.FTZ R191, R191, c[0x0][0x2d0], -R174.reuse ;  /* 0x0000b400bfbf7a23 */ /* 0x100fe200000108ae */
[----:B------:R-:W-:Y:S01]  /*14940*/  FSEL R173, R173, RZ, P1 ;  /* 0x000000ffadad7208 */ /* 0x000fe20000800000 */
[--C-:B------:R-:W-:Y:S01]  /*14950*/  FFMA.FTZ R192, R192, c[0x0][0x2d0], -R174.reuse ;  /* 0x0000b400c0c07a23 */ /* 0x100fe200000108ae */
[----:B------:R-:W-:Y:S01]  /*14960*/  FMNMX.FTZ R21, R187, R21, !PT ;  /* 0x00000015bb157209 */ /* 0x000fe20007810000 */
[--C-:B------:R-:W-:Y:S01]  /*14970*/  FFMA.FTZ R201, R201, c[0x0][0x2d0], -R174.reuse ;  /* 0x0000b400c9c97a23 */ /* 0x100fe200000108ae */
[----:B------:R-:W1:Y:S01]  /*14980*/  SHFL.BFLY PT, R0, R5, 0x1, 0x1f ;  /* 0x0c201f0005007f89 */ /* 0x000e6200000e0000 */
[----:B------:R-:W2:Y:S01]  /*14990*/  MUFU.EX2 R76, R76 ;  /* 0x0000004c004c7308 */ /* 0x000ea20000000800 */
[--C-:B------:R-:W-:Y:S01]  /*149a0*/  FFMA.FTZ R78, R6, c[0x0][0x2d0], -R173.reuse ;  /* 0x0000b400064e7a23 */ /* 0x100fe200000108ad */
[----:B------:R-:W-:Y:S01]  /*149b0*/  FMNMX.FTZ R6, R183, R21, !PT ;  /* 0x00000015b7067209 */ /* 0x000fe20007810000 */
[--C-:B------:R-:W-:Y:S02]  /*149c0*/  FFMA.FTZ R72, R19, c[0x0][0x2d0], -R173.reuse ;  /* 0x0000b40013487a23 */ /* 0x100fe400000108ad */
[--C-:B------:R-:W-:Y:S01]  /*149d0*/  FFMA.FTZ R83, R18, c[0x0][0x2d0], -R173.reuse ;  /* 0x0000b40012537a23 */ /* 0x100fe200000108ad */
[----:B------:R-:W-:Y:S01]  /*149e0*/  FMNMX.FTZ R6, R181, R6, !PT ;  /* 0x00000006b5067209 */ /* 0x000fe20007810000 */
[----:B------:R-:W-:Y:S01]  /*149f0*/  LDSM.16.MT88.4 R20, [R225+0x100] ;  /* 0x00010000e114783b */ /* 0x000fe20000004200 */
[--C-:B------:R-:W-:Y:S02]  /*14a00*/  FFMA.FTZ R85, R17, c[0x0][0x2d0], -R173.reuse ;  /* 0x0000b40011557a23 */ /* 0x100fe400000108ad */
[----:B------:R-:W-:Y:S01]  /*14a10*/  MUFU.EX2 R46, R46 ;  /* 0x0000002e002e7308 */ /* 0x000fe20000000800 */
[----:B------:R-:W-:Y:S01]  /*14a20*/  FMNMX.FTZ R6, R179, R6, !PT ;  /* 0x00000006b3067209 */ /* 0x000fe20007810000 */
[--C-:B------:R-:W-:Y:S02]  /*14a30*/  FFMA.FTZ R73, R7, c[0x0][0x2d0], -R173.reuse ;  /* 0x0000b40007497a23 */ /* 0x100fe400000108ad */
[--C-:B------:R-:W-:Y:S01]  /*14a40*/  FFMA.FTZ R68, R4, c[0x0][0x2d0], -R173.reuse ;  /* 0x0000b40004447a23 */ /* 0x100fe200000108ad */
[----:B------:R-:W-:Y:S01]  /*14a50*/  FMNMX.FTZ R6, R90, R6, !PT ;  /* 0x000000065a067209 */ /* 0x000fe20007810000 */
[--C-:B------:R-:W-:Y:S02]  /*14a60*/  FFMA.FTZ R193, R193, c[0x0][0x2d0], -R173.reuse ;  /* 0x0000b400c1c17a23 */ /* 0x100fe400000108ad */
[--C-:B------:R-:W-:Y:S01]  /*14a70*/  FFMA.FTZ R194, R194, c[0x0][0x2d0], -R173.reuse ;  /* 0x0000b400c2c27a23 */ /* 0x100fe200000108ad */
[----:B------:R-:W-:Y:S01]  /*14a80*/  FMNMX.FTZ R6, R91, R6, !PT ;  /* 0x000000065b067209 */ /* 0x000fe20007810000 */
[----:B------:R-:W3:Y:S01]  /*14a90*/  MUFU.EX2 R47, R47 ;  /* 0x0000002f002f7308 */ /* 0x000ee20000000800 */
[--C-:B------:R-:W-:Y:S02]  /*14aa0*/  FFMA.FTZ R247, R247, c[0x0][0x2d0], -R174.reuse ;  /* 0x0000b400f7f77a23 */ /* 0x100fe400000108ae */
[----:B------:R-:W-:Y:S01]  /*14ab0*/  FMNMX.FTZ R4, R94, R6, !PT ;  /* 0x000000065e047209 */ /* 0x000fe20007810000 */
[--C-:B------:R-:W-:Y:S01]  /*14ac0*/  FFMA.FTZ R251, R251, c[0x0][0x2d0], -R173.reuse ;  /* 0x0000b400fbfb7a23 */ /* 0x100fe200000108ad */
[----:B--2---:R-:W-:Y:S01]  /*14ad0*/  F2FP.PACK_AB R48, R69, R76 ;  /* 0x0000004c4530723e */ /* 0x004fe200000000ff */
[--C-:B------:R-:W-:Y:S01]  /*14ae0*/  FFMA.FTZ R248, R248, c[0x0][0x2d0], -R173.reuse ;  /* 0x0000b400f8f87a23 */ /* 0x100fe200000108ad */
[----:B------:R-:W-:Y:S01]  /*14af0*/  FMNMX.FTZ R4, R45, R4, !PT ;  /* 0x000000042d047209 */ /* 0x000fe20007810000 */
[--C-:B------:R-:W-:Y:S01]  /*14b00*/  FFMA.FTZ R200, R200, c[0x0][0x2d0], -R174.reuse ;  /* 0x0000b400c8c87a23 */ /* 0x100fe200000108ae */
[----:B-1----:R-:W-:Y:S01]  /*14b10*/  FMNMX.FTZ R0, R5, R0, !PT ;  /* 0x0000000005007209 */ /* 0x002fe20007810000 */
[----:B------:R-:W-:Y:S01]  /*14b20*/  MUFU.EX2 R78, R78 ;  /* 0x0000004e004e7308 */ /* 0x000fe20000000800 */
[--C-:B------:R-:W-:Y:S01]  /*14b30*/  FFMA.FTZ R196, R196, c[0x0][0x2d0], -R174.reuse ;  /* 0x0000b400c4c47a23 */ /* 0x100fe200000108ae */
[----:B------:R-:W1:Y:S01]  /*14b40*/  SHFL.BFLY PT, R5, R4, 0x2, 0x1f ;  /* 0x0c401f0004057f89 */ /* 0x000e6200000e0000 */
[C---:B------:R-:W-:Y:S01]  /*14b50*/  FSETP.NEU.FTZ.AND P0, PT, R0.reuse, -INF , PT ;  /* 0xff8000000000780b */ /* 0x040fe20003f1d000 */
[----:B------:R-:W-:Y:S02]  /*14b60*/  FMUL.FTZ R170, R0, c[0x0][0x2d0] ;  /* 0x0000b40000aa7a20 */ /* 0x000fe40000410000 */
[--C-:B------:R-:W-:Y:S02]  /*14b70*/  FFMA.FTZ R204, R204, c[0x0][0x2d0], -R173.reuse ;  /* 0x0000b400cccc7a23 */ /* 0x100fe400000108ad */
[----:B------:R-:W-:Y:S01]  /*14b80*/  FFMA.FTZ R202, R202, c[0x0][0x2d0], -R173 ;  /* 0x0000b400caca7a23 */ /* 0x000fe200000108ad */
[----:B------:R-:W-:Y:S01]  /*14b90*/  FSEL R170, R170, RZ, P0 ;  /* 0x000000ffaaaa7208 */ /* 0x000fe20000000000 */
[----:B------:R-:W2:Y:S01]  /*14ba0*/  MUFU.EX2 R73, R73 ;  /* 0x0000004900497308 */ /* 0x000ea20000000800 */
[--C-:B------:R-:W-:Y:S02]  /*14bb0*/  FFMA.FTZ R190, R190, c[0x0][0x2d0], -R174.reuse ;  /* 0x0000b400bebe7a23 */ /* 0x100fe400000108ae */
[----:B------:R-:W-:Y:S01]  /*14bc0*/  FFMA.FTZ R185, R185, c[0x0][0x2d0], -R174 ;  /* 0x0000b400b9b97a23 */ /* 0x000fe200000108ae */
[----:B---3--:R-:W-:Y:S01]  /*14bd0*/  F2FP.PACK_AB R50, R47, R46 ;  /* 0x0000002e2f32723e */ /* 0x008fe200000000ff */
        /* <DEDUP_REMOVED lines=8> */
[--C-:B------:R-:W-:Y:S01]  /*14c60*/  FFMA.FTZ R197, R197, c[0x0][0x2d0], -R170.reuse ;  /* 0x0000b400c5c57a23 */ /* 0x100fe200000108aa */
[----:B------:R-:W-:Y:S01]  /*14c70*/  FSEL R5, R3, RZ, P2 ;  /* 0x000000ff03057208 */ /* 0x000fe20001000000 */
[--C-:B------:R-:W-:Y:S01]  /*14c80*/  FFMA.FTZ R198, R198, c[0x0][0x2d0], -R170.reuse ;  /* 0x0000b400c6c67a23 */ /* 0x100fe200000108aa */
[----:B------:R-:W1:Y:S01]  /*14c90*/  MUFU.EX2 R72, R72 ;  /* 0x0000004800487308 */ /* 0x000e620000000800 */
[----:B------:R-:W3:Y:S01]  /*14ca0*/  SHFL.BFLY PT, R44, R4, 0x1, 0x1f ;  /* 0x0c201f00042c7f89 */ /* 0x000ee200000e0000 */
[--C-:B------:R-:W-:Y:S02]  /*14cb0*/  FFMA.FTZ R199, R199, c[0x0][0x2d0], -R170.reuse ;  /* 0x0000b400c7c77a23 */ /* 0x100fe400000108aa */
[----:B------:R-:W-:Y:S01]  /*14cc0*/  FADD.FTZ R43, -R5, R167 ;  /* 0x000000a7052b7221 */ /* 0x000fe20000010100 */
[----:B------:R-:W-:Y:S01]  /*14cd0*/  MOV R167, R38 ;  /* 0x0000002600a77202 */ /* 0x000fe20000000f00 */
[--C-:B------:R-:W-:Y:S01]  /*14ce0*/  FFMA.FTZ R250, R250, c[0x0][0x2d0], -R170.reuse ;  /* 0x0000b400fafa7a23 */ /* 0x100fe200000108aa */
[----:B--2---:R-:W-:Y:S01]  /*14cf0*/  F2FP.PACK_AB R49, R73, R78 ;  /* 0x0000004e4931723e */ /* 0x004fe200000000ff */
[----:B------:R-:W-:Y:S01]  /*14d00*/  FMUL.FTZ R43, R43, c[0x0][0x2d0] ;  /* 0x0000b4002b2b7a20 */ /* 0x000fe20000410000 */
[----:B------:R-:W-:Y:S01]  /*14d10*/  FSEL R5, R2, RZ, P1 ;  /* 0x000000ff02057208 */ /* 0x000fe20000800000 */
[----:B------:R-:W-:Y:S01]  /*14d20*/  MUFU.EX2 R77, R77 ;  /* 0x0000004d004d7308 */ /* 0x000fe20000000800 */
[--C-:B------:R-:W-:Y:S02]  /*14d30*/  FFMA.FTZ R246, R246, c[0x0][0x2d0], -R170.reuse ;  /* 0x0000b400f6f67a23 */ /* 0x100fe400000108aa */
[----:B------:R-:W-:Y:S02]  /*14d40*/  FFMA.FTZ R210, R210, c[0x0][0x2d0], -R170 ;  /* 0x0000b400d2d27a23 */ /* 0x000fe400000108aa */
[----:B------:R-:W-:Y:S01]  /*14d50*/  FADD.FTZ R42, -R5, R166 ;  /* 0x000000a6052a7221 */ /* 0x000fe20000010100 */
[----:B------:R-:W-:Y:S01]  /*14d60*/  FSEL R5, R0, RZ, P0 ;  /* 0x000000ff00057208 */ /* 0x000fe20000000000 */
[----:B------:R-:W-:Y:S02]  /*14d70*/  FFMA.FTZ R166, R65, c[0x0][0x2d0], -R173 ;  /* 0x0000b40041a67a23 */ /* 0x000fe400000108ad */
[----:B------:R-:W-:Y:S01]  /*14d80*/  FMUL.FTZ R42, R42, c[0x0][0x2d0] ;  /* 0x0000b4002a2a7a20 */ /* 0x000fe20000410000 */
[----:B------:R-:W2:Y:S01]  /*14d90*/  MUFU.EX2 R43, R43 ;  /* 0x0000002b002b7308 */ /* 0x000ea20000000800 */
[----:B------:R-:W-:Y:S02]  /*14da0*/  FADD.FTZ R5, -R5, R165 ;  /* 0x000000a505057221 */ /* 0x000fe40000010100 */
[--C-:B------:R-:W-:Y:S01]  /*14db0*/  FFMA.FTZ R165, R29, c[0x0][0x2d0], -R173.reuse ;  /* 0x0000b4001da57a23 */ /* 0x100fe200000108ad */
[----:B-1----:R-:W-:Y:S01]  /*14dc0*/  F2FP.PACK_AB R51, R72, R68 ;  /* 0x000000444833723e */ /* 0x002fe200000000ff */
[----:B------:R-:W-:Y:S01]  /*14dd0*/  FMUL.FTZ R5, R5, c[0x0][0x2d0] ;  /* 0x0000b40005057a20 */ /* 0x000fe20000410000 */
[----:B---3--:R-:W-:Y:S01]  /*14de0*/  FMNMX.FTZ R44, R44, R4, !PT ;  /* 0x000000042c2c7209 */ /* 0x008fe20007810000 */
[----:B------:R-:W-:Y:S02]  /*14df0*/  FFMA.FTZ R207, R207, c[0x0][0x2d0], -R170 ;  /* 0x0000b400cfcf7a23 */ /* 0x000fe400000108aa */
[--C-:B------:R-:W-:Y:S01]  /*14e00*/  FFMA.FTZ R189, R189, c[0x0][0x2d0], -R173.reuse ;  /* 0x0000b400bdbd7a23 */ /* 0x100fe200000108ad */
[----:B------:R-:W1:Y:S01]  /*14e10*/  MUFU.EX2 R42, R42 ;  /* 0x0000002a002a7308 */ /* 0x000e620000000800 */
[C---:B------:R-:W-:Y:S01]  /*14e20*/  FSETP.NEU.FTZ.AND P0, PT, R44.reuse, -INF , PT ;  /* 0xff8000002c00780b */ /* 0x040fe20003f1d000 */
[----:B------:R-:W-:Y:S02]  /*14e30*/  FMUL.FTZ R95, R44, c[0x0][0x2d0] ;  /* 0x0000b4002c5f7a20 */ /* 0x000fe40000410000 */
[----:B------:R-:W-:Y:S01]  /*14e40*/  FFMA.FTZ R186, R186, c[0x0][0x2d0], -R173 ;  /* 0x0000b400baba7a23 */ /* 0x000fe200000108ad */
[----:B------:R-:W-:Y:S01]  /*14e50*/  FSEL R4, R44, RZ, P0 ;  /* 0x000000ff2c047208 */ /* 0x000fe20000000000 */
[--C-:B------:R-:W-:Y:S01]  /*14e60*/  FFMA.FTZ R176, R176, c[0x0][0x2d0], -R174.reuse ;  /* 0x0000b400b0b07a23 */ /* 0x100fe200000108ae */
[----:B------:R-:W-:Y:S01]  /*14e70*/  FSEL R95, R95, RZ, P0 ;  /* 0x000000ff5f5f7208 */ /* 0x000fe20000000000 */
[----:B------:R-:W-:Y:S01]  /*14e80*/  FFMA.FTZ R175, R175, c[0x0][0x2d0], -R174 ;  /* 0x0000b400afaf7a23 */ /* 0x000fe200000108ae */
[----:B------:R-:W-:Y:S01]  /*14e90*/  ISETP.GT.AND P0, PT, R244, R230, PT ;  /* 0x000000e6f400720c */ /* 0x000fe20003f04270 */
[----:B------:R3:W4:Y:S01]  /*14ea0*/  MUFU.EX2 R41, R5 ;  /* 0x0000000500297308 */ /* 0x0007220000000800 */
[----:B------:R-:W-:Y:S01]  /*14eb0*/  FADD.FTZ R4, -R4, R164 ;  /* 0x000000a404047221 */ /* 0x000fe20000010100 */
[----:B------:R-:W-:Y:S01]  /*14ec0*/  IADD3 R244, R244, -0x1, RZ ;  /* 0xfffffffff4f47810 */ /* 0x000fe20007ffe0ff */
[--C-:B------:R-:W-:Y:S02]  /*14ed0*/  FFMA.FTZ R82, R10, c[0x0][0x2d0], -R95.reuse ;  /* 0x0000b4000a527a23 */ /* 0x100fe4000001085f */
[----:B------:R-:W-:Y:S02]  /*14ee0*/  FMUL.FTZ R4, R4, c[0x0][0x2d0] ;  /* 0x0000b40004047a20 */ /* 0x000fe40000410000 */
[C---:B--2---:R-:W-:Y:S02]  /*14ef0*/  FMUL.FTZ R16, R43.reuse, R148 ;  /* 0x000000942b107220 */ /* 0x044fe40000410000 */
[----:B------:R-:W-:Y:S01]  /*14f00*/  FMUL.FTZ R17, R43, R149 ;  /* 0x000000952b117220 */ /* 0x000fe20000410000 */
[----:B------:R2:W5:Y:S01]  /*14f10*/  MUFU.EX2 R40, R4 ;  /* 0x0000000400287308 */ /* 0x0005620000000800 */
[--C-:B------:R-:W-:Y:S02]  /*14f20*/  FFMA.FTZ R81, R11, c[0x0][0x2d0], -R95.reuse ;  /* 0x0000b4000b517a23 */ /* 0x100fe4000001085f */
[--C-:B------:R-:W-:Y:S02]  /*14f30*/  FFMA.FTZ R80, R14, c[0x0][0x2d0], -R95.reuse ;  /* 0x0000b4000e507a23 */ /* 0x100fe4000001085f */
[----:B------:R-:W-:Y:S02]  /*14f40*/  FFMA.FTZ R79, R15, c[0x0][0x2d0], -R95 ;  /* 0x0000b4000f4f7a23 */ /* 0x000fe4000001085f */
[C---:B-1----:R-:W-:Y:S02]  /*14f50*/  FMUL.FTZ R18, R42.reuse, R150 ;  /* 0x000000962a127220 */ /* 0x042fe40000410000 */
[----:B------:R-:W-:Y:S01]  /*14f60*/  FMUL.FTZ R19, R42, R151 ;  /* 0x000000972a137220 */ /* 0x000fe20000410000 */
[----:B------:R-:W1:Y:S01]  /*14f70*/  MUFU.EX2 R71, R71 ;  /* 0x0000004700477308 */ /* 0x000e620000000800 */
[----:B------:R-:W-:Y:S01]  /*14f80*/  LDSM.16.MT88.4 R148, [R225+0x2900] ;  /* 0x00290000e194783b */ /* 0x000fe20000004200 */
[----:B------:R-:W-:Y:S02]  /*14f90*/  FFMA.FTZ R164, R36, c[0x0][0x2d0], -R173 ;  /* 0x0000b40024a47a23 */ /* 0x000fe400000108ad */
[----:B---3--:R-:W-:Y:S02]  /*14fa0*/  FMUL.FTZ R5, R43, R161 ;  /* 0x000000a12b057220 */ /* 0x008fe40000410000 */
[C---:B------:R-:W-:Y:S02]  /*14fb0*/  FMUL.FTZ R6, R42.reuse, R162 ;  /* 0x000000a22a067220 */ /* 0x040fe40000410000 */
[----:B------:R-:W-:Y:S01]  /*14fc0*/  FMUL.FTZ R7, R42, R163 ;  /* 0x000000a32a077220 */ /* 0x000fe20000410000 */
[----:B------:R-:W3:Y:S01]  /*14fd0*/  LDSM.16.MT88.4 R36, [R219+0x100] ;  /* 0x00010000db24783b */ /* 0x000ee20000004200 */
[----:B------:R-:W-:Y:S01]  /*14fe0*/  MUFU.EX2 R70, R70 ;  /* 0x0000004600467308 */ /* 0x000fe20000000800 */
[C---:B----4-:R-:W-:Y:S02]  /*14ff0*/  FMUL.FTZ R8, R41.reuse, R156 ;  /* 0x0000009c29087220 */ /* 0x050fe40000410000 */
[----:B------:R-:W-:Y:S02]  /*15000*/  FMUL.FTZ R9, R41, R157 ;  /* 0x0000009d29097220 */ /* 0x000fe40000410000 */
[----:B--2---:R-:W-:Y:S02]  /*15010*/  FMUL.FTZ R4, R43, R160 ;  /* 0x000000a02b047220 */ /* 0x004fe40000410000 */
[C---:B-----5:R-:W-:Y:S02]  /*15020*/  FMUL.FTZ R10, R40.reuse, R158 ;  /* 0x0000009e280a7220 */ /* 0x060fe40000410000 */
[C---:B------:R-:W-:Y:S01]  /*15030*/  FMUL.FTZ R11, R40.reuse, R159 ;  /* 0x0000009f280b7220 */ /* 0x040fe20000410000 */
[----:B------:R-:W2:Y:S01]  /*15040*/  MUFU.EX2 R74, R74 ;  /* 0x0000004a004a7308 */ /* 0x000ea20000000800 */
[----:B------:R-:W-:Y:S01]  /*15050*/  FMUL.FTZ R29, R41, R137 ;  /* 0x00000089291d7220 */ /* 0x000fe20000410000 */
[-C--:B------:R-:W-:Y:S05]  /*15060*/  HMMA.16816.F32 R4, R48, R20.reuse, R4 ;  /* 0x000000143004723c */ /* 0x080fea0000001804 */
[--C-:B------:R-:W-:Y:S01]  /*15070*/  FFMA.FTZ R137, R57, c[0x0][0x2d0], -R170.reuse ;  /* 0x0000b40039897a23 */ /* 0x100fe200000108aa */
[----:B-1----:R-:W-:Y:S01]  /*15080*/  F2FP.PACK_AB R52, R71, R77 ;  /* 0x0000004d4734723e */ /* 0x002fe200000000ff */
[----:B------:R-:W1:Y:S01]  /*15090*/  LDSM.16.MT88.4 R56, [R218+0x100] ;  /* 0x00010000da38783b */ /* 0x000e620000004200 */
[----:B------:R-:W-:Y:S01]  /*150a0*/  MUFU.EX2 R82, R82 ;  /* 0x0000005200527308 */ /* 0x000fe20000000800 */
[C---:B------:R-:W-:Y:S03]  /*150b0*/  FMUL.FTZ R116, R41.reuse, R116 ;  /* 0x0000007429747220 */ /* 0x040fe60000410000 */
[C---:B------:R-:W-:Y:S02]  /*150c0*/  FMUL.FTZ R117, R41.reuse, R117 ;  /* 0x0000007529757220 */ /* 0x040fe40000410000 */
[C---:B------:R-:W-:Y:S02]  /*150d0*/  FMUL.FTZ R118, R40.reuse, R118 ;  /* 0x0000007628767220 */ /* 0x040fe40000410000 */
[----:B------:R-:W-:Y:S02]  /*150e0*/  FMUL.FTZ R119, R40, R119 ;  /* 0x0000007728777220 */ /* 0x000fe40000410000 */
[----:B------:R-:W4:Y:S01]  /*150f0*/  MUFU.EX2 R81, R81 ;  /* 0x0000005100517308 */ /* 0x000f220000000800 */
[C---:B------:R-:W-:Y:S02]  /*15100*/  FMUL.FTZ R120, R41.reuse, R120 ;  /* 0x0000007829787220 */ /* 0x040fe40000410000 */
[----:B------:R-:W-:Y:S01]  /*15110*/  FMUL.FTZ R121, R41, R121 ;  /* 0x0000007929797220 */ /* 0x000fe20000410000 */
[----:B--2---:R-:W-:Y:S01]  /*15120*/  F2FP.PACK_AB R54, R74, R70 ;  /* 0x000000464a36723e */ /* 0x004fe200000000ff */
[C---:B------:R-:W-:Y:S02]  /*15130*/  FMUL.FTZ R122, R40.reuse, R122 ;  /* 0x0000007a287a7220 */ /* 0x040fe40000410000 */
[----:B------:R-:W-:Y:S02]  /*15140*/  FMUL.FTZ R123, R40, R123 ;  /* 0x0000007b287b7220 */ /* 0x000fe40000410000 */
[C---:B------:R-:W-:Y:S01]  /*15150*/  FMUL.FTZ R124, R43.reuse, R124 ;  /* 0x0000007c2b7c7220 */ /* 0x040fe20000410000 */
[----:B------:R-:W-:Y:S01]  /*15160*/  MUFU.EX2 R80, R80 ;  /* 0x0000005000507308 */ /* 0x000fe20000000800 */
[----:B------:R-:W-:Y:S02]  /*15170*/  FMUL.FTZ R125, R43, R125 ;  /* 0x0000007d2b7d7220 */ /* 0x000fe40000410000 */
[C---:B------:R-:W-:Y:S02]  /*15180*/  FMUL.FTZ R126, R42.reuse, R126 ;  /* 0x0000007e2a7e7220 */ /* 0x040fe40000410000 */
[----:B------:R-:W-:Y:S02]  /*15190*/  FMUL.FTZ R127, R42, R127 ;  /* 0x0000007f2a7f7220 */ /* 0x000fe40000410000 */
[C---:B------:R-:W-:Y:S02]  /*151a0*/  FMUL.FTZ R12, R41.reuse, R152 ;  /* 0x00000098290c7220 */ /* 0x040fe40000410000 */
[----:B------:R-:W-:Y:S01]  /*151b0*/  FMUL.FTZ R13, R41, R153 ;  /* 0x00000099290d7220 */ /* 0x000fe20000410000 */
[----:B------:R-:W2:Y:S01]  /*151c0*/  MUFU.EX2 R79, R79 ;  /* 0x0000004f004f7308 */ /* 0x000ea20000000800 */
[C---:B------:R-:W-:Y:S02]  /*151d0*/  FMUL.FTZ R14, R40.reuse, R154 ;  /* 0x0000009a280e7220 */ /* 0x040fe40000410000 */
[C---:B------:R-:W-:Y:S01]  /*151e0*/  FMUL.FTZ R15, R40.reuse, R155 ;  /* 0x0000009b280f7220 */ /* 0x040fe20000410000 */
[----:B----4-:R-:W-:Y:S01]  /*151f0*/  F2FP.PACK_AB R53, R81, R82 ;  /* 0x000000525135723e */ /* 0x010fe200000000ff */
[C---:B------:R-:W-:Y:S02]  /*15200*/  FMUL.FTZ R24, R41.reuse, R140 ;  /* 0x0000008c29187220 */ /* 0x040fe40000410000 */
[----:B------:R-:W-:Y:S02]  /*15210*/  FMUL.FTZ R25, R41, R141 ;  /* 0x0000008d29197220 */ /* 0x000fe40000410000 */
[C---:B------:R-:W-:Y:S01]  /*15220*/  FMUL.FTZ R26, R40.reuse, R142 ;  /* 0x0000008e281a7220 */ /* 0x040fe20000410000 */
[----:B------:R-:W-:Y:S01]  /*15230*/  MUFU.EX2 R84, R84 ;  /* 0x0000005400547308 */ /* 0x000fe20000000800 */
[C---:B------:R-:W-:Y:S02]  /*15240*/  FMUL.FTZ R27, R40.reuse, R143 ;  /* 0x0000008f281b7220 */ /* 0x040fe40000410000 */
[C---:B------:R-:W-:Y:S02]  /*15250*/  FMUL.FTZ R30, R40.reuse, R138 ;  /* 0x0000008a281e7220 */ /* 0x040fe40000410000 */
[----:B------:R-:W-:Y:S02]  /*15260*/  FMUL.FTZ R31, R40, R139 ;  /* 0x0000008b281f7220 */ /* 0x000fe40000410000 */
[C---:B------:R-:W-:Y:S02]  /*15270*/  FMUL.FTZ R100, R43.reuse, R100 ;  /* 0x000000642b647220 */ /* 0x040fe40000410000 */
[----:B------:R-:W-:Y:S01]  /*15280*/  FMUL.FTZ R101, R43, R101 ;  /* 0x000000652b657220 */ /* 0x000fe20000410000 */
[----:B------:R-:W-:Y:S01]  /*15290*/  MUFU.EX2 R83, R83 ;  /* 0x0000005300537308 */ /* 0x000fe20000000800 */
[C---:B------:R-:W-:Y:S02]  /*152a0*/  FMUL.FTZ R102, R42.reuse, R102 ;  /* 0x000000662a667220 */ /* 0x040fe40000410000 */
[----:B------:R-:W-:Y:S01]  /*152b0*/  FMUL.FTZ R103, R42, R103 ;  /* 0x000000672a677220 */ /* 0x000fe20000410000 */
[----:B--2---:R-:W-:Y:S01]  /*152c0*/  F2FP.PACK_AB R55, R79, R80 ;  /* 0x000000504f37723e */ /* 0x004fe200000000ff */
[C---:B------:R-:W-:Y:S02]  /*152d0*/  FMUL.FTZ R104, R41.reuse, R104 ;  /* 0x0000006829687220 */ /* 0x040fe40000410000 */
[C---:B------:R-:W-:Y:S02]  /*152e0*/  FMUL.FTZ R105, R41.reuse, R105 ;  /* 0x0000006929697220 */ /* 0x040fe40000410000 */
[C---:B------:R-:W-:Y:S01]  /*152f0*/  FMUL.FTZ R106, R40.reuse, R106 ;  /* 0x0000006a286a7220 */ /* 0x040fe20000410000 */
[----:B------:R-:W-:Y:S01]  /*15300*/  MUFU.EX2 R85, R85 ;  /* 0x0000005500557308 */ /* 0x000fe20000000800 */
[C---:B------:R-:W-:Y:S04]  /*15310*/  HMMA.16816.F32 R8, R52.reuse, R20, R8 ;  /* 0x000000143408723c */ /* 0x040fe80000001808 */
[C---:B------:R-:W-:Y:S02]  /*15320*/  FMUL.FTZ R107, R40.reuse, R107 ;  /* 0x0000006b286b7220 */ /* 0x040fe40000410000 */
[----:B------:R-:W-:Y:S02]  /*15330*/  FMUL.FTZ R108, R41, R108 ;  /* 0x0000006c296c7220 */ /* 0x000fe40000410000 */
[-C--:B------:R-:W-:Y:S01]  /*15340*/  HMMA.16816.F32 R12, R52, R22.reuse, R12 ;  /* 0x00000016340c723c */ /* 0x080fe2000000180c */
[----:B------:R-:W-:Y:S03]  /*15350*/  MUFU.EX2 R86, R86 ;  /* 0x0000005600567308 */ /* 0x000fe60000000800 */
[C---:B------:R-:W-:Y:S02]  /*15360*/  FMUL.FTZ R20, R43.reuse, R144 ;  /* 0x000000902b147220 */ /* 0x040fe40000410000 */
[----:B------:R-:W-:Y:S02]  /*15370*/  FMUL.FTZ R21, R43, R145 ;  /* 0x000000912b157220 */ /* 0x000fe40000410000 */
[C---:B------:R-:W-:Y:S03]  /*15380*/  HMMA.16816.F32 R16, R48.reuse, R22, R16 ;  /* 0x000000163010723c */ /* 0x040fe60000001810 */
[----:B------:R-:W-:Y:S01]  /*15390*/  MUFU.EX2 R87, R87 ;  /* 0x0000005700577308 */ /* 0x000fe20000000800 */
[----:B------:R-:W-:Y:S02]  /*153a0*/  FMUL.FTZ R109, R41, R109 ;  /* 0x0000006d296d7220 */ /* 0x000fe40000410000 */
[----:B------:R-:W-:Y:S02]  /*153b0*/  FMUL.FTZ R110, R40, R110 ;  /* 0x0000006e286e7220 */ /* 0x000fe40000410000 */
[C---:B------:R-:W-:Y:S04]  /*153c0*/  FMUL.FTZ R22, R42.reuse, R146 ;  /* 0x000000922a167220 */ /* 0x040fe80000410000 */
[----:B------:R-:W-:Y:S01]  /*153d0*/  FMUL.FTZ R23, R42, R147 ;  /* 0x000000932a177220 */ /* 0x000fe20000410000 */
[----:B------:R-:W-:Y:S01]  /*153e0*/  MUFU.EX2 R164, R164 ;  /* 0x000000a400a47308 */ /* 0x000fe20000000800 */
[----:B------:R-:W-:Y:S02]  /*153f0*/  FMUL.FTZ R111, R40, R111 ;  /* 0x0000006f286f7220 */ /* 0x000fe40000410000 */
[C---:B------:R-:W-:Y:S02]  /*15400*/  FMUL.FTZ R112, R43.reuse, R112 ;  /* 0x000000702b707220 */ /* 0x040fe40000410000 */
[----:B------:R-:W-:Y:S01]  /*15410*/  FMUL.FTZ R113, R43, R113 ;  /* 0x000000712b717220 */ /* 0x000fe20000410000 */
[-C--:B------:R-:W-:Y:S03]  /*15420*/  HMMA.16816.F32 R20, R48, R32.reuse, R20 ;  /* 0x000000203014723c */ /* 0x080fe60000001814 */
[C---:B------:R-:W-:Y:S01]  /*15430*/  FMUL.FTZ R114, R42.reuse, R114 ;  /* 0x000000722a727220 */ /* 0x040fe20000410000 */
[----:B------:R-:W-:Y:S01]  /*15440*/  MUFU.EX2 R165, R165 ;  /* 0x000000a500a57308 */ /* 0x000fe20000000800 */
[----:B------:R-:W-:Y:S02]  /*15450*/  FMUL.FTZ R115, R42, R115 ;  /* 0x000000732a737220 */ /* 0x000fe40000410000 */
[--C-:B------:R-:W-:Y:S01]  /*15460*/  FFMA.FTZ R203, R203, c[0x0][0x2d0], -R95.reuse ;  /* 0x0000b400cbcb7a23 */ /* 0x100fe2000001085f */
[C---:B------:R-:W-:Y:S04]  /*15470*/  HMMA.16816.F32 R24, R52.reuse, R32, R24 ;  /* 0x000000203418723c */ /* 0x040fe80000001818 */
[----:B------:R-:W-:Y:S02]  /*15480*/  FFMA.FTZ R205, R205, c[0x0][0x2d0], -R95 ;  /* 0x0000b400cdcd7a23 */ /* 0x000fe4000001085f */
[----:B------:R-:W-:Y:S01]  /*15490*/  MUFU.EX2 R137, R137 ;  /* 0x0000008900897308 */ /* 0x000fe20000000800 */
[--C-:B------:R-:W-:Y:S02]  /*154a0*/  FFMA.FTZ R32, R28, c[0x0][0x2d0], -R170.reuse ;  /* 0x0000b4001c207a23 */ /* 0x100fe400000108aa */
[----:B------:R-:W-:Y:S03]  /*154b0*/  FMUL.FTZ R28, R41, R136 ;  /* 0x00000088291c7220 */ /* 0x000fe60000410000 */
[----:B------:R-:W-:Y:S02]  /*154c0*/  FMUL.FTZ R33, R43, R133 ;  /* 0x000000852b217220 */ /* 0x000fe40000410000 */
[----:B------:R-:W-:Y:S02]  /*154d0*/  FFMA.FTZ R133, R167, c[0x0][0x2d0], -R170 ;  /* 0x0000b400a7857a23 */ /* 0x000fe400000108aa */
[-C--:B------:R-:W-:Y:S01]  /*154e0*/  HMMA.16816.F32 R28, R52, R34.reuse, R28 ;  /* 0x00000022341c723c */ /* 0x080fe2000000181c */
[----:B------:R2:W4:Y:S02]  /*154f0*/  MUFU.EX2 R136, R32 ;  /* 0x0000002000887308 */ /* 0x0005240000000800 */
[----:B------:R-:W-:Y:S02]  /*15500*/  FFMA.FTZ R167, R64, c[0x0][0x2d0], -R173 ;  /* 0x0000b40040a77a23 */ /* 0x000fe400000108ad */
[--C-:B------:R-:W-:Y:S02]  /*15510*/  FFMA.FTZ R208, R208, c[0x0][0x2d0], -R95.reuse ;  /* 0x0000b400d0d07a23 */ /* 0x100fe4000001085f */
[--C-:B------:R-:W-:Y:S01]  /*15520*/  FFMA.FTZ R211, R211, c[0x0][0x2d0], -R95.reuse ;  /* 0x0000b400d3d37a23 */ /* 0x100fe2000001085f */
[C---:B------:R-:W-:Y:S03]  /*15530*/  HMMA.16816.F32 R100, R48.reuse, R34, R100 ;  /* 0x000000223064723c */ /* 0x040fe60000001864 */
[----:B------:R-:W-:Y:S01]  /*15540*/  MUFU.EX2 R133, R133 ;  /* 0x0000008500857308 */ /* 0x000fe20000000800 */
[--C-:B------:R-:W-:Y:S02]  /*15550*/  FFMA.FTZ R249, R249, c[0x0][0x2d0], -R95.reuse ;  /* 0x0000b400f9f97a23 */ /* 0x100fe4000001085f */
[--C-:B------:R-:W-:Y:S02]  /*15560*/  FFMA.FTZ R245, R245, c[0x0][0x2d0], -R95.reuse ;  /* 0x0000b400f5f57a23 */ /* 0x100fe4000001085f */
[C---:B------:R-:W-:Y:S04]  /*15570*/  FMUL.FTZ R34, R42.reuse, R134 ;  /* 0x000000862a227220 */ /* 0x040fe80000410000 */
[----:B------:R-:W-:Y:S01]  /*15580*/  FMUL.FTZ R35, R42, R135 ;  /* 0x000000872a237220 */ /* 0x000fe20000410000 */
[----:B------:R-:W-:Y:S01]  /*15590*/  MUFU.EX2 R166, R166 ;  /* 0x000000a600a67308 */ /* 0x000fe20000000800 */
[----:B------:R-:W-:Y:S02]  /*155a0*/  FFMA.FTZ R134, R63, c[0x0][0x2d0], -R174 ;  /* 0x0000b4003f867a23 */ /* 0x000fe400000108ae */
[--C-:B------:R-:W-:Y:S02]  /*155b0*/  FFMA.FTZ R135, R61, c[0x0][0x2d0], -R95.reuse ;  /* 0x0000b4003d877a23 */ /* 0x100fe4000001085f */
[----:B--2---:R-:W-:Y:S02]  /*155c0*/  FMUL.FTZ R32, R43, R132 ;  /* 0x000000842b207220 */ /* 0x004fe40000410000 */
[--C-:B------:R-:W-:Y:S02]  /*155d0*/  FFMA.FTZ R209, R209, c[0x0][0x2d0], -R95.reuse ;  /* 0x0000b400d1d17a23 */ /* 0x100fe4000001085f */
[----:B------:R-:W-:Y:S01]  /*155e0*/  FFMA.FTZ R206, R206, c[0x0][0x2d0], -R95 ;  /* 0x0000b400cece7a23 */ /* 0x000fe2000001085f */
[----:B------:R2:W5:Y:S01]  /*155f0*/  MUFU.EX2 R132, R62 ;  /* 0x0000003e00847308 */ /* 0x0005620000000800 */
[--C-:B------:R-:W-:Y:S01]  /*15600*/  FFMA.FTZ R178, R178, c[0x0][0x2d0], -R173.reuse ;  /* 0x0000b400b2b27a23 */ /* 0x100fe200000108ad */
[-C--:B---3--:R-:W-:Y:S03]  /*15610*/  HMMA.16816.F32 R32, R48, R36.reuse, R32 ;  /* 0x000000243020723c */ /* 0x088fe60000001820 */
[----:B------:R-:W-:Y:S02]  /*15620*/  FFMA.FTZ R177, R177, c[0x0][0x2d0], -R173 ;  /* 0x0000b400b1b17a23 */ /* 0x000fe400000108ad */
[--C-:B------:R-:W-:Y:S02]  /*15630*/  FFMA.FTZ R188, R188, c[0x0][0x2d0], -R170.reuse ;  /* 0x0000b400bcbc7a23 */ /* 0x100fe400000108aa */
[--C-:B------:R-:W-:Y:S01]  /*15640*/  FFMA.FTZ R184, R184, c[0x0][0x2d0], -R170.reuse ;  /* 0x0000b400b8b87a23 */ /* 0x100fe200000108aa */
[C---:B------:R-:W-:Y:S01]  /*15650*/  HMMA.16816.F32 R104, R52.reuse, R36, R104 ;  /* 0x000000243468723c */ /* 0x040fe20000001868 */
[----:B------:R-:W-:Y:S03]  /*15660*/  MUFU.EX2 R135, R135 ;  /* 0x0000008700877308 */ /* 0x000fe60000000800 */
[--C-:B------:R-:W-:Y:S02]  /*15670*/  FFMA.FTZ R182, R182, c[0x0][0x2d0], -R170.reuse ;  /* 0x0000b400b6b67a23 */ /* 0x100fe400000108aa */
[----:B------:R-:W-:Y:S02]  /*15680*/  FFMA.FTZ R180, R180, c[0x0][0x2d0], -R170 ;  /* 0x0000b400b4b47a23 */ /* 0x000fe400000108aa */
[-C--:B------:R-:W-:Y:S03]  /*15690*/  HMMA.16816.F32 R108, R52, R38.reuse, R108 ;  /* 0x00000026346c723c */ /* 0x080fe6000000186c */
[----:B------:R-:W-:Y:S01]  /*156a0*/  MUFU.EX2 R134, R134 ;  /* 0x0000008600867308 */ /* 0x000fe20000000800 */
[C---:B------:R-:W-:Y:S02]  /*156b0*/  FMUL.FTZ R36, R43.reuse, R128 ;  /* 0x000000802b247220 */ /* 0x040fe40000410000 */
[--C-:B------:R-:W-:Y:S02]  /*156c0*/  FFMA.FTZ R128, R60, c[0x0][0x2d0], -R95.reuse ;  /* 0x0000b4003c807a23 */ /* 0x100fe4000001085f */
[C---:B------:R-:W-:Y:S01]  /*156d0*/  HMMA.16816.F32 R112, R48.reuse, R38, R112 ;  /* 0x000000263070723c */ /* 0x040fe20000001870 */
[----:B--2---:R-:W2:Y:S03]  /*156e0*/  LDSM.16.MT88.4 R60, [R225+0x900] ;  /* 0x00090000e13c783b */ /* 0x004ea60000004200 */
[----:B------:R-:W-:Y:S01]  /*156f0*/  FMUL.FTZ R37, R43, R129 ;  /* 0x000000812b257220 */ /* 0x000fe20000410000 */
[----:B------:R-:W3:Y:S01]  /*15700*/  MUFU.EX2 R128, R128 ;  /* 0x0000008000807308 */ /* 0x000ee20000000800 */
[--C-:B------:R-:W-:Y:S02]  /*15710*/  FFMA.FTZ R129, R67, c[0x0][0x2d0], -R95.reuse ;  /* 0x0000b40043817a23 */ /* 0x100fe4000001085f */
[C---:B------:R-:W-:Y:S04]  /*15720*/  FMUL.FTZ R38, R42.reuse, R130 ;  /* 0x000000822a267220 */ /* 0x040fe80000410000 */
[----:B------:R-:W-:Y:S02]  /*15730*/  FMUL.FTZ R39, R42, R131 ;  /* 0x000000832a277220 */ /* 0x000fe40000410000 */
[--C-:B------:R-:W-:Y:S01]  /*15740*/  FFMA.FTZ R130, R66, c[0x0][0x2d0], -R95.reuse ;  /* 0x0000b40042827a23 */ /* 0x100fe2000001085f */
[----:B------:R-:W-:Y:S01]  /*15750*/  MUFU.EX2 R129, R129 ;  /* 0x0000008100817308 */ /* 0x000fe20000000800 */
[----:B------:R-:W-:Y:S01]  /*15760*/  LDSM.16.MT88.4 R64, [R219+0x900] ;  /* 0x00090000db40783b */ /* 0x000fe20000004200 */
[--C-:B------:R-:W-:Y:S02]  /*15770*/  FFMA.FTZ R131, R252, c[0x0][0x2d0], -R174.reuse ;  /* 0x0000b400fc837a23 */ /* 0x100fe400000108ae */
[-C--:B-1----:R-:W-:Y:S03]  /*15780*/  HMMA.16816.F32 R36, R48, R56.reuse, R36 ;  /* 0x000000383024723c */ /* 0x082fe60000001824 */
[--C-:B------:R-:W-:Y:S02]  /*15790*/  FFMA.FTZ R187, R187, c[0x0][0x2d0], -R95.reuse ;  /* 0x0000b400bbbb7a23 */ /* 0x100fe4000001085f */
[--C-:B------:R-:W-:Y:S01]  /*157a0*/  FFMA.FTZ R183, R183, c[0x0][0x2d0], -R95.reuse ;  /* 0x0000b400b7b77a23 */ /* 0x100fe2000001085f */
[----:B------:R-:W1:Y:S01]  /*157b0*/  MUFU.EX2 R130, R130 ;  /* 0x0000008200827308 */ /* 0x000e620000000800 */
[--C-:B------:R-:W-:Y:S01]  /*157c0*/  FFMA.FTZ R181, R181, c[0x0][0x2d0], -R95.reuse ;  /* 0x0000b400b5b57a23 */ /* 0x100fe2000001085f */
[C---:B------:R-:W-:Y:S04]  /*157d0*/  HMMA.16816.F32 R116, R52.reuse, R56, R116 ;  /* 0x000000383474723c */ /* 0x040fe80000001874 */
[----:B------:R-:W-:Y:S02]  /*157e0*/  FFMA.FTZ R179, R179, c[0x0][0x2d0], -R95 ;  /* 0x0000b400b3b37a23 */ /* 0x000fe4000001085f */
[--C-:B------:R-:W-:Y:S02]  /*157f0*/  FFMA.FTZ R172, R172, c[0x0][0x2d0], -R174.reuse ;  /* 0x0000b400acac7a23 */ /* 0x100fe400000108ae */
[-C--:B------:R-:W-:Y:S01]  /*15800*/  HMMA.16816.F32 R120, R52, R58.reuse, R120 ;  /* 0x0000003a3478723c */ /* 0x080fe20000001878 */
[----:B------:R-:W-:Y:S03]  /*15810*/  MUFU.EX2 R131, R131 ;  /* 0x0000008300837308 */ /* 0x000fe60000000800 */
[--C-:B------:R-:W-:Y:S02]  /*15820*/  FFMA.FTZ R168, R168, c[0x0][0x2d0], -R174.reuse ;  /* 0x0000b400a8a87a23 */ /* 0x100fe400000108ae */
[--C-:B------:R-:W-:Y:S01]  /*15830*/  FFMA.FTZ R171, R171, c[0x0][0x2d0], -R173.reuse ;  /* 0x0000b400abab7a23 */ /* 0x100fe200000108ad */
[----:B----4-:R-:W-:Y:S01]  /*15840*/  F2FP.PACK_AB R52, R137, R136 ;  /* 0x000000888934723e */ /* 0x010fe200000000ff */
[----:B------:R-:W-:Y:S01]  /*15850*/  HMMA.16816.F32 R124, R48, R58, R124 ;  /* 0x0000003a307c723c */ /* 0x000fe2000000187c */
[----:B------:R-:W4:Y:S02]  /*15860*/  LDSM.16.MT88.4 R56, [R220+0x900] ;  /* 0x00090000dc38783b */ /* 0x000f240000004200 */
[----:B------:R-:W-:Y:S01]  /*15870*/  MUFU.EX2 R167, R167 ;  /* 0x000000a700a77308 */ /* 0x000fe20000000800 */
[----:B-----5:R-:W-:Y:S01]  /*15880*/  F2FP.PACK_AB R54, R133, R132 ;  /* 0x000000848536723e */ /* 0x020fe200000000ff */
[--C-:B------:R-:W-:Y:S01]  /*15890*/  FFMA.FTZ R169, R169, c[0x0][0x2d0], -R173.reuse ;  /* 0x0000b400a9a97a23 */ /* 0x100fe200000108ad */
[----:B---3--:R-:W-:Y:S01]  /*158a0*/  F2FP.PACK_AB R53, R128, R135 ;  /* 0x000000878035723e */ /* 0x008fe200000000ff */
[--C-:B------:R-:W-:Y:S01]  /*158b0*/  FFMA.FTZ R96, R96, c[0x0][0x2d0], -R174.reuse ;  /* 0x0000b40060607a23 */ /* 0x100fe200000108ae */
[----:B------:R-:W-:Y:S01]  /*158c0*/  F2FP.PACK_AB R48, R84, R75 ;  /* 0x0000004b5430723e */ /* 0x000fe200000000ff */
[----:B------:R-:W-:Y:S03]  /*158d0*/  FFMA.FTZ R174, R97, c[0x0][0x2d0], -R174 ;  /* 0x0000b40061ae7a23 */ /* 0x000fe600000108ae */
[----:B------:R-:W-:Y:S01]  /*158e0*/  F2FP.PACK_AB R49, R85, R83 ;  /* 0x000000535531723e */ /* 0x000fe200000000ff */
[----:B------:R-:W-:Y:S01]  /*158f0*/  MUFU.EX2 R191, R191 ;  /* 0x000000bf00bf7308 */ /* 0x000fe20000000800 */
[----:B------:R-:W-:Y:S01]  /*15900*/  F2FP.PACK_AB R50, R87, R86 ;  /* 0x000000565732723e */ /* 0x000fe200000000ff */
[--C-:B------:R-:W-:Y:S01]  /*15910*/  FFMA.FTZ R97, R98, c[0x0][0x2d0], -R173.reuse ;  /* 0x0000b40062617a23 */ /* 0x100fe200000108ad */
[----:B------:R-:W-:Y:S01]  /*15920*/  F2FP.PACK_AB R51, R165, R164 ;  /* 0x000000a4a533723e */ /* 0x000fe200000000ff */
[----:B------:R-:W-:Y:S01]  /*15930*/  FFMA.FTZ R173, R99, c[0x0][0x2d0], -R173 ;  /* 0x0000b40063ad7a23 */ /* 0x000fe200000108ad */
[----:B-1----:R-:W-:Y:S01]  /*15940*/  F2FP.PACK_AB R55, R130, R129 ;  /* 0x000000818237723e */ /* 0x002fe200000000ff */
[--C-:B------:R-:W-:Y:S02]  /*15950*/  FFMA.FTZ R88, R88, c[0x0][0x2d0], -R170.reuse ;  /* 0x0000b40058587a23 */ /* 0x100fe400000108aa */
[--C-:B------:R-:W-:Y:S02]  /*15960*/  FFMA.FTZ R89, R89, c[0x0][0x2d0], -R170.reuse ;  /* 0x0000b40059597a23 */ /* 0x100fe400000108aa */
[-C--:B--2---:R-:W-:Y:S01]  /*15970*/  HMMA.16816.F32 R4, R48, R60.reuse, R4 ;  /* 0x0000003c3004723c */ /* 0x084fe20000001804 */
[----:B------:R-:W-:Y:S02]  /*15980*/  MUFU.EX2 R192, R192 ;  /* 0x000000c000c07308 */ /* 0x000fe40000000800 */
[--C-:B------:R-:W-:Y:S02]  /*15990*/  FFMA.FTZ R92, R92, c[0x0][0x2d0], -R170.reuse ;  /* 0x0000b4005c5c7a23 */ /* 0x100fe400000108aa */
[----:B------:R-:W-:Y:S02]  /*159a0*/  FFMA.FTZ R170, R93, c[0x0][0x2d0], -R170 ;  /* 0x0000b4005daa7a23 */ /* 0x000fe400000108aa */
[----:B------:R-:W-:Y:S01]  /*159b0*/  FFMA.FTZ R76, R43, R243, R76 ;  /* 0x000000f32b4c7223 */ /* 0x000fe2000001004c */
[C---:B------:R-:W-:Y:S03]  /*159c0*/  HMMA.16816.F32 R8, R52.reuse, R60, R8 ;  /* 0x0000003c3408723c */ /* 0x040fe60000001808 */
[----:B------:R-:W-:Y:S01]  /*159d0*/  MUFU.EX2 R193, R193 ;  /* 0x000000c100c17308 */ /* 0x000fe20000000800 */
[----:B------:R-:W-:Y:S02]  /*159e0*/  FFMA.FTZ R77, R41, R241, R77 ;  /* 0x000000f1294d7223 */ /* 0x000fe4000001004d */
[----:B------:R-:W-:Y:S02]  /*159f0*/  FADD.FTZ R76, R69, R76 ;  /* 0x0000004c454c7221 */ /* 0x000fe40000010000 */
[-C--:B------:R-:W-:Y:S04]  /*15a00*/  HMMA.16816.F32 R12, R52, R62.reuse, R12 ;  /* 0x0000003e340c723c */ /* 0x080fe8000000180c */
[----:B------:R-:W-:Y:S01]  /*15a10*/  FADD.FTZ R77, R71, R77 ;  /* 0x0000004d474d7221 */ /* 0x000fe20000010000 */
[----:B------:R-:W-:Y:S01]  /*15a20*/  MUFU.EX2 R194, R194 ;  /* 0x000000c200c27308 */ /* 0x000fe20000000800 */
[----:B------:R-:W-:Y:S02]  /*15a30*/  FADD.FTZ R76, R46, R76 ;  /* 0x0000004c2e4c7221 */ /* 0x000fe40000010000 */
[C---:B------:R-:W-:Y:S01]  /*15a40*/  HMMA.16816.F32 R16, R48.reuse, R62, R16 ;  /* 0x0000003e3010723c */ /* 0x040fe20000001810 */
[----:B------:R-:W1:Y:S03]  /*15a50*/  LDSM.16.MT88.4 R60, [R218+0x900] ;  /* 0x00090000da3c783b */ /* 0x000e660000004200 */
[----:B------:R-:W-:Y:S02]  /*15a60*/  FADD.FTZ R77, R70, R77 ;  /* 0x0000004d464d7221 */ /* 0x000fe40000010000 */
[----:B------:R-:W-:Y:S01]  /*15a70*/  FFMA.FTZ R82, R40, R240, R82 ;  /* 0x000000f028527223 */ /* 0x000fe20000010052 */
[----:B------:R-:W2:Y:S01]  /*15a80*/  MUFU.EX2 R195, R195 ;  /* 0x000000c300c37308 */ /* 0x000ea20000000800 */
[-C--:B----4-:R-:W-:Y:S04]  /*15a90*/  HMMA.16816.F32 R20, R48, R56.reuse, R20 ;  /* 0x000000383014723c */ /* 0x090fe80000001814 */
[----:B------:R-:W-:Y:S02]  /*15aa0*/  FADD.FTZ R76, R47, R76 ;  /* 0x0000004c2f4c7221 */ /* 0x000fe40000010000 */
[----:B------:R-:W-:Y:S02]  /*15ab0*/  FADD.FTZ R77, R74, R77 ;  /* 0x0000004d4a4d7221 */ /* 0x000fe40000010000 */
[C---:B------:R-:W-:Y:S01]  /*15ac0*/  HMMA.16816.F32 R24, R52.reuse, R56, R24 ;  /* 0x000000383418723c */ /* 0x040fe20000001818 */
[----:B------:R-:W3:Y:S03]  /*15ad0*/  MUFU.EX2 R197, R197 ;  /* 0x000000c500c57308 */ /* 0x000ee60000000800 */
[----:B------:R-:W-:Y:S02]  /*15ae0*/  FADD.FTZ R82, R81, R82 ;  /* 0x0000005251527221 */ /* 0x000fe40000010000 */
[----:B------:R-:W-:Y:S02]  /*15af0*/  FADD.FTZ R76, R75, R76 ;  /* 0x0000004c4b4c7221 */ /* 0x000fe40000010000 */
[-C--:B------:R-:W-:Y:S03]  /*15b00*/  HMMA.16816.F32 R28, R52, R58.reuse, R28 ;  /* 0x0000003a341c723c */ /* 0x080fe6000000181c */
[----:B------:R-:W-:Y:S01]  /*15b10*/  MUFU.EX2 R198, R198 ;  /* 0x000000c600c67308 */ /* 0x000fe20000000800 */
[----:B------:R-:W-:Y:S02]  /*15b20*/  FADD.FTZ R77, R136, R77 ;  /* 0x0000004d884d7221 */ /* 0x000fe40000010000 */
[----:B------:R-:W-:Y:S02]  /*15b30*/  FFMA.FTZ R78, R42, R242, R78 ;  /* 0x000000f22a4e7223 */ /* 0x000fe4000001004e */
[C---:B------:R-:W-:Y:S01]  /*15b40*/  HMMA.16816.F32 R100, R48.reuse, R58, R100 ;  /* 0x0000003a3064723c */ /* 0x040fe20000001864 */
[----:B------:R-:W4:Y:S03]  /*15b50*/  LDSM.16.MT88.4 R56, [R225+0x1100] ;  /* 0x00110000e138783b */ /* 0x000f260000004200 */
[----:B------:R-:W-:Y:S01]  /*15b60*/  FADD.FTZ R82, R80, R82 ;  /* 0x0000005250527221 */ /* 0x000fe20000010000 */
[----:B------:R-:W5:Y:S01]  /*15b70*/  MUFU.EX2 R199, R199 ;  /* 0x000000c700c77308 */ /* 0x000f620000000800 */
[----:B------:R-:W-:Y:S02]  /*15b80*/  FADD.FTZ R76, R84, R76 ;  /* 0x0000004c544c7221 */ /* 0x000fe40000010000 */
[-C--:B------:R-:W-:Y:S04]  /*15b90*/  HMMA.16816.F32 R32, R48, R64.reuse, R32 ;  /* 0x000000403020723c */ /* 0x080fe80000001820 */
[----:B------:R-:W-:Y:S02]  /*15ba0*/  FADD.FTZ R77, R137, R77 ;  /* 0x0000004d894d7221 */ /* 0x000fe40000010000 */
[----:B------:R-:W-:Y:S01]  /*15bb0*/  FADD.FTZ R78, R73, R78 ;  /* 0x0000004e494e7221 */ /* 0x000fe20000010000 */
[----:B------:R-:W-:Y:S01]  /*15bc0*/  MUFU.EX2 R203, R203 ;  /* 0x000000cb00cb7308 */ /* 0x000fe20000000800 */
[C---:B------:R-:W-:Y:S04]  /*15bd0*/  HMMA.16816.F32 R104, R52.reuse, R64, R104 ;  /* 0x000000403468723c */ /* 0x040fe80000001868 */
[----:B------:R-:W-:Y:S02]  /*15be0*/  FADD.FTZ R82, R79, R82 ;  /* 0x000000524f527221 */ /* 0x000fe40000010000 */
[----:B------:R-:W-:Y:S02]  /*15bf0*/  FADD.FTZ R76, R86, R76 ;  /* 0x0000004c564c7221 */ /* 0x000fe40000010000 */
[-C--:B------:R-:W-:Y:S01]  /*15c00*/  HMMA.16816.F32 R108, R52, R66.reuse, R108 ;  /* 0x00000042346c723c */ /* 0x080fe2000000186c */
[----:B------:R-:W2:Y:S03]  /*15c10*/  MUFU.EX2 R205, R205 ;  /* 0x000000cd00cd7308 */ /* 0x000ea60000000800 */
[----:B------:R-:W-:Y:S02]  /*15c20*/  FADD.FTZ R77, R132, R77 ;  /* 0x0000004d844d7221 */ /* 0x000fe40000010000 */
[----:B------:R-:W-:Y:S02]  /*15c30*/  FADD.FTZ R78, R68, R78 ;  /* 0x0000004e444e7221 */ /* 0x000fe40000010000 */
[C---:B------:R-:W-:Y:S01]  /*15c40*/  HMMA.16816.F32 R112, R48.reuse, R66, R112 ;  /* 0x000000423070723c */ /* 0x040fe20000001870 */
[----:B------:R-:W-:Y:S02]  /*15c50*/  LDSM.16.MT88.4 R64, [R219+0x1100] ;  /* 0x00110000db40783b */ /* 0x000fe40000004200 */
[----:B------:R-:W-:Y:S01]  /*15c60*/  MUFU.EX2 R208, R208 ;  /* 0x000000d000d07308 */ /* 0x000fe20000000800 */
[----:B------:R-:W-:Y:S02]  /*15c70*/  FADD.FTZ R82, R135, R82 ;  /* 0x0000005287527221 */ /* 0x000fe40000010000 */
[----:B------:R-:W-:Y:S02]  /*15c80*/  FADD.FTZ R76, R87, R76 ;  /* 0x0000004c574c7221 */ /* 0x000fe40000010000 */
[-C--:B-1----:R-:W-:Y:S04]  /*15c90*/  HMMA.16816.F32 R36, R48, R60.reuse, R36 ;  /* 0x0000003c3024723c */ /* 0x082fe80000001824 */
[----:B------:R-:W-:Y:S01]  /*15ca0*/  FADD.FTZ R133, R133, R77 ;  /* 0x0000004d85857221 */ /* 0x000fe20000010000 */
[----:B------:R-:W1:Y:S01]  /*15cb0*/  MUFU.EX2 R211, R211 ;  /* 0x000000d300d37308 */ /* 0x000e620000000800 */
[----:B------:R-:W-:Y:S02]  /*15cc0*/  FADD.FTZ R78, R72, R78 ;  /* 0x0000004e484e7221 */ /* 0x000fe40000010000 */
[C---:B------:R-:W-:Y:S04]  /*15cd0*/  HMMA.16816.F32 R116, R52.reuse, R60, R116 ;  /* 0x0000003c3474723c */ /* 0x040fe80000001874 */
[----:B------:R-:W-:Y:S02]  /*15ce0*/  FADD.FTZ R128, R128, R82 ;  /* 0x0000005280807221 */ /* 0x000fe40000010000 */
[----:B--2---:R-:W-:Y:S01]  /*15cf0*/  FADD.FTZ R133, R195, R133 ;  /* 0x00000085c3857221 */ /* 0x004fe20000010000 */
[----:B------:R-:W2:Y:S01]  /*15d00*/  MUFU.EX2 R201, R201 ;  /* 0x000000c900c97308 */ /* 0x000ea20000000800 */
[-C--:B------:R-:W-:Y:S04]  /*15d10*/  HMMA.16816.F32 R120, R52, R62.reuse, R120 ;  /* 0x0000003e3478723c */ /* 0x080fe80000001878 */
[----:B------:R-:W-:Y:S02]  /*15d20*/  FADD.FTZ R78, R83, R78 ;  /* 0x0000004e534e7221 */ /* 0x000fe40000010000 */
[----:B------:R-:W-:Y:S01]  /*15d30*/  FADD.FTZ R128, R129, R128 ;  /* 0x0000008081807221 */ /* 0x000fe20000010000 */
[----:B---3--:R-:W-:Y:S01]  /*15d40*/  F2FP.PACK_AB R52, R197, R195 ;  /* 0x000000c3c534723e */ /* 0x008fe200000000ff */
[----:B------:R-:W-:Y:S01]  /*15d50*/  HMMA.16816.F32 R124, R48, R62, R124 ;  /* 0x0000003e307c723c */ /* 0x000fe2000000187c */
[----:B------:R-:W3:Y:S01]  /*15d60*/  LDSM.16.MT88.4 R60, [R220+0x1100] ;  /* 0x00110000dc3c783b */ /* 0x000ee20000004200 */
[----:B------:R-:W2:Y:S02]  /*15d70*/  MUFU.EX2 R247, R247 ;  /* 0x000000f700f77308 */ /* 0x000ea40000000800 */
[----:B-----5:R-:W-:Y:S01]  /*15d80*/  F2FP.PACK_AB R54, R199, R198 ;  /* 0x000000c6c736723e */ /* 0x020fe200000000ff */
[----:B------:R-:W-:Y:S01]  /*15d90*/  FADD.FTZ R197, R197, R133 ;  /* 0x00000085c5c57221 */ /* 0x000fe20000010000 */
[----:B------:R-:W-:Y:S01]  /*15da0*/  F2FP.PACK_AB R53, R205, R203 ;  /* 0x000000cbcd35723e */ /* 0x000fe200000000ff */
[----:B------:R-:W-:Y:S01]  /*15db0*/  FADD.FTZ R78, R85, R78 ;  /* 0x0000004e554e7221 */ /* 0x000fe20000010000 */
[----:B------:R-:W-:Y:S01]  /*15dc0*/  F2FP.PACK_AB R48, R131, R134 ;  /* 0x000000868330723e */ /* 0x000fe200000000ff */
[----:B------:R-:W-:Y:S03]  /*15dd0*/  FADD.FTZ R134, R134, R76 ;  /* 0x0000004c86867221 */ /* 0x000fe60000010000 */
[----:B------:R-:W-:Y:S01]  /*15de0*/  F2FP.PACK_AB R49, R167, R166 ;  /* 0x000000a6a731723e */ /* 0x000fe200000000ff */
[----:B------:R-:W-:Y:S01]  /*15df0*/  MUFU.EX2 R251, R251 ;  /* 0x000000fb00fb7308 */ /* 0x000fe20000000800 */
[----:B------:R-:W-:Y:S01]  /*15e00*/  F2FP.PACK_AB R50, R192, R191 ;  /* 0x000000bfc032723e */ /* 0x000fe200000000ff */
[----:B------:R-:W-:Y:S01]  /*15e10*/  FADD.FTZ R131, R131, R134 ;  /* 0x0000008683837221 */ /* 0x000fe20000010000 */
[----:B------:R-:W-:Y:S01]  /*15e20*/  F2FP.PACK_AB R51, R194, R193 ;  /* 0x000000c1c233723e */ /* 0x000fe200000000ff */
[----:B------:R-:W-:Y:S01]  /*15e30*/  FADD.FTZ R128, R130, R128 ;  /* 0x0000008082807221 */ /* 0x000fe20000010000 */
[----:B-1----:R-:W-:Y:S01]  /*15e40*/  F2FP.PACK_AB R55, R211, R208 ;  /* 0x000000d0d337723e */ /* 0x002fe200000000ff */
[----:B------:R-:W-:Y:S01]  /*15e50*/  FADD.FTZ R78, R164, R78 ;  /* 0x0000004ea44e7221 */ /* 0x000fe20000010000 */
[----:B------:R-:W-:Y:S01]  /*15e60*/  MOV R164, R44 ;  /* 0x0000002c00a47202 */ /* 0x000fe20000000f00 */
[----:B------:R-:W-:Y:S02]  /*15e70*/  FADD.FTZ R131, R191, R131 ;  /* 0x00000083bf837221 */ /* 0x000fe40000010000 */
[-C--:B----4-:R-:W-:Y:S01]  /*15e80*/  HMMA.16816.F32 R4, R48, R56.reuse, R4 ;  /* 0x000000383004723c */ /* 0x090fe20000001804 */
[----:B------:R-:W-:Y:S02]  /*15e90*/  MUFU.EX2 R248, R248 ;  /* 0x000000f800f87308 */ /* 0x000fe40000000800 */
[----:B------:R-:W-:Y:S02]  /*15ea0*/  FADD.FTZ R128, R203, R128 ;  /* 0x00000080cb807221 */ /* 0x000fe40000010000 */
[----:B------:R-:W-:Y:S01]  /*15eb0*/  FADD.FTZ R78, R165, R78 ;  /* 0x0000004ea54e7221 */ /* 0x000fe20000010000 */
[----:B------:R-:W-:Y:S01]  /*15ec0*/  MOV R165, R0 ;  /* 0x0000000000a57202 */ /* 0x000fe20000000f00 */
[----:B------:R-:W-:Y:S01]  /*15ed0*/  FADD.FTZ R131, R192, R131 ;  /* 0x00000083c0837221 */ /* 0x000fe20000010000 */
[C---:B------:R-:W-:Y:S03]  /*15ee0*/  HMMA.16816.F32 R8, R52.reuse, R56, R8 ;  /* 0x000000383408723c */ /* 0x040fe60000001808 */
[----:B------:R-:W1:Y:S01]  /*15ef0*/  MUFU.EX2 R200, R200 ;  /* 0x000000c800c87308 */ /* 0x000e620000000800 */
[----:B------:R-:W-:Y:S02]  /*15f00*/  FADD.FTZ R128, R205, R128 ;  /* 0x00000080cd807221 */ /* 0x000fe40000010000 */
[----:B------:R-:W-:Y:S01]  /*15f10*/  FADD.FTZ R78, R166, R78 ;  /* 0x0000004ea64e7221 */ /* 0x000fe20000010000 */
[----:B------:R-:W-:Y:S01]  /*15f20*/  MOV R166, R2 ;  /* 0x0000000200a67202 */ /* 0x000fe20000000f00 */
[-C--:B------:R-:W-:Y:S04]  /*15f30*/  HMMA.16816.F32 R12, R52, R58.reuse, R12 ;  /* 0x0000003a340c723c */ /* 0x080fe8000000180c */
[----:B--2---:R-:W-:Y:S01]  /*15f40*/  FADD.FTZ R131, R201, R131 ;  /* 0x00000083c9837221 */ /* 0x004fe20000010000 */
[----:B------:R-:W2:Y:S01]  /*15f50*/  MUFU.EX2 R196, R196 ;  /* 0x000000c400c47308 */ /* 0x000ea20000000800 */
[----:B------:R-:W-:Y:S02]  /*15f60*/  FADD.FTZ R128, R208, R128 ;  /* 0x00000080d0807221 */ /* 0x000fe40000010000 */
[C---:B------:R-:W-:Y:S01]  /*15f70*/  HMMA.16816.F32 R16, R48.reuse, R58, R16 ;  /* 0x0000003a3010723c */ /* 0x040fe20000001810 */
[----:B------:R-:W4:Y:S03]  /*15f80*/  LDSM.16.MT88.4 R56, [R218+0x1100] ;  /* 0x00110000da38783b */ /* 0x000f260000004200 */
[----:B------:R-:W-:Y:S01]  /*15f90*/  FADD.FTZ R78, R167, R78 ;  /* 0x0000004ea74e7221 */ /* 0x000fe20000010000 */
[----:B------:R-:W-:Y:S01]  /*15fa0*/  MOV R167, R3 ;  /* 0x0000000300a77202 */ /* 0x000fe20000000f00 */
[----:B------:R-:W-:Y:S01]  /*15fb0*/  FADD.FTZ R131, R247, R131 ;  /* 0x00000083f7837221 */ /* 0x000fe20000010000 */
[----:B------:R-:W-:Y:S01]  /*15fc0*/  MUFU.EX2 R204, R204 ;  /* 0x000000cc00cc7308 */ /* 0x000fe20000000800 */
[-C--:B---3--:R-:W-:Y:S04]  /*15fd0*/  HMMA.16816.F32 R20, R48, R60.reuse, R20 ;  /* 0x0000003c3014723c */ /* 0x088fe80000001814 */
[----:B------:R-:W-:Y:S02]  /*15fe0*/  FADD.FTZ R128, R211, R128 ;  /* 0x00000080d3807221 */ /* 0x000fe40000010000 */
[----:B------:R-:W-:Y:S02]  /*15ff0*/  FADD.FTZ R78, R193, R78 ;  /* 0x0000004ec14e7221 */ /* 0x000fe40000010000 */
[C---:B------:R-:W-:Y:S01]  /*16000*/  HMMA.16816.F32 R24, R52.reuse, R60, R24 ;  /* 0x0000003c3418723c */ /* 0x040fe20000001818 */
[----:B------:R-:W-:Y:S03]  /*16010*/  MUFU.EX2 R202, R202 ;  /* 0x000000ca00ca7308 */ /* 0x000fe60000000800 */
[----:B------:R-:W-:Y:S02]  /*16020*/  FADD.FTZ R197, R198, R197 ;  /* 0x000000c5c6c57221 */ /* 0x000fe40000010000 */
[----:B-1----:R-:W-:Y:S02]  /*16030*/  FADD.FTZ R131, R200, R131 ;  /* 0x00000083c8837221 */ /* 0x002fe40000010000 */
[-C--:B------:R-:W-:Y:S03]  /*16040*/  HMMA.16816.F32 R28, R52, R62.reuse, R28 ;  /* 0x0000003e341c723c */ /* 0x080fe6000000181c */
[----:B------:R-:W1:Y:S01]  /*16050*/  MUFU.EX2 R250, R250 ;  /* 0x000000fa00fa7308 */ /* 0x000e620000000800 */
[----:B------:R-:W-:Y:S02]  /*16060*/  FADD.FTZ R78, R194, R78 ;  /* 0x0000004ec24e7221 */ /* 0x000fe40000010000 */
[----:B------:R-:W-:Y:S02]  /*16070*/  FADD.FTZ R197, R199, R197 ;  /* 0x000000c5c7c57221 */ /* 0x000fe40000010000 */
[C---:B------:R-:W-:Y:S01]  /*16080*/  HMMA.16816.F32 R100, R48.reuse, R62, R100 ;  /* 0x0000003e3064723c */ /* 0x040fe20000001864 */
[----:B------:R-:W3:Y:S03]  /*16090*/  LDSM.16.MT88.4 R60, [R225+0x1900] ;  /* 0x00190000e13c783b */ /* 0x000ee60000004200 */
[----:B--2---:R-:W-:Y:S01]  /*160a0*/  FADD.FTZ R131, R196, R131 ;  /* 0x00000083c4837221 */ /* 0x004fe20000010000 */
[----:B------:R-:W2:Y:S01]  /*160b0*/  MUFU.EX2 R246, R246 ;  /* 0x000000f600f67308 */ /* 0x000ea20000000800 */
[----:B------:R-:W-:Y:S02]  /*160c0*/  FADD.FTZ R78, R251, R78 ;  /* 0x0000004efb4e7221 */ /* 0x000fe40000010000 */
[-C--:B------:R-:W-:Y:S04]  /*160d0*/  HMMA.16816.F32 R32, R48, R64.reuse, R32 ;  /* 0x000000403020723c */ /* 0x080fe80000001820 */
[----:B------:R-:W-:Y:S03]  /*160e0*/  FADD.FTZ R78, R248, R78 ;  /* 0x0000004ef84e7221 */ /* 0x000fe60000010000 */
[----:B------:R-:W5:Y:S01]  /*160f0*/  MUFU.EX2 R210, R210 ;  /* 0x000000d200d27308 */ /* 0x000f620000000800 */
[C---:B------:R-:W-:Y:S04]  /*16100*/  HMMA.16816.F32 R104, R52.reuse, R64, R104 ;  /* 0x000000403468723c */ /* 0x040fe80000001868 */
[----:B-1----:R-:W-:Y:S02]  /*16110*/  FADD.FTZ R197, R250, R197 ;  /* 0x000000c5fac57221 */ /* 0x002fe40000010000 */
[----:B------:R-:W-:Y:S02]  /*16120*/  FADD.FTZ R78, R204, R78 ;  /* 0x0000004ecc4e7221 */ /* 0x000fe40000010000 */
[-C--:B------:R-:W-:Y:S01]  /*16130*/  HMMA.16816.F32 R108, R52, R66.reuse, R108 ;  /* 0x00000042346c723c */ /* 0x080fe2000000186c */
[----:B------:R-:W1:Y:S03]  /*16140*/  MUFU.EX2 R207, R207 ;  /* 0x000000cf00cf7308 */ /* 0x000e660000000800 */
[----:B------:R-:W-:Y:S02]  /*16150*/  FADD.FTZ R78, R202, R78 ;  /* 0x0000004eca4e7221 */ /* 0x000fe40000010000 */
[----:B--2---:R-:W-:Y:S02]  /*16160*/  FADD.FTZ R197, R246, R197 ;  /* 0x000000c5f6c57221 */ /* 0x004fe40000010000 */
[C---:B------:R-:W-:Y:S01]  /*16170*/  HMMA.16816.F32 R112, R48.reuse, R66, R112 ;  /* 0x000000423070723c */ /* 0x040fe20000001870 */
[----:B------:R-:W-:Y:S02]  /*16180*/  LDSM.16.MT88.4 R64, [R219+0x1900] ;  /* 0x00190000db40783b */ /* 0x000fe40000004200 */
[----:B------:R-:W2:Y:S01]  /*16190*/  MUFU.EX2 R249, R249 ;  /* 0x000000f900f97308 */ /* 0x000ea20000000800 */
[----:B-----5:R-:W-:Y:S04]  /*161a0*/  FADD.FTZ R197, R210, R197 ;  /* 0x000000c5d2c57221 */ /* 0x020fe80000010000 */
[-C--:B----4-:R-:W-:Y:S05]  /*161b0*/  HMMA.16816.F32 R36, R48, R56.reuse, R36 ;  /* 0x000000383024723c */ /* 0x090fea0000001824 */
[----:B------:R-:W4:Y:S03]  /*161c0*/  MUFU.EX2 R245, R245 ;  /* 0x000000f500f57308 */ /* 0x000f260000000800 */
[C---:B------:R-:W-:Y:S04]  /*161d0*/  HMMA.16816.F32 R116, R52.reuse, R56, R116 ;  /* 0x000000383474723c */ /* 0x040fe80000001874 */
[----:B-1----:R-:W-:Y:S03]  /*161e0*/  FADD.FTZ R197, R207, R197 ;  /* 0x000000c5cfc57221 */ /* 0x002fe60000010000 */
[----:B------:R-:W-:Y:S01]  /*161f0*/  MUFU.EX2 R209, R209 ;  /* 0x000000d100d17308 */ /* 0x000fe20000000800 */
[-C--:B------:R-:W-:Y:S04]  /*16200*/  HMMA.16816.F32 R120, R52, R58.reuse, R120 ;  /* 0x0000003a3478723c */ /* 0x080fe80000001878 */
[----:B--2---:R-:W-:Y:S03]  /*16210*/  FADD.FTZ R128, R249, R128 ;  /* 0x00000080f9807221 */ /* 0x004fe60000010000 */
[----:B------:R-:W-:Y:S01]  /*16220*/  F2FP.PACK_AB R52, R246, R250 ;  /* 0x000000faf634723e */ /* 0x000fe200000000ff */
[----:B------:R-:W-:Y:S01]  /*16230*/  HMMA.16816.F32 R124, R48, R58, R124 ;  /* 0x0000003a307c723c */ /* 0x000fe2000000187c */
[----:B------:R-:W1:Y:S01]  /*16240*/  MUFU.EX2 R206, R206 ;  /* 0x000000ce00ce7308 */ /* 0x000e620000000800 */
[----:B------:R-:W2:Y:S02]  /*16250*/  LDSM.16.MT88.4 R56, [R220+0x1900] ;  /* 0x00190000dc38783b */ /* 0x000ea40000004200 */
[----:B------:R-:W-:Y:S01]  /*16260*/  F2FP.PACK_AB R54, R207, R210 ;  /* 0x000000d2cf36723e */ /* 0x000fe200000000ff */
[C---:B----4-:R-:W-:Y:S01]  /*16270*/  FADD.FTZ R128, R245.reuse, R128 ;  /* 0x00000080f5807221 */ /* 0x050fe20000010000 */
[----:B------:R-:W-:Y:S02]  /*16280*/  F2FP.PACK_AB R53, R245, R249 ;  /* 0x000000f9f535723e */ /* 0x000fe400000000ff */
[----:B------:R-:W-:Y:S03]  /*16290*/  F2FP.PACK_AB R48, R247, R201 ;  /* 0x000000c9f730723e */ /* 0x000fe600000000ff */
[----:B------:R-:W-:Y:S01]  /*162a0*/  MUFU.EX2 R190, R190 ;  /* 0x000000be00be7308 */ /* 0x000fe20000000800 */
[----:B------:R-:W-:Y:S02]  /*162b0*/  F2FP.PACK_AB R49, R248, R251 ;  /* 0x000000fbf831723e */ /* 0x000fe400000000ff */
[----:B------:R-:W-:Y:S02]  /*162c0*/  F2FP.PACK_AB R50, R196, R200 ;  /* 0x000000c8c432723e */ /* 0x000fe400000000ff */
[----:B------:R-:W-:Y:S05]  /*162d0*/  F2FP.PACK_AB R51, R202, R204 ;  /* 0x000000ccca33723e */ /* 0x000fea00000000ff */
[----:B------:R-:W-:Y:S02]  /*162e0*/  MUFU.EX2 R185, R185 ;  /* 0x000000b900b97308 */ /* 0x000fe40000000800 */
[-C--:B---3--:R-:W-:Y:S03]  /*162f0*/  HMMA.16816.F32 R4, R48, R60.reuse, R4 ;  /* 0x0000003c3004723c */ /* 0x088fe60000001804 */
[C---:B-1----:R-:W-:Y:S01]  /*16300*/  F2FP.PACK_AB R55, R206.reuse, R209 ;  /* 0x000000d1ce37723e */ /* 0x042fe200000000ff */
[----:B------:R-:W-:Y:S04]  /*16310*/  FADD.FTZ R209, R209, R128 ;  /* 0x00000080d1d17221 */ /* 0x000fe80000010000 */
[----:B------:R-:W1:Y:S01]  /*16320*/  MUFU.EX2 R189, R189 ;  /* 0x000000bd00bd7308 */ /* 0x000e620000000800 */
[----:B------:R-:W-:Y:S01]  /*16330*/  FADD.FTZ R209, R206, R209 ;  /* 0x000000d1ced17221 */ /* 0x000fe20000010000 */
[C---:B------:R-:W-:Y:S08]  /*16340*/  HMMA.16816.F32 R8, R52.reuse, R60, R8 ;  /* 0x0000003c3408723c */ /* 0x040ff00000001808 */
[-C--:B------:R-:W-:Y:S01]  /*16350*/  HMMA.16816.F32 R12, R52, R62.reuse, R12 ;  /* 0x0000003e340c723c */ /* 0x080fe2000000180c */
[----:B------:R-:W3:Y:S07]  /*16360*/  MUFU.EX2 R186, R186 ;  /* 0x000000ba00ba7308 */ /* 0x000eee0000000800 */
[C---:B------:R-:W-:Y:S01]  /*16370*/  HMMA.16816.F32 R16, R48.reuse, R62, R16 ;  /* 0x0000003e3010723c */ /* 0x040fe20000001810 */
[----:B------:R-:W4:Y:S02]  /*16380*/  LDSM.16.MT88.4 R60, [R218+0x1900] ;  /* 0x00190000da3c783b */ /* 0x000f240000004200 */
[----:B------:R-:W-:Y:S01]  /*16390*/  MUFU.EX2 R176, R176 ;  /* 0x000000b000b07308 */ /* 0x000fe20000000800 */
[----:B-1----:R-:W-:Y:S04]  /*163a0*/  FADD.FTZ R78, R189, R78 ;  /* 0x0000004ebd4e7221 */ /* 0x002fe80000010000 */
[-C--:B--2---:R-:W-:Y:S05]  /*163b0*/  HMMA.16816.F32 R20, R48, R56.reuse, R20 ;  /* 0x000000383014723c */ /* 0x084fea0000001814 */
[----:B------:R-:W-:Y:S03]  /*163c0*/  MUFU.EX2 R175, R175 ;  /* 0x000000af00af7308 */ /* 0x000fe60000000800 */
[C---:B------:R-:W-:Y:S04]  /*163d0*/  HMMA.16816.F32 R24, R52.reuse, R56, R24 ;  /* 0x000000383418723c */ /* 0x040fe80000001818 */
[----:B---3--:R-:W-:Y:S03]  /*163e0*/  FADD.FTZ R78, R186, R78 ;  /* 0x0000004eba4e7221 */ /* 0x008fe60000010000 */
[----:B------:R-:W1:Y:S01]  /*163f0*/  MUFU.EX2 R178, R178 ;  /* 0x000000b200b27308 */ /* 0x000e620000000800 */
[-C--:B------:R-:W-:Y:S08]  /*16400*/  HMMA.16816.F32 R28, R52, R58.reuse, R28 ;  /* 0x0000003a341c723c */ /* 0x080ff0000000181c */
[C---:B------:R-:W-:Y:S01]  /*16410*/  HMMA.16816.F32 R100, R48.reuse, R58, R100 ;  /* 0x0000003a3064723c */ /* 0x040fe20000001864 */
[----:B------:R-:W2:Y:S01]  /*16420*/  LDSM.16.MT88.4 R56, [R225+0x2100] ;  /* 0x00210000e138783b */ /* 0x000ea20000004200 */
[----:B------:R-:W3:Y:S06]  /*16430*/  MUFU.EX2 R177, R177 ;  /* 0x000000b100b17308 */ /* 0x000eec0000000800 */
[-C--:B------:R-:W-:Y:S04]  /*16440*/  HMMA.16816.F32 R32, R48, R64.reuse, R32 ;  /* 0x000000403020723c */ /* 0x080fe80000001820 */
[----:B------:R-:W5:Y:S01]  /*16450*/  MUFU.EX2 R188, R188 ;  /* 0x000000bc00bc7308 */ /* 0x000f620000000800 */
[----:B-1----:R-:W-:Y:S03]  /*16460*/  FADD.FTZ R78, R178, R78 ;  /* 0x0000004eb24e7221 */ /* 0x002fe60000010000 */
[C---:B------:R-:W-:Y:S06]  /*16470*/  HMMA.16816.F32 R104, R52.reuse, R64, R104 ;  /* 0x000000403468723c */ /* 0x040fec0000001868 */
[----:B------:R-:W1:Y:S02]  /*16480*/  MUFU.EX2 R184, R184 ;  /* 0x000000b800b87308 */ /* 0x000e640000000800 */
[-C--:B------:R-:W-:Y:S04]  /*16490*/  HMMA.16816.F32 R108, R52, R66.reuse, R108 ;  /* 0x00000042346c723c */ /* 0x080fe8000000186c */
[----:B---3--:R-:W-:Y:S04]  /*164a0*/  FADD.FTZ R78, R177, R78 ;  /* 0x0000004eb14e7221 */ /* 0x008fe80000010000 */
[C---:B------:R-:W-:Y:S01]  /*164b0*/  HMMA.16816.F32 R112, R48.reuse, R66, R112 ;  /* 0x000000423070723c */ /* 0x040fe20000001870 */
[----:B------:R-:W-:Y:S01]  /*164c0*/  LDSM.16.MT88.4 R64, [R219+0x2100] ;  /* 0x00210000db40783b */ /* 0x000fe20000004200 */
[----:B------:R-:W3:Y:S02]  /*164d0*/  MUFU.EX2 R182, R182 ;  /* 0x000000b600b67308 */ /* 0x000ee40000000800 */
[----:B-----5:R-:W-:Y:S04]  /*164e0*/  FADD.FTZ R197, R188, R197 ;  /* 0x000000c5bcc57221 */ /* 0x020fe80000010000 */
[-C--:B----4-:R-:W-:Y:S04]  /*164f0*/  HMMA.16816.F32 R36, R48, R60.reuse, R36 ;  /* 0x0000003c3024723c */ /* 0x090fe80000001824 */
[----:B------:R-:W4:Y:S01]  /*16500*/  MUFU.EX2 R180, R180 ;  /* 0x000000b400b47308 */ /* 0x000f220000000800 */
[----:B-1----:R-:W-:Y:S03]  /*16510*/  FADD.FTZ R197, R184, R197 ;  /* 0x000000c5b8c57221 */ /* 0x002fe60000010000 */
[C---:B------:R-:W-:Y:S06]  /*16520*/  HMMA.16816.F32 R116, R52.reuse, R60, R116 ;  /* 0x0000003c3474723c */ /* 0x040fec0000001874 */
[----:B------:R-:W1:Y:S02]  /*16530*/  MUFU.EX2 R187, R187 ;  /* 0x000000bb00bb7308 */ /* 0x000e640000000800 */
[-C--:B------:R-:W-:Y:S04]  /*16540*/  HMMA.16816.F32 R120, R52, R62.reuse, R120 ;  /* 0x0000003e3478723c */ /* 0x080fe80000001878 */
[----:B---3--:R-:W-:Y:S03]  /*16550*/  FADD.FTZ R197, R182, R197 ;  /* 0x000000c5b6c57221 */ /* 0x008fe60000010000 */
[----:B------:R-:W-:Y:S01]  /*16560*/  F2FP.PACK_AB R52, R184, R188 ;  /* 0x000000bcb834723e */ /* 0x000fe200000000ff */
[----:B------:R-:W-:Y:S01]  /*16570*/  HMMA.16816.F32 R124, R48, R62, R124 ;  /* 0x0000003e307c723c */ /* 0x000fe2000000187c */
[----:B------:R-:W3:Y:S01]  /*16580*/  MUFU.EX2 R183, R183 ;  /* 0x000000b700b77308 */ /* 0x000ee20000000800 */
[----:B------:R-:W5:Y:S02]  /*16590*/  LDSM.16.MT88.4 R60, [R220+0x2100] ;  /* 0x00210000dc3c783b */ /* 0x000f640000004200 */
[C---:B----4-:R-:W-:Y:S01]  /*165a0*/  F2FP.PACK_AB R54, R180.reuse, R182 ;  /* 0x000000b6b436723e */ /* 0x050fe200000000ff */
[----:B------:R-:W-:Y:S02]  /*165b0*/  FADD.FTZ R197, R180, R197 ;  /* 0x000000c5b4c57221 */ /* 0x000fe40000010000 */
[----:B------:R-:W-:Y:S01]  /*165c0*/  F2FP.PACK_AB R48, R185, R190 ;  /* 0x000000beb930723e */ /* 0x000fe200000000ff */
[----:B------:R-:W-:Y:S01]  /*165d0*/  FADD.FTZ R190, R190, R131 ;  /* 0x00000083bebe7221 */ /* 0x000fe20000010000 */
[----:B------:R-:W-:Y:S02]  /*165e0*/  F2FP.PACK_AB R49, R186, R189 ;  /* 0x000000bdba31723e */ /* 0x000fe400000000ff */
[----:B------:R-:W4:Y:S01]  /*165f0*/  MUFU.EX2 R181, R181 ;  /* 0x000000b500b57308 */ /* 0x000f220000000800 */
[----:B------:R-:W-:Y:S01]  /*16600*/  F2FP.PACK_AB R50, R175, R176 ;  /* 0x000000b0af32723e */ /* 0x000fe200000000ff */
[----:B------:R-:W-:Y:S01]  /*16610*/  FADD.FTZ R190, R185, R190 ;  /* 0x000000beb9be7221 */ /* 0x000fe20000010000 */
[----:B------:R-:W-:Y:S01]  /*16620*/  F2FP.PACK_AB R51, R177, R178 ;  /* 0x000000b2b133723e */ /* 0x000fe200000000ff */
[----:B-1----:R-:W-:Y:S02]  /*16630*/  FADD.FTZ R209, R187, R209 ;  /* 0x000000d1bbd17221 */ /* 0x002fe40000010000 */
[----:B------:R-:W-:Y:S04]  /*16640*/  FADD.FTZ R190, R176, R190 ;  /* 0x000000beb0be7221 */ /* 0x000fe80000010000 */
[-C--:B--2---:R-:W-:Y:S01]  /*16650*/  HMMA.16816.F32 R4, R48, R56.reuse, R4 ;  /* 0x000000383004723c */ /* 0x084fe20000001804 */
[----:B------:R-:W1:Y:S02]  /*16660*/  MUFU.EX2 R179, R179 ;  /* 0x000000b300b37308 */ /* 0x000e640000000800 */
[----:B------:R-:W-:Y:S01]  /*16670*/  FADD.FTZ R190, R175, R190 ;  /* 0x000000beafbe7221 */ /* 0x000fe20000010000 */
[C---:B---3--:R-:W-:Y:S01]  /*16680*/  F2FP.PACK_AB R53, R183.reuse, R187 ;  /* 0x000000bbb735723e */ /* 0x048fe200000000ff */
[----:B------:R-:W-:Y:S06]  /*16690*/  FADD.FTZ R209, R183, R209 ;  /* 0x000000d1b7d17221 */ /* 0x000fec0000010000 */
[----:B------:R-:W2:Y:S01]  /*166a0*/  MUFU.EX2 R172, R172 ;  /* 0x000000ac00ac7308 */ /* 0x000ea20000000800 */
[----:B----4-:R-:W-:Y:S09]  /*166b0*/  FADD.FTZ R209, R181, R209 ;  /* 0x000000d1b5d17221 */ /* 0x010ff20000010000 */
[----:B------:R-:W3:Y:S01]  /*166c0*/  MUFU.EX2 R168, R168 ;  /* 0x000000a800a87308 */ /* 0x000ee20000000800 */
[C---:B-1----:R-:W-:Y:S01]  /*166d0*/  F2FP.PACK_AB R55, R179.reuse, R181 ;  /* 0x000000b5b337723e */ /* 0x042fe200000000ff */
[----:B------:R-:W-:Y:S08]  /*166e0*/  FADD.FTZ R209, R179, R209 ;  /* 0x000000d1b3d17221 */ /* 0x000ff00000010000 */
[----:B------:R-:W1:Y:S01]  /*166f0*/  MUFU.EX2 R171, R171 ;  /* 0x000000ab00ab7308 */ /* 0x000e620000000800 */
[C---:B------:R-:W-:Y:S04]  /*16700*/  HMMA.16816.F32 R8, R52.reuse, R56, R8 ;  /* 0x000000383408723c */ /* 0x040fe80000001808 */
[----:B--2---:R-:W-:Y:S04]  /*16710*/  FADD.FTZ R190, R172, R190 ;  /* 0x000000beacbe7221 */ /* 0x004fe80000010000 */
[-C--:B------:R-:W-:Y:S01]  /*16720*/  HMMA.16816.F32 R12, R52, R58.reuse, R12 ;  /* 0x0000003a340c723c */ /* 0x080fe2000000180c */
[----:B------:R-:W2:Y:S03]  /*16730*/  MUFU.EX2 R169, R169 ;  /* 0x000000a900a97308 */ /* 0x000ea60000000800 */
[----:B---3--:R-:W-:Y:S04]  /*16740*/  FADD.FTZ R190, R168, R190 ;  /* 0x000000bea8be7221 */ /* 0x008fe80000010000 */
[C---:B------:R-:W-:Y:S01]  /*16750*/  HMMA.16816.F32 R16, R48.reuse, R58, R16 ;  /* 0x0000003a3010723c */ /* 0x040fe20000001810 */
[----:B------:R-:W3:Y:S02]  /*16760*/  LDSM.16.MT88.4 R56, [R218+0x2100] ;  /* 0x00210000da38783b */ /* 0x000ee40000004200 */
[----:B------:R-:W4:Y:S01]  /*16770*/  MUFU.EX2 R96, R96 ;  /* 0x0000006000607308 */ /* 0x000f220000000800 */
[----:B-1----:R-:W-:Y:S04]  /*16780*/  FADD.FTZ R78, R171, R78 ;  /* 0x0000004eab4e7221 */ /* 0x002fe80000010000 */
[-C--:B-----5:R-:W-:Y:S05]  /*16790*/  HMMA.16816.F32 R20, R48, R60.reuse, R20 ;  /* 0x0000003c3014723c */ /* 0x0a0fea0000001814 */
[----:B------:R-:W1:Y:S03]  /*167a0*/  MUFU.EX2 R174, R174 ;  /* 0x000000ae00ae7308 */ /* 0x000e660000000800 */
[C---:B------:R-:W-:Y:S04]  /*167b0*/  HMMA.16816.F32 R24, R52.reuse, R60, R24 ;  /* 0x0000003c3418723c */ /* 0x040fe80000001818 */
[----:B--2---:R-:W-:Y:S03]  /*167c0*/  FADD.FTZ R78, R169, R78 ;  /* 0x0000004ea94e7221 */ /* 0x004fe60000010000 */
[----:B------:R-:W2:Y:S01]  /*167d0*/  MUFU.EX2 R97, R97 ;  /* 0x0000006100617308 */ /* 0x000ea20000000800 */
[-C--:B------:R-:W-:Y:S04]  /*167e0*/  HMMA.16816.F32 R28, R52, R62.reuse, R28 ;  /* 0x0000003e341c723c */ /* 0x080fe8000000181c */
[----:B----4-:R-:W-:Y:S04]  /*167f0*/  FADD.FTZ R190, R96, R190 ;  /* 0x000000be60be7221 */ /* 0x010fe80000010000 */
[C---:B------:R-:W-:Y:S01]  /*16800*/  HMMA.16816.F32 R100, R48.reuse, R62, R100 ;  /* 0x0000003e3064723c */ /* 0x040fe20000001864 */
[----:B------:R-:W4:Y:S01]  /*16810*/  LDSM.16.MT88.4 R60, [R220+0x2900] ;  /* 0x00290000dc3c783b */ /* 0x000f220000004200 */
[----:B------:R-:W5:Y:S02]  /*16820*/  MUFU.EX2 R173, R173 ;  /* 0x000000ad00ad7308 */ /* 0x000f640000000800 */
[----:B-1----:R-:W-:Y:S04]  /*16830*/  FADD.FTZ R243, R174, R190 ;  /* 0x000000beaef37221 */ /* 0x002fe80000010000 */
[-C--:B------:R-:W-:Y:S04]  /*16840*/  HMMA.16816.F32 R32, R48, R64.reuse, R32 ;  /* 0x000000403020723c */ /* 0x080fe80000001820 */
[----:B------:R-:W1:Y:S01]  /*16850*/  MUFU.EX2 R88, R88 ;  /* 0x0000005800587308 */ /* 0x000e620000000800 */
[----:B--2---:R-:W-:Y:S03]  /*16860*/  FADD.FTZ R78, R97, R78 ;  /* 0x0000004e614e7221 */ /* 0x004fe60000010000 */
[C---:B------:R-:W-:Y:S06]  /*16870*/  HMMA.16816.F32 R104, R52.reuse, R64, R104 ;  /* 0x000000403468723c */ /* 0x040fec0000001868 */
[----:B------:R-:W2:Y:S01]  /*16880*/  MUFU.EX2 R89, R89 ;  /* 0x0000005900597308 */ /* 0x000ea20000000800 */
[--C-:B------:R-:W-:Y:S01]  /*16890*/  FFMA.FTZ R64, R90, c[0x0][0x2d0], -R95.reuse ;  /* 0x0000b4005a407a23 */ /* 0x100fe2000001085f */
[-C--:B------:R-:W-:Y:S04]  /*168a0*/  HMMA.16816.F32 R108, R52, R66.reuse, R108 ;  /* 0x00000042346c723c */ /* 0x080fe8000000186c */
[----:B------:R-:W-:Y:S02]  /*168b0*/  FFMA.FTZ R65, R91, c[0x0][0x2d0], -R95 ;  /* 0x0000b4005b417a23 */ /* 0x000fe4000001085f */
[----:B-----5:R-:W-:Y:S02]  /*168c0*/  FADD.FTZ R242, R173, R78 ;  /* 0x0000004eadf27221 */ /* 0x020fe40000010000 */
[C---:B------:R-:W-:Y:S01]  /*168d0*/  HMMA.16816.F32 R112, R48.reuse, R66, R112 ;  /* 0x000000423070723c */ /* 0x040fe20000001870 */
[----:B------:R-:W5:Y:S03]  /*168e0*/  MUFU.EX2 R92, R92 ;  /* 0x0000005c005c7308 */ /* 0x000f660000000800 */
[----:B-1----:R-:W-:Y:S03]  /*168f0*/  FADD.FTZ R197, R88, R197 ;  /* 0x000000c558c57221 */ /* 0x002fe60000010000 */
[--C-:B------:R-:W-:Y:S01]  /*16900*/  FFMA.FTZ R66, R94, c[0x0][0x2d0], -R95.reuse ;  /* 0x0000b4005e427a23 */ /* 0x100fe2000001085f */
[-C--:B---3--:R-:W-:Y:S03]  /*16910*/  HMMA.16816.F32 R36, R48, R56.reuse, R36 ;  /* 0x000000383024723c */ /* 0x088fe60000001824 */
[----:B------:R-:W1:Y:S01]  /*16920*/  MUFU.EX2 R170, R170 ;  /* 0x000000aa00aa7308 */ /* 0x000e620000000800 */
[----:B------:R-:W-:Y:S02]  /*16930*/  FFMA.FTZ R95, R45, c[0x0][0x2d0], -R95 ;  /* 0x0000b4002d5f7a23 */ /* 0x000fe4000001085f */
[C---:B--2---:R-:W-:Y:S02]  /*16940*/  FADD.FTZ R197, R89.reuse, R197 ;  /* 0x000000c559c57221 */ /* 0x044fe40000010000 */
[C---:B------:R-:W-:Y:S05]  /*16950*/  HMMA.16816.F32 R116, R52.reuse, R56, R116 ;  /* 0x000000383474723c */ /* 0x040fea0000001874 */
[----:B------:R-:W2:Y:S03]  /*16960*/  MUFU.EX2 R64, R64 ;  /* 0x0000004000407308 */ /* 0x000ea60000000800 */
[-C--:B------:R-:W-:Y:S04]  /*16970*/  HMMA.16816.F32 R120, R52, R58.reuse, R120 ;  /* 0x0000003a3478723c */ /* 0x080fe80000001878 */
[----:B-----5:R-:W-:Y:S03]  /*16980*/  FADD.FTZ R197, R92, R197 ;  /* 0x000000c55cc57221 */ /* 0x020fe60000010000 */
[----:B------:R-:W3:Y:S01]  /*16990*/  MUFU.EX2 R65, R65 ;  /* 0x0000004100417308 */ /* 0x000ee20000000800 */
[----:B------:R-:W-:Y:S04]  /*169a0*/  HMMA.16816.F32 R124, R48, R58, R124 ;  /* 0x0000003a307c723c */ /* 0x000fe8000000187c */
[----:B------:R-:W-:Y:S01]  /*169b0*/  F2FP.PACK_AB R52, R89, R88 ;  /* 0x000000585934723e */ /* 0x000fe200000000ff */
[C---:B-1----:R-:W-:Y:S01]  /*169c0*/  FADD.FTZ R241, R170.reuse, R197 ;  /* 0x000000c5aaf17221 */ /* 0x042fe20000010000 */
[----:B------:R-:W-:Y:S02]  /*169d0*/  F2FP.PACK_AB R54, R170, R92 ;  /* 0x0000005caa36723e */ /* 0x000fe400000000ff */
[----:B------:R-:W-:Y:S01]  /*169e0*/  F2FP.PACK_AB R48, R168, R172 ;  /* 0x000000aca830723e */ /* 0x000fe200000000ff */
[----:B------:R-:W1:Y:S03]  /*169f0*/  MUFU.EX2 R66, R66 ;  /* 0x0000004200427308 */ /* 0x000e660000000800 */
[----:B------:R-:W-:Y:S01]  /*16a00*/  F2FP.PACK_AB R49, R169, R171 ;  /* 0x000000aba931723e */ /* 0x000fe200000000ff */
[----:B--2---:R-:W-:Y:S01]  /*16a10*/  FADD.FTZ R209, R64, R209 ;  /* 0x000000d140d17221 */ /* 0x004fe20000010000 */
[----:B------:R-:W-:Y:S02]  /*16a20*/  F2FP.PACK_AB R50, R174, R96 ;  /* 0x00000060ae32723e */ /* 0x000fe400000000ff */
[----:B------:R-:W-:Y:S03]  /*16a30*/  F2FP.PACK_AB R51, R173, R97 ;  /* 0x00000061ad33723e */ /* 0x000fe600000000ff */
[----:B------:R-:W2:Y:S04]  /*16a40*/  MUFU.EX2 R95, R95 ;  /* 0x0000005f005f7308 */ /* 0x000ea80000000800 */
[-C--:B------:R-:W-:Y:S01]  /*16a50*/  HMMA.16816.F32 R160, R48, R148.reuse, R4 ;  /* 0x0000009430a0723c */ /* 0x080fe20000001804 */
[----:B------:R-:W5:Y:S02]  /*16a60*/  LDSM.16.MT88.4 R4, [R219+0x2900] ;  /* 0x00290000db04783b */ /* 0x000f640000004200 */
[C---:B---3--:R-:W-:Y:S01]  /*16a70*/  F2FP.PACK_AB R53, R65.reuse, R64 ;  /* 0x000000404135723e */ /* 0x048fe200000000ff */
[----:B------:R-:W-:Y:S04]  /*16a80*/  FADD.FTZ R209, R65, R209 ;  /* 0x000000d141d17221 */ /* 0x000fe80000010000 */
[----:B-1----:R-:W-:Y:S01]  /*16a90*/  FADD.FTZ R209, R66, R209 ;  /* 0x000000d142d17221 */ /* 0x002fe20000010000 */
[C---:B--2---:R-:W-:Y:S03]  /*16aa0*/  F2FP.PACK_AB R55, R95.reuse, R66 ;  /* 0x000000425f37723e */ /* 0x044fe600000000ff */
[----:B------:R-:W-:Y:S04]  /*16ab0*/  FADD.FTZ R240, R95, R209 ;  /* 0x000000d15ff07221 */ /* 0x000fe80000010000 */
[C---:B------:R-:W-:Y:S01]  /*16ac0*/  HMMA.16816.F32 R156, R52.reuse, R148, R8 ;  /* 0x00000094349c723c */ /* 0x040fe20000001808 */
[----:B------:R-:W1:Y:S07]  /*16ad0*/  LDSM.16.MT88.4 R8, [R218+0x2900] ;  /* 0x00290000da08783b */ /* 0x000e6e0000004200 */
        /* <DEDUP_REMOVED lines=9> */
[C---:B------:R-:W-:Y:S08]  /*16b70*/  HMMA.16816.F32 R112, R48.reuse, R6, R112 ;  /* 0x000000063070723c */ /* 0x040ff00000001870 */
[-C--:B-1----:R-:W-:Y:S08]  /*16b80*/  HMMA.16816.F32 R128, R48, R8.reuse, R36 ;  /* 0x000000083080723c */ /* 0x082ff00000001824 */
[C---:B------:R-:W-:Y:S08]  /*16b90*/  HMMA.16816.F32 R116, R52.reuse, R8, R116 ;  /* 0x000000083474723c */ /* 0x040ff00000001874 */
[-C--:B------:R-:W-:Y:S08]  /*16ba0*/  HMMA.16816.F32 R120, R52, R10.reuse, R120 ;  /* 0x0000000a3478723c */ /* 0x080ff00000001878 */
[----:B------:R-:W-:Y:S01]  /*16bb0*/  HMMA.16816.F32 R124, R48, R10, R124 ;  /* 0x0000000a307c723c */ /* 0x000fe2000000187c */
[----:B------:R-:W-:-:S07]  /*16bc0*/  @P0 BRA `(.L_x_564) ;  /* 0xffffa58000000947 */ /* 0x000fce000383ffff */
.L_x_546:
[----:B------:R-:W1:Y:S01]  /*16bd0*/  SHFL.BFLY PT, R7, R243, 0x2, 0x1f ;  /* 0x0c401f00f3077f89 */ /* 0x000e6200000e0000 */
[----:B------:R-:W-:-:S02]  /*16be0*/  MOV R10, RZ ;  /* 0x000000ff000a7202 */ /* 0x000fc40000000f00 */
[----:B------:R-:W-:Y:S01]  /*16bf0*/  PLOP3.LUT P4, PT, PT, PT, PT, 0x8, 0x0 ;  /* 0x000000000000781c */ /* 0x000fe20003f8e170 */
        /* <DEDUP_REMOVED lines=10> */
[----:B------:R-:W4:Y:S01]  /*16ca0*/  SHFL.BFLY PT, R4, R240, 0x1, 0x1f ;  /* 0x0c201f00f0047f89 */ /* 0x000f2200000e0000 */
[----:B-1----:R-:W-:Y:S01]  /*16cb0*/  FADD.FTZ R7, R7, R8 ;  /* 0x0000000807077221 */ /* 0x002fe20000010000 */
[----:B------:R-:W-:Y:S01]  /*16cc0*/  MOV R8, RZ ;  /* 0x000000ff00087202 */ /* 0x000fe20000000f00 */
[----:B--2---:R-:W-:-:S03]  /*16cd0*/  FADD.FTZ R6, R242, R6 ;  /* 0x00000006f2067221 */ /* 0x004fc60000010000 */
[----:B------:R-:W-:Y:S01]  /*16ce0*/  FSETP.NE.FTZ.AND P3, PT, R7, RZ, PT ;  /* 0x000000ff0700720b */ /* 0x000fe20003f75000 */
[----:B---3--:R-:W-:Y:S01]  /*16cf0*/  FADD.FTZ R5, R5, R9 ;  /* 0x0000000905057221 */ /* 0x008fe20000010000 */
[----:B------:R-:W-:Y:S02]  /*16d00*/  FSETP.NE.FTZ.AND P2, PT, R6, RZ, PT ;  /* 0x000000ff0600720b */ /* 0x000fe40003f55000 */
[----:B------:R-:W-:Y:S01]  /*16d10*/  MOV R9, RZ ;  /* 0x000000ff00097202 */ /* 0x000fe20000000f00 */
[----:B----4-:R-:W-:Y:S01]  /*16d20*/  FADD.FTZ R4, R4, R240 ;  /* 0x000000f004047221 */ /* 0x010fe20000010000 */
[----:B------:R-:W-:-:S04]  /*16d30*/  FSETP.NE.FTZ.AND P1, PT, R5, RZ, PT ;  /* 0x000000ff0500720b */ /* 0x000fc80003f35000 */
[----:B------:R-:W-:-:S03]  /*16d40*/  FSETP.NE.FTZ.AND P0, PT, R4, RZ, PT ;  /* 0x000000ff0400720b */ /* 0x000fc60003f15000 */
[----:B------:R-:W1:Y:S01]  /*16d50*/  @P3 MUFU.RCP R8, R7 ;  /* 0x0000000700083308 */ /* 0x000e620000001000 */
[----:B------:R-:W-:Y:S02]  /*16d60*/  @P3 MOV R14, 0x3f317218 ;  /* 0x3f317218000e3802 */ /* 0x000fe40000000f00 */
[----:B------:R-:W-:-:S03]  /*16d70*/  @P2 MOV R13, 0x3f317218 ;  /* 0x3f317218000d2802 */ /* 0x000fc60000000f00 */
[----:B------:R-:W-:Y:S02]  /*16d80*/  @P3 FMUL.FTZ R14, R14, c[0x0][0x2d0] ;  /* 0x0000b4000e0e3a20 */ /* 0x000fe40000410000 */
[----:B------:R-:W2:Y:S01]  /*16d90*/  @P2 MUFU.RCP R10, R6 ;  /* 0x00000006000a2308 */ /* 0x000ea20000001000 */
[----:B------:R-:W-:Y:S01]  /*16da0*/  @P1 MOV R12, 0x3f317218 ;  /* 0x3f317218000c1802 */ /* 0x000fe20000000f00 */
[----:B------:R-:W-:Y:S01]  /*16db0*/  @P2 FMUL.FTZ R13, R13, c[0x0][0x2d0] ;  /* 0x0000b4000d0d2a20 */ /* 0x000fe20000410000 */
[----:B------:R-:W-:-:S03]  /*16dc0*/  @P0 MOV R11, 0x3f317218 ;  /* 0x3f317218000b0802 */ /* 0x000fc60000000f00 */
[----:B------:R-:W-:Y:S02]  /*16dd0*/  @P1 FMUL.FTZ R12, R12, c[0x0][0x2d0] ;  /* 0x0000b4000c0c1a20 */ /* 0x000fe40000410000 */
[C---:B-1----:R-:W-:Y:S01]  /*16de0*/  FMUL.FTZ R160, R8.reuse, R160 ;  /* 0x000000a008a07220 */ /* 0x042fe20000410000 */
[----:B------:R-:W1:Y:S01]  /*16df0*/  @P3 MUFU.LG2 R7, R7 ;  /* 0x0000000700073308 */ /* 0x000e620000000c00 */
[C---:B------:R-:W-:Y:S02]  /*16e00*/  FMUL.FTZ R161, R8.reuse, R161 ;  /* 0x000000a108a17220 */ /* 0x040fe40000410000 */
[C---:B------:R-:W-:Y:S02]  /*16e10*/  FMUL.FTZ R148, R8.reuse, R148 ;  /* 0x0000009408947220 */ /* 0x040fe40000410000 */
[C---:B------:R-:W-:Y:S02]  /*16e20*/  FMUL.FTZ R149, R8.reuse, R149 ;  /* 0x0000009508957220 */ /* 0x040fe40000410000 */
[C---:B------:R-:W-:Y:S01]  /*16e30*/  FMUL.FTZ R144, R8.reuse, R144 ;  /* 0x0000009008907220 */ /* 0x040fe20000410000 */
[----:B------:R-:W3:Y:S01]  /*16e40*/  @P2 MUFU.LG2 R6, R6 ;  /* 0x0000000600062308 */ /* 0x000ee20000000c00 */
[----:B------:R-:W-:-:S02]  /*16e50*/  FMUL.FTZ R145, R8, R145 ;  /* 0x0000009108917220 */ /* 0x000fc40000410000 */
[C---:B------:R-:W-:Y:S02]  /*16e60*/  FMUL.FTZ R100, R8.reuse, R100 ;  /* 0x0000006408647220 */ /* 0x040fe40000410000 */
[C---:B------:R-:W-:Y:S02]  /*16e70*/  FMUL.FTZ R101, R8.reuse, R101 ;  /* 0x0000006508657220 */ /* 0x040fe40000410000 */
[C---:B------:R-:W-:Y:S01]  /*16e80*/  FMUL.FTZ R132, R8.reuse, R132 ;  /* 0x0000008408847220 */ /* 0x040fe20000410000 */
[----:B------:R-:W4:Y:S01]  /*16e90*/  @P0 MUFU.LG2 R15, R4 ;  /* 0x00000004000f0308 */ /* 0x000f220000000c00 */
[C---:B------:R-:W-:Y:S02]  /*16ea0*/  FMUL.FTZ R133, R8.reuse, R133 ;  /* 0x0000008508857220 */ /* 0x040fe40000410000 */
[C---:B------:R-:W-:Y:S02]  /*16eb0*/  FMUL.FTZ R112, R8.reuse, R112 ;  /* 0x0000007008707220 */ /* 0x040fe40000410000 */
[----:B------:R-:W-:-:S02]  /*16ec0*/  FMUL.FTZ R113, R8, R113 ;  /* 0x0000007108717220 */ /* 0x000fc40000410000 */
[C---:B------:R-:W-:Y:S01]  /*16ed0*/  FMUL.FTZ R128, R8.reuse, R128 ;  /* 0x0000008008807220 */ /* 0x040fe20000410000 */
[----:B------:R-:W5:Y:S01]  /*16ee0*/  @P1 MUFU.RCP R9, R5 ;  /* 0x0000000500091308 */ /* 0x000f620000001000 */
[C---:B------:R-:W-:Y:S02]  /*16ef0*/  FMUL.FTZ R129, R8.reuse, R129 ;  /* 0x0000008108817220 */ /* 0x040fe40000410000 */
[C---:B------:R-:W-:Y:S02]  /*16f00*/  FMUL.FTZ R124, R8.reuse, R124 ;  /* 0x0000007c087c7220 */ /* 0x040fe40000410000 */
[----:B------:R-:W-:Y:S01]  /*16f10*/  FMUL.FTZ R125, R8, R125 ;  /* 0x0000007d087d7220 */ /* 0x000fe20000410000 */
[----:B------:R-:W-:Y:S01]  /*16f20*/  MOV R8, RZ ;  /* 0x000000ff00087202 */ /* 0x000fe20000000f00 */
[C---:B--2---:R-:W-:Y:S02]  /*16f30*/  FMUL.FTZ R162, R10.reuse, R162 ;  /* 0x000000a20aa27220 */ /* 0x044fe40000410000 */
[----:B------:R-:W-:-:S02]  /*16f40*/  FMUL.FTZ R163, R10, R163 ;  /* 0x000000a30aa37220 */ /* 0x000fc40000410000 */
[C---:B------:R-:W-:Y:S01]  /*16f50*/  FMUL.FTZ R150, R10.reuse, R150 ;  /* 0x000000960a967220 */ /* 0x040fe20000410000 */
[----:B------:R2:W-:Y:S01]  /*16f60*/  @P0 MUFU.RCP R8, R4 ;  /* 0x0000000400080308 */ /* 0x0005e20000001000 */
[C---:B------:R-:W-:Y:S02]  /*16f70*/  FMUL.FTZ R151, R10.reuse, R151 ;  /* 0x000000970a977220 */ /* 0x040fe40000410000 */
[C---:B------:R-:W-:Y:S02]  /*16f80*/  FMUL.FTZ R146, R10.reuse, R146 ;  /* 0x000000920a927220 */ /* 0x040fe40000410000 */
[C---:B------:R-:W-:Y:S02]  /*16f90*/  FMUL.FTZ R147, R10.reuse, R147 ;  /* 0x000000930a937220 */ /* 0x040fe40000410000 */
[C---:B------:R-:W-:Y:S02]  /*16fa0*/  FMUL.FTZ R102, R10.reuse, R102 ;  /* 0x000000660a667220 */ /* 0x040fe40000410000 */
[----:B------:R-:W-:-:S02]  /*16fb0*/  FMUL.FTZ R103, R10, R103 ;  /* 0x000000670a677220 */ /* 0x000fc40000410000 */
[C---:B------:R-:W-:Y:S02]  /*16fc0*/  FMUL.FTZ R134, R10.reuse, R134 ;  /* 0x000000860a867220 */ /* 0x040fe40000410000 */
[C---:B------:R-:W-:Y:S02]  /*16fd0*/  FMUL.FTZ R135, R10.reuse, R135 ;  /* 0x000000870a877220 */ /* 0x040fe40000410000 */
[C---:B------:R-:W-:Y:S01]  /*16fe0*/  FMUL.FTZ R114, R10.reuse, R114 ;  /* 0x000000720a727220 */ /* 0x040fe20000410000 */
[----:B--2---:R-:W-:Y:S01]  /*16ff0*/  MOV R4, 0xff800000 ;  /* 0xff80000000047802 */ /* 0x004fe20000000f00 */
[C---:B------:R-:W-:Y:S02]  /*17000*/  FMUL.FTZ R115, R10.reuse, R115 ;  /* 0x000000730a737220 */ /* 0x040fe40000410000 */
[C---:B------:R-:W-:Y:S02]  /*17010*/  FMUL.FTZ R130, R10.reuse, R130 ;  /* 0x000000820a827220 */ /* 0x040fe40000410000 */
[----:B------:R-:W-:-:S02]  /*17020*/  FMUL.FTZ R131, R10, R131 ;  /* 0x000000830a837220 */ /* 0x000fc40000410000 */
[C---:B------:R-:W-:Y:S02]  /*17030*/  FMUL.FTZ R126, R10.reuse, R126 ;  /* 0x0000007e0a7e7220 */ /* 0x040fe40000410000 */
[----:B------:R-:W-:Y:S02]  /*17040*/  FMUL.FTZ R127, R10, R127 ;  /* 0x0000007f0a7f7220 */ /* 0x000fe40000410000 */
[----:B------:R2:W2:Y:S01]  /*17050*/  @P1 MUFU.LG2 R10, R5 ;  /* 0x00000005000a1308 */ /* 0x0004a20000000c00 */
[----:B-1----:R-:W-:Y:S02]  /*17060*/  @P3 FMUL.FTZ R7, R7, 0.69314718246459960938 ;  /* 0x3f31721807073820 */ /* 0x002fe40000410000 */
[----:B---3--:R-:W-:Y:S02]  /*17070*/  @P2 FMUL.FTZ R6, R6, 0.69314718246459960938 ;  /* 0x3f31721806062820 */ /* 0x008fe40000410000 */
[----:B----4-:R-:W-:Y:S02]  /*17080*/  @P0 FMUL.FTZ R15, R15, 0.69314718246459960938 ;  /* 0x3f3172180f0f0820 */ /* 0x010fe40000410000 */
[----:B------:R-:W-:-:S02]  /*17090*/  @P0 FMUL.FTZ R11, R11, c[0x0][0x2d0] ;  /* 0x0000b4000b0b0a20 */ /* 0x000fc40000410000 */
[C---:B-----5:R-:W-:Y:S02]  /*170a0*/  FMUL.FTZ R156, R9.reuse, R156 ;  /* 0x0000009c099c7220 */ /* 0x060fe40000410000 */
[C---:B------:R-:W-:Y:S02]  /*170b0*/  FMUL.FTZ R157, R9.reuse, R157 ;  /* 0x0000009d099d7220 */ /* 0x040fe40000410000 */
[C---:B------:R-:W-:Y:S02]  /*170c0*/  FMUL.FTZ R152, R9.reuse, R152 ;  /* 0x0000009809987220 */ /* 0x040fe40000410000 */
[C---:B------:R-:W-:Y:S01]  /*170d0*/  FMUL.FTZ R153, R9.reuse, R153 ;  /* 0x0000009909997220 */ /* 0x040fe20000410000 */
[----:B--2---:R-:W-:Y:S01]  /*170e0*/  MOV R5, 0xff800000 ;  /* 0xff80000000057802 */ /* 0x004fe20000000f00 */
[----:B------:R-:W-:Y:S02]  /*170f0*/  @P1 FMUL.FTZ R10, R10, 0.69314718246459960938 ;  /* 0x3f3172180a0a1820 */ /* 0x000fe40000410000 */
        /* <DEDUP_REMOVED lines=12> */
[----:B------:R-:W-:Y:S01]  /*171c0*/  MOV R9, 0xff800000 ;  /* 0xff80000000097802 */ /* 0x000fe20000000f00 */
        /* <DEDUP_REMOVED lines=16> */
[----:B------:R-:W-:Y:S01]  /*172d0*/  MOV R8, 0xff800000 ;  /* 0xff80000000087802 */ /* 0x000fe20000000f00 */
[----:B------:R-:W-:Y:S02]  /*172e0*/  @P3 FFMA.FTZ R4, R14, R3, R7 ;  /* 0x000000030e043223 */ /* 0x000fe40000010007 */
[----:B------:R-:W-:Y:S02]  /*172f0*/  @P2 FFMA.FTZ R5, R13, R2, R6 ;  /* 0x000000020d052223 */ /* 0x000fe40000010006 */
[----:B------:R-:W-:-:S02]  /*17300*/  @P1 FFMA.FTZ R8, R12, R0, R10 ;  /* 0x000000000c081223 */ /* 0x000fc4000001000a */
[----:B------:R-:W-:Y:S02]  /*17310*/  @P0 FFMA.FTZ R9, R11, R44, R15 ;  /* 0x0000002c0b090223 */ /* 0x000fe4000001000f */
.L_x_484:
[----:B------:R-:W-:Y:S05]  /*17320*/  @P4 BRA `(.L_x_565) ;  /* 0x0000149000004947 */ /* 0x000fea0003800000 */
[----:B------:R-:W1:Y:S01]  /*17330*/  S2R R7, SR_TID.X ;  /* 0x0000000000077919 */ /* 0x000e620000002100 */
[----:B------:R-:W-:Y:S01]  /*17340*/  IMAD R16, RZ, RZ, -UR9 ;  /* 0x80000009ff107e24 */ /* 0x000fe2000f8e02ff */
[----:B------:R-:W-:Y:S01]  /*17350*/  USHF.R.S32.HI UR6, URZ, 0x1f, UR9 ;  /* 0x0000001f3f067899 */ /* 0x000fe20008011409 */
[----:B------:R-:W-:Y:S01]  /*17360*/  IMAD.MOV.U32 R12, RZ, RZ, c[0x0][0x4e8] ;  /* 0x00013a00ff0c7624 */ /* 0x000fe200078e00ff */
[----:B------:R-:W2:Y:S01]  /*17370*/  S2R R0, SR_CTAID.Y ;  /* 0x0000000000007919 */ /* 0x000ea20000002600 */
[----:B------:R-:W-:Y:S01]  /*17380*/  ULDC.64 UR4, c[0x0][0x4d0] ;  /* 0x0001340000047ab9 */ /* 0x000fe20000000a00 */
[----:B------:R-:W-:Y:S01]  /*17390*/  BSSY B0, `(.L_x_566) ;  /* 0x00000ac000007945 */ /* 0x000fe20003800000 */
[----:B------:R-:W-:Y:S01]  /*173a0*/  UIMAD UR7, UR6, UR4, URZ ;  /* 0x00000004060772a4 */ /* 0x000fe2000f8e023f */
[----:B------:R-:W3:Y:S01]  /*173b0*/  S2R R20, SR_CTAID.Z ;  /* 0x0000000000147919 */ /* 0x000ee20000002700 */
[----:B------:R-:W-:-:S03]  /*173c0*/  UIMAD.WIDE.U32 UR10, UR9, UR4, URZ ;  /* 0x00000004090a72a5 */ /* 0x000fc6000f8e003f */
[----:B------:R-:W-:Y:S01]  /*173d0*/  BAR.SYNC.DEFER_BLOCKING 0x1, 0x80 ;  /* 0x0042000000007b1d */ /* 0x000fe20000010000 */
[----:B------:R-:W-:Y:S01]  /*173e0*/  UIMAD UR5, UR9, UR5, UR7 ;  /* 0x00000005090572a4 */ /* 0x000fe2000f8e0207 */
[C---:B------:R-:W-:Y:S01]  /*173f0*/  ISETP.NE.AND P0, PT, R12.reuse, 0x1, PT ;  /* 0x000000010c00780c */ /* 0x040fe20003f05270 */
[----:B------:R-:W-:Y:S02]  /*17400*/  IMAD.U32 R23, RZ, RZ, UR11 ;  /* 0x0000000bff177e24 */ /* 0x000fe4000f8e00ff */
[----:B------:R-:W-:Y:S01]  /*17410*/  UIADD3 UR5, UR11, UR5, URZ ;  /* 0x000000050b057290 */ /* 0x000fe2000fffe03f */
[----:B------:R-:W4:Y:S01]  /*17420*/  S2R R13, SR_CTAID.X ;  /* 0x00000000000d7919 */ /* 0x000f220000002500 */
[----:B------:R-:W-:Y:S02]  /*17430*/  IMAD.U32 R22, RZ, RZ, UR10 ;  /* 0x0000000aff167e24 */ /* 0x000fe4000f8e00ff */
[----:B------:R-:W-:Y:S02]  /*17440*/  IMAD R12, R12, c[0x0][0x388], RZ ;  /* 0x0000e2000c0c7a24 */ /* 0x000fe400078e02ff */
[----:B------:R-:W-:Y:S01]  /*17450*/  IMAD.U32 R23, RZ, RZ, UR5 ;  /* 0x00000005ff177e24 */ /* 0x000fe2000f8e00ff */
[----:B-1----:R-:W-:Y:S01]  /*17460*/  SHF.R.S32.HI R3, RZ, 0x1f, R7 ;  /* 0x0000001fff037819 */ /* 0x002fe20000011407 */
[----:B------:R-:W-:-:S02]  /*17470*/  ULDC.64 UR4, c[0x0][0x438] ;  /* 0x00010e0000047ab9 */ /* 0x000fc40000000a00 */
[----:B------:R-:W-:Y:S01]  /*17480*/  UIMAD UR6, UR6, UR4, URZ ;  /* 0x00000004060672a4 */ /* 0x000fe2000f8e023f */
[CC--:B------:R-:W-:Y:S01]  /*17490*/  LEA.HI R6, R3.reuse, R7.reuse, RZ, 0x2 ;  /* 0x0000000703067211 */ /* 0x0c0fe200078f10ff */
[----:B--2---:R-:W-:Y:S01]  /*174a0*/  IMAD R16, R16, c[0x0][0x550], R0 ;  /* 0x0001540010107a24 */ /* 0x004fe200078e0200 */
[-C--:B------:R-:W-:Y:S01]  /*174b0*/  LEA.HI R3, R3, R7.reuse, RZ, 0x5 ;  /* 0x0000000703037211 */ /* 0x080fe200078f28ff */
[----:B------:R-:W-:Y:S01]  /*174c0*/  UIMAD.WIDE.U32 UR10, UR9, UR4, URZ ;  /* 0x00000004090a72a5 */ /* 0x000fe2000f8e003f */
[----:B------:R-:W-:Y:S01]  /*174d0*/  LOP3.LUT R6, R6, 0xfffffffc, RZ, 0xc0, !PT ;  /* 0xfffffffc06067812 */ /* 0x000fe200078ec0ff */
[----:B------:R-:W-:Y:S01]  /*174e0*/  UIMAD UR4, UR9, UR5, UR6 ;  /* 0x00000005090472a4 */ /* 0x000fe2000f8e0206 */
[----:B------:R-:W-:Y:S01]  /*174f0*/  LOP3.LUT R2, R3, 0xffffffe0, RZ, 0xc0, !PT ;  /* 0xffffffe003027812 */ /* 0x000fe200078ec0ff */
[----:B---3--:R-:W-:Y:S01]  /*17500*/  IMAD.WIDE.U32 R22, R20, c[0x0][0x4d8], R22 ;  /* 0x0001360014167a25 */ /* 0x008fe200078e0016 */
[----:B------:R-:W-:Y:S01]  /*17510*/  IADD3 R6, -R6, R7, RZ ;  /* 0x0000000706067210 */ /* 0x000fe20007ffe1ff */
[----:B------:R-:W-:Y:S01]  /*17520*/  UIADD3 UR4, UR11, UR4, URZ ;  /* 0x000000040b047290 */ /* 0x000fe2000fffe03f */
[--C-:B------:R-:W-:Y:S01]  /*17530*/  SHF.R.S32.HI R10, RZ, 0x5, R3.reuse ;  /* 0x00000005ff0a7819 */ /* 0x100fe20000011403 */
[----:B------:R-:W-:Y:S01]  /*17540*/  IMAD.IADD R2, R7, 0x1, -R2 ;  /* 0x0000000107027824 */ /* 0x000fe200078e0a02 */
[----:B------:R-:W-:Y:S01]  /*17550*/  LEA.HI R0, R6, R6, RZ, 0x1 ;  /* 0x0000000606007211 */ /* 0x000fe200078f08ff */
[----:B------:R-:W-:Y:S01]  /*17560*/  IMAD.U32 R19, RZ, RZ, UR11 ;  /* 0x0000000bff137e24 */ /* 0x000fe2000f8e00ff */
[----:B------:R-:W-:Y:S01]  /*17570*/  SHF.R.S32.HI R3, RZ, 0x1f, R3 ;  /* 0x0000001fff037819 */ /* 0x000fe20000011403 */
[----:B------:R-:W-:Y:S01]  /*17580*/  IMAD.U32 R11, RZ, RZ, UR4 ;  /* 0x00000004ff0b7e24 */ /* 0x000fe2000f8e00ff */
[----:B------:R-:W-:-:S02]  /*17590*/  LOP3.LUT R7, R0, 0x1ffffffe, RZ, 0xc0, !PT ;  /* 0x1ffffffe00077812 */ /* 0x000fc400078ec0ff */
[----:B------:R-:W-:Y:S02]  /*175a0*/  SHF.L.U32 R15, R0, 0x5, RZ ;  /* 0x00000005000f7819 */ /* 0x000fe400000006ff */
[----:B------:R-:W-:Y:S01]  /*175b0*/  SHF.R.S32.HI R0, RZ, 0x1f, R2 ;  /* 0x0000001fff007819 */ /* 0x000fe20000011402 */
[----:B------:R-:W-:Y:S01]  /*175c0*/  IMAD.IADD R6, R6, 0x1, -R7 ;  /* 0x0000000106067824 */ /* 0x000fe200078e0a07 */
[----:B------:R-:W-:Y:S02]  /*175d0*/  LEA.HI R7, R3, R10, RZ, 0x2 ;  /* 0x0000000a03077211 */ /* 0x000fe400078f10ff */
[----:B------:R-:W-:Y:S02]  /*175e0*/  LOP3.LUT R15, R15, 0xffffffc0, RZ, 0xc0, !PT ;  /* 0xffffffc00f0f7812 */ /* 0x000fe400078ec0ff */
[----:B------:R-:W-:Y:S02]  /*175f0*/  LOP3.LUT R7, R7, 0xffffffc, RZ, 0xc0, !PT ;  /* 0x0ffffffc07077812 */ /* 0x000fe400078ec0ff */
[----:B------:R-:W-:Y:S01]  /*17600*/  LEA.HI R0, R0, R2, RZ, 0x2 ;  /* 0x0000000200007211 */ /* 0x000fe200078f10ff */
[----:B------:R-:W-:Y:S01]  /*17610*/  IMAD R15, R6, 0x8, R15 ;  /* 0x00000008060f7824 */ /* 0x000fe200078e020f */
[----:B------:R-:W-:Y:S01]  /*17620*/  SHF.R.S32.HI R3, RZ, 0x1f, R20 ;  /* 0x0000001fff037819 */ /* 0x000fe20000011414 */
[----:B------:R-:W-:Y:S01]  /*17630*/  IMAD.IADD R10, R10, 0x1, -R7 ;  /* 0x000000010a0a7824 */ /* 0x000fe200078e0a07 */
[----:B------:R-:W-:-:S02]  /*17640*/  SHF.R.S32.HI R6, RZ, 0x2, R0 ;  /* 0x00000002ff067819 */ /* 0x000fc40000011400 */
[----:B------:R-:W-:Y:S01]  /*17650*/  MOV R18, UR10 ;  /* 0x0000000a00127c02 */ /* 0x000fe20008000f00 */
[C---:B------:R-:W-:Y:S01]  /*17660*/  IMAD R7, R3.reuse, c[0x0][0x4d8], RZ ;  /* 0x0001360003077a24 */ /* 0x040fe200078e02ff */
[----:B------:R-:W-:Y:S01]  /*17670*/  LEA R6, R10, R6, 0x4 ;  /* 0x000000060a067211 */ /* 0x000fe200078e20ff */
[----:B------:R-:W-:Y:S01]  /*17680*/  IMAD R3, R3, c[0x0][0x440], RZ ;  /* 0x0001100003037a24 */ /* 0x000fe200078e02ff */
[----:B------:R-:W-:Y:S01]  /*17690*/  SHF.R.S32.HI R14, RZ, 0x1f, R16 ;  /* 0x0000001fff0e7819 */ /* 0x000fe20000011410 */
[----:B------:R-:W-:Y:S01]  /*176a0*/  IMAD.MOV.U32 R10, RZ, RZ, R18 ;  /* 0x000000ffff0a7224 */ /* 0x000fe200078e0012 */
[----:B------:R-:W-:Y:S01]  /*176b0*/  IADD3 R15, R6, R15, RZ ;  /* 0x0000000f060f7210 */ /* 0x000fe20007ffe0ff */
[----:B------:R-:W-:Y:S01]  /*176c0*/  IMAD R7, R20, c[0x0][0x4dc], R7 ;  /* 0x0001370014077a24 */ /* 0x000fe200078e0207 */
[----:B------:R-:W-:Y:S01]  /*176d0*/  LOP3.LUT P1, RZ, R2, 0x3, RZ, 0xc0, !PT ;  /* 0x0000000302ff7812 */ /* 0x000fe2000782c0ff */
[----:B------:R-:W-:Y:S01]  /*176e0*/  IMAD R3, R20, c[0x0][0x444], R3 ;  /* 0x0001110014037a24 */ /* 0x000fe200078e0203 */
[----:B------:R-:W-:Y:S01]  /*176f0*/  LOP3.LUT R0, R0, 0x7ffffffc, RZ, 0xc0, !PT ;  /* 0x7ffffffc00007812 */ /* 0x000fe200078ec0ff */
[----:B----4-:R-:W-:-:S02]  /*17700*/  IMAD R15, R13, 0x80, R15 ;  /* 0x000000800d0f7824 */ /* 0x010fc400078e020f */
[----:B------:R-:W-:Y:S01]  /*17710*/  IMAD.WIDE.U32 R20, R20, c[0x0][0x440], R10 ;  /* 0x0001100014147a25 */ /* 0x000fe200078e000a */
[----:B------:R-:W-:-:S03]  /*17720*/  IADD3 R0, R2, -R0, RZ ;  /* 0x8000000002007210 */ /* 0x000fc60007ffe0ff */
[----:B------:R-:W-:-:S04]  /*17730*/  @P0 IMAD.HI.U32 R17, R15, c[0x0][0x4ec], RZ ;  /* 0x00013b000f110a27 */ /* 0x000fc800078e00ff */
[----:B------:R-:W-:-:S04]  /*17740*/  @P0 IMAD.HI.U32 R10, R15, c[0x0][0x4ec], RZ ;  /* 0x00013b000f0a0a27 */ /* 0x000fc800078e00ff */
[----:B------:R-:W-:Y:S01]  /*17750*/  IMAD.IADD R21, R21, 0x1, R3 ;  /* 0x0000000115157824 */ /* 0x000fe200078e0203 */
[----:B------:R-:W-:Y:S01]  /*17760*/  MOV R3, R15 ;  /* 0x0000000f00037202 */ /* 0x000fe20000000f00 */
[----:B------:R-:W-:Y:S01]  /*17770*/  IMAD.IADD R23, R23, 0x1, R7 ;  /* 0x0000000117177824 */ /* 0x000fe200078e0207 */
[----:B------:R-:W-:Y:S01]  /*17780*/  @P0 SHF.R.U32.HI R3, RZ, c[0x0][0x4f0], R17 ;  /* 0x00013c00ff030a19 */ /* 0x000fe20000011611 */
[----:B------:R-:W-:Y:S01]  /*17790*/  IMAD.MOV.U32 R7, RZ, RZ, R15 ;  /* 0x000000ffff077224 */ /* 0x000fe200078e000f */
[----:B------:R-:W-:Y:S01]  /*177a0*/  @P0 SHF.R.U32.HI R7, RZ, c[0x0][0x4f0], R10 ;  /* 0x00013c00ff070a19 */ /* 0x000fe2000001160a */
[C---:B------:R-:W-:Y:S02]  /*177b0*/  IMAD R11, R14.reuse, c[0x0][0x448], RZ ;  /* 0x000112000e0b7a24 */ /* 0x040fe400078e02ff */
[----:B------:R-:W-:Y:S01]  /*177c0*/  IMAD R10, R14, c[0x0][0x4e0], RZ ;  /* 0x000138000e0a7a24 */ /* 0x000fe200078e02ff */
[----:B------:R-:W-:Y:S01]  /*177d0*/  SHF.R.S32.HI R14, RZ, 0x1f, R7 ;  /* 0x0000001fff0e7819 */ /* 0x000fe20000011407 */
[----:B------:R-:W-:-:S02]  /*177e0*/  IMAD.MOV R18, RZ, RZ, -R3 ;  /* 0x000000ffff127224 */ /* 0x000fc400078e0a03 */
[C---:B------:R-:W-:Y:S02]  /*177f0*/  IMAD R11, R16.reuse, c[0x0][0x44c], R11 ;  /* 0x00011300100b7a24 */ /* 0x040fe400078e020b */
[----:B------:R-:W-:-:S04]  /*17800*/  IMAD.WIDE.U32 R20, R16, c[0x0][0x448], R20 ;  /* 0x0001120010147a25 */ /* 0x000fc800078e0014 */
[C---:B------:R-:W-:Y:S01]  /*17810*/  IMAD R10, R16.reuse, c[0x0][0x4e4], R10 ;  /* 0x00013900100a7a24 */ /* 0x040fe200078e020a */
[----:B------:R-:W-:Y:S01]  /*17820*/  IADD3 R21, R21, R11, RZ ;  /* 0x0000000b15157210 */ /* 0x000fe20007ffe0ff */
[----:B------:R-:W-:Y:S01]  /*17830*/  IMAD.WIDE.U32 R16, R16, c[0x0][0x4e0], R22 ;  /* 0x0001380010107a25 */ /* 0x000fe200078e0016 */
[----:B------:R-:W-:-:S03]  /*17840*/  SHF.R.S32.HI R11, RZ, 0x1f, R3 ;  /* 0x0000001fff0b7819 */ /* 0x000fc60000011403 */
[----:B------:R-:W-:Y:S01]  /*17850*/  IMAD R18, R18, c[0x0][0x4e8], R15 ;  /* 0x00013a0012127a24 */ /* 0x000fe200078e020f */
[----:B------:R-:W-:Y:S01]  /*17860*/  IADD3 R16, P0, R3, R16, RZ ;  /* 0x0000001003107210 */ /* 0x000fe20007f1e0ff */
[----:B------:R-:W-:Y:S02]  /*17870*/  IMAD R14, R14, c[0x0][0x430], RZ ;  /* 0x00010c000e0e7a24 */ /* 0x000fe400078e02ff */
[----:B------:R-:W-:Y:S01]  /*17880*/  IMAD R13, R13, 0x80, R6 ;  /* 0x000000800d0d7824 */ /* 0x000fe200078e0206 */
[----:B------:R-:W-:Y:S01]  /*17890*/  SHF.R.S32.HI R3, RZ, 0x1f, R18 ;  /* 0x0000001fff037819 */ /* 0x000fe20000011412 */
[----:B------:R-:W-:Y:S01]  /*178a0*/  IMAD R14, R7, c[0x0][0x434], R14 ;  /* 0x00010d00070e7a24 */ /* 0x000fe200078e020e */
[----:B------:R-:W-:Y:S01]  /*178b0*/  IADD3.X R17, R11, R17, R10, P0, !PT ;  /* 0x000000110b117210 */ /* 0x000fe200007fe40a */
[----:B------:R-:W-:Y:S01]  /*178c0*/  IMAD.WIDE.U32 R10, R7, c[0x0][0x430], R20 ;  /* 0x00010c00070a7a25 */ /* 0x000fe200078e0014 */
[----:B------:R-:W-:-:S03]  /*178d0*/  ISETP.GE.OR P4, PT, R13, R12, P1 ;  /* 0x0000000c0d00720c */ /* 0x000fc60000f86670 */
[----:B------:R-:W-:Y:S02]  /*178e0*/  IMAD R3, R3, c[0x0][0x4c8], RZ ;  /* 0x0001320003037a24 */ /* 0x000fe400078e02ff */
[----:B------:R-:W-:Y:S02]  /*178f0*/  IMAD.MOV R7, RZ, RZ, -R7 ;  /* 0x000000ffff077224 */ /* 0x000fe400078e0a07 */
[----:B------:R-:W-:-:S04]  /*17900*/  IMAD.WIDE.U32 R16, R18, c[0x0][0x4c8], R16 ;  /* 0x0001320012107a25 */ /* 0x000fc800078e0010 */
[----:B------:R-:W-:Y:S02]  /*17910*/  IMAD R3, R18, c[0x0][0x4cc], R3 ;  /* 0x0001330012037a24 */ /* 0x000fe400078e0203 */
[----:B------:R-:W-:Y:S02]  /*17920*/  IMAD R7, R7, c[0x0][0x4e8], R15 ;  /* 0x00013a0007077a24 */ /* 0x000fe400078e020f */
[----:B------:R-:W-:Y:S01]  /*17930*/  IMAD.IADD R11, R11, 0x1, R14 ;  /* 0x000000010b0b7824 */ /* 0x000fe200078e020e */
[----:B------:R-:W-:Y:S01]  /*17940*/  LEA R14, P0, R16, c[0x0][0x4a8], 0x2 ;  /* 0x00012a00100e7a11 */ /* 0x000fe200078010ff */
[----:B------:R-:W-:Y:S01]  /*17950*/  IMAD.SHL.U32 R0, R0, 0x2, RZ ;  /* 0x0000000200007824 */ /* 0x000fe200078e00ff */
[----:B------:R-:W-:Y:S01]  /*17960*/  IADD3 R15, R17, R3, RZ ;  /* 0x00000003110f7210 */ /* 0x000fe20007ffe0ff */
[----:B------:R-:W-:Y:S01]  /*17970*/  IMAD.WIDE.U32 R22, R7, c[0x0][0x428], R10 ;  /* 0x00010a0007167a25 */ /* 0x000fe200078e000a */
[----:B------:R-:W-:Y:S01]  /*17980*/  SHF.R.S32.HI R3, RZ, 0x1f, R7 ;  /* 0x0000001fff037819 */ /* 0x000fe20000011407 */
[----:B------:R-:W-:Y:S01]  /*17990*/  SHFL.IDX PT, R20, R14, RZ, 0x1c1f ;  /* 0x001c1fff0e147589 */ /* 0x000fe200000e0000 */
[----:B------:R-:W-:-:S02]  /*179a0*/  LEA.HI.X R6, R16, c[0x0][0x4ac], R15, 0x2, P0 ;  /* 0x00012b0010067a11 */ /* 0x000fc400000f140f */
[----:B------:R-:W-:Y:S01]  /*179b0*/  IADD3 R11, R13, 0x8, RZ ;  /* 0x000000080d0b7810 */ /* 0x000fe20007ffe0ff */
[----:B------:R-:W-:Y:S01]  /*179c0*/  SHFL.IDX PT, R18, R14, 0x1, 0x1c1f ;  /* 0x003c1f000e127f89 */ /* 0x000fe200000e0000 */
[----:B------:R-:W-:Y:S01]  /*179d0*/  IMAD R3, R3, c[0x0][0x428], RZ ;  /* 0x00010a0003037a24 */ /* 0x000fe200078e02ff */
[----:B------:R-:W-:Y:S02]  /*179e0*/  IADD3 R10, R13, 0x40, RZ ;  /* 0x000000400d0a7810 */ /* 0x000fe40007ffe0ff */
[----:B------:R-:W1:Y:S01]  /*179f0*/  SHFL.IDX PT, R21, R6, RZ, 0x1c1f ;  /* 0x001c1fff06157589 */ /* 0x000e6200000e0000 */
[----:B------:R-:W-:Y:S01]  /*17a00*/  IMAD R3, R7, c[0x0][0x42c], R3 ;  /* 0x00010b0007037a24 */ /* 0x000fe200078e0203 */
[----:B------:R-:W-:Y:S02]  /*17a10*/  IADD3 R7, R13, 0x48, RZ ;  /* 0x000000480d077810 */ /* 0x000fe40007ffe0ff */
[----:B------:R-:W2:Y:S01]  /*17a20*/  SHFL.IDX PT, R19, R6, 0x1, 0x1c1f ;  /* 0x003c1f0006137f89 */ /* 0x000ea200000e0000 */
[-C--:B------:R-:W-:Y:S01]  /*17a30*/  ISETP.GE.OR P3, PT, R11, R12.reuse, P1 ;  /* 0x0000000c0b00720c */ /* 0x080fe20000f66670 */
[----:B------:R-:W-:Y:S01]  /*17a40*/  IMAD.IADD R3, R23, 0x1, R3 ;  /* 0x0000000117037824 */ /* 0x000fe200078e0203 */
[-C--:B------:R-:W-:Y:S01]  /*17a50*/  ISETP.GE.OR P2, PT, R10, R12.reuse, P1 ;  /* 0x0000000c0a00720c */ /* 0x080fe20000f46670 */
[----:B------:R-:W-:Y:S01]  /*17a60*/  SHFL.IDX PT, R16, R14, 0x2, 0x1c1f ;  /* 0x005c1f000e107f89 */ /* 0x000fe200000e0000 */
[----:B------:R-:W-:-:S02]  /*17a70*/  ISETP.GE.OR P1, PT, R7, R12, P1 ;  /* 0x0000000c0700720c */ /* 0x000fc40000f26670 */
[-C--:B------:R-:W-:Y:S01]  /*17a80*/  ISETP.GE.AND P5, PT, R10, R12.reuse, PT ;  /* 0x0000000c0a00720c */ /* 0x080fe20003fa6270 */
[----:B------:R-:W3:Y:S01]  /*17a90*/  SHFL.IDX PT, R17, R6, 0x2, 0x1c1f ;  /* 0x005c1f0006117f89 */ /* 0x000ee200000e0000 */
[----:B------:R-:W-:-:S03]  /*17aa0*/  ISETP.GE.AND P6, PT, R7, R12, PT ;  /* 0x0000000c0700720c */ /* 0x000fc60003fc6270 */
[----:B------:R-:W-:Y:S04]  /*17ab0*/  SHFL.IDX PT, R14, R14, 0x3, 0x1c1f ;  /* 0x007c1f000e0e7f89 */ /* 0x000fe800000e0000 */
[----:B------:R4:W4:Y:S04]  /*17ac0*/  SHFL.IDX PT, R15, R6, 0x3, 0x1c1f ;  /* 0x007c1f00060f7f89 */ /* 0x00092800000e0000 */
[----:B-1----:R1:W-:Y:S04]  /*17ad0*/  @!P4 ST.E [R20.64], R4 ;  /* 0x000000041400c985 */ /* 0x0023e8000c101910 */
[----:B--2---:R1:W-:Y:S04]  /*17ae0*/  @!P3 ST.E [R18.64], R5 ;  /* 0x000000051200b985 */ /* 0x0043e8000c101910 */
[----:B---3--:R1:W-:Y:S01]  /*17af0*/  @!P2 ST.E [R16.64], R8 ;  /* 0x000000081000a985 */ /* 0x0083e2000c101910 */
[----:B----4-:R-:W-:-:S03]  /*17b00*/  LEA R6, P0, R22, c[0x0][0x400], 0x2 ;  /* 0x0001000016067a11 */ /* 0x010fc600078010ff */
[----:B------:R1:W-:Y:S01]  /*17b10*/  @!P1 ST.E [R14.64], R9 ;  /* 0x000000090e009985 */ /* 0x0003e2000c101910 */
[-C--:B------:R-:W-:Y:S02]  /*17b20*/  ISETP.GE.AND P1, PT, R13, R12.reuse, PT ;  /* 0x0000000c0d00720c */ /* 0x080fe40003f26270 */
[----:B------:R-:W-:Y:S01]  /*17b30*/  LEA.HI.X R3, R22, c[0x0][0x404], R3, 0x2, P0 ;  /* 0x0001010016037a11 */ /* 0x000fe200000f1403 */
[----:B------:R1:W2:Y:S01]  /*17b40*/  SHFL.IDX PT, R20, R6, RZ, 0x1c1f ;  /* 0x001c1fff06147589 */ /* 0x0002a200000e0000 */
[----:B------:R-:W-:-:S03]  /*17b50*/  ISETP.GE.AND P0, PT, R11, R12, PT ;  /* 0x0000000c0b00720c */ /* 0x000fc60003f06270 */
[----:B------:R1:W3:Y:S06]  /*17b60*/  SHFL.IDX PT, R21, R3, RZ, 0x1c1f ;  /* 0x001c1fff03157589 */ /* 0x0002ec00000e0000 */
[----:B------:R-:W-:Y:S05]  /*17b70*/  @P1 BRA `(.L_x_567) ;  /* 0x000002d000001947 */ /* 0x000fea0003800000 */
[C---:B-1----:R-:W-:Y:S02]  /*17b80*/  IADD3 R5, R0.reuse, 0x8, RZ ;  /* 0x0000000800057810 */ /* 0x042fe40007ffe0ff */
[----:B------:R-:W-:Y:S02]  /*17b90*/  IADD3 R4, R0, 0x10, RZ ;  /* 0x0000001000047810 */ /* 0x000fe40007ffe0ff */
[----:B------:R-:W-:-:S02]  /*17ba0*/  ISETP.GE.AND P3, PT, R5, c[0x0][0x3c8], PT ;  /* 0x0000f20005007a0c */ /* 0x000fc40003f66270 */
[----:B------:R-:W-:Y:S02]  /*17bb0*/  IADD3 R2, R0, 0x18, RZ ;  /* 0x0000001800027810 */ /* 0x000fe40007ffe0ff */
[----:B------:R-:W-:Y:S02]  /*17bc0*/  ISETP.GE.AND P2, PT, R4, c[0x0][0x3c8], PT ;  /* 0x0000f20004007a0c */ /* 0x000fe40003f46270 */
[----:B------:R-:W-:Y:S02]  /*17bd0*/  ISETP.GE.AND P1, PT, R2, c[0x0][0x3c8], PT ;  /* 0x0000f20002007a0c */ /* 0x000fe40003f26270 */
[C---:B------:R-:W-:Y:S02]  /*17be0*/  ISETP.GE.AND P4, PT, R0.reuse, c[0x0][0x3c8], PT ;  /* 0x0000f20000007a0c */ /* 0x040fe40003f86270 */
[----:B------:R-:W-:-:S03]  /*17bf0*/  IADD3 R7, R0, 0x30, RZ ;  /* 0x0000003000077810 */ /* 0x000fc60007ffe0ff */
[----:B------:R-:W-:-:S04]  /*17c00*/  @!P3 LEA.HI R5, R5, R5, RZ, 0x1 ;  /* 0x000000050505b211 */ /* 0x000fc800078f08ff */
[----:B------:R-:W-:Y:S02]  /*17c10*/  @!P2 LEA.HI R4, R4, R4, RZ, 0x1 ;  /* 0x000000040404a211 */ /* 0x000fe400078f08ff */
[----:B------:R-:W-:Y:S02]  /*17c20*/  @!P3 LOP3.LUT R5, R5, 0xfffffffe, RZ, 0xc0, !PT ;  /* 0xfffffffe0505b812 */ /* 0x000fe400078ec0ff */
[----:B------:R-:W-:Y:S01]  /*17c30*/  @!P1 LEA.HI R2, R2, R2, RZ, 0x1 ;  /* 0x0000000202029211 */ /* 0x000fe200078f08ff */
[--C-:B--23--:R-:W-:Y:S01]  /*17c40*/  @!P4 IMAD.WIDE R8, R0, 0x4, R20.reuse ;  /* 0x000000040008c825 */ /* 0x10cfe200078e0214 */
[----:B------:R-:W-:Y:S02]  /*17c50*/  @!P2 LOP3.LUT R4, R4, 0xfffffffe, RZ, 0xc0, !PT ;  /* 0xfffffffe0404a812 */ /* 0x000fe400078ec0ff */
[----:B------:R-:W-:Y:S01]  /*17c60*/  @!P1 LOP3.LUT R2, R2, 0xfffffffe, RZ, 0xc0, !PT ;  /* 0xfffffffe02029812 */ /* 0x000fe200078ec0ff */
[--C-:B------:R-:W-:Y:S01]  /*17c70*/  @!P3 IMAD.WIDE R10, R5, 0x4, R20.reuse ;  /* 0x00000004050ab825 */ /* 0x100fe200078e0214 */
[----:B------:R1:W-:Y:S03]  /*17c80*/  @!P4 ST.E.64 [R8.64], R160 ;  /* 0x000000a00800c985 */ /* 0x0003e6000c101b10 */
[----:B------:R-:W-:Y:S01]  /*17c90*/  @!P2 IMAD.WIDE R4, R4, 0x4, R20 ;  /* 0x000000040404a825 */ /* 0x000fe200078e0214 */
[----:B------:R-:W-:Y:S04]  /*17ca0*/  @!P3 ST.E.64 [R10.64], R148 ;  /* 0x000000940a00b985 */ /* 0x000fe8000c101b10 */
[----:B------:R2:W-:Y:S01]  /*17cb0*/  @!P2 ST.E.64 [R4.64], R144 ;  /* 0x000000900400a985 */ /* 0x0005e2000c101b10 */
[----:B------:R-:W-:-:S13]  /*17cc0*/  ISETP.GE.AND P2, PT, R7, c[0x0][0x3c8], PT ;  /* 0x0000f20007007a0c */ /* 0x000fda0003f46270 */
[----:B------:R-:W-:-:S04]  /*17cd0*/  @!P2 LEA.HI R7, R7, R7, RZ, 0x1 ;  /* 0x000000070707a211 */ /* 0x000fc800078f08ff */
[----:B------:R-:W-:Y:S01]  /*17ce0*/  @!P2 LOP3.LUT R7, R7, 0xfffffffe, RZ, 0xc0, !PT ;  /* 0xfffffffe0707a812 */ /* 0x000fe200078ec0ff */
[----:B-1----:R-:W-:Y:S01]  /*17cf0*/  @!P1 IMAD.WIDE R8, R2, 0x4, R20 ;  /* 0x0000000402089825 */ /* 0x002fe200078e0214 */
[----:B------:R-:W-:-:S03]  /*17d00*/  IADD3 R2, R0, 0x20, RZ ;  /* 0x0000002000027810 */ /* 0x000fc60007ffe0ff */
[----:B------:R-:W-:Y:S01]  /*17d10*/  @!P2 IMAD.WIDE R12, R7, 0x4, R20 ;  /* 0x00000004070ca825 */ /* 0x000fe200078e0214 */
[----:B------:R-:W-:Y:S01]  /*17d20*/  ISETP.GE.AND P4, PT, R2, c[0x0][0x3c8], PT ;  /* 0x0000f20002007a0c */ /* 0x000fe20003f86270 */
[----:B------:R1:W-:Y:S01]  /*17d30*/  @!P1 ST.E.64 [R8.64], R100 ;  /* 0x0000006408009985 */ /* 0x0003e2000c101b10 */
[C---:B--2---:R-:W-:Y:S02]  /*17d40*/  IADD3 R4, R0.reuse, 0x28, RZ ;  /* 0x0000002800047810 */ /* 0x044fe40007ffe0ff */
[----:B------:R-:W-:Y:S02]  /*17d50*/  IADD3 R5, R0, 0x38, RZ ;  /* 0x0000003800057810 */ /* 0x000fe40007ffe0ff */
[----:B------:R-:W-:Y:S02]  /*17d60*/  ISETP.GE.AND P3, PT, R4, c[0x0][0x3c8], PT ;  /* 0x0000f20004007a0c */ /* 0x000fe40003f66270 */
[----:B------:R-:W-:-:S05]  /*17d70*/  ISETP.GE.AND P1, PT, R5, c[0x0][0x3c8], PT ;  /* 0x0000f20005007a0c */ /* 0x000fca0003f26270 */
[----:B------:R-:W-:-:S04]  /*17d80*/  @!P4 LEA.HI R2, R2, R2, RZ, 0x1 ;  /* 0x000000020202c211 */ /* 0x000fc800078f08ff */
[----:B------:R-:W-:Y:S02]  /*17d90*/  @!P4 LOP3.LUT R2, R2, 0xfffffffe, RZ, 0xc0, !PT ;  /* 0xfffffffe0202c812 */ /* 0x000fe400078ec0ff */
[----:B------:R-:W-:Y:S02]  /*17da0*/  @!P3 LEA.HI R4, R4, R4, RZ, 0x1 ;  /* 0x000000040404b211 */ /* 0x000fe400078f08ff */
[----:B------:R-:W-:Y:S02]  /*17db0*/  @!P1 LEA.HI R5, R5, R5, RZ, 0x1 ;  /* 0x0000000505059211 */ /* 0x000fe400078f08ff */
[----:B------:R-:W-:Y:S02]  /*17dc0*/  @!P3 LOP3.LUT R4, R4, 0xfffffffe, RZ, 0xc0, !PT ;  /* 0xfffffffe0404b812 */ /* 0x000fe400078ec0ff */
[----:B------:R-:W-:-:S03]  /*17dd0*/  @!P1 LOP3.LUT R5, R5, 0xfffffffe, RZ, 0xc0, !PT ;  /* 0xfffffffe05059812 */ /* 0x000fc600078ec0ff */
[----:B------:R-:W-:-:S04]  /*17de0*/  @!P3 IMAD.WIDE R10, R4, 0x4, R20 ;  /* 0x00000004040ab825 */ /* 0x000fc800078e0214 */
[----:B-1----:R-:W-:-:S04]  /*17df0*/  @!P4 IMAD.WIDE R8, R2, 0x4, R20 ;  /* 0x000000040208c825 */ /* 0x002fc800078e0214 */
[----:B------:R-:W-:Y:S01]  /*17e00*/  @!P1 IMAD.WIDE R20, R5, 0x4, R20 ;  /* 0x0000000405149825 */ /* 0x000fe200078e0214 */
[----:B------:R1:W-:Y:S04]  /*17e10*/  @!P4 ST.E.64 [R8.64], R132 ;  /* 0x000000840800c985 */ /* 0x0003e8000c101b10 */
[----:B------:R1:W-:Y:S04]  /*17e20*/  @!P3 ST.E.64 [R10.64], R112 ;  /* 0x000000700a00b985 */ /* 0x0003e8000c101b10 */
[----:B------:R1:W-:Y:S04]  /*17e30*/  @!P2 ST.E.64 [R12.64], R128 ;  /* 0x000000800c00a985 */ /* 0x0003e8000c101b10 */
[----:B------:R1:W-:Y:S02]  /*17e40*/  @!P1 ST.E.64 [R20.64], R124 ;  /* 0x0000007c14009985 */ /* 0x0003e4000c101b10 */
.L_x_567:
[----:B------:R-:W-:Y:S05]  /*17e50*/  BSYNC B0 ;  /* 0x0000000000007941 */ /* 0x000fea0003800000 */
.L_x_566:
[----:B-1----:R1:W4:Y:S01]  /*17e60*/  SHFL.IDX PT, R9, R3, 0x1, 0x1c1f ;  /* 0x003c1f0003097f89 */ /* 0x00232200000e0000 */
[----:B------:R-:W-:Y:S03]  /*17e70*/  BSSY B0, `(.L_x_568) ;  /* 0x0000030000007945 */ /* 0x000fe60003800000 */
[----:B------:R1:W3:Y:S01]  /*17e80*/  SHFL.IDX PT, R8, R6, 0x1, 0x1c1f ;  /* 0x003c1f0006087f89 */ /* 0x0002e200000e0000 */
[----:B------:R-:W-:Y:S05]  /*17e90*/  @P0 BRA `(.L_x_569) ;  /* 0x000002d000000947 */ /* 0x000fea0003800000 */
[C---:B------:R-:W-:Y:S02]  /*17ea0*/  IADD3 R4, R0.reuse, 0x8, RZ ;  /* 0x0000000800047810 */ /* 0x040fe40007ffe0ff */
[----:B------:R-:W-:-:S02]  /*17eb0*/  IADD3 R2, R0, 0x10, RZ ;  /* 0x0000001000027810 */ /* 0x000fc40007ffe0ff */
[----:B------:R-:W-:Y:S02]  /*17ec0*/  ISETP.GE.AND P1, PT, R4, c[0x0][0x3c8], PT ;  /* 0x0000f20004007a0c */ /* 0x000fe40003f26270 */
[----:B------:R-:W-:Y:S02]  /*17ed0*/  ISETP.GE.AND P0, PT, R2, c[0x0][0x3c8], PT ;  /* 0x0000f20002007a0c */ /* 0x000fe40003f06270 */
[C---:B------:R-:W-:Y:S02]  /*17ee0*/  ISETP.GE.AND P2, PT, R0.reuse, c[0x0][0x3c8], PT ;  /* 0x0000f20000007a0c */ /* 0x040fe40003f46270 */
[----:B------:R-:W-:-:S07]  /*17ef0*/  IADD3 R7, R0, 0x30, RZ ;  /* 0x0000003000077810 */ /* 0x000fce0007ffe0ff */
[----:B------:R-:W-:Y:S02]  /*17f00*/  @!P1 LEA.HI R4, R4, R4, RZ, 0x1 ;  /* 0x0000000404049211 */ /* 0x000fe400078f08ff */
[----:B------:R-:W-:Y:S02]  /*17f10*/  @!P0 LEA.HI R2, R2, R2, RZ, 0x1 ;  /* 0x0000000202028211 */ /* 0x000fe400078f08ff */
[----:B------:R-:W-:Y:S01]  /*17f20*/  @!P1 LOP3.LUT R4, R4, 0xfffffffe, RZ, 0xc0, !PT ;  /* 0xfffffffe04049812 */ /* 0x000fe200078ec0ff */
[----:B---34-:R-:W-:Y:S01]  /*17f30*/  @!P2 IMAD.WIDE R10, R0, 0x4, R8 ;  /* 0x00000004000aa825 */ /* 0x018fe200078e0208 */
[----:B------:R-:W-:-:S03]  /*17f40*/  @!P0 LOP3.LUT R2, R2, 0xfffffffe, RZ, 0xc0, !PT ;  /* 0xfffffffe02028812 */ /* 0x000fc600078ec0ff */
[--C-:B------:R-:W-:Y:S01]  /*17f50*/  @!P1 IMAD.WIDE R4, R4, 0x4, R8.reuse ;  /* 0x0000000404049825 */ /* 0x100fe200078e0208 */
[----:B------:R3:W-:Y:S03]  /*17f60*/  @!P2 ST.E.64 [R10.64], R162 ;  /* 0x000000a20a00a985 */ /* 0x0007e6000c101b10 */
[----:B------:R-:W-:Y:S01]  /*17f70*/  @!P0 IMAD.WIDE R12, R2, 0x4, R8 ;  /* 0x00000004020c8825 */ /* 0x000fe200078e0208 */
[----:B------:R-:W-:Y:S01]  /*17f80*/  IADD3 R2, R0, 0x18, RZ ;  /* 0x0000001800027810 */ /* 0x000fe20007ffe0ff */
[----:B------:R4:W-:Y:S01]  /*17f90*/  @!P1 ST.E.64 [R4.64], R150 ;  /* 0x0000009604009985 */ /* 0x0009e2000c101b10 */
[C---:B------:R-:W-:Y:S02]  /*17fa0*/  ISETP.GE.AND P1, PT, R7.reuse, c[0x0][0x3c8], PT ;  /* 0x0000f20007007a0c */ /* 0x040fe40003f26270 */
[----:B------:R-:W-:Y:S01]  /*17fb0*/  ISETP.GE.AND P4, PT, R2, c[0x0][0x3c8], PT ;  /* 0x0000f20002007a0c */ /* 0x000fe20003f86270 */
[----:B------:R1:W-:Y:S10]  /*17fc0*/  @!P0 ST.E.64 [R12.64], R146 ;  /* 0x000000920c008985 */ /* 0x0003f4000c101b10 */
[----:B------:R-:W-:-:S02]  /*17fd0*/  @!P1 LEA.HI R7, R7, R7, RZ, 0x1 ;  /* 0x0000000707079211 */ /* 0x000fc400078f08ff */
[----:B------:R-:W-:Y:S02]  /*17fe0*/  @!P4 LEA.HI R2, R2, R2, RZ, 0x1 ;  /* 0x000000020202c211 */ /* 0x000fe400078f08ff */
[----:B------:R-:W-:Y:S02]  /*17ff0*/  @!P1 LOP3.LUT R7, R7, 0xfffffffe, RZ, 0xc0, !PT ;  /* 0xfffffffe07079812 */ /* 0x000fe400078ec0ff */
[----:B------:R-:W-:-:S03]  /*18000*/  @!P4 LOP3.LUT R2, R2, 0xfffffffe, RZ, 0xc0, !PT ;  /* 0xfffffffe0202c812 */ /* 0x000fc600078ec0ff */
[----:B------:R-:W-:Y:S01]  /*18010*/  @!P1 IMAD.WIDE R16, R7, 0x4, R8 ;  /* 0x0000000407109825 */ /* 0x000fe200078e0208 */
[----:B---3--:R-:W-:-:S04]  /*18020*/  IADD3 R10, R0, 0x28, RZ ;  /* 0x00000028000a7810 */ /* 0x008fc80007ffe0ff */
[----:B------:R-:W-:Y:S02]  /*18030*/  ISETP.GE.AND P2, PT, R10, c[0x0][0x3c8], PT ;  /* 0x0000f2000a007a0c */ /* 0x000fe40003f46270 */
[C---:B----4-:R-:W-:Y:S02]  /*18040*/  IADD3 R4, R0.reuse, 0x20, RZ ;  /* 0x0000002000047810 */ /* 0x050fe40007ffe0ff */
[----:B------:R-:W-:Y:S01]  /*18050*/  IADD3 R5, R0, 0x38, RZ ;  /* 0x0000003800057810 */ /* 0x000fe20007ffe0ff */
[----:B-1----:R-:W-:Y:S01]  /*18060*/  @!P4 IMAD.WIDE R12, R2, 0x4, R8 ;  /* 0x00000004020cc825 */ /* 0x002fe200078e0208 */
[----:B------:R-:W-:Y:S02]  /*18070*/  ISETP.GE.AND P3, PT, R4, c[0x0][0x3c8], PT ;  /* 0x0000f20004007a0c */ /* 0x000fe40003f66270 */
[----:B------:R-:W-:Y:S02]  /*18080*/  ISETP.GE.AND P0, PT, R5, c[0x0][0x3c8], PT ;  /* 0x0000f20005007a0c */ /* 0x000fe40003f06270 */
[----:B------:R1:W-:Y:S03]  /*18090*/  @!P4 ST.E.64 [R12.64], R102 ;  /* 0x000000660c00c985 */ /* 0x0003e6000c101b10 */
[----:B------:R-:W-:-:S04]  /*180a0*/  @!P2 LEA.HI R10, R10, R10, RZ, 0x1 ;  /* 0x0000000a0a0aa211 */ /* 0x000fc800078f08ff */
[----:B------:R-:W-:Y:S02]  /*180b0*/  @!P2 LOP3.LUT R10, R10, 0xfffffffe, RZ, 0xc0, !PT ;  /* 0xfffffffe0a0aa812 */ /* 0x000fe400078ec0ff */
[----:B------:R-:W-:Y:S02]  /*180c0*/  @!P3 LEA.HI R4, R4, R4, RZ, 0x1 ;  /* 0x000000040404b211 */ /* 0x000fe400078f08ff */
[----:B------:R-:W-:Y:S01]  /*180d0*/  @!P0 LEA.HI R5, R5, R5, RZ, 0x1 ;  /* 0x0000000505058211 */ /* 0x000fe200078f08ff */
[----:B------:R-:W-:Y:S01]  /*180e0*/  @!P2 IMAD.WIDE R10, R10, 0x4, R8 ;  /* 0x000000040a0aa825 */ /* 0x000fe200078e0208 */
[----:B------:R-:W-:Y:S02]  /*180f0*/  @!P3 LOP3.LUT R4, R4, 0xfffffffe, RZ, 0xc0, !PT ;  /* 0xfffffffe0404b812 */ /* 0x000fe400078ec0ff */
[----:B------:R-:W-:-:S03]  /*18100*/  @!P0 LOP3.LUT R5, R5, 0xfffffffe, RZ, 0xc0, !PT ;  /* 0xfffffffe05058812 */ /* 0x000fc600078ec0ff */
[----:B------:R-:W-:-:S04]  /*18110*/  @!P3 IMAD.WIDE R14, R4, 0x4, R8 ;  /* 0x00000004040eb825 */ /* 0x000fc800078e0208 */
[----:B------:R-:W-:Y:S01]  /*18120*/  @!P0 IMAD.WIDE R8, R5, 0x4, R8 ;  /* 0x0000000405088825 */ /* 0x000fe200078e0208 */
[----:B------:R1:W-:Y:S04]  /*18130*/  @!P3 ST.E.64 [R14.64], R134 ;  /* 0x000000860e00b985 */ /* 0x0003e8000c101b10 */
[----:B------:R1:W-:Y:S04]  /*18140*/  @!P2 ST.E.64 [R10.64], R114 ;  /* 0x000000720a00a985 */ /* 0x0003e8000c101b10 */
[----:B------:R1:W-:Y:S04]  /*18150*/  @!P1 ST.E.64 [R16.64], R130 ;  /* 0x0000008210009985 */ /* 0x0003e8000c101b10 */
[----:B------:R1:W-:Y:S02]  /*18160*/  @!P0 ST.E.64 [R8.64], R126 ;  /* 0x0000007e08008985 */ /* 0x0003e4000c101b10 */
.L_x_569:
[----:B------:R-:W-:Y:S05]  /*18170*/  BSYNC B0 ;  /* 0x0000000000007941 */ /* 0x000fea0003800000 */
.L_x_568:
[----:B------:R1:W4:Y:S01]  /*18180*/  SHFL.IDX PT, R5, R3, 0x2, 0x1c1f ;  /* 0x005c1f0003057f89 */ /* 0x00032200000e0000 */
[----:B------:R-:W-:Y:S03]  /*18190*/  BSSY B0, `(.L_x_570) ;  /* 0x0000030000007945 */ /* 0x000fe60003800000 */
[----:B------:R1:W3:Y:S01]  /*181a0*/  SHFL.IDX PT, R4, R6, 0x2, 0x1c1f ;  /* 0x005c1f0006047f89 */ /* 0x0002e200000e0000 */
[----:B------:R-:W-:Y:S05]  /*181b0*/  @P5 BRA `(.L_x_571) ;  /* 0x000002d000005947 */ /* 0x000fea0003800000 */
[C---:B------:R-:W-:Y:S02]  /*181c0*/  IADD3 R2, R0.reuse, 0x8, RZ ;  /* 0x0000000800027810 */ /* 0x040fe40007ffe0ff */
[----:B------:R-:W-:-:S02]  /*181d0*/  ISETP.GE.AND P1, PT, R0, c[0x0][0x3c8], PT ;  /* 0x0000f20000007a0c */ /* 0x000fc40003f26270 */
[----:B------:R-:W-:Y:S02]  /*181e0*/  ISETP.GE.AND P0, PT, R2, c[0x0][0x3c8], PT ;  /* 0x0000f20002007a0c */ /* 0x000fe40003f06270 */
[----:B------:R-:W-:-:S04]  /*181f0*/  IADD3 R7, R0, 0x18, RZ ;  /* 0x0000001800077810 */ /* 0x000fc80007ffe0ff */
[----:B------:R-:W-:-:S05]  /*18200*/  ISETP.GE.AND P4, PT, R7, c[0x0][0x3c8], PT ;  /* 0x0000f20007007a0c */ /* 0x000fca0003f86270 */
[----:B-1-34-:R-:W-:Y:S02]  /*18210*/  @!P1 IMAD.WIDE R8, R0, 0x4, R4 ;  /* 0x0000000400089825 */ /* 0x01afe400078e0204 */
[----:B------:R-:W-:-:S03]  /*18220*/  @!P0 LEA.HI R2, R2, R2, RZ, 0x1 ;  /* 0x0000000202028211 */ /* 0x000fc600078f08ff */
[----:B------:R1:W-:Y:S01]  /*18230*/  @!P1 ST.E.64 [R8.64], R156 ;  /* 0x0000009c08009985 */ /* 0x0003e2000c101b10 */
[----:B------:R-:W-:Y:S02]  /*18240*/  @!P0 LOP3.LUT R2, R2, 0xfffffffe, RZ, 0xc0, !PT ;  /* 0xfffffffe02028812 */ /* 0x000fe400078ec0ff */
[----:B------:R-:W-:-:S03]  /*18250*/  @!P4 LEA.HI R7, R7, R7, RZ, 0x1 ;  /* 0x000000070707c211 */ /* 0x000fc600078f08ff */
[--C-:B------:R-:W-:Y:S01]  /*18260*/  @!P0 IMAD.WIDE R10, R2, 0x4, R4.reuse ;  /* 0x00000004020a8825 */ /* 0x100fe200078e0204 */
[----:B------:R-:W-:Y:S02]  /*18270*/  IADD3 R2, R0, 0x10, RZ ;  /* 0x0000001000027810 */ /* 0x000fe40007ffe0ff */
[----:B------:R-:W-:Y:S02]  /*18280*/  @!P4 LOP3.LUT R7, R7, 0xfffffffe, RZ, 0xc0, !PT ;  /* 0xfffffffe0707c812 */ /* 0x000fe400078ec0ff */
[----:B------:R3:W-:Y:S01]  /*18290*/  @!P0 ST.E.64 [R10.64], R152 ;  /* 0x000000980a008985 */ /* 0x0007e2000c101b10 */
[----:B------:R-:W-:Y:S02]  /*182a0*/  ISETP.GE.AND P5, PT, R2, c[0x0][0x3c8], PT ;  /* 0x0000f20002007a0c */ /* 0x000fe40003fa6270 */
[----:B------:R-:W-:-:S11]  /*182b0*/  @!P4 IMAD.WIDE R14, R7, 0x4, R4 ;  /* 0x00000004070ec825 */ /* 0x000fd600078e0204 */
[----:B------:R-:W-:Y:S02]  /*182c0*/  @!P5 LEA.HI R2, R2, R2, RZ, 0x1 ;  /* 0x000000020202d211 */ /* 0x000fe400078f08ff */
[C---:B-1----:R-:W-:Y:S02]  /*182d0*/  IADD3 R9, R0.reuse, 0x30, RZ ;  /* 0x0000003000097810 */ /* 0x042fe40007ffe0ff */
[----:B------:R-:W-:Y:S02]  /*182e0*/  IADD3 R8, R0, 0x38, RZ ;  /* 0x0000003800087810 */ /* 0x000fe40007ffe0ff */
[----:B------:R-:W-:Y:S02]  /*182f0*/  ISETP.GE.AND P1, PT, R9, c[0x0][0x3c8], PT ;  /* 0x0000f20009007a0c */ /* 0x000fe40003f26270 */
[----:B------:R-:W-:Y:S02]  /*18300*/  ISETP.GE.AND P0, PT, R8, c[0x0][0x3c8], PT ;  /* 0x0000f20008007a0c */ /* 0x000fe40003f06270 */
[----:B------:R-:W-:-:S02]  /*18310*/  @!P5 LOP3.LUT R2, R2, 0xfffffffe, RZ, 0xc0, !PT ;  /* 0xfffffffe0202d812 */ /* 0x000fc400078ec0ff */
[C---:B---3--:R-:W-:Y:S02]  /*18320*/  IADD3 R11, R0.reuse, 0x20, RZ ;  /* 0x00000020000b7810 */ /* 0x048fe40007ffe0ff */
[----:B------:R-:W-:Y:S01]  /*18330*/  IADD3 R10, R0, 0x28, RZ ;  /* 0x00000028000a7810 */ /* 0x000fe20007ffe0ff */
[----:B------:R-:W-:Y:S01]  /*18340*/  @!P5 IMAD.WIDE R12, R2, 0x4, R4 ;  /* 0x00000004020cd825 */ /* 0x000fe200078e0204 */
[----:B------:R-:W-:Y:S02]  /*18350*/  ISETP.GE.AND P3, PT, R11, c[0x0][0x3c8], PT ;  /* 0x0000f2000b007a0c */ /* 0x000fe40003f66270 */
[----:B------:R-:W-:Y:S02]  /*18360*/  ISETP.GE.AND P2, PT, R10, c[0x0][0x3c8], PT ;  /* 0x0000f2000a007a0c */ /* 0x000fe40003f46270 */
[----:B------:R-:W-:Y:S01]  /*18370*/  @!P1 LEA.HI R9, R9, R9, RZ, 0x1 ;  /* 0x0000000909099211 */ /* 0x000fe200078f08ff */
[----:B------:R1:W-:Y:S01]  /*18380*/  @!P5 ST.E.64 [R12.64], R140 ;  /* 0x0000008c0c00d985 */ /* 0x0003e2000c101b10 */
[----:B------:R-:W-:-:S02]  /*18390*/  @!P0 LEA.HI R8, R8, R8, RZ, 0x1 ;  /* 0x0000000808088211 */ /* 0x000fc400078f08ff */
[----:B------:R-:W-:Y:S01]  /*183a0*/  @!P1 LOP3.LUT R9, R9, 0xfffffffe, RZ, 0xc0, !PT ;  /* 0xfffffffe09099812 */ /* 0x000fe200078ec0ff */
[----:B------:R1:W-:Y:S01]  /*183b0*/  @!P4 ST.E.64 [R14.64], R136 ;  /* 0x000000880e00c985 */ /* 0x0003e2000c101b10 */
[----:B------:R-:W-:-:S03]  /*183c0*/  @!P0 LOP3.LUT R8, R8, 0xfffffffe, RZ, 0xc0, !PT ;  /* 0xfffffffe08088812 */ /* 0x000fc600078ec0ff */
[----:B------:R-:W-:Y:S01]  /*183d0*/  @!P3 LEA.HI R11, R11, R11, RZ, 0x1 ;  /* 0x0000000b0b0bb211 */ /* 0x000fe200078f08ff */
[--C-:B------:R-:W-:Y:S01]  /*183e0*/  @!P1 IMAD.WIDE R18, R9, 0x4, R4.reuse ;  /* 0x0000000409129825 */ /* 0x100fe200078e0204 */
[----:B------:R-:W-:Y:S02]  /*183f0*/  @!P2 LEA.HI R10, R10, R10, RZ, 0x1 ;  /* 0x0000000a0a0aa211 */ /* 0x000fe400078f08ff */
[----:B------:R-:W-:Y:S01]  /*18400*/  @!P3 LOP3.LUT R11, R11, 0xfffffffe, RZ, 0xc0, !PT ;  /* 0xfffffffe0b0bb812 */ /* 0x000fe200078ec0ff */
[----:B------:R-:W-:Y:S01]  /*18410*/  @!P0 IMAD.WIDE R8, R8, 0x4, R4 ;  /* 0x0000000408088825 */ /* 0x000fe200078e0204 */
[----:B------:R-:W-:-:S03]  /*18420*/  @!P2 LOP3.LUT R10, R10, 0xfffffffe, RZ, 0xc0, !PT ;  /* 0xfffffffe0a0aa812 */ /* 0x000fc600078ec0ff */
[----:B------:R-:W-:-:S04]  /*18430*/  @!P3 IMAD.WIDE R16, R11, 0x4, R4 ;  /* 0x000000040b10b825 */ /* 0x000fc800078e0204 */
[----:B------:R-:W-:Y:S01]  /*18440*/  @!P2 IMAD.WIDE R10, R10, 0x4, R4 ;  /* 0x000000040a0aa825 */ /* 0x000fe200078e0204 */
[----:B------:R1:W-:Y:S04]  /*18450*/  @!P3 ST.E.64 [R16.64], R104 ;  /* 0x000000681000b985 */ /* 0x0003e8000c101b10 */
[----:B------:R1:W-:Y:S04]  /*18460*/  @!P2 ST.E.64 [R10.64], R108 ;  /* 0x0000006c0a00a985 */ /* 0x0003e8000c101b10 */
[----:B------:R1:W-:Y:S04]  /*18470*/  @!P1 ST.E.64 [R18.64], R116 ;  /* 0x0000007412009985 */ /* 0x0003e8000c101b10 */
[----:B------:R1:W-:Y:S02]  /*18480*/  @!P0 ST.E.64 [R8.64], R120 ;  /* 0x0000007808008985 */ /* 0x0003e4000c101b10 */
.L_x_571:
[----:B------:R-:W-:Y:S05]  /*18490*/  BSYNC B0 ;  /* 0x0000000000007941 */ /* 0x000fea0003800000 */
.L_x_570:
[----:B-1--4-:R1:W4:Y:S04]  /*184a0*/  SHFL.IDX PT, R9, R3, 0x3, 0x1c1f ;  /* 0x007c1f0003097f89 */ /* 0x01232800000e0000 */
[----:B---3--:R1:W3:Y:S01]  /*184b0*/  SHFL.IDX PT, R8, R6, 0x3, 0x1c1f ;  /* 0x007c1f0006087f89 */ /* 0x0082e200000e0000 */
[----:B------:R-:W-:Y:S05]  /*184c0*/  @P6 EXIT ;  /* 0x000000000000694d */ /* 0x000fea0003800000 */
[C---:B------:R-:W-:Y:S02]  /*184d0*/  IADD3 R7, R0.reuse, 0x8, RZ ;  /* 0x0000000800077810 */ /* 0x040fe40007ffe0ff */
[----:B-1----:R-:W-:-:S02]  /*184e0*/  IADD3 R6, R0, 0x10, RZ ;  /* 0x0000001000067810 */ /* 0x002fc40007ffe0ff */
[----:B------:R-:W-:Y:S02]  /*184f0*/  ISETP.GE.AND P5, PT, R7, c[0x0][0x3c8], PT ;  /* 0x0000f20007007a0c */ /* 0x000fe40003fa6270 */
[C---:B------:R-:W-:Y:S02]  /*18500*/  IADD3 R5, R0.reuse, 0x18, RZ ;  /* 0x0000001800057810 */ /* 0x040fe40007ffe0ff */
[C---:B------:R-:W-:Y:S02]  /*18510*/  IADD3 R4, R0.reuse, 0x20, RZ ;  /* 0x0000002000047810 */ /* 0x040fe40007ffe0ff */
[C---:B------:R-:W-:Y:S02]  /*18520*/  IADD3 R3, R0.reuse, 0x28, RZ ;  /* 0x0000002800037810 */ /* 0x040fe40007ffe0ff */
[----:B------:R-:W-:Y:S02]  /*18530*/  IADD3 R2, R0, 0x30, RZ ;  /* 0x0000003000027810 */ /* 0x000fe40007ffe0ff */
[----:B------:R-:W-:-:S02]  /*18540*/  ISETP.GE.AND P4, PT, R6, c[0x0][0x3c8], PT ;  /* 0x0000f20006007a0c */ /* 0x000fc40003f86270 */
[----:B------:R-:W-:Y:S02]  /*18550*/  ISETP.GE.AND P3, PT, R5, c[0x0][0x3c8], PT ;  /* 0x0000f20005007a0c */ /* 0x000fe40003f66270 */
[----:B------:R-:W-:Y:S02]  /*18560*/  ISETP.GE.AND P2, PT, R4, c[0x0][0x3c8], PT ;  /* 0x0000f20004007a0c */ /* 0x000fe40003f46270 */
[----:B------:R-:W-:Y:S02]  /*18570*/  ISETP.GE.AND P1, PT, R3, c[0x0][0x3c8], PT ;  /* 0x0000f20003007a0c */ /* 0x000fe40003f26270 */
[----:B------:R-:W-:Y:S02]  /*18580*/  ISETP.GE.AND P6, PT, R0, c[0x0][0x3c8], PT ;  /* 0x0000f20000007a0c */ /* 0x000fe40003fc6270 */
[----:B------:R-:W-:Y:S02]  /*18590*/  ISETP.GE.AND P0, PT, R2, c[0x0][0x3c8], PT ;  /* 0x0000f20002007a0c */ /* 0x000fe40003f06270 */
[----:B------:R-:W-:-:S02]  /*185a0*/  @!P5 LEA.HI R7, R7, R7, RZ, 0x1 ;  /* 0x000000070707d211 */ /* 0x000fc400078f08ff */
[----:B------:R-:W-:Y:S02]  /*185b0*/  @!P4 LEA.HI R6, R6, R6, RZ, 0x1 ;  /* 0x000000060606c211 */ /* 0x000fe400078f08ff */
[----:B------:R-:W-:Y:S02]  /*185c0*/  @!P5 LOP3.LUT R7, R7, 0xfffffffe, RZ, 0xc0, !PT ;  /* 0xfffffffe0707d812 */ /* 0x000fe400078ec0ff */
[----:B------:R-:W-:Y:S02]  /*185d0*/  @!P3 LEA.HI R5, R5, R5, RZ, 0x1 ;  /* 0x000000050505b211 */ /* 0x000fe400078f08ff */
[----:B------:R-:W-:Y:S01]  /*185e0*/  @!P2 LEA.HI R4, R4, R4, RZ, 0x1 ;  /* 0x000000040404a211 */ /* 0x000fe200078f08ff */
[--C-:B---34-:R-:W-:Y:S01]  /*185f0*/  @!P6 IMAD.WIDE R10, R0, 0x4, R8.reuse ;  /* 0x00000004000ae825 */ /* 0x118fe200078e0208 */
[----:B------:R-:W-:Y:S02]  /*18600*/  @!P1 LEA.HI R3, R3, R3, RZ, 0x1 ;  /* 0x0000000303039211 */ /* 0x000fe400078f08ff */
[----:B------:R-:W-:Y:S01]  /*18610*/  @!P0 LEA.HI R2, R2, R2, RZ, 0x1 ;  /* 0x0000000202028211 */ /* 0x000fe200078f08ff */
[----:B------:R-:W-:Y:S01]  /*18620*/  @!P5 IMAD.WIDE R12, R7, 0x4, R8 ;  /* 0x00000004070cd825 */ /* 0x000fe200078e0208 */
[----:B------:R-:W-:Y:S01]  /*18630*/  @!P4 LOP3.LUT R6, R6, 0xfffffffe, RZ, 0xc0, !PT ;  /* 0xfffffffe0606c812 */ /* 0x000fe200078ec0ff */
[----:B------:R1:W-:Y:S01]  /*18640*/  @!P6 ST.E.64 [R10.64], R158 ;  /* 0x0000009e0a00e985 */ /* 0x0003e2000c101b10 */
[----:B------:R-:W-:-:S02]  /*18650*/  @!P3 LOP3.LUT R5, R5, 0xfffffffe, RZ, 0xc0, !PT ;  /* 0xfffffffe0505b812 */ /* 0x000fc400078ec0ff */
[----:B------:R-:W-:Y:S01]  /*18660*/  @!P2 LOP3.LUT R4, R4, 0xfffffffe, RZ, 0xc0, !PT ;  /* 0xfffffffe0404a812 */ /* 0x000fe200078ec0ff */
[--C-:B------:R-:W-:Y:S01]  /*18670*/  @!P4 IMAD.WIDE R6, R6, 0x4, R8.reuse ;  /* 0x000000040606c825 */ /* 0x100fe200078e0208 */
[----:B------:R-:W-:Y:S01]  /*18680*/  @!P1 LOP3.LUT R3, R3, 0xfffffffe, RZ, 0xc0, !PT ;  /* 0xfffffffe03039812 */ /* 0x000fe200078ec0ff */
[----:B------:R3:W-:Y:S01]  /*18690*/  @!P5 ST.E.64 [R12.64], R154 ;  /* 0x0000009a0c00d985 */ /* 0x0007e2000c101b10 */
[----:B------:R-:W-:Y:S02]  /*186a0*/  @!P0 LOP3.LUT R2, R2, 0xfffffffe, RZ, 0xc0, !PT ;  /* 0xfffffffe02028812 */ /* 0x000fe400078ec0ff */
[----:B------:R-:W-:Y:S01]  /*186b0*/  IADD3 R0, R0, 0x38, RZ ;  /* 0x0000003800007810 */ /* 0x000fe20007ffe0ff */
[----:B------:R4:W-:Y:S01]  /*186c0*/  @!P4 ST.E.64 [R6.64], R142 ;  /* 0x0000008e0600c985 */ /* 0x0009e2000c101b10 */
[----:B-1----:R-:W-:-:S04]  /*186d0*/  @!P3 IMAD.WIDE R10, R5, 0x4, R8 ;  /* 0x00000004050ab825 */ /* 0x002fc800078e0208 */
[--C-:B------:R-:W-:Y:S01]  /*186e0*/  @!P2 IMAD.WIDE R4, R4, 0x4, R8.reuse ;  /* 0x000000040404a825 */ /* 0x100fe200078e0208 */
[----:B------:R4:W-:Y:S03]  /*186f0*/  @!P3 ST.E.64 [R10.64], R138 ;  /* 0x0000008a0a00b985 */ /* 0x0009e6000c101b10 */
[--C-:B---3--:R-:W-:Y:S01]  /*18700*/  @!P1 IMAD.WIDE R12, R3, 0x4, R8.reuse ;  /* 0x00000004030c9825 */ /* 0x108fe200078e0208 */
[----:B------:R4:W-:Y:S03]  /*18710*/  @!P2 ST.E.64 [R4.64], R106 ;  /* 0x0000006a0400a985 */ /* 0x0009e6000c101b10 */
[----:B------:R-:W-:Y:S01]  /*18720*/  @!P0 IMAD.WIDE R2, R2, 0x4, R8 ;  /* 0x0000000402028825 */ /* 0x000fe200078e0208 */
        /* <DEDUP_REMOVED lines=9> */
.L_x_565:
[----:B------:R-:W1:Y:S02]  /*187c0*/  S2R R3, SR_TID.X ;  /* 0x0000000000037919 */ /* 0x000e640000002100 */
[----:B-1----:R-:W-:-:S13]  /*187d0*/  ISETP.GT.AND P0, PT, R3, 0x7f, PT ;  /* 0x0000007f0300780c */ /* 0x002fda0003f04270 */
[----:B------:R-:W-:Y:S05]  /*187e0*/  @P0 EXIT ;  /* 0x000000000000094d */ /* 0x000fea0003800000 */
[----:B------:R-:W1:Y:S01]  /*187f0*/  S2R R7, SR_CTAID.X ;  /* 0x0000000000077919 */ /* 0x000e620000002500 */
[----:B------:R-:W-:-:S05]  /*18800*/  MOV R0, c[0x0][0x4e8] ;  /* 0x00013a0000007a02 */ /* 0x000fca0000000f00 */
[----:B------:R-:W-:Y:S01]  /*18810*/  IMAD R2, R0, c[0x0][0x388], RZ ;  /* 0x0000e20000027a24 */ /* 0x000fe200078e02ff */
[----:B-1----:R-:W-:-:S04]  /*18820*/  LEA R7, R7, R3, 0x7 ;  /* 0x0000000307077211 */ /* 0x002fc800078e38ff */
[----:B------:R-:W-:-:S13]  /*18830*/  ISETP.GE.AND P0, PT, R7, R2, PT ;  /* 0x000000020700720c */ /* 0x000fda0003f06270 */
[----:B------:R-:W-:Y:S05]  /*18840*/  @P0 EXIT ;  /* 0x000000000000094d */ /* 0x000fea0003800000 */
[----:B------:R-:W1:Y:S01]  /*18850*/  S2R R4, SR_CTAID.Z ;  /* 0x0000000000047919 */ /* 0x000e620000002700 */
[----:B------:R-:W-:Y:S01]  /*18860*/  USHF.R.S32.HI UR6, URZ, 0x1f, UR9 ;  /* 0x0000001f3f067899 */ /* 0x000fe20008011409 */
[----:B------:R-:W-:Y:S01]  /*18870*/  ISETP.NE.AND P0, PT, R0, 0x1, PT ;  /* 0x000000010000780c */ /* 0x000fe20003f05270 */
[----:B------:R-:W-:Y:S01]  /*18880*/  ULDC.64 UR4, c[0x0][0x4d0] ;  /* 0x0001340000047ab9 */ /* 0x000fe20000000a00 */
[----:B------:R-:W2:Y:S01]  /*18890*/  S2R R3, SR_CTAID.Y ;  /* 0x0000000000037919 */ /* 0x000ea20000002600 */
[----:B------:R-:W-:Y:S01]  /*188a0*/  UIMAD UR6, UR6, UR4, URZ ;  /* 0x00000004060672a4 */ /* 0x000fe2000f8e023f */
[----:B------:R-:W-:Y:S01]  /*188b0*/  IADD3 R2, RZ, -UR9, RZ ;  /* 0x80000009ff027c10 */ /* 0x000fe2000fffe0ff */
[----:B------:R-:W-:Y:S01]  /*188c0*/  UIMAD.WIDE.U32 UR10, UR9, UR4, URZ ;  /* 0x00000004090a72a5 */ /* 0x000fe2000f8e003f */
        /* <DEDUP_REMOVED lines=11> */
[----:B--2---:R-:W-:Y:S02]  /*18980*/  IMAD R2, R2, c[0x0][0x550], R3 ;  /* 0x0001540002027a24 */ /* 0x004fe400078e0203 */
[----:B------:R-:W-:Y:S01]  /*18990*/  IMAD R0, R4, c[0x0][0x4dc], R0 ;  /* 0x0001370004007a24 */ /* 0x000fe200078e0200 */
[----:B------:R-:W-:Y:S02]  /*189a0*/  IADD3 R4, -R6, RZ, RZ ;  /* 0x000000ff06047210 */ /* 0x000fe40007ffe1ff */
[----:B------:R-:W-:Y:S01]  /*189b0*/  SHF.R.S32.HI R3, RZ, 0x1f, R2 ;  /* 0x0000001fff037819 */ /* 0x000fe20000011402 */
[----:B------:R-:W-:Y:S01]  /*189c0*/  IMAD.IADD R9, R0, 0x1, R9 ;  /* 0x0000000100097824 */ /* 0x000fe200078e0209 */
[----:B------:R-:W-:Y:S01]  /*189d0*/  SHF.R.S32.HI R0, RZ, 0x1f, R6 ;  /* 0x0000001fff007819 */ /* 0x000fe20000011406 */
[----:B------:R-:W-:-:S02]  /*189e0*/  IMAD R4, R4, c[0x0][0x4e8], R7 ;  /* 0x00013a0004047a24 */ /* 0x000fc400078e0207 */
[----:B------:R-:W-:Y:S02]  /*189f0*/  IMAD R3, R3, c[0x0][0x4e0], RZ ;  /* 0x0001380003037a24 */ /* 0x000fe400078e02ff */
[----:B------:R-:W-:-:S04]  /*18a00*/  IMAD.WIDE.U32 R8, R2, c[0x0][0x4e0], R8 ;  /* 0x0001380002087a25 */ /* 0x000fc800078e0008 */
[----:B------:R-:W-:Y:S01]  /*18a10*/  IMAD R3, R2, c[0x0][0x4e4], R3 ;  /* 0x0001390002037a24 */ /* 0x000fe200078e0203 */
[----:B------:R-:W-:Y:S02]  /*18a20*/  SHF.R.S32.HI R2, RZ, 0x1f, R4 ;  /* 0x0000001fff027819 */ /* 0x000fe40000011404 */
[----:B------:R-:W-:-:S03]  /*18a30*/  IADD3 R6, P0, R6, R8, RZ ;  /* 0x0000000806067210 */ /* 0x000fc60007f1e0ff */
[----:B------:R-:W-:Y:S01]  /*18a40*/  IMAD R2, R2, c[0x0][0x4c8], RZ ;  /* 0x0001320002027a24 */ /* 0x000fe200078e02ff */
[----:B------:R-:W-:Y:S02]  /*18a50*/  IADD3.X R7, R0, R9, R3, P0, !PT ;  /* 0x0000000900077210 */ /* 0x000fe400007fe403 */
[----:B------:R-:W-:Y:S01]  /*18a60*/  MOV R0, 0xff800000 ;  /* 0xff80000000007802 */ /* 0x000fe20000000f00 */
[C---:B------:R-:W-:Y:S02]  /*18a70*/  IMAD R2, R4.reuse, c[0x0][0x4cc], R2 ;  /* 0x0001330004027a24 */ /* 0x040fe400078e0202 */
[----:B------:R-:W-:-:S05]  /*18a80*/  IMAD.WIDE.U32 R6, R4, c[0x0][0x4c8], R6 ;  /* 0x0001320004067a25 */ /* 0x000fca00078e0006 */
[----:B------:R-:W-:Y:S02]  /*18a90*/  IADD3 R2, R7, R2, RZ ;  /* 0x0000000207027210 */ /* 0x000fe40007ffe0ff */
[----:B------:R-:W-:-:S04]  /*18aa0*/  LEA R4, P0, R6, c[0x0][0x4a8], 0x2 ;  /* 0x00012a0006047a11 */ /* 0x000fc800078010ff */
[----:B------:R-:W-:-:S05]  /*18ab0*/  LEA.HI.X R5, R6, c[0x0][0x4ac], R2, 0x2, P0 ;  /* 0x00012b0006057a11 */ /* 0x000fca00000f1402 */
[----:B------:R-:W-:Y:S01]  /*18ac0*/  STG.E [R4.64], R0 ;  /* 0x0000000004007986 */ /* 0x000fe2000c101910 */
[----:B------:R-:W-:Y:S05]  /*18ad0*/  EXIT ;  /* 0x000000000000794d */ /* 0x000fea0003800000 */
.L_x_572:
        /* <DEDUP_REMOVED lines=10> */
.L_x_1920:


//--------------------- .text._ZN7cutlass13device_kernelIN5flash19enable_sm80_to_sm89INS1_16FlashAttnFwdSm80INS1_25CollectiveMainloopFwdSm80ILi4ELi1ELb0EN4cute5tupleIJNS5_1CILi128EEENS7_ILi80EEENS7_ILi64EEEEEELi64ENS_6half_tEfNS_4arch4Sm80ELb0ELb1ELb0ELb1ELb1ELb0ELb1ELb1EEENS1_21CollectiveEpilogueFwdINS6_IJS8_SA_S9_EEENS6_IJNS7_ILi1EEESI_SI_EEESC_SE_Li128ELb1ELb1ELb1ELb0EEENS1_36VarlenDynamicPersistentTileSchedulerILi128ELi80ELi128ELi128ELb1ELb1ELb0ELb1ELb0ELb1EEEEEEEEEvNT_6ParamsE --------------------------
	.section	.text._ZN7cutlass13device_kernelIN5flash19enable_sm80_to_sm89INS1_16FlashAttnFwdSm80INS1_25CollectiveMainloopFwdSm80ILi4ELi1ELb0EN4cute5tupleIJNS5_1CILi128EEENS7_ILi80EEENS7_ILi64EEEEEELi64ENS_6half_tEfNS_4arch4Sm80ELb0ELb1ELb0ELb1ELb1ELb0ELb1ELb1EEENS1_21CollectiveEpilogueFwdINS6_IJS8_SA_S9_EEENS6_IJNS7_ILi1EEESI_SI_EEESC_SE_Li128ELb1ELb1ELb1ELb0EEENS1_36VarlenDynamicPersistentTileSchedulerILi128ELi80ELi128ELi128ELb1ELb1ELb0ELb1ELb0ELb1EEEEEEEEEvNT_6ParamsE,"ax",@progbits
	.sectioninfo	@"SHI_REGISTERS=255"
	.align	128
.text._ZN7cutlass13device_kernelIN5flash19enable_sm80_to_sm89INS1_16FlashAttnFwdSm80INS1_25CollectiveMainloopFwdSm80ILi4ELi1ELb0EN4cute5tupleIJNS5_1CILi128EEENS7_ILi80EEENS7_ILi64EEEEEELi64ENS_6half_tEfNS_4arch4Sm80ELb0ELb1ELb0ELb1ELb1ELb0ELb1ELb1EEENS1_21CollectiveEpilogueFwdINS6_IJS8_SA_S9_EEENS6_IJNS7_ILi1EEESI_SI_EEESC_SE_Li128ELb1ELb1ELb1ELb0EEENS1_36VarlenDynamicPersistentTileSchedulerILi128ELi80ELi128ELi128ELb1ELb1ELb0ELb1ELb0ELb1EEEEEEEEEvNT_6ParamsE:
        .type           _ZN7cutlass13device_kernelIN5flash19enable_sm80_to_sm89INS1_16FlashAttnFwdSm80INS1_25CollectiveMainloopFwdSm80ILi4ELi1ELb0EN4cute5tupleIJNS5_1CILi128EEENS7_ILi80EEENS7_ILi64EEEEEELi64ENS_6half_tEfNS_4arch4Sm80ELb0ELb1ELb0ELb1ELb1ELb0ELb1ELb1EEENS1_21CollectiveEpilogueFwdINS6_IJS8_SA_S9_EEENS6_IJNS7_ILi1EEESI_SI_EEESC_SE_Li128ELb1ELb1ELb1ELb0EEENS1_36VarlenDynamicPersistentTileSchedulerILi128ELi80ELi128ELi128ELb1ELb1ELb0ELb1ELb0ELb1EEEEEEEEEvNT_6ParamsE,@function
        .size           _ZN7cutlass13device_kernelIN5flash19enable_sm80_to_sm89INS1_16FlashAttnFwdSm80INS1_25CollectiveMainloopFwdSm80ILi4ELi1ELb0EN4cute5tupleIJNS5_1CILi128EEENS7_ILi80EEENS7_ILi64EEEEEELi64ENS_6half_tEfNS_4arch4Sm80ELb0ELb1ELb0ELb1ELb1ELb0ELb1ELb1EEENS1_21CollectiveEpilogueFwdINS6_IJS8_SA_S9_EEENS6_IJNS7_ILi1EEESI_SI_EEESC_SE_Li128ELb1ELb1ELb1ELb0EEENS1_36VarlenDynamicPersistentTileSchedulerILi128ELi80ELi128ELi128ELb1ELb1ELb0ELb1ELb0ELb1EEEEEEEEEvNT_6ParamsE,(.L_x_1921 - _ZN7cutlass13device_kernelIN5flash19enable_sm80_to_sm89INS1_16FlashAttnFwdSm80INS1_25CollectiveMainloopFwdSm80ILi4ELi1ELb0EN4cute5tupleIJNS5_1CILi128EEENS7_ILi80EEENS7_ILi64EEEEEELi64ENS_6half_tEfNS_4arch4Sm80ELb0ELb1ELb0ELb1ELb1ELb0ELb1ELb1EEENS1_21CollectiveEpilogueFwdINS6_IJS8_SA_S9_EEENS6_IJNS7_ILi1EEESI_SI_EEESC_SE_Li128ELb1ELb1ELb1ELb0EEENS1_36VarlenDynamicPersistentTileSchedulerILi128ELi80ELi128ELi128ELb1ELb1ELb0ELb1ELb0ELb1EEEEEEEEEvNT_6ParamsE)
        .other          _ZN7cutlass13device_kernelIN5flash19enable_sm80_to_sm89INS1_16FlashAttnFwdSm80INS1_25CollectiveMainloopFwdSm80ILi4ELi1ELb0EN4cute5tupleIJNS5_1CILi128EEENS7_ILi80EEENS7_ILi64EEEEEELi64ENS_6half_tEfNS_4arch4Sm80ELb0ELb1ELb0ELb1ELb1ELb0ELb1ELb1EEENS1_21CollectiveEpilogueFwdINS6_IJS8_SA_S9_EEENS6_IJNS7_ILi1EEESI_SI_EEESC_SE_Li128ELb1ELb1ELb1ELb0EEENS1_36VarlenDynamicPersistentTileSchedulerILi128ELi80ELi128ELi128ELb1ELb1ELb0ELb1ELb0ELb1EEEEEEEEEvNT_6ParamsE,@"STO_CUDA_ENTRY STV_DEFAULT"
_ZN7cutlass13device_kernelIN5flash19enable_sm80_to_sm89INS1_16FlashAttnFwdSm80INS1_25CollectiveMainloopFwdSm80ILi4ELi1ELb0EN4cute5tupleIJNS5_1CILi128EEENS7_ILi80EEENS7_ILi64EEEEEELi64ENS_6half_tEfNS_4arch4Sm80ELb0ELb1ELb0ELb1ELb1ELb0ELb1ELb1EEENS1_21CollectiveEpilogueFwdINS6_IJS8_SA_S9_EEENS6_IJNS7_ILi1EEESI_SI_EEESC_SE_Li128ELb1ELb1ELb1ELb0EEENS1_36VarlenDynamicPersistentTileSchedulerILi128ELi80ELi128ELi128ELb1ELb1ELb0ELb1ELb0ELb1EEEEEEEEEvNT_6ParamsE:
        /* <DEDUP_REMOVED lines=15> */
[----:B------:R-:W-:-:S03]  /*00f0*/  CS2R R8, SRZ ;  /* 0x0000000000087805 */ /* 0x000fc6000001ff00 */
[----:B------:R-:W-:-:S04]  /*0100*/  ISETP.NE.AND P6, PT, R13, 0x1f, PT ;  /* 0x0000001f0d00780c */ /* 0x000fc80003fc5270 */
[----:B------:R-:W-:-:S13]  /*0110*/  ISETP.GE.OR P0, PT, R13, c[0x0][0x53c], !P6 ;  /* 0x00014f000d007a0c */ /* 0x000fda0007706670 */
[----:B-1----:R-:W-:Y:S02]  /*0120*/  @!P0 IMAD.MOV.U32 R4, RZ, RZ, 0x4 ;  /* 0x00000004ff048424 */ /* 0x002fe400078e00ff */
[----:B------:R-:W-:Y:S02]  /*0130*/  @!P0 IMAD.MOV.U32 R2, RZ, RZ, 0x4 ;  /* 0x00000004ff028424 */ /* 0x000fe400078e00ff */
[----:B------:R-:W-:-:S04]  /*0140*/  @!P0 IMAD.WIDE.U32 R4, R13, R4, c[0x0][0x580] ;  /* 0x000160000d048625 */ /* 0x000fc800078e0004 */
[C---:B------:R-:W-:Y:S01]  /*0150*/  @!P0 IMAD.WIDE.U32 R2, R13.reuse, R2, c[0x0][0x578] ;  /* 0x00015e000d028625 */ /* 0x040fe200078e0002 */
[----:B------:R-:W2:Y:S04]  /*0160*/  @!P0 LDG.E R9, [R4.64] ;  /* 0x0000000604098981 */ /* 0x000ea8000c1e1900 */
[----:B------:R-:W2:Y:S01]  /*0170*/  @!P0 LDG.E R8, [R2.64] ;  /* 0x0000000602088981 */ /* 0x000ea2000c1e1900 */
[C---:B------:R-:W-:Y:S01]  /*0180*/  ISETP.NE.AND P5, PT, R13.reuse, RZ, PT ;  /* 0x000000ff0d00720c */ /* 0x040fe20003fa5270 */
[----:B------:R-:W1:Y:S01]  /*0190*/  S2UR UR4, SR_CTAID.X ;  /* 0x00000000000479c3 */ /* 0x000e620000002500 */
[C---:B------:R-:W-:Y:S01]  /*01a0*/  ISETP.GE.U32.AND P4, PT, R13.reuse, 0x2, PT ;  /* 0x000000020d00780c */ /* 0x040fe20003f86070 */
[----:B------:R-:W-:Y:S01]  /*01b0*/  IMAD.MOV.U32 R6, RZ, RZ, RZ ;  /* 0x000000ffff067224 */ /* 0x000fe200078e00ff */
        /* <DEDUP_REMOVED lines=26> */
.L_x_578:
[----:B------:R-:W-:-:S04]  /*0360*/  IADD3 R0, R6, 0x1f, RZ ;  /* 0x0000001f06007810 */ /* 0x000fc80007ffe0ff */
[----:B------:R-:W-:-:S13]  /*0370*/  ISETP.GE.AND P0, PT, R0, c[0x0][0x53c], PT ;  /* 0x00014f0000007a0c */ /* 0x000fda0003f06270 */
[----:B------:R-:W-:Y:S05]  /*0380*/  @P0 BRA `(.L_x_575) ;  /* 0x00000c4000000947 */ /* 0x000fea0003800000 */
[----:B------:R-:W-:Y:S01]  /*0390*/  MOV R6, R0 ;  /* 0x0000000000067202 */ /* 0x000fe20000000f00 */
[----:B------:R-:W-:-:S03]  /*03a0*/  CS2R R8, SRZ ;  /* 0x0000000000087805 */ /* 0x000fc6000001ff00 */
[----:B------:R-:W-:-:S04]  /*03b0*/  IADD3 R0, R13, R6, RZ ;  /* 0x000000060d007210 */ /* 0x000fc80007ffe0ff */
[----:B------:R-:W-:-:S13]  /*03c0*/  ISETP.GE.OR P0, PT, R0, c[0x0][0x53c], !P6 ;  /* 0x00014f0000007a0c */ /* 0x000fda0007706670 */
[----:B------:R-:W-:Y:S02]  /*03d0*/  @!P0 MOV R2, 0x4 ;  /* 0x0000000400028802 */ /* 0x000fe40000000f00 */
        /* <DEDUP_REMOVED lines=8> */
.L_x_805:
        /* <DEDUP_REMOVED lines=16> */
.L_x_806:
[----:B--2---:R-:W-:-:S05]  /*0560*/  IMAD R0, R0, c[0x0][0x538], RZ ;  /* 0x00014e0000007a24 */ /* 0x004fca00078e02ff */
[----:B------:R-:W-:-:S04]  /*0570*/  IADD3 R7, R0, R7, RZ ;  /* 0x0000000700077210 */ /* 0x000fc80007ffe0ff */
[----:B------:R-:W-:-:S13]  /*0580*/  ISETP.GT.AND P0, PT, R7, UR4, PT ;  /* 0x0000000407007c0c */ /* 0x000fda000bf04270 */
[----:B-1----:R-:W-:Y:S05]  /*0590*/  @!P0 BRA `(.L_x_578) ;  /* 0xfffffdc000008947 */ /* 0x002fea000383ffff */
.L_x_574:
[----:B------:R-:W-:-:S05]  /*05a0*/  IADD3 R10, -R0, R7, RZ ;  /* 0x00000007000a7210 */ /* 0x000fca0007ffe1ff */
[----:B------:R-:W-:-:S05]  /*05b0*/  IMAD R0, R4, c[0x0][0x538], R10 ;  /* 0x00014e0004007a24 */ /* 0x000fca00078e020a */
[----:B------:R-:W-:Y:S01]  /*05c0*/  ISETP.GT.AND P0, PT, R0, UR4, PT ;  /* 0x0000000400007c0c */ /* 0x000fe2000bf04270 */
[----:B------:R-:W-:-:S12]  /*05d0*/  BRA.DIV ~URZ, `(.L_x_579) ;  /* 0x0001a1227f007947 */ /* 0x000fd8000b800000 */
[----:B------:R-:W-:-:S04]  /*05e0*/  VOTE.ANY R7, PT, !P0 ;  /* 0x0000000000077806 */ /* 0x000fc800040e0100 */
.L_x_807:
[----:B------:R-:W1:Y:S02]  /*05f0*/  POPC R0, R7 ;  /* 0x0000000700007309 */ /* 0x000e640000000000 */
[----:B-1----:R-:W-:-:S05]  /*0600*/  IADD3 R2, R0, R6, RZ ;  /* 0x0000000600027210 */ /* 0x002fca0007ffe0ff */
[----:B------:R1:W-:Y:S01]  /*0610*/  STL [R1+0x4c], R2 ;  /* 0x00004c0201007387 */ /* 0x0003e20000100800 */
[----:B------:R-:W-:Y:S05]  /*0620*/  BRA.DIV ~URZ, `(.L_x_580) ;  /* 0x0001a1227f007947 */ /* 0x000fea000b800000 */
[----:B------:R2:W3:Y:S01]  /*0630*/  SHFL.IDX PT, R12, R9, R0, 0x1f ;  /* 0x00001f00090c7589 */ /* 0x0004e200000e0000 */
[----:B------:R-:W-:-:S03]  /*0640*/  MOV R5, RZ ;  /* 0x000000ff00057202 */ /* 0x000fc60000000f00 */
[----:B------:R2:W4:Y:S04]  /*0650*/  SHFL.IDX PT, R9, R8, R0, 0x1f ;  /* 0x00001f0008097589 */ /* 0x00052800000e0000 */
.L_x_808:
[----:B------:R-:W-:Y:S01]  /*0660*/  ISETP.NE.AND P0, PT, R7, RZ, PT ;  /* 0x000000ff0700720c */ /* 0x000fe20003f05270 */
[----:B------:R-:W-:-:S12]  /*0670*/  BSSY B0, `(.L_x_581) ;  /* 0x0000005000007945 */ /* 0x000fd80003800000 */
[----:B------:R-:W-:Y:S05]  /*0680*/  @!P0 BRA `(.L_x_582) ;  /* 0x0000003000008947 */ /* 0x000fea0003800000 */
[----:B--2---:R-:W-:Y:S01]  /*0690*/  IADD3 R0, R0, -0x1, RZ ;  /* 0xffffffff00007810 */ /* 0x004fe20007ffe0ff */
[----:B------:R-:W-:Y:S05]  /*06a0*/  BRA.DIV ~URZ, `(.L_x_583) ;  /* 0x0001a1827f007947 */ /* 0x000fea000b800000 */
[----:B------:R2:W1:Y:S02]  /*06b0*/  SHFL.IDX PT, R5, R4, R0, 0x1f ;  /* 0x00001f0004057589 */ /* 0x00046400000e0000 */
.L_x_582:
[----:B------:R-:W-:Y:S05]  /*06c0*/  BSYNC B0 ;  /* 0x0000000000007941 */ /* 0x000fea0003800000 */
.L_x_581:
[----:B-12---:R-:W-:Y:S01]  /*06d0*/  IMAD R0, R5, c[0x0][0x538], R10 ;  /* 0x00014e0005007a24 */ /* 0x006fe200078e020a */
[----:B----4-:R-:W-:Y:S01]  /*06e0*/  ISETP.NE.AND P0, PT, R9, 0x1, PT ;  /* 0x000000010900780c */ /* 0x010fe20003f05270 */
[----:B------:R-:W-:Y:S03]  /*06f0*/  BSSY B0, `(.L_x_584) ;  /* 0x0000089000007945 */ /* 0x000fe60003800000 */
[----:B------:R1:W-:Y:S01]  /*0700*/  STL [R1+0x40], R0 ;  /* 0x0000400001007387 */ /* 0x0003e20000100800 */
[----:B------:R-:W-:-:S08]  /*0710*/  IADD3 R11, -R0, UR4, RZ ;  /* 0x00000004000b7c10 */ /* 0x000fd0000fffe1ff */
[----:B------:R-:W-:Y:S05]  /*0720*/  @!P0 BRA `(.L_x_585) ;  /* 0x000003f000008947 */ /* 0x000fea0003800000 */
[-C--:B-1-3--:R-:W-:Y:S02]  /*0730*/  IABS R0, R12.reuse ;  /* 0x0000000c00007213 */ /* 0x08afe40000000000 */
[----:B------:R-:W-:-:S03]  /*0740*/  IABS R6, R12 ;  /* 0x0000000c00067213 */ /* 0x000fc60000000000 */
[----:B------:R-:W-:Y:S01]  /*0750*/  IMAD.MOV.U32 R5, RZ, RZ, R0 ;  /* 0x000000ffff057224 */ /* 0x000fe200078e0000 */
[----:B------:R-:W-:-:S03]  /*0760*/  IABS R0, R9 ;  /* 0x0000000900007213 */ /* 0x000fc60000000000 */
[----:B------:R-:W1:Y:S02]  /*0770*/  I2F.RP R2, R5 ;  /* 0x0000000500027306 */ /* 0x000e640000209400 */
[----:B------:R-:W-:Y:S01]  /*0780*/  IMAD.MOV.U32 R8, RZ, RZ, R0 ;  /* 0x000000ffff087224 */ /* 0x000fe200078e0000 */
[----:B------:R-:W-:-:S05]  /*0790*/  IABS R0, R11 ;  /* 0x0000000b00007213 */ /* 0x000fca0000000000 */
[----:B------:R-:W-:Y:S08]  /*07a0*/  I2F.RP R7, R8 ;  /* 0x0000000800077306 */ /* 0x000ff00000209400 */
[----:B-1----:R-:W1:Y:S02]  /*07b0*/  MUFU.RCP R2, R2 ;  /* 0x0000000200027308 */ /* 0x002e640000001000 */
[----:B-1----:R-:W-:-:S06]  /*07c0*/  IADD3 R2, R2, 0xffffffe, RZ ;  /* 0x0ffffffe02027810 */ /* 0x002fcc0007ffe0ff */
[----:B------:R-:W1:Y:S02]  /*07d0*/  F2I.FTZ.U32.TRUNC.NTZ R3, R2 ;  /* 0x0000000200037305 */ /* 0x000e64000021f000 */
[----:B-1----:R-:W-:-:S04]  /*07e0*/  IMAD.MOV R2, RZ, RZ, -R3 ;  /* 0x000000ffff027224 */ /* 0x002fc800078e0a03 */
[----:B------:R-:W-:Y:S02]  /*07f0*/  IMAD R4, R2, R5, RZ ;  /* 0x0000000502047224 */ /* 0x000fe400078e02ff */
[----:B------:R-:W-:-:S04]  /*0800*/  IMAD.MOV.U32 R2, RZ, RZ, RZ ;  /* 0x000000ffff027224 */ /* 0x000fc800078e00ff */
[----:B------:R-:W-:Y:S01]  /*0810*/  IMAD.HI.U32 R2, R3, R4, R2 ;  /* 0x0000000403027227 */ /* 0x000fe200078e0002 */
[----:B------:R-:W-:-:S03]  /*0820*/  MOV R3, R0 ;  /* 0x0000000000037202 */ /* 0x000fc60000000f00 */
[----:B------:R-:W-:Y:S02]  /*0830*/  IMAD.MOV R0, RZ, RZ, -R6 ;  /* 0x000000ffff007224 */ /* 0x000fe400078e0a06 */
        /* <DEDUP_REMOVED lines=28> */
[----:B------:R-:W-:-:S03]  /*0a00*/  IMAD.MOV R5, RZ, RZ, -R4 ;  /* 0x000000ffff057224 */ /* 0x000fc600078e0a04 */
        /* <DEDUP_REMOVED lines=10> */
[----:B------:R-:W-:-:S04]  /*0ab0*/  IMAD.MOV R2, RZ, RZ, -R0 ;  /* 0x000000ffff027224 */ /* 0x000fc800078e0a00 */
[C---:B------:R-:W-:Y:S01]  /*0ac0*/  IMAD R3, R9.reuse, R2, R4 ;  /* 0x0000000209037224 */ /* 0x040fe200078e0204 */
[----:B------:R-:W-:Y:S01]  /*0ad0*/  LEA R2, R9, R0, 0x18 ;  /* 0x0000000009027211 */ /* 0x000fe200078ec0ff */
[----:B------:R-:W-:-:S04]  /*0ae0*/  IMAD R0, R12, R5, R11 ;  /* 0x000000050c007224 */ /* 0x000fc800078e020b */
[----:B------:R-:W-:-:S05]  /*0af0*/  IMAD R2, R3, 0x10000, R2 ;  /* 0x0001000003027824 */ /* 0x000fca00078e0202 */
[----:B------:R1:W-:Y:S01]  /*0b00*/  STL [R1+0x48], R2 ;  /* 0x0000480201007387 */ /* 0x0003e20000100800 */
[----:B------:R-:W-:Y:S05]  /*0b10*/  BRA `(.L_x_586) ;  /* 0x0000046000007947 */ /* 0x000fea0003800000 */
.L_x_585:
[----:B------:R-:W2:Y:S01]  /*0b20*/  LDL R3, [R1+0x4c] ;  /* 0x00004c0001037983 */ /* 0x000ea20000100800 */
[----:B------:R-:W-:-:S04]  /*0b30*/  IMAD.MOV.U32 R2, RZ, RZ, 0x4 ;  /* 0x00000004ff027424 */ /* 0x000fc800078e00ff */
[----:B--2---:R-:W-:-:S05]  /*0b40*/  IMAD.WIDE R2, R3, R2, c[0x0][0x590] ;  /* 0x0001640003027625 */ /* 0x004fca00078e0202 */
[----:B------:R-:W2:Y:S02]  /*0b50*/  LDG.E R7, [R2.64] ;  /* 0x0000000602077981 */ /* 0x000ea4000c1e1900 */
[----:B--23--:R-:W-:-:S05]  /*0b60*/  IMAD R9, R7, R12, RZ ;  /* 0x0000000c07097224 */ /* 0x00cfca00078e02ff */
[-C--:B-1----:R-:W-:Y:S02]  /*0b70*/  IABS R0, R9.reuse ;  /* 0x0000000900007213 */ /* 0x082fe40000000000 */
[----:B------:R-:W-:-:S03]  /*0b80*/  IABS R8, R9 ;  /* 0x0000000900087213 */ /* 0x000fc60000000000 */
[----:B------:R-:W-:-:S04]  /*0b90*/  IMAD.MOV.U32 R6, RZ, RZ, R0 ;  /* 0x000000ffff067224 */ /* 0x000fc800078e0000 */
[----:B------:R-:W1:Y:S08]  /*0ba0*/  I2F.RP R2, R6 ;  /* 0x0000000600027306 */ /* 0x000e700000209400 */
[----:B-1----:R-:W1:Y:S02]  /*0bb0*/  MUFU.RCP R2, R2 ;  /* 0x0000000200027308 */ /* 0x002e640000001000 */
[----:B-1----:R-:W-:-:S06]  /*0bc0*/  IADD3 R2, R2, 0xffffffe, RZ ;  /* 0x0ffffffe02027810 */ /* 0x002fcc0007ffe0ff */
[----:B------:R-:W1:Y:S02]  /*0bd0*/  F2I.FTZ.U32.TRUNC.NTZ R3, R2 ;  /* 0x0000000200037305 */ /* 0x000e64000021f000 */
[----:B-1----:R-:W-:-:S04]  /*0be0*/  IMAD.MOV R0, RZ, RZ, -R3 ;  /* 0x000000ffff007224 */ /* 0x002fc800078e0a03 */
[----:B------:R-:W-:Y:S01]  /*0bf0*/  IMAD.MOV.U32 R2, RZ, RZ, R0 ;  /* 0x000000ffff027224 */ /* 0x000fe200078e0000 */
[----:B------:R-:W-:-:S03]  /*0c00*/  IABS R0, R11 ;  /* 0x0000000b00007213 */ /* 0x000fc60000000000 */
[----:B------:R-:W-:Y:S01]  /*0c10*/  IMAD R4, R2, R6, RZ ;  /* 0x0000000602047224 */ /* 0x000fe200078e02ff */
[----:B------:R-:W-:Y:S01]  /*0c20*/  MOV R5, R0 ;  /* 0x0000000000057202 */ /* 0x000fe20000000f00 */
[----:B------:R-:W-:-:S04]  /*0c30*/  IMAD.MOV.U32 R2, RZ, RZ, RZ ;  /* 0x000000ffff027224 */ /* 0x000fc800078e00ff */
[----:B------:R-:W-:-:S04]  /*0c40*/  IMAD.HI.U32 R0, R3, R4, R2 ;  /* 0x0000000403007227 */ /* 0x000fc800078e0002 */
[----:B------:R-:W-:Y:S02]  /*0c50*/  IMAD.MOV R2, RZ, RZ, -R8 ;  /* 0x000000ffff027224 */ /* 0x000fe400078e0a08 */
        /* <DEDUP_REMOVED lines=9> */
[----:B------:R-:W-:-:S04]  /*0cf0*/  @P2 IADD3 R0, R0, 0x1, RZ ;  /* 0x0000000100002810 */ /* 0x000fc80007ffe0ff */
[----:B------:R-:W-:-:S05]  /*0d00*/  MOV R4, R0 ;  /* 0x0000000000047202 */ /* 0x000fca0000000f00 */
[----:B------:R-:W-:Y:S01]  /*0d10*/  @!P1 IMAD.MOV R4, RZ, RZ, -R4 ;  /* 0x000000ffff049224 */ /* 0x000fe200078e0a04 */
[----:B------:R-:W-:-:S05]  /*0d20*/  @!P0 LOP3.LUT R4, RZ, R9, RZ, 0x33, !PT ;  /* 0x00000009ff048212 */ /* 0x000fca00078e33ff */
[----:B------:R-:W-:-:S05]  /*0d30*/  IMAD R10, R7, R4, RZ ;  /* 0x00000004070a7224 */ /* 0x000fca00078e02ff */
[----:B------:R-:W-:-:S04]  /*0d40*/  IADD3 R0, -R10, c[0x0][0x538], RZ ;  /* 0x00014e000a007a10 */ /* 0x000fc80007ffe1ff */
[----:B------:R-:W-:-:S04]  /*0d50*/  IMNMX R6, R7, R0, PT ;  /* 0x0000000007067217 */ /* 0x000fc80003800200 */
[----:B------:R-:W-:-:S05]  /*0d60*/  IABS R0, R6 ;  /* 0x0000000600007213 */ /* 0x000fca0000000000 */
[----:B------:R-:W-:-:S04]  /*0d70*/  IMAD.MOV.U32 R5, RZ, RZ, R0 ;  /* 0x000000ffff057224 */ /* 0x000fc800078e0000 */
[----:B------:R-:W1:Y:S08]  /*0d80*/  I2F.RP R2, R5 ;  /* 0x0000000500027306 */ /* 0x000e700000209400 */
[----:B-1----:R-:W1:Y:S02]  /*0d90*/  MUFU.RCP R2, R2 ;  /* 0x0000000200027308 */ /* 0x002e640000001000 */
[----:B-1----:R-:W-:-:S06]  /*0da0*/  IADD3 R2, R2, 0xffffffe, RZ ;  /* 0x0ffffffe02027810 */ /* 0x002fcc0007ffe0ff */
[----:B------:R1:W2:Y:S02]  /*0db0*/  F2I.FTZ.U32.TRUNC.NTZ R3, R2 ;  /* 0x0000000200037305 */ /* 0x0002a4000021f000 */
[----:B-1----:R-:W-:Y:S01]  /*0dc0*/  IMAD.MOV R2, RZ, RZ, -R4 ;  /* 0x000000ffff027224 */ /* 0x002fe200078e0a04 */
[----:B--2---:R-:W-:-:S03]  /*0dd0*/  IADD3 R0, RZ, -R3, RZ ;  /* 0x80000003ff007210 */ /* 0x004fc60007ffe0ff */
[----:B------:R-:W-:Y:S01]  /*0de0*/  IMAD R8, R9, R2, R11 ;  /* 0x0000000209087224 */ /* 0x000fe200078e020b */
[----:B------:R-:W-:Y:S01]  /*0df0*/  IABS R9, R6 ;  /* 0x0000000600097213 */ /* 0x000fe20000000000 */
[----:B------:R-:W-:-:S03]  /*0e00*/  IMAD.MOV.U32 R2, RZ, RZ, R0 ;  /* 0x000000ffff027224 */ /* 0x000fc600078e0000 */
[----:B------:R-:W-:Y:S01]  /*0e10*/  IABS R0, R8 ;  /* 0x0000000800007213 */ /* 0x000fe20000000000 */
[----:B------:R-:W-:Y:S02]  /*0e20*/  IMAD R7, R2, R5, RZ ;  /* 0x0000000502077224 */ /* 0x000fe400078e02ff */
[----:B------:R-:W-:Y:S02]  /*0e30*/  IMAD.MOV.U32 R2, RZ, RZ, RZ ;  /* 0x000000ffff027224 */ /* 0x000fe400078e00ff */
[----:B------:R-:W-:Y:S01]  /*0e40*/  IMAD.MOV.U32 R4, RZ, RZ, R0 ;  /* 0x000000ffff047224 */ /* 0x000fe200078e0000 */
[----:B------:R-:W-:Y:S01]  /*0e50*/  IADD3 R0, RZ, -R9, RZ ;  /* 0x80000009ff007210 */ /* 0x000fe20007ffe0ff */
[----:B------:R-:W-:-:S04]  /*0e60*/  IMAD.HI.U32 R3, R3, R7, R2 ;  /* 0x0000000703037227 */ /* 0x000fc800078e0002 */
[----:B------:R-:W-:Y:S02]  /*0e70*/  IMAD.MOV.U32 R2, RZ, RZ, R0 ;  /* 0x000000ffff027224 */ /* 0x000fe400078e0000 */
[----:B------:R-:W-:Y:S01]  /*0e80*/  IMAD.HI.U32 R0, R3, R4, RZ ;  /* 0x0000000403007227 */ /* 0x000fe200078e00ff */
[----:B------:R-:W-:-:S03]  /*0e90*/  IADD3 R3, R10, 0x1000000, R8 ;  /* 0x010000000a037810 */ /* 0x000fc60007ffe008 */
[----:B------:R-:W-:-:S05]  /*0ea0*/  IMAD R2, R0, R2, R4 ;  /* 0x0000000200027224 */ /* 0x000fca00078e0204 */
[----:B------:R-:W-:-:S13]  /*0eb0*/  ISETP.GT.U32.AND P0, PT, R5, R2, PT ;  /* 0x000000020500720c */ /* 0x000fda0003f04070 */
[----:B------:R-:W-:Y:S01]  /*0ec0*/  @!P0 IMAD.IADD R2, R2, 0x1, -R5 ;  /* 0x0000000102028824 */ /* 0x000fe200078e0a05 */
[----:B------:R-:W-:Y:S02]  /*0ed0*/  @!P0 IADD3 R0, R0, 0x1, RZ ;  /* 0x0000000100008810 */ /* 0x000fe40007ffe0ff */
[----:B------:R-:W-:Y:S02]  /*0ee0*/  ISETP.NE.AND P0, PT, R6, RZ, PT ;  /* 0x000000ff0600720c */ /* 0x000fe40003f05270 */
[----:B------:R-:W-:Y:S02]  /*0ef0*/  ISETP.GE.U32.AND P2, PT, R2, R5, PT ;  /* 0x000000050200720c */ /* 0x000fe40003f46070 */
[----:B------:R-:W-:-:S04]  /*0f00*/  LOP3.LUT R2, R8, R6, RZ, 0x3c, !PT ;  /* 0x0000000608027212 */ /* 0x000fc800078e3cff */
[----:B------:R-:W-:Y:S01]  /*0f10*/  ISETP.GE.AND P1, PT, R2, RZ, PT ;  /* 0x000000ff0200720c */ /* 0x000fe20003f26270 */
[----:B------:R-:W-:-:S06]  /*0f20*/  IMAD.MOV R2, RZ, RZ, -R6 ;  /* 0x000000ffff027224 */ /* 0x000fcc00078e0a06 */
[----:B------:R-:W-:-:S06]  /*0f30*/  @P2 IADD3 R0, R0, 0x1, RZ ;  /* 0x0000000100002810 */ /* 0x000fcc0007ffe0ff */
[----:B------:R-:W-:Y:S02]  /*0f40*/  @!P1 IADD3 R0, -R0, RZ, RZ ;  /* 0x000000ff00009210 */ /* 0x000fe40007ffe1ff */
[----:B------:R-:W-:-:S05]  /*0f50*/  @!P0 LOP3.LUT R0, RZ, R6, RZ, 0x33, !PT ;  /* 0x00000006ff008212 */ /* 0x000fca00078e33ff */
[----:B------:R-:W-:-:S05]  /*0f60*/  IMAD R2, R0, R2, R3 ;  /* 0x0000000200027224 */ /* 0x000fca00078e0203 */
[----:B------:R1:W-:Y:S02]  /*0f70*/  STL [R1+0x48], R2 ;  /* 0x0000480201007387 */ /* 0x0003e40000100800 */
.L_x_586:
[----:B------:R-:W-:Y:S05]  /*0f80*/  BSYNC B0 ;  /* 0x0000000000007941 */ /* 0x000fea0003800000 */
.L_x_584:
[----:B------:R-:W-:-:S04]  /*0f90*/  LOP3.LUT R0, RZ, R0, RZ, 0x33, !PT ;  /* 0x00000000ff007212 */ /* 0x000fc800078e33ff */
[----:B------:R-:W-:-:S05]  /*0fa0*/  IADD3 R0, R0, R12, RZ ;  /* 0x0000000c00007210 */ /* 0x000fca0007ffe0ff */
[----:B------:R2:W-:Y:S01]  /*0fb0*/  STL [R1+0x44], R0 ;  /* 0x0000440001007387 */ /* 0x0005e20000100800 */
[----:B------:R-:W-:Y:S05]  /*0fc0*/  BRA `(.L_x_587) ;  /* 0x0000006000007947 */ /* 0x000fea0003800000 */
.L_x_575:
[----:B------:R-:W-:Y:S01]  /*0fd0*/  MOV R0, UR4 ;  /* 0x0000000400007c02 */ /* 0x000fe20008000f00 */
[----:B------:R-:W-:Y:S04]  /*0fe0*/  STL [R1+0x44], RZ ;  /* 0x000044ff01007387 */ /* 0x000fe80000100800 */
[----:B------:R-:W-:Y:S04]  /*0ff0*/  STL [R1+0x48], RZ ;  /* 0x000048ff01007387 */ /* 0x000fe80000100800 */
[----:B------:R1:W-:Y:S02]  /*1000*/  STL [R1+0x40], R0 ;  /* 0x0000400001007387 */ /* 0x0003e40000100800 */
[----:B-1----:R-:W-:-:S05]  /*1010*/  MOV R0, c[0x0][0x53c] ;  /* 0x00014f0000007a02 */ /* 0x002fca0000000f00 */
[----:B------:R1:W-:Y:S02]  /*1020*/  STL [R1+0x4c], R0 ;  /* 0x00004c0001007387 */ /* 0x0003e40000100800 */
.L_x_587:
[----:B------:R-:W3:Y:S04]  /*1030*/  LDL R4, [R1+0x40] ;  /* 0x0000400001047983 */ /* 0x000ee80000100800 */
[----:B------:R-:W3:Y:S04]  /*1040*/  LDL R5, [R1+0x44] ;  /* 0x0000440001057983 */ /* 0x000ee80000100800 */
[----:B------:R-:W3:Y:S04]  /*1050*/  LDL R6, [R1+0x48] ;  /* 0x0000480001067983 */ /* 0x000ee80000100800 */
[----:B------:R-:W3:Y:S01]  /*1060*/  LDL R7, [R1+0x4c] ;  /* 0x00004c0001077983 */ /* 0x000ee20000100800 */
[----:B------:R-:W-:Y:S01]  /*1070*/  ISETP.NE.AND P0, PT, R13, RZ, PT ;  /* 0x000000ff0d00720c */ /* 0x000fe20003f05270 */
[----:B------:R-:W-:-:S12]  /*1080*/  WARPSYNC 0xffffffff ;  /* 0xffffffff00007948 */ /* 0x000fd80003800000 */
[----:B---3--:R3:W-:Y:S04]  /*1090*/  @!P0 STS.128 [0x9100], R4 ;  /* 0x00910004ff008388 */ /* 0x0087e80000000c00 */
[----:B------:R-:W-:Y:S06]  /*10a0*/  BAR.ARV 0x5, 0x80 ;  /* 0x0142000000007b1d */ /* 0x000fec0000002000 */
.L_x_573:
[----:B-12---:R-:W2:Y:S02]  /*10b0*/  LDL R0, [R1+0x4c] ;  /* 0x00004c0001007983 */ /* 0x006ea40000100800 */
[----:B--2---:R-:W-:-:S13]  /*10c0*/  ISETP.GE.AND P0, PT, R0, c[0x0][0x53c], PT ;  /* 0x00014f0000007a0c */ /* 0x004fda0003f06270 */
[----:B------:R-:W-:Y:S05]  /*10d0*/  @P0 EXIT ;  /* 0x000000000000094d */ /* 0x000fea0003800000 */
[----:B------:R-:W1:Y:S01]  /*10e0*/  S2R R18, SR_TID.X ;  /* 0x0000000000127919 */ /* 0x000e620000002100 */
[----:B------:R-:W-:Y:S02]  /*10f0*/  ULDC UR4, c[0x0][0x2ac] ;  /* 0x0000ab0000047ab9 */ /* 0x000fe40000000800 */
[----:B------:R-:W-:Y:S02]  /*1100*/  ULDC UR5, c[0x0][0x1d0] ;  /* 0x0000740000057ab9 */ /* 0x000fe40000000800 */
[----:B------:R-:W-:Y:S01]  /*1110*/  UIMAD UR5, UR4, UR5, URZ ;  /* 0x00000005040572a4 */ /* 0x000fe2000f8e023f */
[----:B-1----:R-:W-:-:S04]  /*1120*/  SHF.R.S32.HI R12, RZ, 0x1f, R18 ;  /* 0x0000001fff0c7819 */ /* 0x002fc80000011412 */
[CC--:B------:R-:W-:Y:S02]  /*1130*/  LEA.HI R3, R12.reuse, R18.reuse, RZ, 0x4 ;  /* 0x000000120c037211 */ /* 0x0c0fe400078f20ff */
[CC--:B------:R-:W-:Y:S02]  /*1140*/  LEA.HI R9, R12.reuse, R18.reuse, RZ, 0x2 ;  /* 0x000000120c097211 */ /* 0x0c0fe400078f10ff */
[----:B------:R-:W-:Y:S02]  /*1150*/  LEA.HI R14, R12, R18, RZ, 0x3 ;  /* 0x000000120c0e7211 */ /* 0x000fe400078f18ff */
[----:B------:R-:W-:Y:S02]  /*1160*/  LOP3.LUT R0, R3, 0xfffffff0, RZ, 0xc0, !PT ;  /* 0xfffffff003007812 */ /* 0x000fe400078ec0ff */
[--C-:B------:R-:W-:Y:S02]  /*1170*/  SHF.R.S32.HI R11, RZ, 0x2, R9.reuse ;  /* 0x00000002ff0b7819 */ /* 0x100fe40000011409 */
[----:B------:R-:W-:Y:S01]  /*1180*/  SHF.R.S32.HI R2, RZ, 0x1f, R9 ;  /* 0x0000001fff027819 */ /* 0x000fe20000011409 */
[----:B------:R-:W-:Y:S01]  /*1190*/  IMAD.IADD R0, R18, 0x1, -R0 ;  /* 0x0000000112007824 */ /* 0x000fe200078e0a00 */
[----:B------:R-:W-:-:S02]  /*11a0*/  LOP3.LUT R10, R14, 0xfffffff8, RZ, 0xc0, !PT ;  /* 0xfffffff80e0a7812 */ /* 0x000fc400078ec0ff */
[----:B------:R-:W-:Y:S02]  /*11b0*/  SHF.R.S32.HI R20, RZ, 0x3, R14 ;  /* 0x00000003ff147819 */ /* 0x000fe4000001140e */
[----:B---3--:R-:W-:Y:S01]  /*11c0*/  SHF.R.S32.HI R6, RZ, 0x4, R3 ;  /* 0x00000004ff067819 */ /* 0x008fe20000011403 */
[----:B------:R-:W-:Y:S01]  /*11d0*/  IMAD.IADD R10, R18, 0x1, -R10 ;  /* 0x00000001120a7824 */ /* 0x000fe200078e0a0a */
[----:B------:R-:W-:Y:S01]  /*11e0*/  LEA.HI R2, R2, R11, RZ, 0x3 ;  /* 0x0000000b02027211 */ /* 0x000fe200078f18ff */
[----:B------:R-:W-:Y:S01]  /*11f0*/  IMAD.SHL.U32 R5, R20, 0x40, RZ ;  /* 0x0000004014057824 */ /* 0x000fe200078e00ff */
[----:B------:R-:W-:Y:S01]  /*1200*/  LEA.HI R4, R3, R6, RZ, 0x1 ;  /* 0x0000000603047211 */ /* 0x000fe200078f08ff */
[----:B------:R-:W-:Y:S01]  /*1210*/  IMAD.SHL.U32 R205, R10, 0x8, RZ ;  /* 0x000000080acd7824 */ /* 0x000fe200078e00ff */
[----:B------:R-:W-:Y:S02]  /*1220*/  LOP3.LUT R3, R2, 0xfffffff8, RZ, 0xc0, !PT ;  /* 0xfffffff802037812 */ /* 0x000fe400078ec0ff */
[----:B------:R-:W-:-:S02]  /*1230*/  SHF.R.S32.HI R7, RZ, 0x1f, R0 ;  /* 0x0000001fff077819 */ /* 0x000fc40000011400 */
[----:B------:R-:W-:Y:S01]  /*1240*/  LOP3.LUT R2, R5, 0x1c0, RZ, 0xc0, !PT ;  /* 0x000001c005027812 */ /* 0x000fe200078ec0ff */
[----:B------:R-:W-:Y:S01]  /*1250*/  IMAD.IADD R11, R11, 0x1, -R3 ;  /* 0x000000010b0b7824 */ /* 0x000fe200078e0a03 */
[----:B------:R-:W-:Y:S02]  /*1260*/  LEA.HI R15, R7, R0, RZ, 0x3 ;  /* 0x00000000070f7211 */ /* 0x000fe400078f18ff */
[----:B------:R-:W-:Y:S02]  /*1270*/  LOP3.LUT R7, R2, 0x38, R205, 0xf8, !PT ;  /* 0x0000003802077812 */ /* 0x000fe400078ef8cd */
[----:B------:R-:W-:Y:S02]  /*1280*/  SHF.R.U32.HI R3, RZ, 0x3, R2 ;  /* 0x00000003ff037819 */ /* 0x000fe40000011602 */
[----:B------:R-:W-:Y:S02]  /*1290*/  LOP3.LUT R5, R15, 0xfffffff8, RZ, 0xc0, !PT ;  /* 0xfffffff80f057812 */ /* 0x000fe400078ec0ff */
[----:B------:R-:W-:-:S02]  /*12a0*/  LOP3.LUT R2, R11, 0x1, RZ, 0xc0, !PT ;  /* 0x000000010b027812 */ /* 0x000fc400078ec0ff */
[----:B------:R-:W-:Y:S01]  /*12b0*/  LOP3.LUT R17, R7, R3, RZ, 0x3c, !PT ;  /* 0x0000000307117212 */ /* 0x000fe200078e3cff */
[----:B------:R-:W-:Y:S01]  /*12c0*/  IMAD.IADD R8, R0, 0x1, -R5 ;  /* 0x0000000100087824 */ /* 0x000fe200078e0a05 */
[----:B------:R-:W-:Y:S02]  /*12d0*/  LEA.HI R3, R12, R18, RZ, 0x5 ;  /* 0x000000120c037211 */ /* 0x000fe400078f28ff */
[----:B------:R-:W-:Y:S02]  /*12e0*/  ISETP.NE.U32.AND P0, PT, R2, 0x1, PT ;  /* 0x000000010200780c */ /* 0x000fe40003f05070 */
[----:B------:R-:W-:Y:S02]  /*12f0*/  LOP3.LUT R4, R4, 0xfffffffe, RZ, 0xc0, !PT ;  /* 0xfffffffe04047812 */ /* 0x000fe400078ec0ff */
[----:B------:R-:W-:Y:S02]  /*1300*/  LOP3.LUT R2, R9, 0xfffffffc, RZ, 0xc0, !PT ;  /* 0xfffffffc09027812 */ /* 0x000fe400078ec0ff */
[--C-:B------:R-:W-:Y:S01]  /*1310*/  SHF.R.S32.HI R7, RZ, 0x5, R3.reuse ;  /* 0x00000005ff077819 */ /* 0x100fe20000011403 */
[----:B------:R-:W-:Y:S01]  /*1320*/  IMAD.IADD R16, R6, 0x1, -R4 ;  /* 0x0000000106107824 */ /* 0x000fe200078e0a04 */
[----:B------:R-:W-:Y:S01]  /*1330*/  SHF.R.S32.HI R0, RZ, 0x1f, R3 ;  /* 0x0000001fff007819 */ /* 0x000fe20000011403 */
[----:B------:R-:W-:Y:S01]  /*1340*/  IMAD.IADD R9, R18, 0x1, -R2 ;  /* 0x0000000112097824 */ /* 0x000fe200078e0a02 */
[----:B------:R-:W-:-:S02]  /*1350*/  LOP3.LUT R3, R3, 0xffffffe0, RZ, 0xc0, !PT ;  /* 0xffffffe003037812 */ /* 0x000fc400078ec0ff */
[----:B------:R-:W-:Y:S02]  /*1360*/  LEA.HI R4, R12, R18, RZ, 0x6 ;  /* 0x000000120c047211 */ /* 0x000fe400078f30ff */
[----:B------:R-:W-:Y:S01]  /*1370*/  LEA.HI R2, R0, R7, RZ, 0x2 ;  /* 0x0000000700027211 */ /* 0x000fe200078f10ff */
[----:B------:R-:W-:Y:S01]  /*1380*/  IMAD.IADD R19, R18, 0x1, -R3 ;  /* 0x0000000112137824 */ /* 0x000fe200078e0a03 */
[----:B------:R-:W-:Y:S01]  /*1390*/  LEA.HI R0, R9, R9, RZ, 0x1 ;  /* 0x0000000909007211 */ /* 0x000fe200078f08ff */
[----:B------:R-:W-:Y:S01]  /*13a0*/  IMAD.SHL.U32 R3, R10, 0x40, RZ ;  /* 0x000000400a037824 */ /* 0x000fe200078e00ff */
[----:B------:R-:W-:Y:S01]  /*13b0*/  R2P PR, R11, 0x6 ;  /* 0x000000060b007804 */ /* 0x000fe20000000000 */
[----:B------:R-:W-:Y:S01]  /*13c0*/  IMAD.SHL.U32 R13, R4, 0x8, RZ ;  /* 0x00000008040d7824 */ /* 0x000fe200078e00ff */
[----:B------:R-:W-:Y:S02]  /*13d0*/  LOP3.LUT R4, R2, 0xffffffc, RZ, 0xc0, !PT ;  /* 0x0ffffffc02047812 */ /* 0x000fe400078ec0ff */
[----:B------:R-:W-:-:S02]  /*13e0*/  LOP3.LUT R2, R3, 0x1c0, RZ, 0xc0, !PT ;  /* 0x000001c003027812 */ /* 0x000fc400078ec0ff */
[C---:B------:R-:W-:Y:S01]  /*13f0*/  LOP3.LUT R3, R0.reuse, 0x1ffffffe, RZ, 0xc0, !PT ;  /* 0x1ffffffe00037812 */ /* 0x040fe200078ec0ff */
[----:B------:R-:W-:Y:S01]  /*1400*/  IMAD.SHL.U32 R0, R0, 0x20, RZ ;  /* 0x0000002000007824 */ /* 0x000fe200078e00ff */
[----:B------:R-:W-:Y:S01]  /*1410*/  SHF.R.S32.HI R12, RZ, 0x1f, R19 ;  /* 0x0000001fff0c7819 */ /* 0x000fe20000011413 */
[----:B------:R-:W-:Y:S01]  /*1420*/  IMAD.IADD R5, R7, 0x1, -R4 ;  /* 0x0000000107057824 */ /* 0x000fe200078e0a04 */
[----:B------:R-:W-:Y:S01]  /*1430*/  LOP3.LUT R6, R2, 0x8, R14, 0xf8, !PT ;  /* 0x0000000802067812 */ /* 0x000fe200078ef80e */
[----:B------:R-:W-:Y:S01]  /*1440*/  IMAD.IADD R3, R9, 0x1, -R3 ;  /* 0x0000000109037824 */ /* 0x000fe200078e0a03 */
[----:B------:R-:W-:Y:S02]  /*1450*/  LEA.HI R12, R12, R19, RZ, 0x2 ;  /* 0x000000130c0c7211 */ /* 0x000fe400078f10ff */
[----:B------:R-:W-:Y:S02]  /*1460*/  LOP3.LUT R0, R0, 0xffffffc0, RZ, 0xc0, !PT ;  /* 0xffffffc000007812 */ /* 0x000fe400078ec0ff */
[----:B------:R-:W-:-:S02]  /*1470*/  SHF.R.U32.HI R4, RZ, 0x3, R2 ;  /* 0x00000003ff047819 */ /* 0x000fc40000011602 */
[----:B------:R-:W-:Y:S02]  /*1480*/  SHF.R.S32.HI R2, RZ, 0x2, R12 ;  /* 0x00000002ff027819 */ /* 0x000fe4000001140c */
[----:B------:R-:W-:Y:S01]  /*1490*/  LOP3.LUT R17, R17, 0x7ffffe00, R13, 0xf8, !PT ;  /* 0x7ffffe0011117812 */ /* 0x000fe200078ef80d */
[----:B------:R-:W-:Y:S01]  /*14a0*/  IMAD R13, R3, 0x8, R0 ;  /* 0x00000008030d7824 */ /* 0x000fe200078e0200 */
[----:B------:R-:W-:Y:S01]  /*14b0*/  LOP3.LUT R14, R6, R4, RZ, 0x3c, !PT ;  /* 0x00000004060e7212 */ /* 0x000fe200078e3cff */
[C---:B------:R-:W-:Y:S01]  /*14c0*/  IMAD.SHL.U32 R0, R8.reuse, 0x40, RZ ;  /* 0x0000004008007824 */ /* 0x040fe200078e00ff */
[C---:B------:R-:W-:Y:S01]  /*14d0*/  LOP3.LUT P6, RZ, R8.reuse, 0x2, RZ, 0xc0, !PT ;  /* 0x0000000208ff7812 */ /* 0x040fe200078cc0ff */
[----:B------:R-:W-:Y:S01]  /*14e0*/  IMAD R18, R5, 0x10, R2 ;  /* 0x0000001005127824 */ /* 0x000fe200078e0202 */
[----:B------:R-:W-:Y:S01]  /*14f0*/  LOP3.LUT P5, RZ, R8, 0x4, RZ, 0xc0, !PT ;  /* 0x0000000408ff7812 */ /* 0x000fe200078ac0ff */
[----:B------:R-:W-:Y:S01]  /*1500*/  IMAD.SHL.U32 R2, R11, 0x40, RZ ;  /* 0x000000400b027824 */ /* 0x000fe200078e00ff */
[----:B------:R-:W-:Y:S01]  /*1510*/  LOP3.LUT R0, R0, 0x1c0, RZ, 0xc0, !PT ;  /* 0x000001c000007812 */ /* 0x000fe200078ec0ff */
[----:B------:R-:W-:Y:S01]  /*1520*/  IMAD.SHL.U32 R3, R16, 0x8, RZ ;  /* 0x0000000810037824 */ /* 0x000fe200078e00ff */
[----:B------:R-:W-:Y:S01]  /*1530*/  LOP3.LUT P4, RZ, R10, 0x2, RZ, 0xc0, !PT ;  /* 0x000000020aff7812 */ /* 0x000fe2000788c0ff */
[----:B------:R-:W-:Y:S01]  /*1540*/  IMAD.SHL.U32 R5, R7, 0x400, RZ ;  /* 0x0000040007057824 */ /* 0x000fe200078e00ff */
[----:B------:R-:W-:Y:S01]  /*1550*/  LOP3.LUT R4, R2, 0x1c0, RZ, 0xc0, !PT ;  /* 0x000001c002047812 */ /* 0x000fe200078ec0ff */
[----:B------:R-:W-:Y:S01]  /*1560*/  IMAD.MOV.U32 R7, RZ, RZ, -0x10 ;  /* 0xfffffff0ff077424 */ /* 0x000fe200078e00ff */
[----:B------:R-:W-:Y:S01]  /*1570*/  LOP3.LUT R2, R0, 0x8, R3, 0xf8, !PT ;  /* 0x0000000800027812 */ /* 0x000fe200078ef803 */
[----:B------:R-:W-:Y:S01]  /*1580*/  IMAD.SHL.U32 R3, R15, 0x40, RZ ;  /* 0x000000400f037824 */ /* 0x000fe200078e00ff */
[----:B------:R-:W-:Y:S01]  /*1590*/  SHF.R.U32.HI R0, RZ, 0x3, R0 ;  /* 0x00000003ff007819 */ /* 0x000fe20000011600 */
[--C-:B------:R-:W-:Y:S01]  /*15a0*/  IMAD R6, R9, 0x2, R5.reuse ;  /* 0x0000000209067824 */ /* 0x100fe200078e0205 */
[----:B------:R-:W-:Y:S01]  /*15b0*/  LEA.HI R4, R4, R4, RZ, 0x1d ;  /* 0x0000000404047211 */ /* 0x000fe200078fe8ff */
[----:B------:R-:W-:Y:S01]  /*15c0*/  IMAD.MOV.U32 R9, RZ, RZ, 0x20 ;  /* 0x00000020ff097424 */ /* 0x000fe200078e00ff */
[----:B------:R-:W-:Y:S01]  /*15d0*/  LOP3.LUT R2, R2, R0, RZ, 0x3c, !PT ;  /* 0x0000000002027212 */ /* 0x000fe200078e3cff */
[----:B------:R-:W-:Y:S01]  /*15e0*/  IMAD R0, R16, 0x200, R14 ;  /* 0x0000020010007824 */ /* 0x000fe200078e020e */
[----:B------:R-:W-:Y:S01]  /*15f0*/  LOP3.LUT R3, R3, 0xfffffe00, RZ, 0xc0, !PT ;  /* 0xfffffe0003037812 */ /* 0x000fe200078ec0ff */
[----:B------:R-:W-:Y:S01]  /*1600*/  IMAD.IADD R8, R6, 0x1, R4 ;  /* 0x0000000106087824 */ /* 0x000fe200078e0204 */
[C---:B------:R-:W-:Y:S01]  /*1610*/  LOP3.LUT P3, RZ, R10.reuse, 0x4, RZ, 0xc0, !PT ;  /* 0x000000040aff7812 */ /* 0x040fe2000786c0ff */
[----:B------:R-:W-:Y:S01]  /*1620*/  IMAD R6, R10, 0x10, R20 ;  /* 0x000000100a067824 */ /* 0x000fe200078e0214 */
[CC--:B------:R-:W-:Y:S01]  /*1630*/  IADD3 R4, R2.reuse, R3.reuse, R5 ;  /* 0x0000000302047210 */ /* 0x0c0fe20007ffe005 */
[----:B------:R-:W-:Y:S01]  /*1640*/  STL [R1+0x7c], R18 ;  /* 0x00007c1201007387 */ /* 0x000fe20000100800 */
[----:B------:R-:W-:Y:S01]  /*1650*/  LOP3.LUT R5, R2, R3, RZ, 0xfc, !PT ;  /* 0x0000000302057212 */ /* 0x000fe200078efcff */
[----:B------:R-:W-:Y:S01]  /*1660*/  IMAD.MOV.U32 R11, RZ, RZ, 0x40 ;  /* 0x00000040ff0b7424 */ /* 0x000fe200078e00ff */
[----:B------:R-:W-:Y:S01]  /*1670*/  LOP3.LUT R3, R12, 0x7ffffffc, RZ, 0xc0, !PT ;  /* 0x7ffffffc0c037812 */ /* 0x000fe200078ec0ff */
[----:B------:R1:W-:Y:S01]  /*1680*/  STL [R1+0x8], R6 ;  /* 0x0000080601007387 */ /* 0x0003e20000100800 */
[----:B------:R-:W-:Y:S01]  /*1690*/  SHF.R.S32.HI R10, RZ, 0x1f, R205 ;  /* 0x0000001fff0a7819 */ /* 0x000fe200000114cd */
[----:B------:R-:W-:Y:S01]  /*16a0*/  IMAD.IADD R10, R18, 0x1, R13 ;  /* 0x00000001120a7824 */ /* 0x000fe200078e020d */
[----:B------:R-:W-:Y:S01]  /*16b0*/  LEA R188, R0, 0x2900, 0x1 ;  /* 0x0000290000bc7811 */ /* 0x000fe200078e08ff */
[----:B------:R-:W-:Y:S01]  /*16c0*/  IMAD.IADD R3, R19, 0x1, -R3 ;  /* 0x0000000113037824 */ /* 0x000fe200078e0a03 */
[----:B------:R-:W-:Y:S01]  /*16d0*/  SEL R0, R9, 0xffffffe0, !P6 ;  /* 0xffffffe009007807 */ /* 0x000fe20007000000 */
[----:B------:R-:W-:Y:S01]  /*16e0*/  IMAD.SHL.U32 R207, R17, 0x2, RZ ;  /* 0x0000000211cf7824 */ /* 0x000fe200078e00ff */
[----:B------:R2:W-:Y:S01]  /*16f0*/  STL [R1+0x3c], R10 ;  /* 0x00003c0a01007387 */ /* 0x0005e20000100800 */
[----:B------:R-:W-:Y:S01]  /*1700*/  IMAD.SHL.U32 R248, R3, 0x2, RZ ;  /* 0x0000000203f87824 */ /* 0x000fe200078e00ff */
[----:B------:R-:W-:-:S02]  /*1710*/  SEL R7, R7, 0x10, !P0 ;  /* 0x0000001007077807 */ /* 0x000fc40004000000 */
[C---:B------:R-:W-:Y:S02]  /*1720*/  SEL R2, R11.reuse, 0xffffffc0, !P3 ;  /* 0xffffffc00b027807 */ /* 0x040fe40005800000 */
[C---:B------:R-:W-:Y:S02]  /*1730*/  IADD3 R16, R248.reuse, 0x8, RZ ;  /* 0x00000008f8107810 */ /* 0x040fe40007ffe0ff */
[----:B------:R-:W-:Y:S01]  /*1740*/  IADD3 R13, R248, 0x20, RZ ;  /* 0x00000020f80d7810 */ /* 0x000fe20007ffe0ff */
[----:B------:R-:W-:Y:S01]  /*1750*/  IMAD.IADD R194, R188, 0x1, R2 ;  /* 0x00000001bcc27824 */ /* 0x000fe200078e0202 */
[----:B------:R-:W-:Y:S02]  /*1760*/  SEL R3, R11, 0xffffffc0, !P5 ;  /* 0xffffffc00b037807 */ /* 0x000fe40006800000 */
[----:B------:R-:W-:Y:S02]  /*1770*/  IADD3 R11, R248, 0x30, RZ ;  /* 0x00000030f80b7810 */ /* 0x000fe40007ffe0ff */
[----:B------:R-:W-:-:S02]  /*1780*/  IADD3 R199, R188, 0x20, RZ ;  /* 0x00000020bcc77810 */ /* 0x000fc40007ffe0ff */
[----:B------:R-:W-:Y:S02]  /*1790*/  @P4 IADD3 R199, R188, -0x20, RZ ;  /* 0xffffffe0bcc74810 */ /* 0x000fe40007ffe0ff */
[----:B-1----:R-:W-:Y:S02]  /*17a0*/  SEL R6, R9, 0xffffffe0, !P1 ;  /* 0xffffffe009067807 */ /* 0x002fe40004800000 */
[----:B------:R-:W-:Y:S01]  /*17b0*/  SHF.R.S32.HI R9, RZ, 0x1f, R248 ;  /* 0x0000001fff097819 */ /* 0x000fe200000114f8 */
[----:B------:R-:W-:Y:S01]  /*17c0*/  IMAD.IADD R191, R2, 0x1, R199 ;  /* 0x0000000102bf7824 */ /* 0x000fe200078e02c7 */
[----:B------:R-:W-:Y:S02]  /*17d0*/  IADD3 R9, R248, 0x38, RZ ;  /* 0x00000038f8097810 */ /* 0x000fe40007ffe0ff */
[----:B------:R-:W-:Y:S02]  /*17e0*/  SHF.R.S32.HI R11, RZ, 0x1f, R11 ;  /* 0x0000001fff0b7819 */ /* 0x000fe4000001140b */
[----:B--2---:R-:W-:-:S02]  /*17f0*/  LEA R10, R8, 0x80, 0x1 ;  /* 0x00000080080a7811 */ /* 0x004fc400078e08ff */
[----:B------:R-:W-:Y:S02]  /*1800*/  SHF.R.S32.HI R8, RZ, 0x1f, R16 ;  /* 0x0000001fff087819 */ /* 0x000fe40000011410 */
[----:B------:R-:W-:Y:S01]  /*1810*/  SHF.R.S32.HI R8, RZ, 0x1f, R13 ;  /* 0x0000001fff087819 */ /* 0x000fe2000001140d */
[C-C-:B------:R-:W-:Y:S01]  /*1820*/  IMAD.IADD R11, R10.reuse, 0x1, R6.reuse ;  /* 0x000000010a0b7824 */ /* 0x140fe200078e0206 */
[----:B------:R-:W-:Y:S01]  /*1830*/  SHF.R.S32.HI R8, RZ, 0x1f, R9 ;  /* 0x0000001fff087819 */ /* 0x000fe20000011409 */
[C---:B------:R-:W-:Y:S01]  /*1840*/  IMAD.IADD R8, R10.reuse, 0x1, R7 ;  /* 0x000000010a087824 */ /* 0x040fe200078e0207 */
[C---:B------:R-:W-:Y:S01]  /*1850*/  IADD3 R9, R10.reuse, 0x40, RZ ;  /* 0x000000400a097810 */ /* 0x040fe20007ffe0ff */
[----:B------:R-:W-:Y:S01]  /*1860*/  STL [R1+0x54], R10 ;  /* 0x0000540a01007387 */ /* 0x000fe20000100800 */
[----:B------:R-:W-:Y:S01]  /*1870*/  @P2 IADD3 R9, R10, -0x40, RZ ;  /* 0xffffffc00a092810 */ /* 0x000fe20007ffe0ff */
[----:B------:R-:W-:Y:S01]  /*1880*/  IMAD.IADD R2, R8, 0x1, R6 ;  /* 0x0000000108027824 */ /* 0x000fe200078e0206 */
[----:B------:R-:W-:Y:S01]  /*1890*/  LEA R195, R4, 0x5100, 0x1 ;  /* 0x0000510004c37811 */ /* 0x000fe200078e08ff */
[----:B------:R-:W-:Y:S01]  /*18a0*/  STL [R1+0x6c], R11 ;  /* 0x00006c0b01007387 */ /* 0x000fe20000100800 */
[----:B------:R-:W-:-:S02]  /*18b0*/  LEA R189, R5, 0x100, 0x1 ;  /* 0x0000010005bd7811 */ /* 0x000fc400078e08ff */
[C---:B------:R-:W-:Y:S01]  /*18c0*/  IADD3 R15, R248.reuse, 0x10, RZ ;  /* 0x00000010f80f7810 */ /* 0x040fe20007ffe0ff */
[----:B------:R1:W-:Y:S01]  /*18d0*/  STL [R1+0x64], R8 ;  /* 0x0000640801007387 */ /* 0x0003e20000100800 */
[----:B------:R-:W-:Y:S01]  /*18e0*/  IMAD.IADD R196, R195, 0x1, R3 ;  /* 0x00000001c3c47824 */ /* 0x000fe200078e0203 */
[C---:B------:R-:W-:Y:S01]  /*18f0*/  IADD3 R14, R248.reuse, 0x18, RZ ;  /* 0x00000018f80e7810 */ /* 0x040fe20007ffe0ff */
[----:B------:R-:W-:Y:S01]  /*1900*/  IMAD.IADD R190, R3, 0x1, R189 ;  /* 0x0000000103be7824 */ /* 0x000fe200078e02bd */
[----:B------:R2:W-:Y:S01]  /*1910*/  STL [R1+0x68], R2 ;  /* 0x0000680201007387 */ /* 0x0005e20000100800 */
[----:B------:R-:W-:Y:S01]  /*1920*/  IADD3 R12, R248, 0x28, RZ ;  /* 0x00000028f80c7810 */ /* 0x000fe20007ffe0ff */
[----:B------:R-:W-:Y:S01]  /*1930*/  IMAD.IADD R198, R195, 0x1, R0 ;  /* 0x00000001c3c67824 */ /* 0x000fe200078e0200 */
[----:B------:R-:W-:Y:S01]  /*1940*/  SHF.R.S32.HI R15, RZ, 0x1f, R15 ;  /* 0x0000001fff0f7819 */ /* 0x000fe2000001140f */
[----:B------:R-:W-:Y:S01]  /*1950*/  STL [R1+0x58], R9 ;  /* 0x0000580901007387 */ /* 0x000fe20000100800 */
[----:B------:R-:W-:Y:S01]  /*1960*/  SHF.R.S32.HI R14, RZ, 0x1f, R14 ;  /* 0x0000001fff0e7819 */ /* 0x000fe2000001140e */
[C---:B------:R-:W-:Y:S01]  /*1970*/  IMAD.IADD R193, R0.reuse, 0x1, R189 ;  /* 0x0000000100c17824 */ /* 0x040fe200078e02bd */
[----:B------:R-:W-:Y:S01]  /*1980*/  SHF.R.S32.HI R12, RZ, 0x1f, R12 ;  /* 0x0000001fff0c7819 */ /* 0x000fe2000001140c */
[C---:B------:R-:W-:Y:S01]  /*1990*/  IMAD.IADD R197, R0.reuse, 0x1, R196 ;  /* 0x0000000100c57824 */ /* 0x040fe200078e02c4 */
[C---:B------:R-:W-:Y:S01]  /*19a0*/  IADD3 R203, R199.reuse, 0x800, RZ ;  /* 0x00000800c7cb7810 */ /* 0x040fe20007ffe0ff */
[----:B------:R-:W-:Y:S01]  /*19b0*/  IMAD.IADD R192, R0, 0x1, R190 ;  /* 0x0000000100c07824 */ /* 0x000fe200078e02be */
[----:B------:R-:W-:-:S02]  /*19c0*/  IADD3 R202, R199, 0x1000, RZ ;  /* 0x00001000c7ca7810 */ /* 0x000fc40007ffe0ff */
[C---:B------:R-:W-:Y:S02]  /*19d0*/  IADD3 R201, R199.reuse, 0x1800, RZ ;  /* 0x00001800c7c97810 */ /* 0x040fe40007ffe0ff */
[----:B------:R-:W-:Y:S01]  /*19e0*/  IADD3 R200, R199, 0x2000, RZ ;  /* 0x00002000c7c87810 */ /* 0x000fe20007ffe0ff */
[--C-:B-1----:R-:W-:Y:S02]  /*19f0*/  IMAD.IADD R8, R6, 0x1, R9.reuse ;  /* 0x0000000106087824 */ /* 0x102fe400078e0209 */
[----:B--2---:R-:W-:-:S03]  /*1a00*/  IMAD.IADD R2, R7, 0x1, R9 ;  /* 0x0000000107027824 */ /* 0x004fc600078e0209 */
[----:B------:R-:W-:Y:S01]  /*1a10*/  STL [R1+0x5c], R8 ;  /* 0x00005c0801007387 */ /* 0x000fe20000100800 */
[----:B------:R-:W-:-:S03]  /*1a20*/  IMAD.IADD R3, R7, 0x1, R8 ;  /* 0x0000000107037824 */ /* 0x000fc600078e0208 */
[----:B------:R1:W-:Y:S04]  /*1a30*/  STL [R1+0x60], R2 ;  /* 0x0000600201007387 */ /* 0x0003e80000100800 */
[----:B------:R2:W-:Y:S01]  /*1a40*/  STL [R1+0x74], R3 ;  /* 0x0000740301007387 */ /* 0x0005e20000100800 */
[----:B-1----:R-:W-:-:S05]  /*1a50*/  IMAD.IADD R2, R6, 0x1, R2 ;  /* 0x0000000106027824 */ /* 0x002fca00078e0202 */
[----:B------:R2:W-:Y:S02]  /*1a60*/  STL [R1+0x70], R2 ;  /* 0x0000700201007387 */ /* 0x0005e40000100800 */
.L_x_804:
[----:B------:R-:W3:Y:S01]  /*1a70*/  LDL R14, [R1+0x4c] ;  /* 0x00004c00010e7983 */ /* 0x000ee20000100800 */
[----:B------:R-:W-:Y:S01]  /*1a80*/  ISETP.NE.U32.AND P0, PT, RZ, c[0x0][0x370], PT ;  /* 0x0000dc00ff007a0c */ /* 0x000fe20003f05070 */
[----:B------:R-:W-:Y:S01]  /*1a90*/  IMAD.MOV.U32 R13, RZ, RZ, 0x4 ;  /* 0x00000004ff0d7424 */ /* 0x000fe200078e00ff */
[----:B------:R-:W-:Y:S01]  /*1aa0*/  ISETP.NE.U32.AND P2, PT, RZ, c[0x0][0x360], PT ;  /* 0x0000d800ff007a0c */ /* 0x000fe20003f45070 */
[----:B------:R-:W-:Y:S01]  /*1ab0*/  IMAD.MOV.U32 R8, RZ, RZ, RZ ;  /* 0x000000ffff087224 */ /* 0x000fe200078e00ff */
[----:B------:R-:W-:Y:S01]  /*1ac0*/  ISETP.NE.AND.EX P1, PT, RZ, c[0x0][0x374], PT, P0 ;  /* 0x0000dd00ff007a0c */ /* 0x000fe20003f25300 */
[----:B------:R-:W-:Y:S01]  /*1ad0*/  IMAD.MOV.U32 R12, RZ, RZ, RZ ;  /* 0x000000ffff0c7224 */ /* 0x000fe200078e00ff */
[----:B------:R-:W-:Y:S02]  /*1ae0*/  ISETP.NE.AND.EX P0, PT, RZ, c[0x0][0x364], PT, P2 ;  /* 0x0000d900ff007a0c */ /* 0x000fe40003f05320 */
[----:B------:R-:W-:-:S04]  /*1af0*/  ISETP.NE.U32.AND P3, PT, RZ, c[0x0][0x348], PT ;  /* 0x0000d200ff007a0c */ /* 0x000fc80003f65070 */
[----:B------:R-:W-:-:S05]  /*1b00*/  ISETP.NE.AND.EX P3, PT, RZ, c[0x0][0x34c], PT, P3 ;  /* 0x0000d300ff007a0c */ /* 0x000fca0003f65330 */
[----:B---3--:R-:W-:-:S04]  /*1b10*/  @P1 IMAD.WIDE R6, R14, R13, c[0x0][0x370] ;  /* 0x0000dc000e061625 */ /* 0x008fc800078e020d */
[CC--:B--2---:R-:W-:Y:S01]  /*1b20*/  IMAD.WIDE R2, R14.reuse, R13.reuse, c[0x0][0x348] ;  /* 0x0000d2000e027625 */ /* 0x0c4fe200078e020d */
[----:B------:R-:W2:Y:S03]  /*1b30*/  @P1 LDG.E R8, [R6.64] ;  /* 0x0000000606081981 */ /* 0x000ea6000c1e1900 */
[----:B------:R-:W-:Y:S01]  /*1b40*/  @P0 IMAD.WIDE R4, R14, R13, c[0x0][0x360] ;  /* 0x0000d8000e040625 */ /* 0x000fe200078e020d */
[----:B------:R1:W5:Y:S04]  /*1b50*/  @P3 LDG.E R12, [R2.64] ;  /* 0x00000006020c3981 */ /* 0x000368000c1e1900 */
[----:B------:R1:W5:Y:S01]  /*1b60*/  @P0 LDG.E R236, [R4.64] ;  /* 0x0000000604ec0981 */ /* 0x000362000c1e1900 */
[----:B------:R-:W-:Y:S03]  /*1b70*/  YIELD ;  /* 0x0000000000007946 */ /* 0x000fe60003800000 */
[----:B--2---:R1:W-:Y:S01]  /*1b80*/  STL [R1+0x10], R8 ;  /* 0x0000100801007387 */ /* 0x0043e20000100800 */
[----:B------:R-:W-:Y:S05]  /*1b90*/  @P0 BRA `(.L_x_588) ;  /* 0x0000005000000947 */ /* 0x000fea0003800000 */
[----:B-----5:R-:W-:Y:S01]  /*1ba0*/  MOV R236, c[0x0][0x168] ;  /* 0x00005a0000ec7a02 */ /* 0x020fe20000000f00 */
[----:B------:R-:W-:Y:S05]  /*1bb0*/  @!P3 BRA `(.L_x_588) ;  /* 0x000000300000b947 */ /* 0x000fea0003800000 */
[----:B------:R2:W3:Y:S04]  /*1bc0*/  LDG.E R0, [R2.64] ;  /* 0x0000000602007981 */ /* 0x0004e8000c1e1900 */
[----:B-12---:R-:W3:Y:S02]  /*1bd0*/  LDG.E R2, [R2.64+0x4] ;  /* 0x0000040602027981 */ /* 0x006ee4000c1e1900 */
[----:B---3--:R-:W-:-:S02]  /*1be0*/  IADD3 R236, -R0, R2, RZ ;  /* 0x0000000200ec7210 */ /* 0x008fc40007ffe1ff */
.L_x_588:
[----:B------:R-:W-:-:S04]  /*1bf0*/  ISETP.NE.U32.AND P0, PT, RZ, c[0x0][0x368], PT ;  /* 0x0000da00ff007a0c */ /* 0x000fc80003f05070 */
[----:B------:R-:W-:-:S13]  /*1c00*/  ISETP.NE.AND.EX P0, PT, RZ, c[0x0][0x36c], PT, P0 ;  /* 0x0000db00ff007a0c */ /* 0x000fda0003f05300 */
[----:B------:R-:W-:Y:S05]  /*1c10*/  @!P0 BRA `(.L_x_589) ;  /* 0x0000003000008947 */ /* 0x000fea0003800000 */
[----:B-1----:R-:W-:-:S05]  /*1c20*/  IMAD.WIDE R2, R14, R13, c[0x0][0x368] ;  /* 0x0000da000e027625 */ /* 0x002fca00078e020d */
[----:B------:R1:W5:Y:S01]  /*1c30*/  LDG.E R0, [R2.64] ;  /* 0x0000000602007981 */ /* 0x000362000c1e1900 */
[----:B------:R-:W-:Y:S05]  /*1c40*/  BRA `(.L_x_590) ;  /* 0x0000008000007947 */ /* 0x000fea0003800000 */
.L_x_589:
[----:B------:R-:W-:Y:S01]  /*1c50*/  ISETP.NE.U32.AND P0, PT, RZ, c[0x0][0x350], PT ;  /* 0x0000d400ff007a0c */ /* 0x000fe20003f05070 */
[----:B------:R-:W-:-:S03]  /*1c60*/  IMAD.U32 R0, RZ, RZ, UR5 ;  /* 0x00000005ff007e24 */ /* 0x000fc6000f8e00ff */
[----:B------:R-:W-:-:S13]  /*1c70*/  ISETP.NE.AND.EX P0, PT, RZ, c[0x0][0x354], PT, P0 ;  /* 0x0000d500ff007a0c */ /* 0x000fda0003f05300 */
[----:B------:R-:W-:Y:S05]  /*1c80*/  @!P0 BRA `(.L_x_590) ;  /* 0x0000004000008947 */ /* 0x000fea0003800000 */
[----:B-1----:R-:W-:-:S05]  /*1c90*/  IMAD.WIDE R2, R14, R13, c[0x0][0x350] ;  /* 0x0000d4000e027625 */ /* 0x002fca00078e020d */
[----:B------:R-:W2:Y:S04]  /*1ca0*/  LDG.E R4, [R2.64] ;  /* 0x0000000602047981 */ /* 0x000ea8000c1e1900 */
[----:B------:R-:W2:Y:S02]  /*1cb0*/  LDG.E R0, [R2.64+0x4] ;  /* 0x0000040602007981 */ /* 0x000ea4000c1e1900 */
[----:B--2---:R-:W-:Y:S02]  /*1cc0*/  IADD3 R0, -R4, R0, RZ ;  /* 0x0000000004007210 */ /* 0x004fe40007ffe1ff */
.L_x_590:
[----:B-1----:R-:W2:Y:S01]  /*1cd0*/  LDL.LU R2, [R1+0x44] ;  /* 0x0000440001027983 */ /* 0x002ea20000300800 */
[----:B------:R-:W-:Y:S01]  /*1ce0*/  IMAD.MOV.U32 R3, RZ, RZ, c[0x0][0x2c4] ;  /* 0x0000b100ff037624 */ /* 0x000fe200078e00ff */
[----:B------:R-:W-:Y:S01]  /*1cf0*/  LOP3.LUT R204, R204, 0xfffbffff, RZ, 0xc0, !PT ;  /* 0xfffbffffcccc7812 */ /* 0x000fe200078ec0ff */
[----:B------:R-:W-:Y:S02]  /*1d00*/  IMAD.MOV.U32 R6, RZ, RZ, c[0x0][0x32c] ;  /* 0x0000cb00ff067624 */ /* 0x000fe400078e00ff */
[----:B-----5:R-:W-:Y:S01]  /*1d10*/  IMAD.IADD R237, R0, 0x1, -R8 ;  /* 0x0000000100ed7824 */ /* 0x020fe200078e0a08 */
[----:B------:R-:W-:-:S02]  /*1d20*/  ISETP.NE.AND P4, PT, R3, 0x1, PT ;  /* 0x000000010300780c */ /* 0x000fc40003f85270 */
[----:B------:R-:W-:-:S11]  /*1d30*/  ISETP.GE.AND P1, PT, R6, 0x1, PT ;  /* 0x000000010600780c */ /* 0x000fd60003f26270 */
[----:B------:R-:W-:-:S04]  /*1d40*/  @P4 LOP3.LUT R204, R204, 0x40000, RZ, 0xfc, !PT ;  /* 0x00040000cccc4812 */ /* 0x000fc800078efcff */
[----:B------:R-:W-:-:S04]  /*1d50*/  LOP3.LUT R204, R204, 0xfffeffff, RZ, 0xc0, !PT ;  /* 0xfffeffffcccc7812 */ /* 0x000fc800078ec0ff */
[----:B------:R-:W-:Y:S01]  /*1d60*/  @P1 LOP3.LUT R204, R204, 0x10000, RZ, 0xfc, !PT ;  /* 0x00010000cccc1812 */ /* 0x000fe200078efcff */
[----:B--2---:R-:W-:-:S05]  /*1d70*/  IMAD.SHL.U32 R15, R2, 0x80, RZ ;  /* 0x00000080020f7824 */ /* 0x004fca00078e00ff */
[----:B------:R1:W-:Y:S01]  /*1d80*/  STL [R1+0x38], R15 ;  /* 0x0000380f01007387 */ /* 0x0003e20000100800 */
[----:B------:R-:W-:-:S05]  /*1d90*/  IADD3 R2, R15, 0x7f, RZ ;  /* 0x0000007f0f027810 */ /* 0x000fca0007ffe0ff */
[----:B------:R-:W-:-:S04]  /*1da0*/  @P4 IMAD.HI.U32 R3, R2, c[0x0][0x2c8], RZ ;  /* 0x0000b20002034a27 */ /* 0x000fc800078e00ff */
[----:B------:R-:W-:Y:S01]  /*1db0*/  IMAD.MOV.U32 R0, RZ, RZ, R2 ;  /* 0x000000ffff007224 */ /* 0x000fe200078e0002 */
[----:B------:R-:W-:Y:S02]  /*1dc0*/  IADD3 R2, R237, 0x1, -R236 ;  /* 0x00000001ed027810 */ /* 0x000fe40007ffe8ec */
[----:B------:R-:W-:-:S05]  /*1dd0*/  @P4 SHF.R.U32.HI R0, RZ, c[0x0][0x2cc], R3 ;  /* 0x0000b300ff004a19 */ /* 0x000fca0000011603 */
[----:B------:R-:W-:-:S05]  /*1de0*/  IMAD.IADD R0, R2, 0x1, R0 ;  /* 0x0000000102007824 */ /* 0x000fca00078e0200 */
[----:B------:R-:W-:Y:S01]  /*1df0*/  IADD3 R3, R0, c[0x0][0x328], RZ ;  /* 0x0000ca0000037a10 */ /* 0x000fe20007ffe0ff */
[----:B------:R-:W-:Y:S05]  /*1e00*/  @!P1 BRA `(.L_x_591) ;  /* 0x0000010000009947 */ /* 0x000fea0003800000 */
[C---:B------:R-:W-:Y:S01]  /*1e10*/  ISETP.GT.AND P0, PT, R0.reuse, RZ, PT ;  /* 0x000000ff0000720c */ /* 0x040fe20003f04270 */
[----:B------:R-:W-:Y:S01]  /*1e20*/  BSSY B0, `(.L_x_592) ;  /* 0x000000c000007945 */ /* 0x000fe20003800000 */
[----:B------:R-:W-:-:S11]  /*1e30*/  IADD3 R2, R0, -0x1, RZ ;  /* 0xffffffff00027810 */ /* 0x000fd60007ffe0ff */
[----:B------:R-:W-:Y:S05]  /*1e40*/  @P0 BRA `(.L_x_593) ;  /* 0x0000006000000947 */ /* 0x000fea0003800000 */
[----:B------:R-:W-:Y:S01]  /*1e50*/  ISETP.NE.AND P0, PT, R6, 0x1, PT ;  /* 0x000000010600780c */ /* 0x000fe20003f05270 */
[----:B------:R-:W-:-:S12]  /*1e60*/  IMAD.MOV R0, RZ, RZ, -R0 ;  /* 0x000000ffff007224 */ /* 0x000fd800078e0a00 */
[----:B------:R-:W-:-:S05]  /*1e70*/  @P0 IMAD.HI.U32 R2, R0, c[0x0][0x330], RZ ;  /* 0x0000cc0000020a27 */ /* 0x000fca00078e00ff */
[----:B------:R-:W-:-:S04]  /*1e80*/  @P0 SHF.R.U32.HI R0, RZ, c[0x0][0x334], R2 ;  /* 0x0000cd00ff000a19 */ /* 0x000fc80000011602 */
[----:B------:R-:W-:Y:S01]  /*1e90*/  LOP3.LUT R2, RZ, R0, RZ, 0x33, !PT ;  /* 0x00000000ff027212 */ /* 0x000fe200078e33ff */
[----:B------:R-:W-:Y:S05]  /*1ea0*/  BRA `(.L_x_594) ;  /* 0x0000003000007947 */ /* 0x000fea0003800000 */
.L_x_593:
[----:B------:R-:W-:-:S13]  /*1eb0*/  ISETP.NE.AND P0, PT, R6, 0x1, PT ;  /* 0x000000010600780c */ /* 0x000fda0003f05270 */
[----:B------:R-:W-:-:S05]  /*1ec0*/  @P0 IMAD.HI.U32 R0, R2, c[0x0][0x330], RZ ;  /* 0x0000cc0002000a27 */ /* 0x000fca00078e00ff */
[----:B------:R-:W-:Y:S02]  /*1ed0*/  @P0 SHF.R.U32.HI R2, RZ, c[0x0][0x334], R0 ;  /* 0x0000cd00ff020a19 */ /* 0x000fe40000011600 */
.L_x_594:
[----:B------:R-:W-:Y:S05]  /*1ee0*/  BSYNC B0 ;  /* 0x0000000000007941 */ /* 0x000fea0003800000 */
.L_x_592:
[----:B------:R-:W-:-:S05]  /*1ef0*/  IMAD R2, R2, R6, c[0x0][0x32c] ;  /* 0x0000cb0002027624 */ /* 0x000fca00078e0206 */
[----:B------:R-:W-:-:S04]  /*1f00*/  IMNMX R3, R3, R2, PT ;  /* 0x0000000203037217 */ /* 0x000fc80003800200 */
.L_x_591:
[----:B------:R-:W-:Y:S01]  /*1f10*/  IADD3 R3, R3, 0x4f, RZ ;  /* 0x0000004f03037810 */ /* 0x000fe20007ffe0ff */
[----:B------:R-:W-:Y:S01]  /*1f20*/  @P4 IMAD.HI.U32 R4, R15, c[0x0][0x2c8], RZ ;  /* 0x0000b2000f044a27 */ /* 0x000fe200078e00ff */
[----:B------:R-:W-:-:S03]  /*1f30*/  IADD3 R2, R237, 0x4f, RZ ;  /* 0x0000004fed027810 */ /* 0x000fc60007ffe0ff */
[----:B------:R-:W-:-:S04]  /*1f40*/  IMAD.HI R5, R3, 0x66666667, RZ ;  /* 0x6666666703057827 */ /* 0x000fc800078e02ff */
[----:B------:R-:W-:-:S04]  /*1f50*/  IMAD.HI R2, R2, 0x66666667, RZ ;  /* 0x6666666702027827 */ /* 0x000fc800078e02ff */
[----:B------:R-:W-:Y:S01]  /*1f60*/  IMAD.MOV.U32 R0, RZ, RZ, R15 ;  /* 0x000000ffff007224 */ /* 0x000fe200078e000f */
[----:B------:R-:W-:Y:S01]  /*1f70*/  @P4 SHF.R.U32.HI R0, RZ, c[0x0][0x2cc], R4 ;  /* 0x0000b300ff004a19 */ /* 0x000fe20000011604 */
[----:B------:R-:W-:Y:S01]  /*1f80*/  IMAD.IADD R249, R237, 0x1, -R236 ;  /* 0x00000001edf97824 */ /* 0x000fe200078e0aec */
[----:B------:R-:W-:Y:S02]  /*1f90*/  SHF.R.U32.HI R4, RZ, 0x1f, R5 ;  /* 0x0000001fff047819 */ /* 0x000fe40000011605 */
[----:B------:R-:W-:Y:S01]  /*1fa0*/  SHF.R.U32.HI R3, RZ, 0x1f, R2 ;  /* 0x0000001fff037819 */ /* 0x000fe20000011602 */
[----:B------:R-:W-:Y:S01]  /*1fb0*/  IMAD.IADD R0, R249, 0x1, R0 ;  /* 0x00000001f9007824 */ /* 0x000fe200078e0200 */
[----:B------:R-:W-:Y:S02]  /*1fc0*/  LEA.HI.SX32 R4, R5, R4, 0x1b ;  /* 0x0000000405047211 */ /* 0x000fe400078fdaff */
[----:B------:R-:W-:Y:S02]  /*1fd0*/  LEA.HI.SX32 R3, R2, R3, 0x1b ;  /* 0x0000000302037211 */ /* 0x000fe400078fdaff */
[----:B------:R-:W-:-:S02]  /*1fe0*/  IADD3 R2, R0, -c[0x0][0x324], RZ ;  /* 0x8000c90000027a10 */ /* 0x000fc40007ffe0ff */
[----:B------:R-:W-:Y:S01]  /*1ff0*/  IMNMX R9, R3, R4, PT ;  /* 0x0000000403097217 */ /* 0x000fe20003800200 */
[----:B------:R-:W-:Y:S05]  /*2000*/  @!P1 BRA `(.L_x_595) ;  /* 0x000000f000009947 */ /* 0x000fea0003800000 */
[----:B------:R-:W-:Y:S01]  /*2010*/  ISETP.GT.AND P0, PT, R0, -0x1, PT ;  /* 0xffffffff0000780c */ /* 0x000fe20003f04270 */
[----:B------:R-:W-:-:S12]  /*2020*/  BSSY B0, `(.L_x_596) ;  /* 0x000000b000007945 */ /* 0x000fd80003800000 */
[----:B------:R-:W-:Y:S05]  /*2030*/  @P0 BRA `(.L_x_597) ;  /* 0x0000006000000947 */ /* 0x000fea0003800000 */
[----:B------:R-:W-:Y:S02]  /*2040*/  ISETP.NE.AND P0, PT, R6, 0x1, PT ;  /* 0x000000010600780c */ /* 0x000fe40003f05270 */
[----:B------:R-:W-:-:S11]  /*2050*/  LOP3.LUT R0, RZ, R0, RZ, 0x33, !PT ;  /* 0x00000000ff007212 */ /* 0x000fd600078e33ff */
[----:B------:R-:W-:-:S05]  /*2060*/  @P0 IMAD.HI.U32 R3, R0, c[0x0][0x330], RZ ;  /* 0x0000cc0000030a27 */ /* 0x000fca00078e00ff */
[----:B------:R-:W-:-:S04]  /*2070*/  @P0 SHF.R.U32.HI R0, RZ, c[0x0][0x334], R3 ;  /* 0x0000cd00ff000a19 */ /* 0x000fc80000011603 */
[----:B------:R-:W-:Y:S01]  /*2080*/  LOP3.LUT R0, RZ, R0, RZ, 0x33, !PT ;  /* 0x00000000ff007212 */ /* 0x000fe200078e33ff */
[----:B------:R-:W-:Y:S05]  /*2090*/  BRA `(.L_x_598) ;  /* 0x0000003000007947 */ /* 0x000fea0003800000 */
.L_x_597:
[----:B------:R-:W-:-:S13]  /*20a0*/  ISETP.NE.AND P0, PT, R6, 0x1, PT ;  /* 0x000000010600780c */ /* 0x000fda0003f05270 */
[----:B------:R-:W-:-:S05]  /*20b0*/  @P0 IMAD.HI.U32 R3, R0, c[0x0][0x330], RZ ;  /* 0x0000cc0000030a27 */ /* 0x000fca00078e00ff */
[----:B------:R-:W-:Y:S02]  /*20c0*/  @P0 SHF.R.U32.HI R0, RZ, c[0x0][0x334], R3 ;  /* 0x0000cd00ff000a19 */ /* 0x000fe40000011603 */
.L_x_598:
[----:B------:R-:W-:Y:S05]  /*20d0*/  BSYNC B0 ;  /* 0x0000000000007941 */ /* 0x000fea0003800000 */
.L_x_596:
[----:B------:R-:W-:-:S05]  /*20e0*/  IMAD R0, R0, c[0x0][0x32c], RZ ;  /* 0x0000cb0000007a24 */ /* 0x000fca00078e02ff */
[----:B------:R-:W-:-:S04]  /*20f0*/  IMNMX R2, R2, R0, !PT ;  /* 0x0000000002027217 */ /* 0x000fc80007800200 */
.L_x_595:
[----:B------:R-:W2:Y:S01]  /*2100*/  LDL R16, [R1+0x48] ;  /* 0x0000480001107983 */ /* 0x000ea20000100800 */
[----:B------:R-:W-:Y:S01]  /*2110*/  IMAD.HI R2, R2, 0x66666667, RZ ;  /* 0x6666666702027827 */ /* 0x000fe200078e02ff */
[----:B------:R-:W-:Y:S04]  /*2120*/  BSSY B0, `(.L_x_599) ;  /* 0x000002e000007945 */ /* 0x000fe80003800000 */
[----:B------:R-:W-:-:S04]  /*2130*/  SHF.R.U32.HI R0, RZ, 0x1f, R2 ;  /* 0x0000001fff007819 */ /* 0x000fc80000011602 */
[----:B------:R-:W-:-:S04]  /*2140*/  LEA.HI.SX32 R2, R2, R0, 0x1b ;  /* 0x0000000002027211 */ /* 0x000fc800078fdaff */
[----:B------:R-:W-:Y:S01]  /*2150*/  IMNMX R6, RZ, R2, !PT ;  /* 0x00000002ff067217 */ /* 0x000fe20007800200 */
[----:B------:R-:W-:-:S03]  /*2160*/  IMAD.MOV.U32 R2, RZ, RZ, RZ ;  /* 0x000000ffff027224 */ /* 0x000fc600078e00ff */
[----:B------:R-:W-:Y:S02]  /*2170*/  ISETP.GT.AND P0, PT, R9, R6, PT ;  /* 0x000000060900720c */ /* 0x000fe40003f04270 */
        /* <DEDUP_REMOVED lines=9> */
[----:B------:R-:W-:-:S04]  /*2210*/  ISETP.NE.AND P0, PT, R5, RZ, PT ;  /* 0x000000ff0500720c */ /* 0x000fc80003f05270 */
[----:B------:R-:W-:-:S04]  /*2220*/  SEL R0, R5, c[0x0][0x338], P0 ;  /* 0x0000ce0005007a07 */ /* 0x000fc80000000000 */
[----:B------:R-:W-:Y:S02]  /*2230*/  IABS R3, R0 ;  /* 0x0000000000037213 */ /* 0x000fe40000000000 */
[----:B------:R-:W-:Y:S02]  /*2240*/  IADD3 R7, R0, -0x1, R9 ;  /* 0xffffffff00077810 */ /* 0x000fe40007ffe009 */
[----:B------:R-:W3:Y:S03]  /*2250*/  I2F.RP R2, R3 ;  /* 0x0000000300027306 */ /* 0x000ee60000209400 */
[----:B------:R-:W-:-:S05]  /*2260*/  IMAD.IADD R7, R7, 0x1, -R6 ;  /* 0x0000000107077824 */ /* 0x000fca00078e0a06 */
[----:B------:R-:W-:Y:S01]  /*2270*/  IABS R11, R7 ;  /* 0x00000007000b7213 */ /* 0x000fe20000000000 */
[----:B---3--:R-:W3:Y:S02]  /*2280*/  MUFU.RCP R2, R2 ;  /* 0x0000000200027308 */ /* 0x008ee40000001000 */
[----:B---3--:R-:W-:-:S06]  /*2290*/  IADD3 R2, R2, 0xffffffe, RZ ;  /* 0x0ffffffe02027810 */ /* 0x008fcc0007ffe0ff */
[----:B--2---:R-:W2:Y:S02]  /*22a0*/  F2I.FTZ.U32.TRUNC.NTZ R5, R2 ;  /* 0x0000000200057305 */ /* 0x004ea4000021f000 */
[----:B--2---:R-:W-:-:S04]  /*22b0*/  IMAD.MOV R2, RZ, RZ, -R5 ;  /* 0x000000ffff027224 */ /* 0x004fc800078e0a05 */
        /* <DEDUP_REMOVED lines=20> */
.L_x_600:
[----:B------:R-:W-:Y:S05]  /*2400*/  BSYNC B0 ;  /* 0x0000000000007941 */ /* 0x000fea0003800000 */
.L_x_599:
[----:B------:R-:W-:Y:S01]  /*2410*/  IMAD R3, R17, R2, R6 ;  /* 0x0000000211037224 */ /* 0x000fe200078e0206 */
[----:B------:R-:W-:Y:S01]  /*2420*/  PRMT R0, RZ, 0x7610, R0 ;  /* 0x00007610ff007816 */ /* 0x000fe20000000000 */
[----:B------:R-:W-:Y:S01]  /*2430*/  CS2R R22, SRZ ;  /* 0x0000000000167805 */ /* 0x000fe2000001ff00 */
[----:B------:R-:W-:Y:S01]  /*2440*/  CS2R R24, SRZ ;  /* 0x0000000000187805 */ /* 0x000fe2000001ff00 */
[----:B------:R-:W-:Y:S01]  /*2450*/  IMAD.IADD R2, R3, 0x1, R2 ;  /* 0x0000000103027824 */ /* 0x000fe200078e0202 */
[----:B------:R3:W-:Y:S01]  /*2460*/  STL [R1+0x4], R3 ;  /* 0x0000040301007387 */ /* 0x0007e20000100800 */
        /* <DEDUP_REMOVED lines=35> */
[----:B---3--:R-:W3:Y:S01]  /*26a0*/  LDL R4, [R1+0x8] ;  /* 0x0000080001047983 */ /* 0x008ee20000100800 */
[----:B------:R-:W-:-:S04]  /*26b0*/  ISETP.NE.U32.AND P0, PT, RZ, c[0x0][0x340], PT ;  /* 0x0000d000ff007a0c */ /* 0x000fc80003f05070 */
[----:B------:R-:W-:-:S13]  /*26c0*/  ISETP.NE.AND.EX P1, PT, RZ, c[0x0][0x344], PT, P0 ;  /* 0x0000d100ff007a0c */ /* 0x000fda0003f25300 */
[----:B------:R-:W-:-:S05]  /*26d0*/  @P1 IMAD.WIDE R2, R14, R13, c[0x0][0x340] ;  /* 0x0000d0000e021625 */ /* 0x000fca00078e020d */
[----:B------:R4:W5:Y:S01]  /*26e0*/  @P1 LDG.E R8, [R2.64] ;  /* 0x0000000602081981 */ /* 0x000962000c1e1900 */
[----:B------:R-:W-:Y:S02]  /*26f0*/  SHF.R.S32.HI R0, RZ, 0x1f, R12 ;  /* 0x0000001fff007819 */ /* 0x000fe4000001140c */
[----:B------:R-:W-:Y:S02]  /*2700*/  LOP3.LUT R32, R16, 0xffff, RZ, 0xc0, !PT ;  /* 0x0000ffff10207812 */ /* 0x000fe400078ec0ff */
[----:B--2---:R-:W-:Y:S01]  /*2710*/  SEL R5, R14, RZ, !P3 ;  /* 0x000000ff0e057207 */ /* 0x004fe20005800000 */
[----:B------:R-:W-:Y:S01]  /*2720*/  IMAD R0, R0, c[0x0][0x178], RZ ;  /* 0x00005e0000007a24 */ /* 0x000fe200078e02ff */
[----:B------:R-:W-:Y:S02]  /*2730*/  ISETP.GE.AND P2, PT, R205, c[0x0][0x198], PT ;  /* 0x00006600cd007a0c */ /* 0x000fe40003f46270 */
[----:B------:R-:W-:Y:S01]  /*2740*/  IADD3 R122, R206, -0x1, RZ ;  /* 0xffffffffce7a7810 */ /* 0x000fe20007ffe0ff */
[----:B------:R-:W-:-:S02]  /*2750*/  IMAD R0, R12, c[0x0][0x17c], R0 ;  /* 0x00005f000c007a24 */ /* 0x000fc400078e0200 */
[----:B----4-:R-:W-:-:S05]  /*2760*/  IMAD.WIDE.U32 R2, R12, c[0x0][0x178], RZ ;  /* 0x00005e000c027a25 */ /* 0x010fca00078e00ff */
[----:B------:R-:W-:Y:S02]  /*2770*/  IADD3 R3, R3, R0, RZ ;  /* 0x0000000003037210 */ /* 0x000fe40007ffe0ff */
[----:B------:R-:W-:-:S03]  /*2780*/  SHF.R.S32.HI R0, RZ, 0x1f, R14 ;  /* 0x0000001fff007819 */ /* 0x000fc6000001140e */
[----:B------:R-:W-:Y:S01]  /*2790*/  IMAD.WIDE.U32 R2, R32, c[0x0][0x1b8], R2 ;  /* 0x00006e0020027a25 */ /* 0x000fe200078e0002 */
[----:B------:R-:W-:-:S03]  /*27a0*/  SEL R6, R0, RZ, !P3 ;  /* 0x000000ff00067207 */ /* 0x000fc60005800000 */
[----:B------:R-:W-:Y:S02]  /*27b0*/  IMAD R3, R32, c[0x0][0x1bc], R3 ;  /* 0x00006f0020037a24 */ /* 0x000fe400078e0203 */
[----:B------:R-:W-:Y:S02]  /*27c0*/  IMAD R6, R6, c[0x0][0x1c0], RZ ;  /* 0x0000700006067a24 */ /* 0x000fe400078e02ff */
[----:B------:R-:W-:-:S04]  /*27d0*/  IMAD.WIDE.U32 R2, R5, c[0x0][0x1c0], R2 ;  /* 0x0000700005027a25 */ /* 0x000fc800078e0002 */
[----:B------:R-:W-:-:S05]  /*27e0*/  IMAD R6, R5, c[0x0][0x1c4], R6 ;  /* 0x0000710005067a24 */ /* 0x000fca00078e0206 */
[----:B------:R-:W-:Y:S02]  /*27f0*/  IADD3 R3, R3, R6, RZ ;  /* 0x0000000603037210 */ /* 0x000fe40007ffe0ff */
[----:B---3--:R-:W-:-:S04]  /*2800*/  IADD3 R4, R4, R15, RZ ;  /* 0x0000000f04047210 */ /* 0x008fc80007ffe0ff */
[----:B------:R-:W-:Y:S01]  /*2810*/  MOV R0, R4 ;  /* 0x0000000400007202 */ /* 0x000fe20000000f00 */
[----:B------:R-:W-:-:S05]  /*2820*/  @P4 IMAD.HI.U32 R7, R4, c[0x0][0x2c8], RZ ;  /* 0x0000b20004074a27 */ /* 0x000fca00078e00ff */
[----:B------:R-:W-:-:S04]  /*2830*/  @P4 SHF.R.U32.HI R0, RZ, c[0x0][0x2cc], R7 ;  /* 0x0000b300ff004a19 */ /* 0x000fc80000011607 */
[--C-:B------:R-:W-:Y:S01]  /*2840*/  SHF.R.S32.HI R7, RZ, 0x1f, R0.reuse ;  /* 0x0000001fff077819 */ /* 0x100fe20000011400 */
[----:B------:R-:W-:Y:S02]  /*2850*/  IMAD.MOV R5, RZ, RZ, -R0 ;  /* 0x000000ffff057224 */ /* 0x000fe400078e0a00 */
[----:B------:R-:W-:-:S04]  /*2860*/  IMAD.WIDE.U32 R2, R0, c[0x0][0x1b0], R2 ;  /* 0x00006c0000027a25 */ /* 0x000fc800078e0002 */
[----:B------:R-:W-:Y:S02]  /*2870*/  IMAD R4, R5, c[0x0][0x2c4], R4 ;  /* 0x0000b10005047a24 */ /* 0x000fe400078e0204 */
[----:B------:R-:W-:Y:S01]  /*2880*/  IMAD R5, R7, c[0x0][0x1b0], RZ ;  /* 0x00006c0007057a24 */ /* 0x000fe200078e02ff */
[----:B------:R-:W-:-:S03]  /*2890*/  @!P1 MOV R8, R14 ;  /* 0x0000000e00089202 */ /* 0x000fc60000000f00 */
[----:B------:R-:W-:Y:S01]  /*28a0*/  IMAD R6, R0, c[0x0][0x1b4], R5 ;  /* 0x00006d0000067a24 */ /* 0x000fe200078e0205 */
[----:B------:R-:W-:-:S03]  /*28b0*/  SHF.R.S32.HI R5, RZ, 0x1f, R4 ;  /* 0x0000001fff057819 */ /* 0x000fc60000011404 */
        /* <DEDUP_REMOVED lines=8> */
[----:B------:R2:W3:Y:S02]  /*2940*/  SHFL.IDX PT, R7, R5, RZ, 0x181f ;  /* 0x00181fff05077589 */ /* 0x0004e400000e0000 */
.L_x_809:
[----:B------:R-:W-:Y:S05]  /*2950*/  BRA.DIV ~URZ, `(.L_x_603) ;  /* 0x00017fb27f007947 */ /* 0x000fea000b800000 */
[----:B------:R4:W1:Y:S02]  /*2960*/  SHFL.IDX PT, R2, R6, RZ, 0x181f ;  /* 0x00181fff06027589 */ /* 0x00086400000e0000 */
.L_x_810:
[----:B--2---:R-:W2:Y:S04]  /*2970*/  LDL R3, [R1+0x38] ;  /* 0x0000380001037983 */ /* 0x004ea80000100800 */
[----:B------:R-:W4:Y:S02]  /*2980*/  S2R R4, SR_TID.X ;  /* 0x0000000000047919 */ /* 0x000f240000002100 */
[----:B----4-:R-:W-:-:S04]  /*2990*/  SHF.R.S32.HI R0, RZ, 0x1f, R4 ;  /* 0x0000001fff007819 */ /* 0x010fc80000011404 */
[----:B------:R-:W-:-:S04]  /*29a0*/  LEA.HI R0, R0, R4, RZ, 0x3 ;  /* 0x0000000400007211 */ /* 0x000fc800078f18ff */
[----:B------:R-:W-:Y:S01]  /*29b0*/  SHF.R.S32.HI R0, RZ, 0x3, R0 ;  /* 0x00000003ff007819 */ /* 0x000fe20000011400 */
[----:B------:R-:W-:Y:S01]  /*29c0*/  IMAD R4, R236, c[0x0][0x2c4], RZ ;  /* 0x0000b100ec047a24 */ /* 0x000fe200078e02ff */
[----:B------:R-:W-:Y:S03]  /*29d0*/  BSSY B0, `(.L_x_604) ;  /* 0x000000b000007945 */ /* 0x000fe60003800000 */
[----:B--2---:R-:W-:-:S05]  /*29e0*/  IMAD.IADD R0, R0, 0x1, R3 ;  /* 0x0000000100007824 */ /* 0x004fca00078e0203 */
[----:B------:R-:W-:-:S13]  /*29f0*/  ISETP.GE.AND P0, PT, R0, R4, PT ;  /* 0x000000040000720c */ /* 0x000fda0003f06270 */
[----:B------:R-:W-:Y:S05]  /*2a00*/  @P0 BRA `(.L_x_605) ;  /* 0x0000007000000947 */ /* 0x000fea0003800000 */
[----:B------:R-:W-:Y:S02]  /*2a10*/  SHF.R.S32.HI R9, RZ, 0x1f, R205 ;  /* 0x0000001fff097819 */ /* 0x000fe400000114cd */
[----:B-1----:R-:W-:-:S04]  /*2a20*/  LEA R2, P0, R205, R2, 0x1 ;  /* 0x00000002cd027211 */ /* 0x002fc800078008ff */
[----:B---3--:R-:W-:-:S05]  /*2a30*/  LEA.HI.X R3, R205, R7, R9, 0x1, P0 ;  /* 0x00000007cd037211 */ /* 0x008fca00000f0c09 */
[----:B------:R-:W-:Y:S01]  /*2a40*/  @!PT LDS RZ, [RZ] ;  /* 0x00000000fffff984 */ /* 0x000fe20000000800 */
[----:B------:R-:W-:Y:S01]  /*2a50*/  @!PT LDS RZ, [RZ] ;  /* 0x00000000fffff984 */ /* 0x000fe20000000800 */
[----:B------:R-:W-:Y:S01]  /*2a60*/  @!PT LDS RZ, [RZ] ;  /* 0x00000000fffff984 */ /* 0x000fe20000000800 */
[----:B------:R1:W-:Y:S04]  /*2a70*/  LDGSTS.E.BYPASS.LTC128B.128 [R207+0x5100], [R2.64], !P2 ;  /* 0x0510000002cf7fae */ /* 0x0003e8000d101d46 */
.L_x_605:
[----:B------:R-:W-:Y:S05]  /*2a80*/  BSYNC B0 ;  /* 0x0000000000007941 */ /* 0x000fea0003800000 */
.L_x_604:
[----:B------:R-:W-:Y:S05]  /*2a90*/  BRA.DIV ~URZ, `(.L_x_606) ;  /* 0x00017ee27f007947 */ /* 0x000fea000b800000 */
[----:B---3--:R2:W3:Y:S04]  /*2aa0*/  SHFL.IDX PT, R7, R5, 0x1, 0x181f ;  /* 0x00381f0005077f89 */ /* 0x0084e800000e0000 */
[----:B-1----:R2:W1:Y:S02]  /*2ab0*/  SHFL.IDX PT, R2, R6, 0x1, 0x181f ;  /* 0x00381f0006027f89 */ /* 0x00246400000e0000 */
.L_x_811:
[----:B------:R-:W-:Y:S01]  /*2ac0*/  IADD3 R3, R0, 0x10, RZ ;  /* 0x0000001000037810 */ /* 0x000fe20007ffe0ff */
[----:B------:R-:W-:Y:S03]  /*2ad0*/  BSSY B0, `(.L_x_607) ;  /* 0x000000a000007945 */ /* 0x000fe60003800000 */
        /* <DEDUP_REMOVED lines=9> */
.L_x_608:
[----:B------:R-:W-:Y:S05]  /*2b70*/  BSYNC B0 ;  /* 0x0000000000007941 */ /* 0x000fea0003800000 */
.L_x_607:
[----:B------:R-:W-:Y:S05]  /*2b80*/  BRA.DIV ~URZ, `(.L_x_609) ;  /* 0x00017ec27f007947 */ /* 0x000fea000b800000 */
[----:B---3--:R3:W4:Y:S02]  /*2b90*/  SHFL.IDX PT, R7, R5, 0x2, 0x181f ;  /* 0x00581f0005077f89 */ /* 0x00872400000e0000 */
.L_x_812:
[----:B------:R-:W-:Y:S05]  /*2ba0*/  BRA.DIV ~URZ, `(.L_x_610) ;  /* 0x00017f127f007947 */ /* 0x000fea000b800000 */
[----:B-1----:R1:W2:Y:S02]  /*2bb0*/  SHFL.IDX PT, R2, R6, 0x2, 0x181f ;  /* 0x00581f0006027f89 */ /* 0x0022a400000e0000 */
.L_x_813:
[----:B------:R-:W-:Y:S01]  /*2bc0*/  IADD3 R3, R0, 0x20, RZ ;  /* 0x0000002000037810 */ /* 0x000fe20007ffe0ff */
[----:B------:R-:W-:Y:S03]  /*2bd0*/  BSSY B0, `(.L_x_611) ;  /* 0x000000a000007945 */ /* 0x000fe60003800000 */
[----:B------:R-:W-:-:S13]  /*2be0*/  ISETP.GE.AND P0, PT, R3, R4, PT ;  /* 0x000000040300720c */ /* 0x000fda0003f06270 */
[----:B------:R-:W-:Y:S05]  /*2bf0*/  @P0 BRA `(.L_x_612) ;  /* 0x0000007000000947 */ /* 0x000fea0003800000 */
[----:B------:R-:W-:Y:S02]  /*2c00*/  SHF.R.S32.HI R9, RZ, 0x1f, R205 ;  /* 0x0000001fff097819 */ /* 0x000fe400000114cd */
[----:B--2---:R-:W-:-:S04]  /*2c10*/  LEA R2, P0, R205, R2, 0x1 ;  /* 0x00000002cd027211 */ /* 0x004fc800078008ff */
[----:B----4-:R-:W-:-:S05]  /*2c20*/  LEA.HI.X R3, R205, R7, R9, 0x1, P0 ;  /* 0x00000007cd037211 */ /* 0x010fca00000f0c09 */
[----:B------:R-:W-:Y:S01]  /*2c30*/  @!PT LDS RZ, [RZ] ;  /* 0x00000000fffff984 */ /* 0x000fe20000000800 */
[----:B------:R-:W-:Y:S01]  /*2c40*/  @!PT LDS RZ, [RZ] ;  /* 0x00000000fffff984 */ /* 0x000fe20000000800 */
[----:B------:R-:W-:Y:S01]  /*2c50*/  @!PT LDS RZ, [RZ] ;  /* 0x00000000fffff984 */ /* 0x000fe20000000800 */
[----:B------:R2:W-:Y:S04]  /*2c60*/  LDGSTS.E.BYPASS.LTC128B.128 [R207+0x6100], [R2.64], !P2 ;  /* 0x0610000002cf7fae */ /* 0x0005e8000d101d46 */
.L_x_612:
[----:B------:R-:W-:Y:S05]  /*2c70*/  BSYNC B0 ;  /* 0x0000000000007941 */ /* 0x000fea0003800000 */
.L_x_611:
[----:B------:R-:W-:Y:S05]  /*2c80*/  BRA.DIV ~URZ, `(.L_x_613) ;  /* 0x00017ea27f007947 */ /* 0x000fea000b800000 */
[----:B----4-:R4:W1:Y:S04]  /*2c90*/  SHFL.IDX PT, R7, R5, 0x3, 0x181f ;  /* 0x00781f0005077f89 */ /* 0x01086800000e0000 */
[----:B--2---:R4:W2:Y:S02]  /*2ca0*/  SHFL.IDX PT, R2, R6, 0x3, 0x181f ;  /* 0x00781f0006027f89 */ /* 0x0048a400000e0000 */
.L_x_814:
        /* <DEDUP_REMOVED lines=11> */
.L_x_615:
[----:B------:R-:W-:Y:S05]  /*2d60*/  BSYNC B0 ;  /* 0x0000000000007941 */ /* 0x000fea0003800000 */
.L_x_614:
[----:B------:R-:W-:Y:S05]  /*2d70*/  BRA.DIV ~URZ, `(.L_x_616) ;  /* 0x00017e827f007947 */ /* 0x000fea000b800000 */
[----:B-1----:R1:W3:Y:S02]  /*2d80*/  SHFL.IDX PT, R7, R5, 0x4, 0x181f ;  /* 0x00981f0005077f89 */ /* 0x0022e400000e0000 */
.L_x_815:
[----:B------:R-:W-:Y:S05]  /*2d90*/  BRA.DIV ~URZ, `(.L_x_617) ;  /* 0x00017ed27f007947 */ /* 0x000fea000b800000 */
[----:B--2---:R2:W1:Y:S02]  /*2da0*/  SHFL.IDX PT, R2, R6, 0x4, 0x181f ;  /* 0x00981f0006027f89 */ /* 0x00446400000e0000 */
.L_x_816:
        /* <DEDUP_REMOVED lines=11> */
.L_x_619:
[----:B------:R-:W-:Y:S05]  /*2e60*/  BSYNC B0 ;  /* 0x0000000000007941 */ /* 0x000fea0003800000 */
.L_x_618:
[----:B------:R-:W-:Y:S05]  /*2e70*/  BRA.DIV ~URZ, `(.L_x_620) ;  /* 0x00017e627f007947 */ /* 0x000fea000b800000 */
[----:B---3--:R3:W2:Y:S04]  /*2e80*/  SHFL.IDX PT, R7, R5, 0x5, 0x181f ;  /* 0x00b81f0005077f89 */ /* 0x0086a800000e0000 */
[----:B-1----:R3:W1:Y:S02]  /*2e90*/  SHFL.IDX PT, R2, R6, 0x5, 0x181f ;  /* 0x00b81f0006027f89 */ /* 0x00266400000e0000 */
.L_x_817:
[----:B------:R-:W-:Y:S01]  /*2ea0*/  IADD3 R3, R0, 0x50, RZ ;  /* 0x0000005000037810 */ /* 0x000fe20007ffe0ff */
[----:B------:R-:W-:Y:S03]  /*2eb0*/  BSSY B0, `(.L_x_621) ;  /* 0x000000a000007945 */ /* 0x000fe60003800000 */
[----:B------:R-:W-:-:S13]  /*2ec0*/  ISETP.GE.AND P0, PT, R3, R4, PT ;  /* 0x000000040300720c */ /* 0x000fda0003f06270 */
[----:B------:R-:W-:Y:S05]  /*2ed0*/  @P0 BRA `(.L_x_622) ;  /* 0x0000007000000947 */ /* 0x000fea0003800000 */
[----:B------:R-:W-:Y:S02]  /*2ee0*/  SHF.R.S32.HI R9, RZ, 0x1f, R205 ;  /* 0x0000001fff097819 */ /* 0x000fe400000114cd */
[----:B-1----:R-:W-:-:S04]  /*2ef0*/  LEA R2, P0, R205, R2, 0x1 ;  /* 0x00000002cd027211 */ /* 0x002fc800078008ff */
[----:B--2---:R-:W-:-:S05]  /*2f00*/  LEA.HI.X R3, R205, R7, R9, 0x1, P0 ;  /* 0x00000007cd037211 */ /* 0x004fca00000f0c09 */
[----:B------:R-:W-:Y:S01]  /*2f10*/  @!PT LDS RZ, [RZ] ;  /* 0x00000000fffff984 */ /* 0x000fe20000000800 */
[----:B------:R-:W-:Y:S01]  /*2f20*/  @!PT LDS RZ, [RZ] ;  /* 0x00000000fffff984 */ /* 0x000fe20000000800 */
[----:B------:R-:W-:Y:S01]  /*2f30*/  @!PT LDS RZ, [RZ] ;  /* 0x00000000fffff984 */ /* 0x000fe20000000800 */
[----:B------:R1:W-:Y:S04]  /*2f40*/  LDGSTS.E.BYPASS.LTC128B.128 [R207+0x7900], [R2.64], !P2 ;  /* 0x0790000002cf7fae */ /* 0x0003e8000d101d46 */
.L_x_622:
[----:B------:R-:W-:Y:S05]  /*2f50*/  BSYNC B0 ;  /* 0x0000000000007941 */ /* 0x000fea0003800000 */
.L_x_621:
[----:B------:R-:W-:Y:S05]  /*2f60*/  BRA.DIV ~URZ, `(.L_x_623) ;  /* 0x00017e427f007947 */ /* 0x000fea000b800000 */
[----:B--2---:R2:W3:Y:S02]  /*2f70*/  SHFL.IDX PT, R7, R5, 0x6, 0x181f ;  /* 0x00d81f0005077f89 */ /* 0x0044e400000e0000 */
.L_x_818:
[----:B------:R-:W-:Y:S05]  /*2f80*/  BRA.DIV ~URZ, `(.L_x_624) ;  /* 0x00017e927f007947 */ /* 0x000fea000b800000 */
[----:B-1----:R1:W2:Y:S02]  /*2f90*/  SHFL.IDX PT, R2, R6, 0x6, 0x181f ;  /* 0x00d81f0006027f89 */ /* 0x0022a400000e0000 */
.L_x_819:
        /* <DEDUP_REMOVED lines=11> */
.L_x_626:
[----:B------:R-:W-:Y:S05]  /*3050*/  BSYNC B0 ;  /* 0x0000000000007941 */ /* 0x000fea0003800000 */
.L_x_625:
[----:B------:R-:W-:Y:S05]  /*3060*/  BRA.DIV ~URZ, `(.L_x_627) ;  /* 0x00017e227f007947 */ /* 0x000fea000b800000 */
[----:B--234-:R-:W2:Y:S04]  /*3070*/  SHFL.IDX PT, R5, R5, 0x7, 0x181f ;  /* 0x00f81f0005057f89 */ /* 0x01cea800000e0000 */
[----:B------:R3:W4:Y:S02]  /*3080*/  SHFL.IDX PT, R2, R6, 0x7, 0x181f ;  /* 0x00f81f0006027f89 */ /* 0x00072400000e0000 */
.L_x_820:
[----:B------:R-:W-:Y:S01]  /*3090*/  IADD3 R0, R0, 0x70, RZ ;  /* 0x0000007000007810 */ /* 0x000fe20007ffe0ff */
[----:B-----5:R-:W-:Y:S01]  /*30a0*/  IMAD.WIDE.U32 R172, R8, c[0x0][0x2b0], RZ ;  /* 0x0000ac0008ac7a25 */ /* 0x020fe200078e00ff */
[----:B------:R-:W-:Y:S02]  /*30b0*/  SHF.R.S32.HI R41, RZ, 0x1f, R205 ;  /* 0x0000001fff297819 */ /* 0x000fe400000114cd */
[----:B------:R-:W-:Y:S02]  /*30c0*/  ISETP.GE.AND P0, PT, R0, R4, PT ;  /* 0x000000040000720c */ /* 0x000fe40003f06270 */
[----:B------:R-:W-:Y:S01]  /*30d0*/  SHF.R.S32.HI R0, RZ, 0x1f, R8 ;  /* 0x0000001fff007819 */ /* 0x000fe20000011408 */
[----:B------:R1:W-:Y:S04]  /*30e0*/  STL.64 [R1+0x20], R172 ;  /* 0x000020ac01007387 */ /* 0x0003e80000100a00 */
[----:B------:R-:W-:-:S04]  /*30f0*/  IMAD R0, R0, c[0x0][0x2b0], RZ ;  /* 0x0000ac0000007a24 */ /* 0x000fc800078e02ff */
[----:B------:R-:W-:Y:S02]  /*3100*/  IMAD R0, R8, c[0x0][0x2b4], R0 ;  /* 0x0000ad0008007a24 */ /* 0x000fe400078e0200 */
[----:B----4-:R-:W-:Y:S02]  /*3110*/  @!P0 LEA R2, P1, R205, R2, 0x1 ;  /* 0x00000002cd028211 */ /* 0x010fe400078208ff */
[----:B------:R-:W-:Y:S02]  /*3120*/  IMAD.IADD R169, R173, 0x1, R0 ;  /* 0x00000001ada97824 */ /* 0x000fe400078e0200 */
[----:B--2---:R-:W-:-:S03]  /*3130*/  @!P0 LEA.HI.X R3, R205, R5, R41, 0x1, P1 ;  /* 0x00000005cd038211 */ /* 0x004fc600008f0c29 */
[----:B------:R1:W-:Y:S04]  /*3140*/  STL [R1+0x30], R169 ;  /* 0x000030a901007387 */ /* 0x0003e80000100800 */
[----:B------:R-:W-:Y:S01]  /*3150*/  @!PT LDS RZ, [RZ] ;  /* 0x00000000fffff984 */ /* 0x000fe20000000800 */
[----:B------:R-:W-:Y:S01]  /*3160*/  @!PT LDS RZ, [RZ] ;  /* 0x00000000fffff984 */ /* 0x000fe20000000800 */
[----:B------:R-:W-:Y:S01]  /*3170*/  @!PT LDS RZ, [RZ] ;  /* 0x00000000fffff984 */ /* 0x000fe20000000800 */
[----:B------:R1:W-:Y:S04]  /*3180*/  @!P0 LDGSTS.E.BYPASS.LTC128B.128 [R207+0x8900], [R2.64], !P2 ;  /* 0x0890000002cf8fae */ /* 0x0003e8000d101d46 */
[----:B------:R-:W0:Y:S01]  /*3190*/  LDGDEPBAR ;  /* 0x00000000000079af */ /* 0x000e220000000000 */
[----:B------:R-:W-:Y:S02]  /*31a0*/  WARPSYNC 0xffffffff ;  /* 0xffffffff00007948 */ /* 0x000fe40003800000 */
[----:B------:R-:W2:Y:S04]  /*31b0*/  LDL R174, [R1+0x8] ;  /* 0x0000080001ae7983 */ /* 0x000ea80000100800 */
[----:B------:R-:W4:Y:S01]  /*31c0*/  LDL R175, [R1+0x10] ;  /* 0x0000100001af7983 */ /* 0x000f220000100800 */
[----:B-1-3--:R-:W-:-:S02]  /*31d0*/  IMAD.MOV.U32 R6, RZ, RZ, 0x50 ;  /* 0x00000050ff067424 */ /* 0x00afc400078e00ff */
[----:B------:R-:W-:Y:S02]  /*31e0*/  IMAD.MOV.U32 R0, RZ, RZ, c[0x0][0x2b8] ;  /* 0x0000ae00ff007624 */ /* 0x000fe400078e00ff */
[----:B------:R-:W-:-:S03]  /*31f0*/  IMAD R121, R206, R6, -0x50 ;  /* 0xffffffb0ce797424 */ /* 0x000fc600078e0206 */
[----:B------:R-:W-:Y:S01]  /*3200*/  ISETP.NE.AND P5, PT, R0, 0x1, PT ;  /* 0x000000010000780c */ /* 0x000fe20003fa5270 */
[----:B------:R-:W-:Y:S01]  /*3210*/  IMAD.MOV.U32 R211, RZ, RZ, RZ ;  /* 0x000000ffffd37224 */ /* 0x000fe200078e00ff */
[----:B------:R-:W-:Y:S01]  /*3220*/  BAR.SYNC.DEFER_BLOCKING 0x0 ;  /* 0x0000000000007b1d */ /* 0x000fe20000010000 */
[----:B--2---:R-:W-:-:S05]  /*3230*/  IMAD.IADD R2, R174, 0x1, R121 ;  /* 0x00000001ae027824 */ /* 0x004fca00078e0279 */
[C---:B------:R-:W-:Y:S01]  /*3240*/  ISETP.GE.AND P0, PT, R2.reuse, R237, PT ;  /* 0x000000ed0200720c */ /* 0x040fe20003f06270 */
[----:B----4-:R-:W-:-:S03]  /*3250*/  IMAD.IADD R2, R2, 0x1, R175 ;  /* 0x0000000102027824 */ /* 0x010fc600078e02af */
[----:B------:R-:W-:Y:S01]  /*3260*/  ISETP.GT.OR P0, PT, R174, 0x4f, P0 ;  /* 0x0000004fae00780c */ /* 0x000fe20000704670 */
[----:B------:R-:W-:-:S04]  /*3270*/  @P5 IMAD.HI.U32 R3, R2, c[0x0][0x2bc], RZ ;  /* 0x0000af0002035a27 */ /* 0x000fc800078e00ff */
[----:B------:R-:W-:Y:S01]  /*3280*/  IMAD.MOV.U32 R0, RZ, RZ, R2 ;  /* 0x000000ffff007224 */ /* 0x000fe200078e0002 */
[----:B------:R-:W-:-:S07]  /*3290*/  @P5 SHF.R.U32.HI R0, RZ, c[0x0][0x2c0], R3 ;  /* 0x0000b000ff005a19 */ /* 0x000fce0000011603 */
[----:B------:R-:W-:-:S04]  /*32a0*/  @!P0 IADD3 R3, P1, R0, R172, RZ ;  /* 0x000000ac00038210 */ /* 0x000fc80007f3e0ff */
[----:B------:R-:W-:Y:S02]  /*32b0*/  @!P0 LEA.HI.X.SX32 R5, R0, R169, 0x1, P1 ;  /* 0x000000a900058211 */ /* 0x000fe400008f0eff */
        /* <DEDUP_REMOVED lines=8> */
[----:B------:R-:W-:-:S04]  /*3340*/  IMAD R0, R33, c[0x0][0x1e0], RZ ;  /* 0x0000780021007a24 */ /* 0x000fc800078e02ff */
[----:B------:R-:W-:-:S04]  /*3350*/  IMAD R0, R224, c[0x0][0x1e4], R0 ;  /* 0x00007900e0007a24 */ /* 0x000fc800078e0200 */
[----:B------:R-:W-:Y:S02]  /*3360*/  IMAD.IADD R3, R3, 0x1, R0 ;  /* 0x0000000103037824 */ /* 0x000fe400078e0200 */
[----:B------:R-:W-:-:S04]  /*3370*/  IMAD.WIDE.U32 R170, R32, c[0x0][0x1e8], RZ ;  /* 0x00007a0020aa7a25 */ /* 0x000fc800078e00ff */
[----:B------:R-:W-:Y:S01]  /*3380*/  IMAD R168, R32, c[0x0][0x1ec], R171 ;  /* 0x00007b0020a87a24 */ /* 0x000fe200078e02ab */
[----:B---3--:R-:W-:Y:S01]  /*3390*/  SHF.R.S32.HI R7, RZ, 0x1f, R8 ;  /* 0x0000001fff077819 */ /* 0x008fe20000011408 */
[----:B-1----:R-:W-:-:S03]  /*33a0*/  IMAD R4, R206, -0x50, R6 ;  /* 0xffffffb0ce047824 */ /* 0x002fc600078e0206 */
[----:B------:R-:W-:Y:S01]  /*33b0*/  LEA.HI R7, R7, R8, RZ, 0x3 ;  /* 0x0000000807077211 */ /* 0x000fe200078f18ff */
[----:B------:R-:W-:-:S03]  /*33c0*/  IMAD.IADD R120, R237, 0x1, R4 ;  /* 0x00000001ed787824 */ /* 0x000fc600078e0204 */
[----:B------:R-:W-:Y:S01]  /*33d0*/  SHF.R.S32.HI R7, RZ, 0x3, R7 ;  /* 0x00000003ff077819 */ /* 0x000fe20000011407 */
[----:B------:R-:W-:-:S04]  /*33e0*/  IMAD.WIDE.U32 R42, R32, c[0x0][0x210], RZ ;  /* 0x00008400202a7a25 */ /* 0x000fc800078e00ff */
[----:B------:R-:W-:Y:S02]  /*33f0*/  IMAD.IADD R5, R120, 0x1, -R7 ;  /* 0x0000000178057824 */ /* 0x000fe400078e0a07 */
[----:B------:R-:W-:Y:S01]  /*3400*/  IMAD R35, R32, c[0x0][0x214], R43 ;  /* 0x0000850020237a24 */ /* 0x000fe200078e022b */
[----:B------:R-:W-:Y:S04]  /*3410*/  STL.64 [R1+0x18], R170 ;  /* 0x000018aa01007387 */ /* 0x000fe80000100a00 */
[----:B------:R-:W-:Y:S04]  /*3420*/  STL [R1+0x14], R168 ;  /* 0x000014a801007387 */ /* 0x000fe80000100800 */
[----:B------:R-:W-:Y:S01]  /*3430*/  STL.64 [R1+0x28], R42 ;  /* 0x0000282a01007387 */ /* 0x000fe20000100a00 */
[----:B------:R-:W-:-:S03]  /*3440*/  ISETP.GE.AND P6, PT, R205, c[0x0][0x1d4], PT ;  /* 0x00007500cd007a0c */ /* 0x000fc60003fc6270 */
[----:B------:R-:W-:Y:S04]  /*3450*/  STL [R1+0x34], R35 ;  /* 0x0000342301007387 */ /* 0x000fe80000100800 */
[----:B------:R-:W3:Y:S01]  /*3460*/  LDL R176, [R1+0x4] ;  /* 0x0000040001b07983 */ /* 0x000ee20000100800 */
[C---:B------:R-:W-:Y:S02]  /*3470*/  ISETP.GE.AND P4, PT, R5.reuse, 0x11, PT ;  /* 0x000000110500780c */ /* 0x040fe40003f86270 */
[----:B------:R-:W-:Y:S01]  /*3480*/  ISETP.GE.AND P3, PT, R5, 0x21, PT ;  /* 0x000000210500780c */ /* 0x000fe20003f66270 */
[----:B------:R-:W-:Y:S01]  /*3490*/  IMAD.SHL.U32 R123, R205, 0x2, RZ ;  /* 0x00000002cd7b7824 */ /* 0x000fe200078e00ff */
        /* <DEDUP_REMOVED lines=9> */
[----:B------:R-:W2:Y:S01]  /*3530*/  SHFL.IDX PT, R3, R12, RZ, 0x181f ;  /* 0x00181fff0c037589 */ /* 0x000ea200000e0000 */
[----:B------:R-:W-:-:S03]  /*3540*/  ISETP.GE.AND P0, PT, R5, 0x1, PT ;  /* 0x000000010500780c */ /* 0x000fc60003f06270 */
[----:B------:R-:W4:Y:S04]  /*3550*/  SHFL.IDX PT, R6, R0, 0x1, 0x181f ;  /* 0x00381f0000067f89 */ /* 0x000f2800000e0000 */
[----:B------:R-:W5:Y:S04]  /*3560*/  SHFL.IDX PT, R8, R12, 0x1, 0x181f ;  /* 0x00381f000c087f89 */ /* 0x000f6800000e0000 */
[----:B------:R-:W3:Y:S02]  /*3570*/  SHFL.IDX PT, R7, R0, 0x2, 0x181f ;  /* 0x00581f0000077f89 */ /* 0x000ee400000e0000 */
[----:B-1----:R-:W-:-:S04]  /*3580*/  @P0 LEA R2, P1, R205, R2, 0x1 ;  /* 0x00000002cd020211 */ /* 0x002fc800078208ff */
[----:B--2---:R-:W-:Y:S01]  /*3590*/  @P0 LEA.HI.X R3, R205, R3, R41, 0x1, P1 ;  /* 0x00000003cd030211 */ /* 0x004fe200008f0c29 */
[----:B------:R-:W1:Y:S04]  /*35a0*/  SHFL.IDX PT, R9, R12, 0x2, 0x181f ;  /* 0x00581f000c097f89 */ /* 0x000e6800000e0000 */
[----:B------:R2:W-:Y:S01]  /*35b0*/  @P0 LDGSTS.E.BYPASS.LTC128B.128 [R207+0x2900], [R2.64], !P6 ;  /* 0x0290000002cf0fae */ /* 0x0005e2000f101d46 */
[----:B------:R-:W-:Y:S02]  /*35c0*/  ISETP.GE.AND P1, PT, R5, 0x31, PT ;  /* 0x000000310500780c */ /* 0x000fe40003f26270 */
[----:B----4-:R-:W-:-:S04]  /*35d0*/  @P4 LEA R10, P0, R205, R6, 0x1 ;  /* 0x00000006cd0a4211 */ /* 0x010fc800078008ff */
[C---:B-----5:R-:W-:Y:S01]  /*35e0*/  @P4 LEA.HI.X R11, R205.reuse, R8, R41, 0x1, P0 ;  /* 0x00000008cd0b4211 */ /* 0x060fe200000f0c29 */
[----:B--2---:R-:W2:Y:S04]  /*35f0*/  SHFL.IDX PT, R2, R0, 0x3, 0x181f ;  /* 0x00781f0000027f89 */ /* 0x004ea800000e0000 */
[----:B------:R-:W4:Y:S01]  /*3600*/  SHFL.IDX PT, R3, R12, 0x3, 0x181f ;  /* 0x00781f000c037f89 */ /* 0x000f2200000e0000 */
[----:B---3--:R-:W-:-:S03]  /*3610*/  @P3 LEA R8, P0, R205, R7, 0x1 ;  /* 0x00000007cd083211 */ /* 0x008fc600078008ff */
[----:B------:R3:W-:Y:S01]  /*3620*/  @P4 LDGSTS.E.BYPASS.LTC128B.128 [R207+0x3100], [R10.64], !P6 ;  /* 0x031000000acf4fae */ /* 0x0007e2000f101d46 */
[----:B-1----:R-:W-:-:S03]  /*3630*/  @P3 LEA.HI.X R9, R205, R9, R41, 0x1, P0 ;  /* 0x00000009cd093211 */ /* 0x002fc600000f0c29 */
[----:B------:R-:W1:Y:S04]  /*3640*/  SHFL.IDX PT, R0, R0, 0x4, 0x181f ;  /* 0x00981f0000007f89 */ /* 0x000e6800000e0000 */
[----:B------:R3:W-:Y:S01]  /*3650*/  @P3 LDGSTS.E.BYPASS.LTC128B.128 [R207+0x3900], [R8.64], !P6 ;  /* 0x0390000008cf3fae */ /* 0x0007e2000f101d46 */
[----:B--2---:R-:W-:-:S04]  /*3660*/  @P1 LEA R6, P0, R205, R2, 0x1 ;  /* 0x00000002cd061211 */ /* 0x004fc800078008ff */
[----:B----4-:R-:W-:Y:S02]  /*3670*/  @P1 LEA.HI.X R7, R205, R3, R41, 0x1, P0 ;  /* 0x00000003cd071211 */ /* 0x010fe400000f0c29 */
[----:B------:R-:W2:Y:S01]  /*3680*/  SHFL.IDX PT, R3, R12, 0x4, 0x181f ;  /* 0x00981f000c037f89 */ /* 0x000ea200000e0000 */
[----:B------:R-:W-:-:S03]  /*3690*/  ISETP.GE.AND P0, PT, R5, 0x41, PT ;  /* 0x000000410500780c */ /* 0x000fc60003f06270 */
[----:B------:R4:W-:Y:S10]  /*36a0*/  @P1 LDGSTS.E.BYPASS.LTC128B.128 [R207+0x4100], [R6.64], !P6 ;  /* 0x0410000006cf1fae */ /* 0x0009f4000f101d46 */
[----:B-1----:R-:W-:-:S04]  /*36b0*/  @P0 LEA R2, P2, R205, R0, 0x1 ;  /* 0x00000000cd020211 */ /* 0x002fc800078408ff */
[----:B--2---:R-:W-:-:S05]  /*36c0*/  @P0 LEA.HI.X R3, R205, R3, R41, 0x1, P2 ;  /* 0x00000003cd030211 */ /* 0x004fca00010f0c29 */
[----:B------:R1:W-:Y:S04]  /*36d0*/  @P0 LDGSTS.E.BYPASS.LTC128B.128 [R207+0x4900], [R2.64], !P6 ;  /* 0x0490000002cf0fae */ /* 0x0003e8000f101d46 */
[----:B------:R-:W0:Y:S01]  /*36e0*/  LDGDEPBAR ;  /* 0x00000000000079af */ /* 0x000e220000000000 */
[----:B------:R-:W-:-:S04]  /*36f0*/  DEPBAR.LE SB0, 0x1 ;  /* 0x000080400000791a */ /* 0x000fc80000000000 */
[----:B------:R-:W-:-:S04]  /*3700*/  DEPBAR.LE SB0, 0x0 ;  /* 0x000080000000791a */ /* 0x000fc80000000000 */
[----:B------:R-:W-:Y:S01]  /*3710*/  BAR.SYNC.DEFER_BLOCKING 0x0 ;  /* 0x0000000000007b1d */ /* 0x000fe20000010000 */
[----:B------:R-:W-:Y:S02]  /*3720*/  IMAD R0, R33, c[0x0][0x208], RZ ;  /* 0x0000820021007a24 */ /* 0x000fe400078e02ff */
[----:B-1----:R-:W-:-:S04]  /*3730*/  IMAD.WIDE.U32 R2, R224, c[0x0][0x208], RZ ;  /* 0x00008200e0027a25 */ /* 0x002fc800078e00ff */
[----:B------:R-:W-:Y:S01]  /*3740*/  IMAD R0, R224, c[0x0][0x20c], R0 ;  /* 0x00008300e0007a24 */ /* 0x000fe200078e0200 */
[----:B---3--:R-:W-:Y:S04]  /*3750*/  LDSM.16.M88.4 R8, [R195+0x2000] ;  /* 0x00200000c308783b */ /* 0x008fe80000000200 */
[----:B------:R-:W1:Y:S04]  /*3760*/  LDSM.16.M88.4 R16, [R188] ;  /* 0x00000000bc10783b */ /* 0x000e680000000200 */
[----:B------:R-:W2:Y:S04]  /*3770*/  LDSM.16.M88.4 R12, [R195] ;  /* 0x00000000c30c783b */ /* 0x000ea80000000200 */
[----:B------:R-:W3:Y:S01]  /*3780*/  LDSM.16.M88.4 R36, [R188+0x2000] ;  /* 0x00200000bc24783b */ /* 0x000ee20000000200 */
[----:B------:R-:W-:-:S03]  /*3790*/  IMAD.IADD R3, R3, 0x1, R0 ;  /* 0x0000000103037824 */ /* 0x000fc600078e0200 */
[----:B------:R-:W5:Y:S01]  /*37a0*/  LDSM.16.M88.4 R20, [R188+0x800] ;  /* 0x00080000bc14783b */ /* 0x000f620000000200 */
[----:B------:R-:W-:Y:S02]  /*37b0*/  IMAD R0, R34, c[0x0][0x218], RZ ;  /* 0x0000860022007a24 */ /* 0x000fe400078e02ff */
[C---:B------:R-:W-:Y:S01]  /*37c0*/  IMAD.WIDE.U32 R2, R211.reuse, c[0x0][0x218], R2 ;  /* 0x00008600d3027a25 */ /* 0x040fe200078e0002 */
[----:B------:R-:W-:Y:S03]  /*37d0*/  LDSM.16.M88.4 R24, [R188+0x1000] ;  /* 0x00100000bc18783b */ /* 0x000fe60000000200 */
[----:B------:R-:W-:Y:S01]  /*37e0*/  IMAD R0, R211, c[0x0][0x21c], R0 ;  /* 0x00008700d3007a24 */ /* 0x000fe200078e0200 */
[----:B------:R-:W-:Y:S01]  /*37f0*/  LDSM.16.M88.4 R28, [R188+0x1800] ;  /* 0x00180000bc1c783b */ /* 0x000fe20000000200 */
[----:B------:R-:W-:Y:S02]  /*3800*/  IADD3 R2, P0, R2, R42, RZ ;  /* 0x0000002a02027210 */ /* 0x000fe40007f1e0ff */
[----:B----4-:R-:W-:Y:S01]  /*3810*/  SHF.L.U64.HI R6, R205, 0x1, R41 ;  /* 0x00000001cd067819 */ /* 0x010fe20000010229 */
[----:B------:R-:W-:Y:S01]  /*3820*/  LDSM.16.M88.4 R68, [R199] ;  /* 0x00000000c744783b */ /* 0x000fe20000000200 */
[----:B------:R-:W-:-:S02]  /*3830*/  IADD3.X R3, R35, R3, R0, P0, !PT ;  /* 0x0000000323037210 */ /* 0x000fc400007fe400 */
[C---:B------:R-:W-:Y:S01]  /*3840*/  LEA R0, P0, R2.reuse, c[0x0][0x1f8], 0x1 ;  /* 0x00007e0002007a11 */ /* 0x040fe200078008ff */
[----:B------:R-:W-:Y:S03]  /*3850*/  LDSM.16.M88.4 R32, [R202] ;  /* 0x00000000ca20783b */ /* 0x000fe60000000200 */
[----:B------:R-:W-:Y:S01]  /*3860*/  LEA.HI.X R2, R2, c[0x0][0x1fc], R3, 0x1, P0 ;  /* 0x00007f0002027a11 */ /* 0x000fe200000f0c03 */
[----:B------:R-:W-:Y:S04]  /*3870*/  LDSM.16.M88.4 R64, [R203] ;  /* 0x00000000cb40783b */ /* 0x000fe80000000200 */
[----:B------:R-:W4:Y:S01]  /*3880*/  SHFL.IDX PT, R3, R0, RZ, 0x181f ;  /* 0x00181fff00037589 */ /* 0x000f2200000e0000 */
[-C--:B-1----:R-:W-:Y:S03]  /*3890*/  HMMA.16816.F32 R84, R8, R18.reuse, RZ ;  /* 0x000000120854723c */ /* 0x082fe600000018ff */
[----:B------:R-:W-:Y:S05]  /*38a0*/  SHFL.IDX PT, R7, R0, 0x1, 0x181f ;  /* 0x00381f0000077f89 */ /* 0x000fea00000e0000 */
[----:B--2---:R-:W-:Y:S01]  /*38b0*/  HMMA.16816.F32 R124, R12, R18, RZ ;  /* 0x000000120c7c723c */ /* 0x004fe200000018ff */
[----:B------:R-:W1:Y:S04]  /*38c0*/  SHFL.IDX PT, R19, R2, RZ, 0x181f ;  /* 0x00181fff02137589 */ /* 0x000e6800000e0000 */
[----:B------:R-:W2:Y:S03]  /*38d0*/  SHFL.IDX PT, R18, R0, 0x2, 0x181f ;  /* 0x00581f0000127f89 */ /* 0x000ea600000e0000 */
[-C--:B------:R-:W-:Y:S01]  /*38e0*/  HMMA.16816.F32 R44, R8, R16.reuse, RZ ;  /* 0x00000010082c723c */ /* 0x080fe200000018ff */
[----:B------:R-:W-:Y:S07]  /*38f0*/  SHFL.IDX PT, R40, R2, 0x3, 0x181f ;  /* 0x00781f0002287f89 */ /* 0x000fee00000e0000 */
[----:B------:R-:W-:Y:S01]  /*3900*/  HMMA.16816.F32 R144, R12, R16, RZ ;  /* 0x000000100c90723c */ /* 0x000fe200000018ff */
[----:B------:R-:W-:Y:S04]  /*3910*/  SHFL.IDX PT, R17, R2, 0x1, 0x181f ;  /* 0x00381f0002117f89 */ /* 0x000fe800000e0000 */
[----:B------:R-:W-:Y:S03]  /*3920*/  SHFL.IDX PT, R16, R0, 0x3, 0x181f ;  /* 0x00781f0000107f89 */ /* 0x000fe600000e0000 */
[-C--:B---3--:R-:W-:Y:S08]  /*3930*/  HMMA.16816.F32 R88, R8, R36.reuse, RZ ;  /* 0x000000240858723c */ /* 0x088ff000000018ff */
[----:B------:R-:W-:Y:S01]  /*3940*/  HMMA.16816.F32 R100, R12, R36, RZ ;  /* 0x000000240c64723c */ /* 0x000fe200000018ff */
[----:B------:R-:W3:Y:S04]  /*3950*/  SHFL.IDX PT, R37, R2, 0x2, 0x181f ;  /* 0x00581f0002257f89 */ /* 0x000ee800000e0000 */
[----:B------:R-:W1:Y:S04]  /*3960*/  SHFL.IDX PT, R36, R0, 0x4, 0x181f ;  /* 0x00981f0000247f89 */ /* 0x000e6800000e0000 */
[----:B------:R3:W3:Y:S01]  /*3970*/  SHFL.IDX PT, R0, R2, 0x4, 0x181f ;  /* 0x00981f0002007f89 */ /* 0x0006e200000e0000 */
[-C--:B-----5:R-:W-:Y:S08]  /*3980*/  HMMA.16816.F32 R80, R8, R22.reuse, RZ ;  /* 0x000000160850723c */ /* 0x0a0ff000000018ff */
[----:B------:R-:W-:Y:S07]  /*3990*/  HMMA.16816.F32 R116, R12, R22, RZ ;  /* 0x000000160c74723c */ /* 0x000fee00000018ff */
[-C--:B----4-:R-:W-:Y:S01]  /*39a0*/  IADD3 R22, P0, R3, R123.reuse, RZ ;  /* 0x0000007b03167210 */ /* 0x090fe20007f1e0ff */
[----:B------:R-:W-:Y:S04]  /*39b0*/  HMMA.16816.F32 R72, R8, R20, RZ ;  /* 0x000000140848723c */ /* 0x000fe800000018ff */
[----:B-1----:R-:W-:Y:S01]  /*39c0*/  IMAD.X R23, R19, 0x1, R6, P0 ;  /* 0x0000000113177824 */ /* 0x002fe200000e0606 */
[----:B--2---:R-:W-:-:S03]  /*39d0*/  IADD3 R18, P0, R18, R123, RZ ;  /* 0x0000007b12127210 */ /* 0x004fc60007f1e0ff */
[C---:B------:R-:W-:Y:S08]  /*39e0*/  HMMA.16816.F32 R48, R8.reuse, R24, RZ ;  /* 0x000000180830723c */ /* 0x040ff000000018ff */
[----:B------:R-:W-:Y:S01]  /*39f0*/  HMMA.16816.F32 R92, R8, R28, RZ ;  /* 0x0000001c085c723c */ /* 0x000fe200000018ff */
[----:B---3--:R-:W-:-:S07]  /*3a00*/  IMAD.X R19, R37, 0x1, R6, P0 ;  /* 0x0000000125137824 */ /* 0x008fce00000e0606 */
[C---:B------:R-:W-:Y:S08]  /*3a10*/  HMMA.16816.F32 R52, R8.reuse, R26, RZ ;  /* 0x0000001a0834723c */ /* 0x040ff000000018ff */
[C---:B------:R-:W-:Y:S08]  /*3a20*/  HMMA.16816.F32 R140, R8.reuse, R30, RZ ;  /* 0x0000001e088c723c */ /* 0x040ff000000018ff */
[----:B------:R-:W-:Y:S01]  /*3a30*/  HMMA.16816.F32 R136, R8, R38, RZ ;  /* 0x000000260888723c */ /* 0x000fe200000018ff */
[----:B------:R-:W1:Y:S07]  /*3a40*/  LDSM.16.M88.4 R8, [R198+0x2000] ;  /* 0x00200000c608783b */ /* 0x000e6e0000000200 */
[----:B------:R-:W-:Y:S07]  /*3a50*/  HMMA.16816.F32 R148, R12, R20, RZ ;  /* 0x000000140c94723c */ /* 0x000fee00000018ff */
[----:B------:R-:W-:-:S02]  /*3a60*/  IADD3 R20, P2, R7, R123, RZ ;  /* 0x0000007b07147210 */ /* 0x000fc40007f5e0ff */
[----:B------:R-:W-:-:S03]  /*3a70*/  IADD3 R2, P0, R36, R123, RZ ;  /* 0x0000007b24027210 */ /* 0x000fc60007f1e0ff */
[--C-:B------:R-:W-:Y:S01]  /*3a80*/  IMAD.X R21, R17, 0x1, R6.reuse, P2 ;  /* 0x0000000111157824 */ /* 0x100fe200010e0606 */
[----:B------:R-:W-:Y:S02]  /*3a90*/  IADD3 R16, P2, R16, R123, RZ ;  /* 0x0000007b10107210 */ /* 0x000fe40007f5e0ff */
[----:B------:R-:W-:Y:S01]  /*3aa0*/  ISETP.GE.AND P1, PT, R205, c[0x0][0x1d4], PT ;  /* 0x00007500cd007a0c */ /* 0x000fe20003f26270 */
[--C-:B------:R-:W-:Y:S02]  /*3ab0*/  IMAD.X R3, R0, 0x1, R6.reuse, P0 ;  /* 0x0000000100037824 */ /* 0x100fe400000e0606 */
[----:B------:R-:W-:Y:S01]  /*3ac0*/  IMAD.X R17, R40, 0x1, R6, P2 ;  /* 0x0000000128117824 */ /* 0x000fe200010e0606 */
[C---:B------:R-:W-:Y:S02]  /*3ad0*/  ISETP.LT.OR P2, PT, R5.reuse, 0x1, P1 ;  /* 0x000000010500780c */ /* 0x040fe40000f41670 */
[C---:B------:R-:W-:Y:S01]  /*3ae0*/  ISETP.LT.OR P0, PT, R5.reuse, 0x11, P1 ;  /* 0x000000110500780c */ /* 0x040fe20000f01670 */
[----:B------:R-:W-:Y:S01]  /*3af0*/  HMMA.16816.F32 R112, R12, R24, RZ ;  /* 0x000000180c70723c */ /* 0x000fe200000018ff */
[----:B------:R-:W-:-:S07]  /*3b00*/  ISETP.LT.OR P3, PT, R5, 0x21, P1 ;  /* 0x000000210500780c */ /* 0x000fce0000f61670 */
[C---:B------:R-:W-:Y:S01]  /*3b10*/  HMMA.16816.F32 R128, R12.reuse, R26, RZ ;  /* 0x0000001a0c80723c */ /* 0x040fe200000018ff */
[----:B------:R-:W-:Y:S07]  /*3b20*/  LDSM.16.M88.4 R24, [R200] ;  /* 0x00000000c818783b */ /* 0x000fee0000000200 */
[C---:B------:R-:W-:Y:S08]  /*3b30*/  HMMA.16816.F32 R104, R12.reuse, R28, RZ ;  /* 0x0000001c0c68723c */ /* 0x040ff000000018ff */
[C---:B------:R-:W-:Y:S01]  /*3b40*/  HMMA.16816.F32 R108, R12.reuse, R30, RZ ;  /* 0x0000001e0c6c723c */ /* 0x040fe200000018ff */
[----:B------:R-:W-:Y:S07]  /*3b50*/  LDSM.16.M88.4 R28, [R201] ;  /* 0x00000000c91c783b */ /* 0x000fee0000000200 */
[----:B------:R-:W-:Y:S01]  /*3b60*/  HMMA.16816.F32 R96, R12, R38, RZ ;  /* 0x000000260c60723c */ /* 0x000fe200000018ff */
[----:B------:R-:W2:Y:S04]  /*3b70*/  LDSM.16.M88.4 R12, [R198] ;  /* 0x00000000c60c783b */ /* 0x000ea80000000200 */
[----:B------:R-:W-:Y:S01]  /*3b80*/  @!PT LDS RZ, [RZ] ;  /* 0x00000000fffff984 */ /* 0x000fe20000000800 */
[----:B------:R-:W-:Y:S01]  /*3b90*/  @!PT LDS RZ, [RZ] ;  /* 0x00000000fffff984 */ /* 0x000fe20000000800 */
[----:B------:R-:W-:Y:S01]  /*3ba0*/  @!PT LDS RZ, [RZ] ;  /* 0x00000000fffff984 */ /* 0x000fe20000000800 */
[----:B------:R3:W-:Y:S01]  /*3bb0*/  LDGSTS.E.BYPASS.LTC128B.128 [R207+0x100], [R22.64], !P2 ;  /* 0x0010000016cf7fae */ /* 0x0007e2000d101d46 */
[----:B------:R-:W-:-:S03]  /*3bc0*/  ISETP.LT.OR P2, PT, R5, 0x31, P1 ;  /* 0x000000310500780c */ /* 0x000fc60000f41670 */
[----:B------:R3:W-:Y:S01]  /*3bd0*/  LDGSTS.E.BYPASS.LTC128B.128 [R207+0x900], [R20.64], !P0 ;  /* 0x0090000014cf7fae */ /* 0x0007e2000c101d46 */
[----:B------:R-:W-:Y:S01]  /*3be0*/  ISETP.LT.OR P0, PT, R5, 0x41, P1 ;  /* 0x000000410500780c */ /* 0x000fe20000f01670 */
[C---:B-1----:R-:W-:Y:S02]  /*3bf0*/  HMMA.16816.F32 R160, R8.reuse, R34, R52 ;  /* 0x0000002208a0723c */ /* 0x042fe40000001834 */
[----:B------:R1:W-:Y:S06]  /*3c00*/  LDGSTS.E.BYPASS.LTC128B.128 [R207+0x1100], [R18.64], !P3 ;  /* 0x0110000012cf7fae */ /* 0x0003ec000d901d46 */
[----:B------:R1:W-:Y:S04]  /*3c10*/  LDGSTS.E.BYPASS.LTC128B.128 [R207+0x1900], [R16.64], !P2 ;  /* 0x0190000010cf7fae */ /* 0x0003e8000d101d46 */
[----:B------:R4:W-:Y:S04]  /*3c20*/  LDGSTS.E.BYPASS.LTC128B.128 [R207+0x2100], [R2.64], !P0 ;  /* 0x0210000002cf7fae */ /* 0x0009e8000c101d46 */
[----:B------:R-:W-:Y:S01]  /*3c30*/  LDSM.16.M88.4 R52, [R194+0x1000] ;  /* 0x00100000c234783b */ /* 0x000fe20000000200 */
[C---:B------:R-:W-:Y:S03]  /*3c40*/  HMMA.16816.F32 R36, R8.reuse, R32, R48 ;  /* 0x000000200824723c */ /* 0x040fe60000001830 */
[----:B------:R-:W-:Y:S04]  /*3c50*/  LDSM.16.M88.4 R56, [R194+0x800] ;  /* 0x00080000c238783b */ /* 0x000fe80000000200 */
[----:B------:R-:W-:Y:S04]  /*3c60*/  LDSM.16.M88.4 R60, [R194] ;  /* 0x00000000c23c783b */ /* 0x000fe80000000200 */
[----:B---3--:R-:W3:Y:S01]  /*3c70*/  LDSM.16.M88.4 R20, [R196+0x2000] ;  /* 0x00200000c414783b */ /* 0x008ee20000000200 */
[C---:B------:R-:W-:Y:S03]  /*3c80*/  HMMA.16816.F32 R76, R8.reuse, R68, R44 ;  /* 0x00000044084c723c */ /* 0x040fe6000000182c */
[----:B------:R-:W5:Y:S04]  /*3c90*/  LDSM.16.M88.4 R48, [R194+0x1800] ;  /* 0x00180000c230783b */ /* 0x000f680000000200 */
[----:B-1----:R-:W1:Y:S04]  /*3ca0*/  LDSM.16.M88.4 R16, [R196] ;  /* 0x00000000c410783b */ /* 0x002e680000000200 */
[----:B------:R-:W1:Y:S01]  /*3cb0*/  LDSM.16.M88.4 R44, [R194+0x2000] ;  /* 0x00200000c22c783b */ /* 0x000e620000000200 */
[C---:B------:R-:W-:Y:S03]  /*3cc0*/  HMMA.16816.F32 R72, R8.reuse, R64, R72 ;  /* 0x000000400848723c */ /* 0x040fe60000001848 */
[----:B------:R-:W-:Y:S04]  /*3cd0*/  LDSM.16.M88.4 R40, [R191] ;  /* 0x00000000bf28783b */ /* 0x000fe80000000200 */
[----:B------:R-:W0:Y:S01]  /*3ce0*/  LDGDEPBAR ;  /* 0x00000000000079af */ /* 0x000e220000000000 */
[----:B------:R-:W-:Y:S08]  /*3cf0*/  HMMA.16816.F32 R84, R8, R70, R84 ;  /* 0x000000460854723c */ /* 0x000ff00000001854 */
[----:B--2---:R-:W-:Y:S08]  /*3d00*/  HMMA.16816.F32 R144, R12, R68, R144 ;  /* 0x000000440c90723c */ /* 0x004ff00000001890 */
[C---:B------:R-:W-:Y:S08]  /*3d10*/  HMMA.16816.F32 R92, R8.reuse, R28, R92 ;  /* 0x0000001c085c723c */ /* 0x040ff0000000185c */
[----:B------:R-:W-:Y:S08]  /*3d20*/  HMMA.16816.F32 R80, R8, R66, R80 ;  /* 0x000000420850723c */ /* 0x000ff00000001850 */
[C---:B------:R-:W-:Y:S08]  /*3d30*/  HMMA.16816.F32 R148, R12.reuse, R64, R148 ;  /* 0x000000400c94723c */ /* 0x040ff00000001894 */
[----:B------:R-:W-:Y:S08]  /*3d40*/  HMMA.16816.F32 R68, R12, R70, R124 ;  /* 0x000000460c44723c */ /* 0x000ff0000000187c */
[----:B------:R-:W-:Y:S08]  /*3d50*/  HMMA.16816.F32 R88, R8, R24, R88 ;  /* 0x000000180858723c */ /* 0x000ff00000001858 */
[C---:B------:R-:W-:Y:S08]  /*3d60*/  HMMA.16816.F32 R64, R12.reuse, R66, R116 ;  /* 0x000000420c40723c */ /* 0x040ff00000001874 */
[C---:B------:R-:W-:Y:S08]  /*3d70*/  HMMA.16816.F32 R152, R12.reuse, R32, R112 ;  /* 0x000000200c98723c */ /* 0x040ff00000001870 */
[----:B------:R-:W-:Y:S01]  /*3d80*/  HMMA.16816.F32 R128, R12, R34, R128 ;  /* 0x000000220c80723c */ /* 0x000fe20000001880 */
[----:B------:R-:W-:Y:S07]  /*3d90*/  LDSM.16.M88.4 R32, [R191+0x1000] ;  /* 0x00100000bf20783b */ /* 0x000fee0000000200 */
[----:B------:R-:W-:Y:S08]  /*3da0*/  HMMA.16816.F32 R140, R8, R30, R140 ;  /* 0x0000001e088c723c */ /* 0x000ff0000000188c */
[----:B------:R-:W-:Y:S08]  /*3db0*/  HMMA.16816.F32 R156, R12, R28, R104 ;  /* 0x0000001c0c9c723c */ /* 0x000ff00000001868 */
[----:B------:R-:W-:Y:S01]  /*3dc0*/  HMMA.16816.F32 R136, R8, R26, R136 ;  /* 0x0000001a0888723c */ /* 0x000fe20000001888 */
[----:B------:R-:W-:Y:S07]  /*3dd0*/  LDSM.16.M88.4 R8, [R197+0x2000] ;  /* 0x00200000c508783b */ /* 0x000fee0000000200 */
[C---:B------:R-:W-:Y:S01]  /*3de0*/  HMMA.16816.F32 R132, R12.reuse, R30, R108 ;  /* 0x0000001e0c84723c */ /* 0x040fe2000000186c */
[----:B------:R-:W2:Y:S07]  /*3df0*/  LDSM.16.M88.4 R28, [R191+0x1800] ;  /* 0x00180000bf1c783b */ /* 0x000eae0000000200 */
[C---:B------:R-:W-:Y:S08]  /*3e00*/  HMMA.16816.F32 R164, R12.reuse, R24, R100 ;  /* 0x000000180ca4723c */ /* 0x040ff00000001864 */
[----:B------:R-:W-:Y:S01]  /*3e10*/  HMMA.16816.F32 R124, R12, R26, R96 ;  /* 0x0000001a0c7c723c */ /* 0x000fe20000001860 */
[----:B------:R-:W2:Y:S04]  /*3e20*/  LDSM.16.M88.4 R12, [R197] ;  /* 0x00000000c50c783b */ /* 0x000ea80000000200 */
[----:B------:R-:W2:Y:S03]  /*3e30*/  LDSM.16.M88.4 R24, [R191+0x2000] ;  /* 0x00200000bf18783b */ /* 0x000ea60000000200 */
[----:B---3--:R-:W-:Y:S01]  /*3e40*/  HMMA.16816.F32 R108, R20, R52, R36 ;  /* 0x00000034146c723c */ /* 0x008fe20000001824 */
[----:B------:R-:W3:Y:S01]  /*3e50*/  LDSM.16.M88.4 R36, [R191+0x800] ;  /* 0x00080000bf24783b */ /* 0x000ee20000000200 */
[----:B------:R-:W-:Y:S01]  /*3e60*/  LOP3.LUT R204, R204, 0xfffdffff, RZ, 0xc0, !PT ;  /* 0xfffdffffcccc7812 */ /* 0x000fe200078ec0ff */
[----:B------:R-:W-:-:S05]  /*3e70*/  DEPBAR.LE SB0, 0x0 ;  /* 0x000080000000791a */ /* 0x000fca0000000000 */
[C---:B------:R-:W-:Y:S08]  /*3e80*/  HMMA.16816.F32 R112, R20.reuse, R56, R72 ;  /* 0x000000381470723c */ /* 0x040ff00000001848 */
[C---:B------:R-:W-:Y:S08]  /*3e90*/  HMMA.16816.F32 R116, R20.reuse, R60, R76 ;  /* 0x0000003c1474723c */ /* 0x040ff0000000184c */
[----:B-----5:R-:W-:Y:S08]  /*3ea0*/  HMMA.16816.F32 R104, R20, R48, R92 ;  /* 0x000000301468723c */ /* 0x020ff0000000185c */
[----:B-1----:R-:W-:Y:S08]  /*3eb0*/  HMMA.16816.F32 R72, R16, R62, R68 ;  /* 0x0000003e1048723c */ /* 0x002ff00000001844 */
[C---:B------:R-:W-:Y:S08]  /*3ec0*/  HMMA.16816.F32 R100, R20.reuse, R44, R88 ;  /* 0x0000002c1464723c */ /* 0x040ff00000001858 */
[C---:B------:R-:W-:Y:S08]  /*3ed0*/  HMMA.16816.F32 R96, R20.reuse, R62, R84 ;  /* 0x0000003e1460723c */ /* 0x040ff00000001854 */
[----:B------:R-:W-:Y:S08]  /*3ee0*/  HMMA.16816.F32 R92, R20, R58, R80 ;  /* 0x0000003a145c723c */ /* 0x000ff00000001850 */
[C---:B------:R-:W-:Y:S08]  /*3ef0*/  HMMA.16816.F32 R76, R16.reuse, R60, R144 ;  /* 0x0000003c104c723c */ /* 0x040ff00000001890 */
[C---:B------:R-:W-:Y:S08]  /*3f00*/  HMMA.16816.F32 R68, R16.reuse, R56, R148 ;  /* 0x000000381044723c */ /* 0x040ff00000001894 */
[----:B------:R-:W-:Y:S08]  /*3f10*/  HMMA.16816.F32 R64, R16, R58, R64 ;  /* 0x0000003a1040723c */ /* 0x000ff00000001840 */
[----:B------:R-:W-:Y:S08]  /*3f20*/  HMMA.16816.F32 R88, R20, R54, R160 ;  /* 0x000000361458723c */ /* 0x000ff000000018a0 */
[C---:B------:R-:W-:Y:S08]  /*3f30*/  HMMA.16816.F32 R60, R16.reuse, R52, R152 ;  /* 0x00000034103c723c */ /* 0x040ff00000001898 */
[----:B------:R-:W-:Y:S08]  /*3f40*/  HMMA.16816.F32 R56, R16, R54, R128 ;  /* 0x000000361038723c */ /* 0x000ff00000001880 */
[----:B------:R-:W-:Y:S08]  /*3f50*/  HMMA.16816.F32 R84, R20, R50, R140 ;  /* 0x000000321454723c */ /* 0x000ff0000000188c */
[----:B------:R-:W-:Y:S08]  /*3f60*/  HMMA.16816.F32 R52, R16, R48, R156 ;  /* 0x000000301034723c */ /* 0x000ff0000000189c */
[----:B------:R-:W-:Y:S08]  /*3f70*/  HMMA.16816.F32 R80, R20, R46, R136 ;  /* 0x0000002e1450723c */ /* 0x000ff00000001888 */
[C---:B------:R-:W-:Y:S08]  /*3f80*/  HMMA.16816.F32 R48, R16.reuse, R50, R132 ;  /* 0x000000321030723c */ /* 0x040ff00000001884 */
[C---:B------:R-:W-:Y:S08]  /*3f90*/  HMMA.16816.F32 R20, R16.reuse, R44, R164 ;  /* 0x0000002c1014723c */ /* 0x040ff000000018a4 */
[----:B------:R-:W-:Y:S01]  /*3fa0*/  HMMA.16816.F32 R16, R16, R46, R124 ;  /* 0x0000002e1010723c */ /* 0x000fe2000000187c */
[----:B------:R-:W-:-:S02]  /*3fb0*/  @P5 LOP3.LUT R204, R204, 0x20000, RZ, 0xfc, !PT ;  /* 0x00020000cccc5812 */ /* 0x000fc400078efcff */
[----:B------:R-:W-:Y:S02]  /*3fc0*/  ISETP.GT.AND P0, PT, R122, R176, PT ;  /* 0x000000b07a00720c */ /* 0x000fe40003f04270 */
[----:B------:R-:W-:Y:S02]  /*3fd0*/  ISETP.GT.AND P4, PT, R174, 0x4f, PT ;  /* 0x0000004fae00780c */ /* 0x000fe40003f84270 */
[----:B------:R-:W-:Y:S01]  /*3fe0*/  LOP3.LUT R204, R204, 0xffffffbf, RZ, 0xc0, !PT ;  /* 0xffffffbfcccc7812 */ /* 0x000fe200078ec0ff */
[C---:B--2---:R-:W-:Y:S03]  /*3ff0*/  HMMA.16816.F32 R104, R8.reuse, R28, R104 ;  /* 0x0000001c0868723c */ /* 0x044fe60000001868 */
[----:B------:R-:W-:Y:S01]  /*4000*/  @P6 LOP3.LUT R204, R204, 0x40, RZ, 0xfc, !PT ;  /* 0x00000040cccc6812 */ /* 0x000fe200078efcff */
[----:B------:R-:W-:Y:S03]  /*4010*/  BSSY B0, `(.L_x_628) ;  /* 0x0000053000007945 */ /* 0x000fe60003800000 */
[----:B------:R-:W-:Y:S01]  /*4020*/  LOP3.LUT R204, R204, 0xffff7fff, RZ, 0xc0, !PT ;  /* 0xffff7fffcccc7812 */ /* 0x000fe200078ec0ff */
[----:B------:R-:W-:Y:S03]  /*4030*/  HMMA.16816.F32 R84, R8, R30, R84 ;  /* 0x0000001e0854723c */ /* 0x000fe60000001854 */
[----:B------:R-:W-:-:S05]  /*4040*/  @P4 LOP3.LUT R204, R204, 0x8000, RZ, 0xfc, !PT ;  /* 0x00008000cccc4812 */ /* 0x000fca00078efcff */
[C---:B------:R-:W-:Y:S08]  /*4050*/  HMMA.16816.F32 R52, R12.reuse, R28, R52 ;  /* 0x0000001c0c34723c */ /* 0x040ff00000001834 */
[----:B------:R-:W-:Y:S08]  /*4060*/  HMMA.16816.F32 R48, R12, R30, R48 ;  /* 0x0000001e0c30723c */ /* 0x000ff00000001830 */
[C---:B------:R-:W-:Y:S08]  /*4070*/  HMMA.16816.F32 R44, R8.reuse, R42, R96 ;  /* 0x0000002a082c723c */ /* 0x040ff00000001860 */
[C---:B------:R-:W-:Y:S08]  /*4080*/  HMMA.16816.F32 R100, R8.reuse, R24, R100 ;  /* 0x000000180864723c */ /* 0x040ff00000001864 */
[----:B------:R-:W-:Y:S08]  /*4090*/  HMMA.16816.F32 R80, R8, R26, R80 ;  /* 0x0000001a0850723c */ /* 0x000ff00000001850 */
[----:B------:R-:W-:Y:S08]  /*40a0*/  HMMA.16816.F32 R28, R12, R24, R20 ;  /* 0x000000180c1c723c */ /* 0x000ff00000001814 */
[C---:B------:R-:W-:Y:S08]  /*40b0*/  HMMA.16816.F32 R116, R8.reuse, R40, R116 ;  /* 0x000000280874723c */ /* 0x040ff00000001874 */
[C---:B---3--:R-:W-:Y:S08]  /*40c0*/  HMMA.16816.F32 R112, R8.reuse, R36, R112 ;  /* 0x000000240870723c */ /* 0x048ff00000001870 */
        /* <DEDUP_REMOVED lines=13> */
[----:B----4-:R-:W-:Y:S01]  /*41a0*/  IADD3 R2, R174, R121, R175 ;  /* 0x00000079ae027210 */ /* 0x010fe20007ffe0af */
        /* <DEDUP_REMOVED lines=27> */
.L_x_821:
        /* <DEDUP_REMOVED lines=22> */
[----:B------:R2:W-:Y:S02]  /*44c0*/  LDGSTS.E.BYPASS.LTC128B.128 [R207+0x4100], [R2.64], !P3 ;  /* 0x0410000002cf7fae */ /* 0x0005e4000d901d46 */
.L_x_822:
[----:B---3--:R-:W-:Y:S02]  /*44d0*/  ISETP.GE.AND P1, PT, R205, c[0x0][0x1d4], PT ;  /* 0x00007500cd007a0c */ /* 0x008fe40003f26270 */
[----:B--2---:R-:W-:-:S05]  /*44e0*/  IADD3 R2, P0, R0, R123, RZ ;  /* 0x0000007b00027210 */ /* 0x004fca0007f1e0ff */
[----:B-1----:R-:W-:-:S06]  /*44f0*/  IMAD.X R3, R5, 0x1, R6, P0 ;  /* 0x0000000105037824 */ /* 0x002fcc00000e0606 */
[----:B------:R-:W-:Y:S01]  /*4500*/  @!PT LDS RZ, [RZ] ;  /* 0x00000000fffff984 */ /* 0x000fe20000000800 */
[----:B------:R-:W-:Y:S01]  /*4510*/  @!PT LDS RZ, [RZ] ;  /* 0x00000000fffff984 */ /* 0x000fe20000000800 */
[----:B------:R-:W-:Y:S01]  /*4520*/  @!PT LDS RZ, [RZ] ;  /* 0x00000000fffff984 */ /* 0x000fe20000000800 */
[----:B------:R1:W-:Y:S02]  /*4530*/  LDGSTS.E.BYPASS.LTC128B.128 [R207+0x4900], [R2.64], !P1 ;  /* 0x0490000002cf7fae */ /* 0x0003e4000c901d46 */
.L_x_629:
[----:B----4-:R-:W-:Y:S05]  /*4540*/  BSYNC B0 ;  /* 0x0000000000007941 */ /* 0x010fea0003800000 */
.L_x_628:
[----:B-1----:R-:W2:Y:S01]  /*4550*/  LDL R2, [R1+0x38] ;  /* 0x0000380001027983 */ /* 0x002ea20000100800 */
[----:B------:R-:W-:-:S03]  /*4560*/  IMAD.MOV.U32 R3, RZ, RZ, c[0x0][0x2c4] ;  /* 0x0000b100ff037624 */ /* 0x000fc600078e00ff */
[----:B------:R-:W2:Y:S02]  /*4570*/  LDL R0, [R1+0x3c] ;  /* 0x00003c0001007983 */ /* 0x000ea40000100800 */
[----:B------:R-:W-:Y:S01]  /*4580*/  ISETP.NE.AND P0, PT, R3, 0x1, PT ;  /* 0x000000010300780c */ /* 0x000fe20003f05270 */
[----:B------:R-:W-:Y:S01]  /*4590*/  ULDC UR4, c[0x0][0x324] ;  /* 0x0000c90000047ab9 */ /* 0x000fe20000000800 */
[----:B------:R-:W0:Y:S01]  /*45a0*/  LDGDEPBAR ;  /* 0x00000000000079af */ /* 0x000e220000000000 */
[----:B------:R-:W-:Y:S01]  /*45b0*/  ULOP3.LUT UR4, URZ, UR4, URZ, 0x33, !UPT ;  /* 0x000000043f047292 */ /* 0x000fe2000f8e333f */
[----:B------:R-:W-:Y:S01]  /*45c0*/  IMAD.IADD R11, R120, 0x1, -R248 ;  /* 0x00000001780b7824 */ /* 0x000fe200078e0af8 */
[----:B------:R-:W-:Y:S01]  /*45d0*/  IADD3 R12, -R248, R4, RZ ;  /* 0x00000004f80c7210 */ /* 0x000fe20007ffe1ff */
[----:B--2---:R-:W-:Y:S01]  /*45e0*/  IMAD.IADD R0, R0, 0x1, R2 ;  /* 0x0000000100007824 */ /* 0x004fe200078e0202 */
[----:B------:R-:W-:-:S06]  /*45f0*/  IADD3 R2, -R248, 0x1, R120 ;  /* 0x00000001f8027810 */ /* 0x000fcc0007ffe178 */
[----:B------:R-:W-:-:S04]  /*4600*/  @P0 IMAD.HI.U32 R3, R0, c[0x0][0x2c8], RZ ;  /* 0x0000b20000030a27 */ /* 0x000fc800078e00ff */
[----:B------:R-:W-:Y:S01]  /*4610*/  IMAD.MOV.U32 R8, RZ, RZ, R0 ;  /* 0x000000ffff087224 */ /* 0x000fe200078e0000 */
[----:B------:R-:W-:-:S04]  /*4620*/  IADD3 R0, R2, -R236, RZ ;  /* 0x800000ec02007210 */ /* 0x000fc80007ffe0ff */
[C---:B------:R-:W-:Y:S02]  /*4630*/  IADD3 R10, R0.reuse, UR4, RZ ;  /* 0x00000004000a7c10 */ /* 0x040fe4000fffe0ff */
[----:B------:R-:W-:Y:S02]  /*4640*/  @P0 SHF.R.U32.HI R8, RZ, c[0x0][0x2cc], R3 ;  /* 0x0000b300ff080a19 */ /* 0x000fe40000011603 */
[----:B------:R-:W-:Y:S01]  /*4650*/  IADD3 R9, R0, c[0x0][0x328], RZ ;  /* 0x0000ca0000097a10 */ /* 0x000fe20007ffe0ff */
[----:B------:R-:W-:Y:S05]  /*4660*/  BRA.DIV ~URZ, `(.L_x_632) ;  /* 0x00016e527f007947 */ /* 0x000fea000b800000 */
[----:B------:R1:W2:Y:S02]  /*4670*/  SHFL.IDX PT, R2, R8, RZ, 0x1c1f ;  /* 0x001c1fff08027589 */ /* 0x0002a400000e0000 */
.L_x_823:
[----:B------:R-:W-:Y:S01]  /*4680*/  IMAD.MOV.U32 R0, RZ, RZ, c[0x0][0x32c] ;  /* 0x0000cb00ff007624 */ /* 0x000fe200078e00ff */
[----:B--2---:R-:W-:-:S04]  /*4690*/  IADD3 R3, R9, R2, RZ ;  /* 0x0000000209037210 */ /* 0x004fc80007ffe0ff */
[----:B------:R-:W-:Y:S01]  /*46a0*/  ISETP.GE.AND P0, PT, R0, 0x1, PT ;  /* 0x000000010000780c */ /* 0x000fe20003f06270 */
[----:B------:R-:W-:Y:S01]  /*46b0*/  IMAD.IADD R0, R10, 0x1, R2 ;  /* 0x000000010a007824 */ /* 0x000fe200078e0202 */
[----:B------:R-:W-:-:S11]  /*46c0*/  IMNMX R5, R11, R3, PT ;  /* 0x000000030b057217 */ /* 0x000fd60003800200 */
[----:B------:R-:W-:Y:S05]  /*46d0*/  @!P0 BRA `(.L_x_633) ;  /* 0x0000014000008947 */ /* 0x000fea0003800000 */
[----:B------:R-:W-:Y:S01]  /*46e0*/  IADD3 R2, -R236, R237, R2 ;  /* 0x000000edec027210 */ /* 0x000fe20007ffe102 */
[----:B------:R-:W-:Y:S03]  /*46f0*/  BSSY B0, `(.L_x_634) ;  /* 0x000000e000007945 */ /* 0x000fe60003800000 */
        /* <DEDUP_REMOVED lines=9> */
.L_x_635:
[----:B------:R-:W-:-:S04]  /*4790*/  MOV R3, c[0x0][0x32c] ;  /* 0x0000cb0000037a02 */ /* 0x000fc80000000f00 */
[----:B------:R-:W-:-:S13]  /*47a0*/  ISETP.NE.AND P0, PT, R3, 0x1, PT ;  /* 0x000000010300780c */ /* 0x000fda0003f05270 */
[----:B------:R-:W-:-:S05]  /*47b0*/  @P0 IMAD.HI.U32 R3, R2, c[0x0][0x330], RZ ;  /* 0x0000cc0002030a27 */ /* 0x000fca00078e00ff */
[----:B------:R-:W-:Y:S02]  /*47c0*/  @P0 SHF.R.U32.HI R2, RZ, c[0x0][0x334], R3 ;  /* 0x0000cd00ff020a19 */ /* 0x000fe40000011603 */
.L_x_636:
[----:B------:R-:W-:Y:S05]  /*47d0*/  BSYNC B0 ;  /* 0x0000000000007941 */ /* 0x000fea0003800000 */
.L_x_634:
[----:B------:R-:W-:-:S05]  /*47e0*/  IMAD R2, R2, c[0x0][0x32c], R12 ;  /* 0x0000cb0002027a24 */ /* 0x000fca00078e020c */
[----:B------:R-:W-:Y:S02]  /*47f0*/  IADD3 R3, R2, c[0x0][0x32c], RZ ;  /* 0x0000cb0002037a10 */ /* 0x000fe40007ffe0ff */
[----:B------:R-:W-:Y:S02]  /*4800*/  IMNMX R0, R0, R2, !PT ;  /* 0x0000000200007217 */ /* 0x000fe40007800200 */
[----:B------:R-:W-:Y:S02]  /*4810*/  IMNMX R5, R5, R3, PT ;  /* 0x0000000305057217 */ /* 0x000fe40003800200 */
.L_x_633:
[----:B------:R-:W-:Y:S05]  /*4820*/  BRA.DIV ~URZ, `(.L_x_637) ;  /* 0x00016d027f007947 */ /* 0x000fea000b800000 */
[----:B------:R2:W3:Y:S02]  /*4830*/  SHFL.IDX PT, R2, R8, 0x1, 0x1c1f ;  /* 0x003c1f0008027f89 */ /* 0x0004e400000e0000 */
.L_x_824:
[----:B------:R-:W-:Y:S02]  /*4840*/  IMAD.MOV.U32 R3, RZ, RZ, c[0x0][0x32c] ;  /* 0x0000cb00ff037624 */ /* 0x000fe400078e00ff */
[----:B---3--:R-:W-:-:S03]  /*4850*/  IMAD.IADD R6, R10, 0x1, R2 ;  /* 0x000000010a067824 */ /* 0x008fc600078e0202 */
[----:B------:R-:W-:Y:S02]  /*4860*/  ISETP.GE.AND P0, PT, R3, 0x1, PT ;  /* 0x000000010300780c */ /* 0x000fe40003f06270 */
[----:B------:R-:W-:-:S04]  /*4870*/  IADD3 R3, R9, R2, RZ ;  /* 0x0000000209037210 */ /* 0x000fc80007ffe0ff */
[----:B------:R-:W-:-:S07]  /*4880*/  IMNMX R7, R11, R3, PT ;  /* 0x000000030b077217 */ /* 0x000fce0003800200 */
        /* <DEDUP_REMOVED lines=12> */
.L_x_640:
[----:B------:R-:W-:-:S04]  /*4950*/  MOV R3, c[0x0][0x32c] ;  /* 0x0000cb0000037a02 */ /* 0x000fc80000000f00 */
[----:B------:R-:W-:-:S13]  /*4960*/  ISETP.NE.AND P0, PT, R3, 0x1, PT ;  /* 0x000000010300780c */ /* 0x000fda0003f05270 */
[----:B------:R-:W-:-:S05]  /*4970*/  @P0 IMAD.HI.U32 R3, R2, c[0x0][0x330], RZ ;  /* 0x0000cc0002030a27 */ /* 0x000fca00078e00ff */
[----:B------:R-:W-:Y:S02]  /*4980*/  @P0 SHF.R.U32.HI R2, RZ, c[0x0][0x334], R3 ;  /* 0x0000cd00ff020a19 */ /* 0x000fe40000011603 */
.L_x_641:
[----:B------:R-:W-:Y:S05]  /*4990*/  BSYNC B0 ;  /* 0x0000000000007941 */ /* 0x000fea0003800000 */
.L_x_639:
[----:B------:R-:W-:-:S05]  /*49a0*/  IMAD R2, R2, c[0x0][0x32c], R12 ;  /* 0x0000cb0002027a24 */ /* 0x000fca00078e020c */
[----:B------:R-:W-:Y:S02]  /*49b0*/  IADD3 R3, R2, c[0x0][0x32c], RZ ;  /* 0x0000cb0002037a10 */ /* 0x000fe40007ffe0ff */
[----:B------:R-:W-:Y:S02]  /*49c0*/  IMNMX R6, R6, R2, !PT ;  /* 0x0000000206067217 */ /* 0x000fe40007800200 */
[----:B------:R-:W-:Y:S02]  /*49d0*/  IMNMX R7, R7, R3, PT ;  /* 0x0000000307077217 */ /* 0x000fe40003800200 */
.L_x_638:
[----:B------:R-:W-:Y:S02]  /*49e0*/  ISETP.GE.AND P0, PT, R4, 0x2, PT ;  /* 0x000000020400780c */ /* 0x000fe40003f06270 */
[----:B------:R-:W-:Y:S02]  /*49f0*/  LOP3.LUT R204, R204, 0xffffbfff, RZ, 0xc0, !PT ;  /* 0xffffbfffcccc7812 */ /* 0x000fe400078ec0ff */
[C---:B------:R-:W-:Y:S02]  /*4a00*/  ISETP.GE.AND P1, PT, R4.reuse, 0x9, PT ;  /* 0x000000090400780c */ /* 0x040fe40003f26270 */
[----:B------:R-:W-:-:S02]  /*4a10*/  ISETP.GE.AND P6, PT, R4, 0x31, PT ;  /* 0x000000310400780c */ /* 0x000fc40003fc6270 */
[C---:B------:R-:W-:Y:S02]  /*4a20*/  ISETP.GE.AND P5, PT, R4.reuse, 0x32, PT ;  /* 0x000000320400780c */ /* 0x040fe40003fa6270 */
[C---:B------:R-:W-:Y:S02]  /*4a30*/  ISETP.GE.AND P4, PT, R4.reuse, 0x39, PT ;  /* 0x000000390400780c */ /* 0x040fe40003f86270 */
[----:B------:R-:W-:Y:S02]  /*4a40*/  ISETP.GE.AND P3, PT, R4, 0x3a, PT ;  /* 0x0000003a0400780c */ /* 0x000fe40003f66270 */
[----:B------:R-:W-:Y:S02]  /*4a50*/  @P0 LOP3.LUT R204, R204, 0x4000, RZ, 0xfc, !PT ;  /* 0x00004000cccc0812 */ /* 0x000fe400078efcff */
[----:B------:R-:W-:Y:S02]  /*4a60*/  ISETP.GT.AND P0, PT, R0, 0x1, !P0 ;  /* 0x000000010000780c */ /* 0x000fe40004704270 */
[----:B------:R-:W-:-:S02]  /*4a70*/  LOP3.LUT R204, R204, 0xfffffbff, RZ, 0xc0, !PT ;  /* 0xfffffbffcccc7812 */ /* 0x000fc400078ec0ff */
[----:B------:R-:W-:Y:S02]  /*4a80*/  ISETP.LT.OR P0, PT, R5, 0x2, P0 ;  /* 0x000000020500780c */ /* 0x000fe40000701670 */
[----:B------:R-:W-:Y:S02]  /*4a90*/  @P1 LOP3.LUT R204, R204, 0x400, RZ, 0xfc, !PT ;  /* 0x00000400cccc1812 */ /* 0x000fe400078efcff */
[----:B------:R-:W-:Y:S02]  /*4aa0*/  FSEL R15, R77, -INF , !P0 ;  /* 0xff8000004d0f7808 */ /* 0x000fe40004000000 */
[----:B------:R-:W-:Y:S02]  /*4ab0*/  ISETP.GT.AND P0, PT, R0, 0x8, !P1 ;  /* 0x000000080000780c */ /* 0x000fe40004f04270 */
[----:B------:R-:W-:Y:S02]  /*4ac0*/  ISETP.GE.AND P1, PT, R4, 0xa, PT ;  /* 0x0000000a0400780c */ /* 0x000fe40003f26270 */
[----:B------:R-:W-:-:S02]  /*4ad0*/  ISETP.LT.OR P0, PT, R5, 0x9, P0 ;  /* 0x000000090500780c */ /* 0x000fc40000701670 */
[----:B------:R-:W-:Y:S02]  /*4ae0*/  LOP3.LUT R204, R204, 0xfffffdff, RZ, 0xc0, !PT ;  /* 0xfffffdffcccc7812 */ /* 0x000fe400078ec0ff */
[----:B------:R-:W-:Y:S02]  /*4af0*/  FSEL R17, R72, -INF , !P0 ;  /* 0xff80000048117808 */ /* 0x000fe40004000000 */
[----:B------:R-:W-:Y:S02]  /*4b00*/  ISETP.GT.AND P0, PT, R0, 0x9, !P1 ;  /* 0x000000090000780c */ /* 0x000fe40004f04270 */
[----:B------:R-:W-:Y:S02]  /*4b10*/  ISETP.GE.AND P2, PT, R4, 0x41, PT ;  /* 0x000000410400780c */ /* 0x000fe40003f46270 */
[----:B------:R-:W-:Y:S02]  /*4b20*/  ISETP.LT.OR P0, PT, R5, 0xa, P0 ;  /* 0x0000000a0500780c */ /* 0x000fe40000701670 */
[----:B------:R-:W-:-:S02]  /*4b30*/  @P1 LOP3.LUT R204, R204, 0x200, RZ, 0xfc, !PT ;  /* 0x00000200cccc1812 */ /* 0x000fc400078efcff */
[----:B------:R-:W-:Y:S02]  /*4b40*/  ISETP.GE.AND P1, PT, R4, 0x11, PT ;  /* 0x000000110400780c */ /* 0x000fe40003f26270 */
[----:B------:R-:W-:Y:S02]  /*4b50*/  LOP3.LUT R204, R204, 0xfffffeff, RZ, 0xc0, !PT ;  /* 0xfffffeffcccc7812 */ /* 0x000fe400078ec0ff */
[----:B------:R-:W-:Y:S02]  /*4b60*/  FSEL R18, R73, -INF , !P0 ;  /* 0xff80000049127808 */ /* 0x000fe40004000000 */
[----:B------:R-:W-:-:S04]  /*4b70*/  ISETP.GT.AND P0, PT, R0, 0x10, !P1 ;  /* 0x000000100000780c */ /* 0x000fc80004f04270 */
[----:B------:R-:W-:-:S03]  /*4b80*/  ISETP.LT.OR P0, PT, R5, 0x11, P0 ;  /* 0x000000110500780c */ /* 0x000fc60000701670 */
[----:B------:R-:W-:Y:S02]  /*4b90*/  @P1 LOP3.LUT R204, R204, 0x100, RZ, 0xfc, !PT ;  /* 0x00000100cccc1812 */ /* 0x000fe400078efcff */
        /* <DEDUP_REMOVED lines=31> */
[----:B------:R-:W-:Y:S02]  /*4d90*/  FSEL R136, R61, -INF , !P0 ;  /* 0xff8000003d887808 */ /* 0x000fe40004000000 */
[----:B------:R-:W-:Y:S02]  /*4da0*/  LOP3.LUT R204, R204, 0xfffffffd, RZ, 0xc0, !PT ;  /* 0xfffffffdcccc7812 */ /* 0x000fe400078ec0ff */
[----:B------:R-:W-:-:S04]  /*4db0*/  ISETP.GT.AND P0, PT, R0, 0x28, !P1 ;  /* 0x000000280000780c */ /* 0x000fc80004f04270 */
[----:B------:R-:W-:-:S03]  /*4dc0*/  ISETP.LT.OR P0, PT, R5, 0x29, P0 ;  /* 0x000000290500780c */ /* 0x000fc60000701670 */
[----:B------:R-:W-:Y:S02]  /*4dd0*/  @P1 LOP3.LUT R204, R204, 0x2, RZ, 0xfc, !PT ;  /* 0x00000002cccc1812 */ /* 0x000fe400078efcff */
[----:B------:R-:W-:Y:S02]  /*4de0*/  ISETP.GE.AND P1, PT, R4, 0x2a, PT ;  /* 0x0000002a0400780c */ /* 0x000fe40003f26270 */
[----:B------:R-:W-:Y:S02]  /*4df0*/  FSEL R135, R56, -INF , !P0 ;  /* 0xff80000038877808 */ /* 0x000fe40004000000 */
[----:B------:R-:W-:Y:S02]  /*4e00*/  ISETP.GT.AND P0, PT, R0, 0x29, !P1 ;  /* 0x000000290000780c */ /* 0x000fe40004f04270 */
[----:B------:R-:W-:Y:S02]  /*4e10*/  LOP3.LUT R204, R204, 0xfffffffe, RZ, 0xc0, !PT ;  /* 0xfffffffecccc7812 */ /* 0x000fe400078ec0ff */
[----:B------:R-:W-:-:S04]  /*4e20*/  ISETP.LT.OR P0, PT, R5, 0x2a, P0 ;  /* 0x0000002a0500780c */ /* 0x000fc80000701670 */
[----:B------:R-:W-:Y:S02]  /*4e30*/  FSEL R134, R57, -INF , !P0 ;  /* 0xff80000039867808 */ /* 0x000fe40004000000 */
[----:B------:R-:W-:Y:S02]  /*4e40*/  ISETP.GT.AND P0, PT, R0, 0x30, !P6 ;  /* 0x000000300000780c */ /* 0x000fe40007704270 */
[----:B------:R-:W-:Y:S02]  /*4e50*/  @P1 LOP3.LUT R204, R204, 0x1, RZ, 0xfc, !PT ;  /* 0x00000001cccc1812 */ /* 0x000fe400078efcff */
[----:B------:R-:W-:Y:S02]  /*4e60*/  ISETP.LT.OR P0, PT, R5, 0x31, P0 ;  /* 0x000000310500780c */ /* 0x000fe40000701670 */
[----:B------:R-:W-:Y:S02]  /*4e70*/  ISETP.GE.AND P1, PT, R4, 0x42, PT ;  /* 0x000000420400780c */ /* 0x000fe40003f26270 */
[----:B------:R-:W-:-:S02]  /*4e80*/  FSEL R149, R52, -INF , !P0 ;  /* 0xff80000034957808 */ /* 0x000fc40004000000 */
[----:B------:R-:W-:Y:S02]  /*4e90*/  ISETP.GT.AND P0, PT, R0, 0x31, !P5 ;  /* 0x000000310000780c */ /* 0x000fe40006f04270 */
[----:B------:R-:W-:Y:S02]  /*4ea0*/  LOP3.LUT R204, R204, 0xfffff7ff, RZ, 0xc0, !PT ;  /* 0xfffff7ffcccc7812 */ /* 0x000fe400078ec0ff */
        /* <DEDUP_REMOVED lines=14> */
[----:B------:R-:W-:-:S13]  /*4f90*/  ISETP.GE.AND P0, PT, R4, 0x49, PT ;  /* 0x000000490400780c */ /* 0x000fda0003f06270 */
[----:B------:R-:W-:Y:S02]  /*4fa0*/  @P0 LOP3.LUT R204, R204, 0x800, RZ, 0xfc, !PT ;  /* 0x00000800cccc0812 */ /* 0x000fe400078efcff */
[----:B------:R-:W-:Y:S02]  /*4fb0*/  ISETP.GT.AND P0, PT, R0, 0x48, !P0 ;  /* 0x000000480000780c */ /* 0x000fe40004704270 */
[----:B------:R-:W-:Y:S02]  /*4fc0*/  LOP3.LUT R204, R204, 0xffffefff, RZ, 0xc0, !PT ;  /* 0xffffefffcccc7812 */ /* 0x000fe400078ec0ff */
[----:B------:R-:W-:-:S04]  /*4fd0*/  ISETP.LT.OR P0, PT, R5, 0x49, P0 ;  /* 0x000000490500780c */ /* 0x000fc80000701670 */
[----:B------:R-:W-:Y:S02]  /*4fe0*/  FSEL R167, R24, -INF , !P0 ;  /* 0xff80000018a77808 */ /* 0x000fe40004000000 */
[----:B------:R-:W-:-:S13]  /*4ff0*/  ISETP.GE.AND P0, PT, R4, 0x1, PT ;  /* 0x000000010400780c */ /* 0x000fda0003f06270 */
[----:B------:R-:W-:Y:S02]  /*5000*/  @P0 LOP3.LUT R204, R204, 0x1000, RZ, 0xfc, !PT ;  /* 0x00001000cccc0812 */ /* 0x000fe400078efcff */
[----:B------:R-:W-:Y:S02]  /*5010*/  ISETP.GT.AND P0, PT, R0, RZ, !P0 ;  /* 0x000000ff0000720c */ /* 0x000fe40004704270 */
[----:B------:R-:W-:Y:S02]  /*5020*/  LOP3.LUT R204, R204, 0xffffdfff, RZ, 0xc0, !PT ;  /* 0xffffdfffcccc7812 */ /* 0x000fe400078ec0ff */
[----:B------:R-:W-:-:S04]  /*5030*/  ISETP.LT.OR P0, PT, R5, 0x1, P0 ;  /* 0x000000010500780c */ /* 0x000fc80000701670 */
[----:B------:R-:W-:Y:S02]  /*5040*/  FSEL R14, R76, -INF , !P0 ;  /* 0xff8000004c0e7808 */ /* 0x000fe40004000000 */
[----:B------:R-:W-:-:S13]  /*5050*/  ISETP.GE.AND P0, PT, R4, 0x4a, PT ;  /* 0x0000004a0400780c */ /* 0x000fda0003f06270 */
[----:B------:R-:W-:Y:S02]  /*5060*/  @P0 LOP3.LUT R204, R204, 0x2000, RZ, 0xfc, !PT ;  /* 0x00002000cccc0812 */ /* 0x000fe400078efcff */
[----:B------:R-:W-:-:S04]  /*5070*/  ISETP.GT.AND P0, PT, R0, 0x49, !P0 ;  /* 0x000000490000780c */ /* 0x000fc80004704270 */
[----:B------:R-:W-:-:S04]  /*5080*/  ISETP.LT.OR P0, PT, R5, 0x4a, P0 ;  /* 0x0000004a0500780c */ /* 0x000fc80000701670 */
[----:B------:R-:W-:Y:S01]  /*5090*/  FSEL R166, R25, -INF , !P0 ;  /* 0xff80000019a67808 */ /* 0x000fe20004000000 */
[----:B------:R-:W-:Y:S06]  /*50a0*/  BRA.DIV ~URZ, `(.L_x_642) ;  /* 0x000164f27f007947 */ /* 0x000fec000b800000 */
[----:B------:R3:W4:Y:S02]  /*50b0*/  SHFL.IDX PT, R3, R8, 0x2, 0x1c1f ;  /* 0x005c1f0008037f89 */ /* 0x00072400000e0000 */
.L_x_825:
[----:B------:R-:W-:Y:S01]  /*50c0*/  IMAD.MOV.U32 R0, RZ, RZ, c[0x0][0x32c] ;  /* 0x0000cb00ff007624 */ /* 0x000fe200078e00ff */
[----:B----4-:R-:W-:-:S04]  /*50d0*/  IADD3 R2, R9, R3, RZ ;  /* 0x0000000309027210 */ /* 0x010fc80007ffe0ff */
        /* <DEDUP_REMOVED lines=15> */
.L_x_645:
[----:B------:R-:W-:-:S04]  /*51d0*/  MOV R4, c[0x0][0x32c] ;  /* 0x0000cb0000047a02 */ /* 0x000fc80000000f00 */
[----:B------:R-:W-:-:S13]  /*51e0*/  ISETP.NE.AND P0, PT, R4, 0x1, PT ;  /* 0x000000010400780c */ /* 0x000fda0003f05270 */
[----:B------:R-:W-:-:S05]  /*51f0*/  @P0 IMAD.HI.U32 R4, R3, c[0x0][0x330], RZ ;  /* 0x0000cc0003040a27 */ /* 0x000fca00078e00ff */
[----:B------:R-:W-:Y:S02]  /*5200*/  @P0 SHF.R.U32.HI R3, RZ, c[0x0][0x334], R4 ;  /* 0x0000cd00ff030a19 */ /* 0x000fe40000011604 */
.L_x_646:
[----:B------:R-:W-:Y:S05]  /*5210*/  BSYNC B0 ;  /* 0x0000000000007941 */ /* 0x000fea0003800000 */
.L_x_644:
[----:B------:R-:W-:-:S05]  /*5220*/  IMAD R3, R3, c[0x0][0x32c], R12 ;  /* 0x0000cb0003037a24 */ /* 0x000fca00078e020c */
[----:B------:R-:W-:Y:S02]  /*5230*/  IADD3 R4, R3, c[0x0][0x32c], RZ ;  /* 0x0000cb0003047a10 */ /* 0x000fe40007ffe0ff */
[----:B------:R-:W-:Y:S02]  /*5240*/  IMNMX R0, R0, R3, !PT ;  /* 0x0000000300007217 */ /* 0x000fe40007800200 */
[----:B------:R-:W-:Y:S02]  /*5250*/  IMNMX R2, R2, R4, PT ;  /* 0x0000000402027217 */ /* 0x000fe40003800200 */
.L_x_643:
[----:B------:R-:W-:Y:S02]  /*5260*/  LOP3.LUT P0, RZ, R204, 0x400, RZ, 0xc0, !PT ;  /* 0x00000400ccff7812 */ /* 0x000fe4000780c0ff */
[----:B------:R-:W-:Y:S02]  /*5270*/  P2R R3, PR, RZ, 0x40 ;  /* 0x00000040ff037803 */ /* 0x000fe40000000000 */
[----:B------:R-:W-:-:S04]  /*5280*/  ISETP.GT.AND P0, PT, R6, 0x8, !P0 ;  /* 0x000000080600780c */ /* 0x000fc80004704270 */
[----:B------:R-:W-:-:S04]  /*5290*/  ISETP.LT.OR P0, PT, R7, 0x9, P0 ;  /* 0x000000090700780c */ /* 0x000fc80000701670 */
[----:B------:R-:W-:Y:S02]  /*52a0*/  FSEL R19, R74, -INF , !P0 ;  /* 0xff8000004a137808 */ /* 0x000fe40004000000 */
[----:B------:R-:W-:-:S04]  /*52b0*/  LOP3.LUT P0, RZ, R204, 0x200, RZ, 0xc0, !PT ;  /* 0x00000200ccff7812 */ /* 0x000fc8000780c0ff */
        /* <DEDUP_REMOVED lines=35> */
[----:B------:R-:W-:Y:S02]  /*54f0*/  ISETP.GT.AND P0, PT, R6, 0x30, !P6 ;  /* 0x000000300600780c */ /* 0x000fe40007704270 */
[----:B------:R-:W-:Y:S02]  /*5500*/  LOP3.LUT P6, RZ, R204, 0x1000, RZ, 0xc0, !PT ;  /* 0x00001000ccff7812 */ /* 0x000fe400078cc0ff */
        /* <DEDUP_REMOVED lines=17> */
[----:B------:R-:W-:-:S04]  /*5620*/  LOP3.LUT P0, RZ, R204, 0x4000, RZ, 0xc0, !PT ;  /* 0x00004000ccff7812 */ /* 0x000fc8000780c0ff */
[----:B------:R-:W-:-:S04]  /*5630*/  ISETP.GT.AND P0, PT, R6, 0x1, !P0 ;  /* 0x000000010600780c */ /* 0x000fc80004704270 */
[----:B------:R-:W-:-:S04]  /*5640*/  ISETP.LT.OR P0, PT, R7, 0x2, P0 ;  /* 0x000000020700780c */ /* 0x000fc80000701670 */
[----:B------:R-:W-:Y:S02]  /*5650*/  FSEL R16, R79, -INF , !P0 ;  /* 0xff8000004f107808 */ /* 0x000fe40004000000 */
[----:B------:R-:W-:-:S04]  /*5660*/  ISETP.GT.AND P0, PT, R6, RZ, !P6 ;  /* 0x000000ff0600720c */ /* 0x000fc80007704270 */
        /* <DEDUP_REMOVED lines=10> */
[----:B------:R-:W-:Y:S02]  /*5710*/  ISETP.GT.AND P0, PT, R0, RZ, !P6 ;  /* 0x000000ff0000720c */ /* 0x000fe40007704270 */
[----:B------:R-:W-:Y:S02]  /*5720*/  ISETP.NE.AND P6, PT, R3, RZ, PT ;  /* 0x000000ff0300720c */ /* 0x000fe40003fc5270 */
        /* <DEDUP_REMOVED lines=71> */
[----:B------:R-:W-:Y:S01]  /*5ba0*/  FSEL R158, R81, -INF , !P0 ;  /* 0xff800000519e7808 */ /* 0x000fe20004000000 */
[----:B------:R-:W-:Y:S06]  /*5bb0*/  BRA.DIV ~URZ, `(.L_x_647) ;  /* 0x00015a527f007947 */ /* 0x000fec000b800000 */
[----:B------:R4:W1:Y:S02]  /*5bc0*/  SHFL.IDX PT, R3, R8, 0x3, 0x1c1f ;  /* 0x007c1f0008037f89 */ /* 0x00086400000e0000 */
.L_x_826:
[----:B------:R-:W-:Y:S01]  /*5bd0*/  IMAD.MOV.U32 R0, RZ, RZ, c[0x0][0x32c] ;  /* 0x0000cb00ff007624 */ /* 0x000fe200078e00ff */
[----:B-1----:R-:W-:-:S04]  /*5be0*/  IADD3 R2, R9, R3, RZ ;  /* 0x0000000309027210 */ /* 0x002fc80007ffe0ff */
        /* <DEDUP_REMOVED lines=15> */
.L_x_650:
[----:B------:R-:W-:-:S04]  /*5ce0*/  MOV R4, c[0x0][0x32c] ;  /* 0x0000cb0000047a02 */ /* 0x000fc80000000f00 */
[----:B------:R-:W-:-:S13]  /*5cf0*/  ISETP.NE.AND P0, PT, R4, 0x1, PT ;  /* 0x000000010400780c */ /* 0x000fda0003f05270 */
[----:B------:R-:W-:-:S05]  /*5d00*/  @P0 IMAD.HI.U32 R4, R3, c[0x0][0x330], RZ ;  /* 0x0000cc0003040a27 */ /* 0x000fca00078e00ff */
[----:B------:R-:W-:Y:S02]  /*5d10*/  @P0 SHF.R.U32.HI R3, RZ, c[0x0][0x334], R4 ;  /* 0x0000cd00ff030a19 */ /* 0x000fe40000011604 */
.L_x_651:
[----:B------:R-:W-:Y:S05]  /*5d20*/  BSYNC B0 ;  /* 0x0000000000007941 */ /* 0x000fea0003800000 */
.L_x_649:
[----:B------:R-:W-:-:S05]  /*5d30*/  IMAD R3, R3, c[0x0][0x32c], R12 ;  /* 0x0000cb0003037a24 */ /* 0x000fca00078e020c */
[----:B------:R-:W-:Y:S02]  /*5d40*/  IADD3 R4, R3, c[0x0][0x32c], RZ ;  /* 0x0000cb0003047a10 */ /* 0x000fe40007ffe0ff */
[----:B------:R-:W-:Y:S02]  /*5d50*/  IMNMX R0, R0, R3, !PT ;  /* 0x0000000300007217 */ /* 0x000fe40007800200 */
[----:B------:R-:W-:Y:S02]  /*5d60*/  IMNMX R2, R2, R4, PT ;  /* 0x0000000402027217 */ /* 0x000fe40003800200 */
.L_x_648:
[----:B------:R-:W-:Y:S02]  /*5d70*/  LOP3.LUT P0, RZ, R204, 0x400, RZ, 0xc0, !PT ;  /* 0x00000400ccff7812 */ /* 0x000fe4000780c0ff */
[----:B------:R-:W-:Y:S02]  /*5d80*/  FMNMX.FTZ R3, R33, R34, !PT ;  /* 0x0000002221037209 */ /* 0x000fe40007810000 */
[----:B------:R-:W-:Y:S02]  /*5d90*/  ISETP.GT.AND P0, PT, R0, 0x8, !P0 ;  /* 0x000000080000780c */ /* 0x000fe40004704270 */
[----:B------:R-:W-:-:S02]  /*5da0*/  FMNMX.FTZ R3, R36, R3, !PT ;  /* 0x0000000324037209 */ /* 0x000fc40007810000 */
[----:B------:R-:W-:Y:S02]  /*5db0*/  ISETP.LT.OR P0, PT, R2, 0x9, P0 ;  /* 0x000000090200780c */ /* 0x000fe40000701670 */
[----:B------:R-:W-:Y:S02]  /*5dc0*/  FMNMX.FTZ R3, R37, R3, !PT ;  /* 0x0000000325037209 */ /* 0x000fe40007810000 */
[----:B------:R-:W-:Y:S02]  /*5dd0*/  FSEL R11, R46, -INF , !P0 ;  /* 0xff8000002e0b7808 */ /* 0x000fe40004000000 */
[----:B------:R-:W-:Y:S02]  /*5de0*/  LOP3.LUT P0, RZ, R204, 0x200, RZ, 0xc0, !PT ;  /* 0x00000200ccff7812 */ /* 0x000fe4000780c0ff */
[----:B------:R-:W-:Y:S02]  /*5df0*/  FMNMX.FTZ R3, R39, R3, !PT ;  /* 0x0000000327037209 */ /* 0x000fe40007810000 */
[----:B------:R-:W-:-:S02]  /*5e00*/  ISETP.GT.AND P0, PT, R0, 0x9, !P0 ;  /* 0x000000090000780c */ /* 0x000fc40004704270 */
[----:B------:R-:W-:Y:S02]  /*5e10*/  FMNMX.FTZ R3, R44, R3, !PT ;  /* 0x000000032c037209 */ /* 0x000fe40007810000 */
[----:B------:R-:W-:Y:S02]  /*5e20*/  ISETP.LT.OR P0, PT, R2, 0xa, P0 ;  /* 0x0000000a0200780c */ /* 0x000fe40000701670 */
[----:B------:R-:W-:Y:S02]  /*5e30*/  FMNMX.FTZ R3, R48, R3, !PT ;  /* 0x0000000330037209 */ /* 0x000fe40007810000 */
[----:B------:R-:W-:Y:S02]  /*5e40*/  FSEL R32, R47, -INF , !P0 ;  /* 0xff8000002f207808 */ /* 0x000fe40004000000 */
[----:B------:R-:W-:Y:S02]  /*5e50*/  LOP3.LUT P0, RZ, R204, 0x100, RZ, 0xc0, !PT ;  /* 0x00000100ccff7812 */ /* 0x000fe4000780c0ff */
[----:B------:R-:W-:-:S02]  /*5e60*/  FMNMX.FTZ R3, R94, R3, !PT ;  /* 0x000000035e037209 */ /* 0x000fc40007810000 */
[----:B------:R-:W-:Y:S02]  /*5e70*/  ISETP.GT.AND P0, PT, R0, 0x10, !P0 ;  /* 0x000000100000780c */ /* 0x000fe40004704270 */
[----:B------:R-:W-:Y:S02]  /*5e80*/  FMNMX.FTZ R3, R126, R3, !PT ;  /* 0x000000037e037209 */ /* 0x000fe40007810000 */
[----:B------:R-:W-:Y:S02]  /*5e90*/  ISETP.LT.OR P0, PT, R2, 0x11, P0 ;  /* 0x000000110200780c */ /* 0x000fe40000701670 */
[----:B------:R-:W-:Y:S02]  /*5ea0*/  FMNMX.FTZ R3, R127, R3, !PT ;  /* 0x000000037f037209 */ /* 0x000fe40007810000 */
[----:B------:R-:W-:Y:S02]  /*5eb0*/  FSEL R60, R114, -INF , !P0 ;  /* 0xff800000723c7808 */ /* 0x000fe40004000000 */
[----:B------:R-:W-:-:S02]  /*5ec0*/  LOP3.LUT P0, RZ, R204, 0x80, RZ, 0xc0, !PT ;  /* 0x00000080ccff7812 */ /* 0x000fc4000780c0ff */
[----:B------:R-:W-:Y:S02]  /*5ed0*/  FMNMX.FTZ R3, R128, R3, !PT ;  /* 0x0000000380037209 */ /* 0x000fe40007810000 */
[----:B------:R-:W-:Y:S02]  /*5ee0*/  ISETP.GT.AND P0, PT, R0, 0x11, !P0 ;  /* 0x000000110000780c */ /* 0x000fe40004704270 */
[----:B------:R-:W-:Y:S02]  /*5ef0*/  FMNMX.FTZ R3, R129, R3, !PT ;  /* 0x0000000381037209 */ /* 0x000fe40007810000 */
[----:B------:R-:W-:Y:S02]  /*5f00*/  ISETP.LT.OR P0, PT, R2, 0x12, P0 ;  /* 0x000000120200780c */ /* 0x000fe40000701670 */
[----:B------:R-:W-:Y:S02]  /*5f10*/  FMNMX.FTZ R3, R153, R3, !PT ;  /* 0x0000000399037209 */ /* 0x000fe40007810000 */
[----:B------:R-:W-:-:S02]  /*5f20*/  FSEL R62, R115, -INF , !P0 ;  /* 0xff800000733e7808 */ /* 0x000fc40004000000 */
[----:B------:R-:W-:Y:S02]  /*5f30*/  LOP3.LUT P0, RZ, R204, 0x20, RZ, 0xc0, !PT ;  /* 0x00000020ccff7812 */ /* 0x000fe4000780c0ff */
[----:B------:R-:W-:Y:S02]  /*5f40*/  FMNMX.FTZ R3, R152, R3, !PT ;  /* 0x0000000398037209 */ /* 0x000fe40007810000 */
[----:B------:R-:W-:Y:S02]  /*5f50*/  ISETP.GT.AND P0, PT, R0, 0x18, !P0 ;  /* 0x000000180000780c */ /* 0x000fe40004704270 */
[----:B------:R-:W-:Y:S02]  /*5f60*/  FMNMX.FTZ R3, R151, R3, !PT ;  /* 0x0000000397037209 */ /* 0x000fe40007810000 */
[----:B------:R-:W-:Y:S02]  /*5f70*/  ISETP.LT.OR P0, PT, R2, 0x19, P0 ;  /* 0x000000190200780c */ /* 0x000fe40000701670 */
[----:B------:R-:W-:-:S02]  /*5f80*/  FMNMX.FTZ R3, R150, R3, !PT ;  /* 0x0000000396037209 */ /* 0x000fc40007810000 */
[----:B------:R-:W-:Y:S02]  /*5f90*/  FSEL R63, R98, -INF , !P0 ;  /* 0xff800000623f7808 */ /* 0x000fe40004000000 */
[----:B------:R-:W-:Y:S02]  /*5fa0*/  LOP3.LUT P0, RZ, R204, 0x10, RZ, 0xc0, !PT ;  /* 0x00000010ccff7812 */ /* 0x000fe4000780c0ff */
[----:B------:R-:W-:Y:S02]  /*5fb0*/  FMNMX.FTZ R3, R161, R3, !PT ;  /* 0x00000003a1037209 */ /* 0x000fe40007810000 */
        /* <DEDUP_REMOVED lines=38> */
[C---:B------:R-:W-:Y:S02]  /*6220*/  ISETP.GT.AND P0, PT, R0.reuse, 0x41, !P1 ;  /* 0x000000410000780c */ /* 0x040fe40004f04270 */
[----:B------:R-:W-:Y:S02]  /*6230*/  ISETP.GT.AND P1, PT, R0, RZ, !P5 ;  /* 0x000000ff0000720c */ /* 0x000fe40006f24270 */
[C---:B------:R-:W-:Y:S02]  /*6240*/  ISETP.LT.OR P0, PT, R2.reuse, 0x42, P0 ;  /* 0x000000420200780c */ /* 0x040fe40000701670 */
[----:B------:R-:W-:Y:S02]  /*6250*/  ISETP.LT.OR P1, PT, R2, 0x1, P1 ;  /* 0x000000010200780c */ /* 0x000fe40000f21670 */
[----:B------:R-:W-:-:S02]  /*6260*/  FSEL R156, R103, -INF , !P0 ;  /* 0xff800000679c7808 */ /* 0x000fc40004000000 */
[----:B------:R-:W-:Y:S02]  /*6270*/  ISETP.GT.AND P0, PT, R0, 0x1, !P3 ;  /* 0x000000010000780c */ /* 0x000fe40005f04270 */
[----:B------:R-:W-:Y:S02]  /*6280*/  FSEL R9, R118, -INF , !P1 ;  /* 0xff80000076097808 */ /* 0x000fe40004800000 */
[----:B------:R-:W-:-:S04]  /*6290*/  ISETP.LT.OR P0, PT, R2, 0x2, P0 ;  /* 0x000000020200780c */ /* 0x000fc80000701670 */
[----:B------:R-:W-:Y:S02]  /*62a0*/  FSEL R10, R119, -INF , !P0 ;  /* 0xff800000770a7808 */ /* 0x000fe40004000000 */
[----:B------:R-:W-:Y:S02]  /*62b0*/  ISETP.GT.AND P0, PT, R0, 0x48, !P4 ;  /* 0x000000480000780c */ /* 0x000fe40006704270 */
[----:B------:R-:W-:Y:S02]  /*62c0*/  FMNMX.FTZ R7, R9, R10, !PT ;  /* 0x0000000a09077209 */ /* 0x000fe40007810000 */
[----:B------:R-:W-:Y:S02]  /*62d0*/  ISETP.LT.OR P0, PT, R2, 0x49, P0 ;  /* 0x000000490200780c */ /* 0x000fe40000701670 */
[----:B------:R-:W-:Y:S02]  /*62e0*/  FMNMX.FTZ R7, R11, R7, !PT ;  /* 0x000000070b077209 */ /* 0x000fe40007810000 */
[----:B------:R-:W-:-:S02]  /*62f0*/  FSEL R155, R82, -INF , !P0 ;  /* 0xff800000529b7808 */ /* 0x000fc40004000000 */
[----:B------:R-:W-:Y:S02]  /*6300*/  ISETP.GT.AND P0, PT, R0, 0x49, !P6 ;  /* 0x000000490000780c */ /* 0x000fe40007704270 */
[----:B------:R-:W-:Y:S02]  /*6310*/  FMNMX.FTZ R0, R13, R16, !PT ;  /* 0x000000100d007209 */ /* 0x000fe40007810000 */
[----:B------:R-:W-:Y:S02]  /*6320*/  ISETP.LT.OR P0, PT, R2, 0x4a, P0 ;  /* 0x0000004a0200780c */ /* 0x000fe40000701670 */
        /* <DEDUP_REMOVED lines=50> */
[----:B------:R-:W-:-:S02]  /*6650*/  FSEL R154, R83, -INF , !P0 ;  /* 0xff800000539a7808 */ /* 0x000fc40004000000 */
[----:B------:R-:W-:Y:S02]  /*6660*/  FMNMX.FTZ R4, R167, R4, !PT ;  /* 0x00000004a7047209 */ /* 0x000fe40007810000 */
[----:B------:R-:W-:Y:S02]  /*6670*/  FMNMX.FTZ R2, R159, R0, !PT ;  /* 0x000000009f027209 */ /* 0x000fe40007810000 */
[----:B------:R-:W-:Y:S02]  /*6680*/  FMNMX.FTZ R7, R155, R7, !PT ;  /* 0x000000079b077209 */ /* 0x000fe40007810000 */
[----:B------:R-:W-:Y:S02]  /*6690*/  FMNMX.FTZ R0, R166, R4, !PT ;  /* 0x00000004a6007209 */ /* 0x000fe40007810000 */
[----:B------:R-:W-:Y:S02]  /*66a0*/  FMNMX.FTZ R5, R162, R3, !PT ;  /* 0x00000003a2057209 */ /* 0x000fe40007810000 */
[----:B------:R-:W-:-:S02]  /*66b0*/  FMNMX.FTZ R6, R158, R2, !PT ;  /* 0x000000029e067209 */ /* 0x000fc40007810000 */
[----:B------:R-:W-:Y:S01]  /*66c0*/  FMNMX.FTZ R7, R154, R7, !PT ;  /* 0x000000079a077209 */ /* 0x000fe20007810000 */
[----:B------:R-:W-:Y:S05]  /*66d0*/  BRA.DIV ~URZ, `(.L_x_652) ;  /* 0x00014fa27f007947 */ /* 0x000fea000b800000 */
[----:B------:R1:W2:Y:S02]  /*66e0*/  SHFL.BFLY PT, R2, R0, 0x2, 0x1f ;  /* 0x0c401f0000027f89 */ /* 0x0002a400000e0000 */
.L_x_827:
[----:B--2---:R-:W-:Y:S01]  /*66f0*/  FMNMX.FTZ R4, R0, R2, !PT ;  /* 0x0000000200047209 */ /* 0x004fe20007810000 */
[----:B------:R-:W-:Y:S05]  /*6700*/  BRA.DIV ~URZ, `(.L_x_653) ;  /* 0x00014fd27f007947 */ /* 0x000fea000b800000 */
[----:B-1----:R-:W1:Y:S04]  /*6710*/  SHFL.BFLY PT, R0, R5, 0x2, 0x1f ;  /* 0x0c401f0005007f89 */ /* 0x002e6800000e0000 */
[----:B------:R-:W2:Y:S04]  /*6720*/  SHFL.BFLY PT, R2, R6, 0x2, 0x1f ;  /* 0x0c401f0006027f89 */ /* 0x000ea800000e0000 */
[----:B---34-:R-:W3:Y:S04]  /*6730*/  SHFL.BFLY PT, R8, R7, 0x2, 0x1f ;  /* 0x0c401f0007087f89 */ /* 0x018ee800000e0000 */
        /* <DEDUP_REMOVED lines=10> */
.L_x_828:
[C---:B------:R-:W-:Y:S01]  /*67e0*/  FMUL.FTZ R0, R97.reuse, c[0x0][0x2d0] ;  /* 0x0000b40061007a20 */ /* 0x040fe20000410000 */
[----:B------:R-:W-:Y:S01]  /*67f0*/  FSETP.NEU.FTZ.AND P0, PT, R97, -INF , PT ;  /* 0xff8000006100780b */ /* 0x000fe20003f1d000 */
[----:B------:R-:W-:Y:S01]  /*6800*/  FMUL.FTZ R3, R96, c[0x0][0x2d0] ;  /* 0x0000b40060037a20 */ /* 0x000fe20000410000 */
[----:B----4-:R-:W-:Y:S01]  /*6810*/  FMNMX.FTZ R61, R8, R7, !PT ;  /* 0x00000007083d7209 */ /* 0x010fe20007810000 */
[----:B------:R-:W-:Y:S01]  /*6820*/  FMUL.FTZ R2, R95, c[0x0][0x2d0] ;  /* 0x0000b4005f027a20 */ /* 0x000fe20000410000 */
[----:B------:R-:W-:Y:S01]  /*6830*/  FSEL R4, R0, RZ, P0 ;  /* 0x000000ff00047208 */ /* 0x000fe20000000000 */
[----:B------:R-:W-:Y:S01]  /*6840*/  WARPSYNC 0xffffffff ;  /* 0xffffffff00007948 */ /* 0x000fe20003800000 */
[----:B------:R-:W-:Y:S01]  /*6850*/  FSETP.NEU.FTZ.AND P0, PT, R96, -INF , PT ;  /* 0xff8000006000780b */ /* 0x000fe20003f1d000 */
[----:B------:R-:W-:Y:S02]  /*6860*/  LDSM.16.MT88.4 R28, [R189] ;  /* 0x00000000bd1c783b */ /* 0x000fe40000004200 */
[----:B------:R-:W-:Y:S01]  /*6870*/  FFMA.FTZ R0, R14, c[0x0][0x2d0], -R4 ;  /* 0x0000b4000e007a23 */ /* 0x000fe20000010804 */
[----:B------:R-:W-:Y:S01]  /*6880*/  FSEL R3, R3, RZ, P0 ;  /* 0x000000ff03037208 */ /* 0x000fe20000000000 */
[----:B------:R-:W-:Y:S01]  /*6890*/  LDSM.16.MT88.4 R24, [R193] ;  /* 0x00000000c118783b */ /* 0x000fe20000004200 */
[----:B------:R-:W-:Y:S01]  /*68a0*/  FSETP.NEU.FTZ.AND P0, PT, R95, -INF , PT ;  /* 0xff8000005f00780b */ /* 0x000fe20003f1d000 */
[----:B------:R1:W-:Y:S03]  /*68b0*/  MUFU.EX2 R225, R0 ;  /* 0x0000000000e17308 */ /* 0x0003e60000000800 */
[----:B------:R-:W-:-:S02]  /*68c0*/  FSEL R2, R2, RZ, P0 ;  /* 0x000000ff02027208 */ /* 0x000fc40000000000 */
[----:B------:R-:W-:-:S03]  /*68d0*/  FSETP.NEU.FTZ.AND P0, PT, R61, -INF , PT ;  /* 0xff8000003d00780b */ /* 0x000fc60003f1d000 */
[----:B------:R-:W-:-:S04]  /*68e0*/  FFMA.FTZ R5, R36, c[0x0][0x2d0], -R2 ;  /* 0x0000b40024057a23 */ /* 0x000fc80000010802 */
[----:B------:R2:W-:Y:S01]  /*68f0*/  MUFU.EX2 R218, R5 ;  /* 0x0000000500da7308 */ /* 0x0005e20000000800 */
[----:B-1----:R-:W-:-:S07]  /*6900*/  FFMA.FTZ R0, R15, c[0x0][0x2d0], -R4 ;  /* 0x0000b4000f007a23 */ /* 0x002fce0000010804 */
[----:B------:R1:W4:Y:S01]  /*6910*/  MUFU.EX2 R223, R0 ;  /* 0x0000000000df7308 */ /* 0x0003220000000800 */
[----:B--2---:R-:W-:-:S07]  /*6920*/  FFMA.FTZ R5, R37, c[0x0][0x2d0], -R2 ;  /* 0x0000b40025057a23 */ /* 0x004fce0000010802 */
[----:B------:R-:W-:Y:S01]  /*6930*/  MUFU.EX2 R232, R5 ;  /* 0x0000000500e87308 */ /* 0x000fe20000000800 */
[----:B-1----:R-:W-:Y:S01]  /*6940*/  FFMA.FTZ R0, R17, c[0x0][0x2d0], -R4 ;  /* 0x0000b40011007a23 */ /* 0x002fe20000010804 */
[----:B----4-:R-:W-:-:S06]  /*6950*/  F2FP.PACK_AB R12, R223, R225 ;  /* 0x000000e1df0c723e */ /* 0x010fcc00000000ff */
[----:B------:R1:W-:Y:S02]  /*6960*/  MUFU.EX2 R227, R0 ;  /* 0x0000000000e37308 */ /* 0x0003e40000000800 */
[----:B-1----:R-:W-:-:S06]  /*6970*/  FFMA.FTZ R0, R18, c[0x0][0x2d0], -R4 ;  /* 0x0000b40012007a23 */ /* 0x002fcc0000010804 */
[----:B------:R1:W2:Y:S02]  /*6980*/  MUFU.EX2 R243, R0 ;  /* 0x0000000000f37308 */ /* 0x0002a40000000800 */
[----:B-1----:R-:W-:Y:S01]  /*6990*/  FFMA.FTZ R0, R20, c[0x0][0x2d0], -R4 ;  /* 0x0000b40014007a23 */ /* 0x002fe20000010804 */
[----:B--2---:R-:W-:-:S05]  /*69a0*/  F2FP.PACK_AB R14, R243, R227 ;  /* 0x000000e3f30e723e */ /* 0x004fca00000000ff */
[----:B------:R1:W-:Y:S02]  /*69b0*/  MUFU.EX2 R246, R0 ;  /* 0x0000000000f67308 */ /* 0x0003e40000000800 */
[----:B-1----:R-:W-:-:S06]  /*69c0*/  FFMA.FTZ R0, R21, c[0x0][0x2d0], -R4 ;  /* 0x0000b40015007a23 */ /* 0x002fcc0000010804 */
[----:B------:R1:W-:Y:S02]  /*69d0*/  MUFU.EX2 R251, R0 ;  /* 0x0000000000fb7308 */ /* 0x0003e40000000800 */
[----:B-1----:R-:W-:Y:S02]  /*69e0*/  FFMA.FTZ R0, R22, c[0x0][0x2d0], -R4 ;  /* 0x0000b40016007a23 */ /* 0x002fe40000010804 */
[----:B------:R-:W-:Y:S04]  /*69f0*/  LDSM.16.MT88.4 R20, [R190] ;  /* 0x00000000be14783b */ /* 0x000fe80000004200 */
[----:B------:R1:W-:Y:S02]  /*6a00*/  MUFU.EX2 R252, R0 ;  /* 0x0000000000fc7308 */ /* 0x0003e40000000800 */
[----:B-1----:R-:W-:-:S06]  /*6a10*/  FFMA.FTZ R0, R13, c[0x0][0x2d0], -R3 ;  /* 0x0000b4000d007a23 */ /* 0x002fcc0000010803 */
[----:B------:R1:W-:Y:S02]  /*6a20*/  MUFU.EX2 R221, R0 ;  /* 0x0000000000dd7308 */ /* 0x0003e40000000800 */
[----:B-1----:R-:W-:-:S06]  /*6a30*/  FFMA.FTZ R0, R16, c[0x0][0x2d0], -R3 ;  /* 0x0000b40010007a23 */ /* 0x002fcc0000010803 */
[----:B------:R1:W2:Y:S02]  /*6a40*/  MUFU.EX2 R219, R0 ;  /* 0x0000000000db7308 */ /* 0x0002a40000000800 */
[--C-:B-1----:R-:W-:Y:S01]  /*6a50*/  FFMA.FTZ R0, R19, c[0x0][0x2d0], -R3.reuse ;  /* 0x0000b40013007a23 */ /* 0x102fe20000010803 */
[----:B--2---:R-:W-:Y:S01]  /*6a60*/  F2FP.PACK_AB R13, R219, R221 ;  /* 0x000000dddb0d723e */ /* 0x004fe200000000ff */
[----:B------:R-:W1:Y:S04]  /*6a70*/  LDSM.16.MT88.4 R16, [R192] ;  /* 0x00000000c010783b */ /* 0x000e680000004200 */
[----:B------:R2:W-:Y:S02]  /*6a80*/  MUFU.EX2 R222, R0 ;  /* 0x0000000000de7308 */ /* 0x0005e40000000800 */
[----:B--2---:R-:W-:-:S06]  /*6a90*/  FFMA.FTZ R0, R35, c[0x0][0x2d0], -R3 ;  /* 0x0000b40023007a23 */ /* 0x004fcc0000010803 */
[----:B------:R2:W4:Y:S02]  /*6aa0*/  MUFU.EX2 R239, R0 ;  /* 0x0000000000ef7308 */ /* 0x0005240000000800 */
[----:B--2---:R-:W-:Y:S01]  /*6ab0*/  FFMA.FTZ R0, R33, c[0x0][0x2d0], -R2 ;  /* 0x0000b40021007a23 */ /* 0x004fe20000010802 */
[----:B----4-:R-:W-:-:S05]  /*6ac0*/  F2FP.PACK_AB R15, R239, R222 ;  /* 0x000000deef0f723e */ /* 0x010fca00000000ff */
[----:B------:R2:W-:Y:S02]  /*6ad0*/  MUFU.EX2 R216, R0 ;  /* 0x0000000000d87308 */ /* 0x0005e40000000800 */
[C---:B-1----:R-:W-:Y:S08]  /*6ae0*/  HMMA.16816.F32 R88, R12.reuse, R16, RZ ;  /* 0x000000100c58723c */ /* 0x042ff000000018ff */
[----:B------:R-:W-:Y:S01]  /*6af0*/  HMMA.16816.F32 R68, R12, R18, RZ ;  /* 0x000000120c44723c */ /* 0x000fe200000018ff */
[----:B--2---:R-:W-:-:S04]  /*6b00*/  FFMA.FTZ R0, R34, c[0x0][0x2d0], -R2 ;  /* 0x0000b40022007a23 */ /* 0x004fc80000010802 */
[----:B------:R1:W2:Y:S03]  /*6b10*/  MUFU.EX2 R215, R0 ;  /* 0x0000000000d77308 */ /* 0x0002a60000000800 */
[C---:B------:R-:W-:Y:S08]  /*6b20*/  HMMA.16816.F32 R104, R12.reuse, R20, RZ ;  /* 0x000000140c68723c */ /* 0x040ff000000018ff */
[----:B------:R-:W-:Y:S01]  /*6b30*/  HMMA.16816.F32 R84, R12, R22, RZ ;  /* 0x000000160c54723c */ /* 0x000fe200000018ff */
[----:B-1----:R-:W-:Y:S01]  /*6b40*/  FMUL.FTZ R0, R61, c[0x0][0x2d0] ;  /* 0x0000b4003d007a20 */ /* 0x002fe20000410000 */
[----:B--2---:R-:W-:-:S06]  /*6b50*/  F2FP.PACK_AB R8, R215, R216 ;  /* 0x000000d8d708723e */ /* 0x004fcc00000000ff */
[----:B------:R-:W-:Y:S01]  /*6b60*/  HMMA.16816.F32 R72, R12, R28, RZ ;  /* 0x0000001c0c48723c */ /* 0x000fe200000018ff */
[----:B------:R-:W-:-:S05]  /*6b70*/  FSEL R0, R0, RZ, P0 ;  /* 0x000000ff00007208 */ /* 0x000fca0000000000 */
[--C-:B------:R-:W-:Y:S02]  /*6b80*/  FFMA.FTZ R5, R9, c[0x0][0x2d0], -R0.reuse ;  /* 0x0000b40009057a23 */ /* 0x100fe40000010800 */
[C---:B------:R-:W-:Y:S01]  /*6b90*/  HMMA.16816.F32 R80, R12.reuse, R30, RZ ;  /* 0x0000001e0c50723c */ /* 0x040fe200000018ff */
[--C-:B------:R-:W-:Y:S01]  /*6ba0*/  FFMA.FTZ R6, R63, c[0x0][0x2d0], -R0.reuse ;  /* 0x0000b4003f067a23 */ /* 0x100fe20000010800 */
[----:B------:R1:W-:Y:S06]  /*6bb0*/  MUFU.EX2 R220, R5 ;  /* 0x0000000500dc7308 */ /* 0x0003ec0000000800 */
[C---:B------:R-:W-:Y:S02]  /*6bc0*/  HMMA.16816.F32 R76, R12.reuse, R24, RZ ;  /* 0x000000180c4c723c */ /* 0x040fe400000018ff */
[----:B------:R2:W-:Y:S06]  /*6bd0*/  MUFU.EX2 R234, R6 ;  /* 0x0000000600ea7308 */ /* 0x0005ec0000000800 */
[----:B------:R-:W-:Y:S01]  /*6be0*/  HMMA.16816.F32 R100, R12, R26, RZ ;  /* 0x0000001a0c64723c */ /* 0x000fe200000018ff */
[----:B-1----:R-:W-:Y:S01]  /*6bf0*/  FFMA.FTZ R5, R10, c[0x0][0x2d0], -R0 ;  /* 0x0000b4000a057a23 */ /* 0x002fe20000010800 */
[----:B------:R-:W-:-:S03]  /*6c00*/  F2FP.PACK_AB R10, R232, R218 ;  /* 0x000000dae80a723e */ /* 0x000fc600000000ff */
[----:B------:R1:W4:Y:S02]  /*6c10*/  MUFU.EX2 R217, R5 ;  /* 0x0000000500d97308 */ /* 0x0003240000000800 */
[----:B------:R-:W-:Y:S01]  /*6c20*/  F2FP.PACK_AB R12, R251, R246 ;  /* 0x000000f6fb0c723e */ /* 0x000fe200000000ff */
[----:B--2---:R-:W-:-:S05]  /*6c30*/  FFMA.FTZ R6, R129, c[0x0][0x2d0], -R2 ;  /* 0x0000b40081067a23 */ /* 0x004fca0000010802 */
        /* <DEDUP_REMOVED lines=14> */
[C---:B------:R-:W-:Y:S01]  /*6d20*/  HMMA.16816.F32 R64, R8.reuse, R30, RZ ;  /* 0x0000001e0840723c */ /* 0x040fe200000018ff */
[----:B------:R-:W2:Y:S07]  /*6d30*/  LDSM.16.MT88.4 R28, [R189+0x800] ;  /* 0x00080000bd1c783b */ /* 0x000eae0000004200 */
[----:B------:R-:W-:Y:S01]  /*6d40*/  HMMA.16816.F32 R56, R8, R26, RZ ;  /* 0x0000001a0838723c */ /* 0x000fe200000018ff */
[----:B-1----:R-:W-:-:S04]  /*6d50*/  FFMA.FTZ R5, R40, c[0x0][0x2d0], -R3 ;  /* 0x0000b40028057a23 */ /* 0x002fc80000010803 */
[----:B------:R1:W4:Y:S02]  /*6d60*/  MUFU.EX2 R245, R5 ;  /* 0x0000000500f57308 */ /* 0x0003240000000800 */
[----:B-1----:R-:W-:Y:S01]  /*6d70*/  FFMA.FTZ R5, R41, c[0x0][0x2d0], -R3 ;  /* 0x0000b40029057a23 */ /* 0x002fe20000010803 */
[----:B----4-:R-:W-:-:S05]  /*6d80*/  F2FP.PACK_AB R13, R245, R228 ;  /* 0x000000e4f50d723e */ /* 0x010fca00000000ff */
[----:B------:R1:W-:Y:S02]  /*6d90*/  MUFU.EX2 R244, R5 ;  /* 0x0000000500f47308 */ /* 0x0003e40000000800 */
[----:B-1----:R-:W-:Y:S02]  /*6da0*/  FFMA.FTZ R5, R42, c[0x0][0x2d0], -R3 ;  /* 0x0000b4002a057a23 */ /* 0x002fe40000010803 */
[C---:B------:R-:W-:Y:S01]  /*6db0*/  HMMA.16816.F32 R40, R8.reuse, R24, RZ ;  /* 0x000000180828723c */ /* 0x040fe200000018ff */
[----:B------:R-:W1:Y:S03]  /*6dc0*/  LDSM.16.MT88.4 R24, [R190+0x800] ;  /* 0x00080000be18783b */ /* 0x000e660000004200 */
[----:B------:R4:W5:Y:S02]  /*6dd0*/  MUFU.EX2 R247, R5 ;  /* 0x0000000500f77308 */ /* 0x0009640000000800 */
[--C-:B----4-:R-:W-:Y:S01]  /*6de0*/  FFMA.FTZ R5, R39, c[0x0][0x2d0], -R2.reuse ;  /* 0x0000b40027057a23 */ /* 0x110fe20000010802 */
[----:B-----5:R-:W-:Y:S01]  /*6df0*/  F2FP.PACK_AB R15, R247, R244 ;  /* 0x000000f4f70f723e */ /* 0x020fe200000000ff */
[----:B------:R-:W-:Y:S01]  /*6e00*/  HMMA.16816.F32 R36, R8, R16, RZ ;  /* 0x000000100824723c */ /* 0x000fe200000018ff */
[----:B------:R-:W4:Y:S03]  /*6e10*/  LDSM.16.MT88.4 R16, [R192+0x800] ;  /* 0x00080000c010783b */ /* 0x000f260000004200 */
[----:B------:R5:W-:Y:S04]  /*6e20*/  MUFU.EX2 R226, R5 ;  /* 0x0000000500e27308 */ /* 0x000be80000000800 */
[----:B--2---:R-:W-:Y:S01]  /*6e30*/  HMMA.16816.F32 R72, R12, R28, R72 ;  /* 0x0000001c0c48723c */ /* 0x004fe20000001848 */
[----:B-----5:R-:W-:-:S07]  /*6e40*/  FFMA.FTZ R5, R44, c[0x0][0x2d0], -R2 ;  /* 0x0000b4002c057a23 */ /* 0x020fce0000010802 */
[----:B------:R-:W-:Y:S01]  /*6e50*/  HMMA.16816.F32 R44, R8, R20, RZ ;  /* 0x00000014082c723c */ /* 0x000fe200000018ff */
[----:B------:R2:W5:Y:S07]  /*6e60*/  MUFU.EX2 R241, R5 ;  /* 0x0000000500f17308 */ /* 0x00056e0000000800 */
[----:B-1----:R-:W-:Y:S01]  /*6e70*/  HMMA.16816.F32 R112, R12, R24, R104 ;  /* 0x000000180c70723c */ /* 0x002fe20000001868 */
[----:B--2---:R-:W-:-:S07]  /*6e80*/  FFMA.FTZ R5, R48, c[0x0][0x2d0], -R2 ;  /* 0x0000b40030057a23 */ /* 0x004fce0000010802 */
[----:B------:R-:W-:Y:S01]  /*6e90*/  HMMA.16816.F32 R48, R8, R22, RZ ;  /* 0x000000160830723c */ /* 0x000fe200000018ff */
[----:B------:R-:W1:Y:S01]  /*6ea0*/  LDSM.16.MT88.4 R20, [R193+0x800] ;  /* 0x00080000c114783b */ /* 0x000e620000004200 */
[----:B------:R2:W-:Y:S05]  /*6eb0*/  MUFU.EX2 R240, R5 ;  /* 0x0000000500f07308 */ /* 0x0005ea0000000800 */
[----:B-----5:R-:W-:Y:S01]  /*6ec0*/  F2FP.PACK_AB R8, R241, R226 ;  /* 0x000000e2f108723e */ /* 0x020fe200000000ff */
[C---:B----4-:R-:W-:Y:S08]  /*6ed0*/  HMMA.16816.F32 R88, R12.reuse, R16, R88 ;  /* 0x000000100c58723c */ /* 0x050ff00000001858 */
[----:B------:R-:W-:Y:S01]  /*6ee0*/  HMMA.16816.F32 R68, R12, R18, R68 ;  /* 0x000000120c44723c */ /* 0x000fe20000001844 */
[----:B--2---:R-:W-:-:S04]  /*6ef0*/  FFMA.FTZ R5, R94, c[0x0][0x2d0], -R2 ;  /* 0x0000b4005e057a23 */ /* 0x004fc80000010802 */
[----:B------:R2:W4:Y:S02]  /*6f00*/  MUFU.EX2 R242, R5 ;  /* 0x0000000500f27308 */ /* 0x0005240000000800 */
[--C-:B--2---:R-:W-:Y:S01]  /*6f10*/  FFMA.FTZ R5, R60, c[0x0][0x2d0], -R0.reuse ;  /* 0x0000b4003c057a23 */ /* 0x104fe20000010800 */
[----:B----4-:R-:W-:Y:S01]  /*6f20*/  F2FP.PACK_AB R10, R242, R240 ;  /* 0x000000f0f20a723e */ /* 0x010fe200000000ff */
[C---:B-1----:R-:W-:Y:S04]  /*6f30*/  HMMA.16816.F32 R116, R12.reuse, R20, R76 ;  /* 0x000000140c74723c */ /* 0x042fe8000000184c */
[----:B------:R1:W-:Y:S04]  /*6f40*/  MUFU.EX2 R229, R5 ;  /* 0x0000000500e57308 */ /* 0x0003e80000000800 */
[C---:B------:R-:W-:Y:S08]  /*6f50*/  HMMA.16816.F32 R100, R12.reuse, R22, R100 ;  /* 0x000000160c64723c */ /* 0x040ff00000001864 */
[----:B------:R-:W-:Y:S01]  /*6f60*/  HMMA.16816.F32 R76, R12, R26, R84 ;  /* 0x0000001a0c4c723c */ /* 0x000fe20000001854 */
[----:B-1----:R-:W-:-:S04]  /*6f70*/  FFMA.FTZ R5, R62, c[0x0][0x2d0], -R0 ;  /* 0x0000b4003e057a23 */ /* 0x002fc80000010800 */
[----:B------:R1:W2:Y:S02]  /*6f80*/  MUFU.EX2 R230, R5 ;  /* 0x0000000500e67308 */ /* 0x0002a40000000800 */
[----:B-1----:R-:W-:Y:S01]  /*6f90*/  FFMA.FTZ R5, R93, c[0x0][0x2d0], -R0 ;  /* 0x0000b4005d057a23 */ /* 0x002fe20000010800 */
[----:B--2---:R-:W-:-:S05]  /*6fa0*/  F2FP.PACK_AB R9, R230, R229 ;  /* 0x000000e5e609723e */ /* 0x004fca00000000ff */
[----:B------:R1:W2:Y:S02]  /*6fb0*/  MUFU.EX2 R235, R5 ;  /* 0x0000000500eb7308 */ /* 0x0002a40000000800 */
[----:B-1----:R-:W-:Y:S01]  /*6fc0*/  FFMA.FTZ R5, R137, c[0x0][0x2d0], -R4 ;  /* 0x0000b40089057a23 */ /* 0x002fe20000010804 */
[----:B--2---:R-:W-:-:S05]  /*6fd0*/  F2FP.PACK_AB R11, R235, R234 ;  /* 0x000000eaeb0b723e */ /* 0x004fca00000000ff */
[----:B------:R1:W-:Y:S02]  /*6fe0*/  MUFU.EX2 R210, R5 ;  /* 0x0000000500d27308 */ /* 0x0003e40000000800 */
[C---:B------:R-:W-:Y:S08]  /*6ff0*/  HMMA.16816.F32 R108, R8.reuse, R16, R36 ;  /* 0x00000010086c723c */ /* 0x040ff00000001824 */
[----:B------:R-:W-:Y:S01]  /*7000*/  HMMA.16816.F32 R32, R8, R18, R32 ;  /* 0x000000120820723c */ /* 0x000fe20000001820 */
[----:B------:R-:W2:Y:S01]  /*7010*/  LDSM.16.MT88.4 R16, [R189+0x1000] ;  /* 0x00100000bd10783b */ /* 0x000ea20000004200 */
[----:B-1----:R-:W-:-:S04]  /*7020*/  FFMA.FTZ R5, R136, c[0x0][0x2d0], -R4 ;  /* 0x0000b40088057a23 */ /* 0x002fc80000010804 */
[----:B------:R1:W4:Y:S02]  /*7030*/  MUFU.EX2 R212, R5 ;  /* 0x0000000500d47308 */ /* 0x0003240000000800 */
[C---:B------:R-:W-:Y:S08]  /*7040*/  HMMA.16816.F32 R120, R8.reuse, R20, R40 ;  /* 0x000000140878723c */ /* 0x040ff00000001828 */
[----:B------:R-:W-:Y:S01]  /*7050*/  HMMA.16816.F32 R52, R8, R28, R52 ;  /* 0x0000001c0834723c */ /* 0x000fe20000001834 */
[----:B-1----:R-:W-:-:S07]  /*7060*/  FFMA.FTZ R5, R135, c[0x0][0x2d0], -R4 ;  /* 0x0000b40087057a23 */ /* 0x002fce0000010804 */
[-C--:B------:R-:W-:Y:S01]  /*7070*/  HMMA.16816.F32 R40, R12, R30.reuse, R80 ;  /* 0x0000001e0c28723c */ /* 0x080fe20000001850 */
[----:B------:R1:W-:Y:S06]  /*7080*/  MUFU.EX2 R213, R5 ;  /* 0x0000000500d57308 */ /* 0x0003ec0000000800 */
[----:B----4-:R-:W-:Y:S01]  /*7090*/  F2FP.PACK_AB R12, R212, R210 ;  /* 0x000000d2d40c723e */ /* 0x010fe200000000ff */
[C---:B------:R-:W-:Y:S08]  /*70a0*/  HMMA.16816.F32 R28, R8.reuse, R30, R64 ;  /* 0x0000001e081c723c */ /* 0x040ff00000001840 */
[----:B------:R-:W-:Y:S01]  /*70b0*/  HMMA.16816.F32 R104, R8, R24, R44 ;  /* 0x000000180868723c */ /* 0x000fe2000000182c */
[----:B-1----:R-:W-:-:S04]  /*70c0*/  FFMA.FTZ R5, R134, c[0x0][0x2d0], -R4 ;  /* 0x0000b40086057a23 */ /* 0x002fc80000010804 */
[----:B------:R1:W4:Y:S03]  /*70d0*/  MUFU.EX2 R214, R5 ;  /* 0x0000000500d67308 */ /* 0x0003260000000800 */
[C---:B------:R-:W-:Y:S01]  /*70e0*/  HMMA.16816.F32 R64, R8.reuse, R22, R56 ;  /* 0x000000160840723c */ /* 0x040fe20000001838 */
[----:B------:R-:W5:Y:S07]  /*70f0*/  LDSM.16.MT88.4 R20, [R190+0x1000] ;  /* 0x00100000be14783b */ /* 0x000f6e0000004200 */
[----:B------:R-:W-:Y:S01]  /*7100*/  HMMA.16816.F32 R36, R8, R26, R48 ;  /* 0x0000001a0824723c */ /* 0x000fe20000001830 */
[----:B------:R-:W3:Y:S01]  /*7110*/  LDSM.16.MT88.4 R24, [R193+0x1000] ;  /* 0x00100000c118783b */ /* 0x000ee20000004200 */
[----:B-1----:R-:W-:Y:S01]  /*7120*/  FFMA.FTZ R5, R133, c[0x0][0x2d0], -R3 ;  /* 0x0000b40085057a23 */ /* 0x002fe20000010803 */
[----:B----4-:R-:W-:-:S03]  /*7130*/  F2FP.PACK_AB R14, R214, R213 ;  /* 0x000000d5d60e723e */ /* 0x010fc600000000ff */
        /* <DEDUP_REMOVED lines=15> */
[C---:B-----5:R-:W-:Y:S08]  /*7230*/  HMMA.16816.F32 R44, R12.reuse, R22, R76 ;  /* 0x000000160c2c723c */ /* 0x060ff0000000184c */
[----:B---3--:R-:W-:Y:S01]  /*7240*/  HMMA.16816.F32 R56, R12, R24, R116 ;  /* 0x000000180c38723c */ /* 0x008fe20000001874 */
[----:B------:R-:W-:Y:S01]  /*7250*/  FFMA.FTZ R6, R142, c[0x0][0x2d0], -R3 ;  /* 0x0000b4008e067a23 */ /* 0x000fe20000010803 */
[----:B------:R-:W-:Y:S01]  /*7260*/  LDSM.16.MT88.4 R116, [R193+0x2000] ;  /* 0x00200000c174783b */ /* 0x000fe20000004200 */
[----:B-1----:R-:W-:Y:S01]  /*7270*/  FFMA.FTZ R5, R128, c[0x0][0x2d0], -R2 ;  /* 0x0000b40080057a23 */ /* 0x002fe20000010802 */
[----:B--2---:R-:W-:-:S04]  /*7280*/  F2FP.PACK_AB R8, R183, R182 ;  /* 0x000000b6b708723e */ /* 0x004fc800000000ff */
[----:B------:R-:W-:Y:S01]  /*7290*/  HMMA.16816.F32 R48, R12, R20, R112 ;  /* 0x000000140c30723c */ /* 0x000fe20000001870 */
        /* <DEDUP_REMOVED lines=18> */
[----:B------:R1:W3:Y:S02]  /*73c0*/  MUFU.EX2 R175, R5 ;  /* 0x0000000500af7308 */ /* 0x0002e40000000800 */
[-C--:B------:R-:W-:Y:S08]  /*73d0*/  HMMA.16816.F32 R80, R8, R26.reuse, R64 ;  /* 0x0000001a0850723c */ /* 0x080ff00000001840 */
[----:B------:R-:W-:Y:S01]  /*73e0*/  HMMA.16816.F32 R52, R12, R26, R100 ;  /* 0x0000001a0c34723c */ /* 0x000fe20000001864 */
[----:B-1----:R-:W-:-:S07]  /*73f0*/  FFMA.FTZ R5, R147, c[0x0][0x2d0], -R4 ;  /* 0x0000b40093057a23 */ /* 0x002fce0000010804 */
[----:B------:R-:W-:Y:S01]  /*7400*/  HMMA.16816.F32 R76, R8, R20, R104 ;  /* 0x00000014084c723c */ /* 0x000fe20000001868 */
[----:B------:R-:W4:Y:S01]  /*7410*/  LDL R147, [R1+0x38] ;  /* 0x0000380001937983 */ /* 0x000f220000100800 */
[----:B------:R1:W-:Y:S06]  /*7420*/  MUFU.EX2 R176, R5 ;  /* 0x0000000500b07308 */ /* 0x0003ec0000000800 */
[----:B--2---:R-:W-:Y:S01]  /*7430*/  HMMA.16816.F32 R28, R12, R18, R68 ;  /* 0x000000120c1c723c */ /* 0x004fe20000001844 */
[----:B-1----:R-:W-:-:S04]  /*7440*/  FFMA.FTZ R5, R146, c[0x0][0x2d0], -R4 ;  /* 0x0000b40092057a23 */ /* 0x002fc80000010804 */
[----:B------:R1:W-:Y:S03]  /*7450*/  MUFU.EX2 R177, R5 ;  /* 0x0000000500b17308 */ /* 0x0003e60000000800 */
[----:B------:R-:W-:Y:S01]  /*7460*/  HMMA.16816.F32 R40, R12, R16, R88 ;  /* 0x000000100c28723c */ /* 0x000fe20000001858 */
[----:B------:R-:W-:Y:S07]  /*7470*/  LDSM.16.MT88.4 R12, [R192+0x1800] ;  /* 0x00180000c00c783b */ /* 0x000fee0000004200 */
[----:B------:R-:W-:Y:S01]  /*7480*/  HMMA.16816.F32 R68, R8, R22, R36 ;  /* 0x000000160844723c */ /* 0x000fe20000001824 */
[----:B------:R-:W-:Y:S01]  /*7490*/  LDSM.16.MT88.4 R20, [R193+0x1800] ;  /* 0x00180000c114783b */ /* 0x000fe20000004200 */
[----:B-1----:R-:W-:-:S06]  /*74a0*/  FFMA.FTZ R5, R145, c[0x0][0x2d0], -R3 ;  /* 0x0000b40091057a23 */ /* 0x002fcc0000010803 */
[C---:B------:R-:W-:Y:S01]  /*74b0*/  HMMA.16816.F32 R88, R8.reuse, R24, R120 ;  /* 0x000000180858723c */ /* 0x040fe20000001878 */
[----:B------:R-:W1:Y:S01]  /*74c0*/  LDSM.16.MT88.4 R24, [R189+0x1800] ;  /* 0x00180000bd18783b */ /* 0x000e620000004200 */
[----:B------:R2:W-:Y:S06]  /*74d0*/  MUFU.EX2 R170, R5 ;  /* 0x0000000500aa7308 */ /* 0x0005ec0000000800 */
[C---:B------:R-:W-:Y:S02]  /*74e0*/  HMMA.16816.F32 R64, R8.reuse, R16, R108 ;  /* 0x000000100840723c */ /* 0x040fe4000000186c */
[----:B------:R-:W-:Y:S01]  /*74f0*/  MUFU.EX2 R173, R6 ;  /* 0x0000000600ad7308 */ /* 0x000fe20000000800 */
[----:B------:R-:W-:Y:S01]  /*7500*/  MOV R146, c[0x0][0x2c4] ;  /* 0x0000b10000927a02 */ /* 0x000fe20000000f00 */
[----:B------:R-:W-:Y:S04]  /*7510*/  LDSM.16.MT88.4 R108, [R189+0x2000] ;  /* 0x00200000bd6c783b */ /* 0x000fe80000004200 */
[----:B------:R-:W-:Y:S01]  /*7520*/  HMMA.16816.F32 R36, R8, R18, R32 ;  /* 0x000000120824723c */ /* 0x000fe20000001820 */
[----:B------:R-:W5:Y:S01]  /*7530*/  LDSM.16.MT88.4 R16, [R190+0x1800] ;  /* 0x00180000be10783b */ /* 0x000f620000004200 */
[----:B--2---:R-:W-:-:S04]  /*7540*/  FFMA.FTZ R5, R144, c[0x0][0x2d0], -R3 ;  /* 0x0000b40090057a23 */ /* 0x004fc80000010803 */
[----:B------:R2:W1:Y:S02]  /*7550*/  MUFU.EX2 R171, R5 ;  /* 0x0000000500ab7308 */ /* 0x0004640000000800 */
[----:B--2---:R-:W-:-:S06]  /*7560*/  FFMA.FTZ R5, R143, c[0x0][0x2d0], -R3 ;  /* 0x0000b4008f057a23 */ /* 0x004fcc0000010803 */
[----:B------:R2:W1:Y:S02]  /*7570*/  MUFU.EX2 R172, R5 ;  /* 0x0000000500ac7308 */ /* 0x0004640000000800 */
[----:B--2---:R-:W-:-:S06]  /*7580*/  FFMA.FTZ R5, R153, c[0x0][0x2d0], -R2 ;  /* 0x0000b40099057a23 */ /* 0x004fcc0000010802 */
[----:B------:R2:W-:Y:S02]  /*7590*/  MUFU.EX2 R93, R5 ;  /* 0x00000005005d7308 */ /* 0x0005e40000000800 */
[----:B--2---:R-:W-:-:S06]  /*75a0*/  FFMA.FTZ R5, R152, c[0x0][0x2d0], -R2 ;  /* 0x0000b40098057a23 */ /* 0x004fcc0000010802 */
[----:B------:R2:W-:Y:S02]  /*75b0*/  MUFU.EX2 R94, R5 ;  /* 0x00000005005e7308 */ /* 0x0005e40000000800 */
[----:B--2---:R-:W-:-:S06]  /*75c0*/  FFMA.FTZ R5, R151, c[0x0][0x2d0], -R2 ;  /* 0x0000b40097057a23 */ /* 0x004fcc0000010802 */
[----:B------:R2:W-:Y:S02]  /*75d0*/  MUFU.EX2 R98, R5 ;  /* 0x0000000500627308 */ /* 0x0005e40000000800 */
[----:B--2---:R-:W-:-:S06]  /*75e0*/  FFMA.FTZ R5, R150, c[0x0][0x2d0], -R2 ;  /* 0x0000b40096057a23 */ /* 0x004fcc0000010802 */
[----:B------:R2:W1:Y:S02]  /*75f0*/  MUFU.EX2 R99, R5 ;  /* 0x0000000500637308 */ /* 0x0004640000000800 */
[----:B--2---:R-:W-:-:S06]  /*7600*/  FFMA.FTZ R5, R141, c[0x0][0x2d0], -R0 ;  /* 0x0000b4008d057a23 */ /* 0x004fcc0000010800 */
[----:B------:R2:W-:Y:S02]  /*7610*/  MUFU.EX2 R60, R5 ;  /* 0x00000005003c7308 */ /* 0x0005e40000000800 */
[----:B--2---:R-:W-:-:S06]  /*7620*/  FFMA.FTZ R5, R140, c[0x0][0x2d0], -R0 ;  /* 0x0000b4008c057a23 */ /* 0x004fcc0000010800 */
[----:B------:R2:W1:Y:S02]  /*7630*/  MUFU.EX2 R62, R5 ;  /* 0x00000005003e7308 */ /* 0x0004640000000800 */
[----:B--2---:R-:W-:-:S06]  /*7640*/  FFMA.FTZ R5, R139, c[0x0][0x2d0], -R0 ;  /* 0x0000b4008b057a23 */ /* 0x004fcc0000010800 */
[----:B------:R2:W-:Y:S01]  /*7650*/  MUFU.EX2 R63, R5 ;  /* 0x00000005003f7308 */ /* 0x0005e20000000800 */
[----:B---3--:R-:W-:Y:S02]  /*7660*/  F2FP.PACK_AB R8, R175, R174 ;  /* 0x000000aeaf08723e */ /* 0x008fe400000000ff */
[----:B-1----:R-:W-:Y:S02]  /*7670*/  F2FP.PACK_AB R9, R171, R170 ;  /* 0x000000aaab09723e */ /* 0x002fe400000000ff */
[----:B------:R-:W-:Y:S01]  /*7680*/  F2FP.PACK_AB R10, R177, R176 ;  /* 0x000000b0b10a723e */ /* 0x000fe200000000ff */
[----:B--2---:R-:W-:-:S04]  /*7690*/  FFMA.FTZ R5, R138, c[0x0][0x2d0], -R0 ;  /* 0x0000b4008a057a23 */ /* 0x004fc80000010800 */
[----:B------:R1:W2:Y:S01]  /*76a0*/  MUFU.EX2 R92, R5 ;  /* 0x00000005005c7308 */ /* 0x0002a20000000800 */
[----:B------:R-:W-:Y:S02]  /*76b0*/  F2FP.PACK_AB R11, R173, R172 ;  /* 0x000000acad0b723e */ /* 0x000fe400000000ff */
[----:B------:R-:W-:-:S05]  /*76c0*/  F2FP.PACK_AB R6, R99, R98 ;  /* 0x000000626306723e */ /* 0x000fca00000000ff */
[----:B------:R-:W-:Y:S01]  /*76d0*/  HMMA.16816.F32 R84, R8, R24, R84 ;  /* 0x000000180854723c */ /* 0x000fe20000001854 */
[----:B------:R-:W-:-:S07]  /*76e0*/  FFMA.FTZ R32, R161, c[0x0][0x2d0], -R2 ;  /* 0x0000b400a1207a23 */ /* 0x000fce0000010802 */
[----:B------:R-:W-:Y:S01]  /*76f0*/  HMMA.16816.F32 R72, R8, R26, R72 ;  /* 0x0000001a0848723c */ /* 0x000fe20000001848 */
[----:B-1----:R-:W-:Y:S02]  /*7700*/  F2FP.PACK_AB R5, R62, R60 ;  /* 0x0000003c3e05723e */ /* 0x002fe400000000ff */
[----:B--2---:R-:W-:-:S05]  /*7710*/  F2FP.PACK_AB R7, R92, R63 ;  /* 0x0000003f5c07723e */ /* 0x004fca00000000ff */
[----:B------:R-:W-:Y:S01]  /*7720*/  HMMA.16816.F32 R56, R8, R20, R56 ;  /* 0x000000140838723c */ /* 0x000fe20000001838 */
[----:B------:R-:W-:-:S07]  /*7730*/  FFMA.FTZ R33, R160, c[0x0][0x2d0], -R2 ;  /* 0x0000b400a0217a23 */ /* 0x000fce0000010802 */
[----:B------:R-:W-:Y:S01]  /*7740*/  HMMA.16816.F32 R52, R8, R22, R52 ;  /* 0x000000160834723c */ /* 0x000fe20000001834 */
[----:B------:R-:W-:-:S07]  /*7750*/  FFMA.FTZ R34, R159, c[0x0][0x2d0], -R2 ;  /* 0x0000b4009f227a23 */ /* 0x000fce0000010802 */
[----:B-----5:R-:W-:Y:S01]  /*7760*/  HMMA.16816.F32 R48, R8, R16, R48 ;  /* 0x000000100830723c */ /* 0x020fe20000001830 */
[----:B------:R-:W-:-:S07]  /*7770*/  FFMA.FTZ R35, R158, c[0x0][0x2d0], -R2 ;  /* 0x0000b4009e237a23 */ /* 0x000fce0000010802 */
[C---:B------:R-:W-:Y:S08]  /*7780*/  HMMA.16816.F32 R44, R8.reuse, R18, R44 ;  /* 0x00000012082c723c */ /* 0x040ff0000000182c */
[C---:B------:R-:W-:Y:S08]  /*7790*/  HMMA.16816.F32 R40, R8.reuse, R12, R40 ;  /* 0x0000000c0828723c */ /* 0x040ff00000001828 */
[----:B------:R-:W-:Y:S07]  /*77a0*/  HMMA.16816.F32 R128, R8, R14, R28 ;  /* 0x0000000e0880723c */ /* 0x000fee000000181c */
[----:B------:R-:W-:-:S02]  /*77b0*/  FFMA.FTZ R30, R169, c[0x0][0x2d0], -R4 ;  /* 0x0000b400a91e7a23 */ /* 0x000fc40000010804 */
[--C-:B------:R-:W-:Y:S02]  /*77c0*/  FFMA.FTZ R29, R168, c[0x0][0x2d0], -R4.reuse ;  /* 0x0000b400a81d7a23 */ /* 0x100fe40000010804 */
[--C-:B------:R-:W-:Y:S02]  /*77d0*/  FFMA.FTZ R28, R167, c[0x0][0x2d0], -R4.reuse ;  /* 0x0000b400a71c7a23 */ /* 0x100fe40000010804 */
[----:B------:R-:W-:Y:S01]  /*77e0*/  FFMA.FTZ R10, R166, c[0x0][0x2d0], -R4 ;  /* 0x0000b400a60a7a23 */ /* 0x000fe20000010804 */
[----:B------:R-:W-:Y:S01]  /*77f0*/  F2FP.PACK_AB R4, R94, R93 ;  /* 0x0000005d5e04723e */ /* 0x000fe200000000ff */
[----:B------:R-:W-:Y:S01]  /*7800*/  FADD.FTZ R2, R221, R219 ;  /* 0x000000dbdd027221 */ /* 0x000fe20000010000 */
[----:B------:R-:W-:Y:S01]  /*7810*/  ISETP.NE.AND P1, PT, R146, 0x1, PT ;  /* 0x000000019200780c */ /* 0x000fe20003f25270 */
[--C-:B------:R-:W-:Y:S02]  /*7820*/  FFMA.FTZ R9, R165, c[0x0][0x2d0], -R3.reuse ;  /* 0x0000b400a5097a23 */ /* 0x100fe40000010803 */
[----:B------:R-:W-:-:S02]  /*7830*/  FFMA.FTZ R8, R164, c[0x0][0x2d0], -R3 ;  /* 0x0000b400a4087a23 */ /* 0x000fc40000010803 */
[C---:B------:R-:W-:Y:S01]  /*7840*/  HMMA.16816.F32 R104, R4.reuse, R24, R132 ;  /* 0x000000180468723c */ /* 0x040fe20000001884 */
[--C-:B------:R-:W-:Y:S02]  /*7850*/  FFMA.FTZ R11, R163, c[0x0][0x2d0], -R3.reuse ;  /* 0x0000b400a30b7a23 */ /* 0x100fe40000010803 */
[----:B------:R-:W-:Y:S01]  /*7860*/  FFMA.FTZ R31, R162, c[0x0][0x2d0], -R3 ;  /* 0x0000b400a21f7a23 */ /* 0x000fe20000010803 */
[----:B------:R-:W1:Y:S01]  /*7870*/  MUFU.EX2 R30, R30 ;  /* 0x0000001e001e7308 */ /* 0x000e620000000800 */
[----:B------:R-:W-:Y:S01]  /*7880*/  FADD.FTZ R3, R225, R223 ;  /* 0x000000dfe1037221 */ /* 0x000fe20000010000 */
[----:B------:R-:W2:Y:S02]  /*7890*/  LDSM.16.MT88.4 R132, [R190+0x2000] ;  /* 0x00200000be84783b */ /* 0x000ea40000004200 */
[----:B------:R-:W-:Y:S01]  /*78a0*/  HMMA.16816.F32 R24, R4, R26, R124 ;  /* 0x0000001a0418723c */ /* 0x000fe2000000187c */
[----:B------:R-:W-:Y:S02]  /*78b0*/  FADD.FTZ R2, R222, R2 ;  /* 0x00000002de027221 */ /* 0x000fe40000010000 */
[----:B------:R-:W-:-:S05]  /*78c0*/  FADD.FTZ R3, R227, R3 ;  /* 0x00000003e3037221 */ /* 0x000fca0000010000 */
[----:B------:R-:W-:Y:S01]  /*78d0*/  HMMA.16816.F32 R88, R4, R20, R88 ;  /* 0x000000140458723c */ /* 0x000fe20000001858 */
[----:B------:R-:W-:-:S07]  /*78e0*/  FADD.FTZ R2, R239, R2 ;  /* 0x00000002ef027221 */ /* 0x000fce0000010000 */
[C---:B------:R-:W-:Y:S08]  /*78f0*/  HMMA.16816.F32 R80, R4.reuse, R22, R80 ;  /* 0x000000160450723c */ /* 0x040ff00000001850 */
[C---:B------:R-:W-:Y:S08]  /*7900*/  HMMA.16816.F32 R76, R4.reuse, R16, R76 ;  /* 0x00000010044c723c */ /* 0x040ff0000000184c */
[C---:B------:R-:W-:Y:S08]  /*7910*/  HMMA.16816.F32 R68, R4.reuse, R18, R68 ;  /* 0x000000120444723c */ /* 0x040ff00000001844 */
[C---:B------:R-:W-:Y:S08]  /*7920*/  HMMA.16816.F32 R64, R4.reuse, R12, R64 ;  /* 0x0000000c0440723c */ /* 0x040ff00000001840 */
[----:B------:R-:W-:Y:S01]  /*7930*/  HMMA.16816.F32 R36, R4, R14, R36 ;  /* 0x0000000e0424723c */ /* 0x000fe20000001824 */
[----:B------:R-:W-:-:S06]  /*7940*/  FADD.FTZ R12, R220, R217 ;  /* 0x000000d9dc0c7221 */ /* 0x000fcc0000010000 */
[--C-:B------:R-:W-:Y:S02]  /*7950*/  FFMA.FTZ R4, R157, c[0x0][0x2d0], -R0.reuse ;  /* 0x0000b4009d047a23 */ /* 0x100fe40000010800 */
[--C-:B------:R-:W-:Y:S02]  /*7960*/  FFMA.FTZ R5, R156, c[0x0][0x2d0], -R0.reuse ;  /* 0x0000b4009c057a23 */ /* 0x100fe40000010800 */
[--C-:B------:R-:W-:Y:S02]  /*7970*/  FFMA.FTZ R6, R155, c[0x0][0x2d0], -R0.reuse ;  /* 0x0000b4009b067a23 */ /* 0x100fe40000010800 */
[----:B------:R-:W-:Y:S02]  /*7980*/  FFMA.FTZ R7, R154, c[0x0][0x2d0], -R0 ;  /* 0x0000b4009a077a23 */ /* 0x000fe40000010800 */
[----:B------:R-:W-:Y:S01]  /*7990*/  FADD.FTZ R0, R216, R215 ;  /* 0x000000d7d8007221 */ /* 0x000fe20000010000 */
[----:B------:R3:W5:Y:S03]  /*79a0*/  MUFU.EX2 R16, R4 ;  /* 0x0000000400107308 */ /* 0x0007660000000800 */
[----:B------:R-:W-:-:S02]  /*79b0*/  FADD.FTZ R0, R218, R0 ;  /* 0x00000000da007221 */ /* 0x000fc40000010000 */
[----:B------:R-:W-:Y:S02]  /*79c0*/  FADD.FTZ R3, R243, R3 ;  /* 0x00000003f3037221 */ /* 0x000fe40000010000 */
[----:B------:R-:W-:Y:S01]  /*79d0*/  FADD.FTZ R0, R232, R0 ;  /* 0x00000000e8007221 */ /* 0x000fe20000010000 */
[----:B------:R1:W-:Y:S01]  /*79e0*/  MUFU.EX2 R13, R7 ;  /* 0x00000007000d7308 */ /* 0x0003e20000000800 */
[----:B------:R-:W-:Y:S02]  /*79f0*/  FADD.FTZ R3, R246, R3 ;  /* 0x00000003f6037221 */ /* 0x000fe40000010000 */
[----:B---3--:R-:W-:-:S05]  /*7a00*/  FADD.FTZ R4, R231, R12 ;  /* 0x0000000ce7047221 */ /* 0x008fca0000010000 */
[----:B------:R3:W-:Y:S01]  /*7a10*/  MUFU.EX2 R15, R5 ;  /* 0x00000005000f7308 */ /* 0x0007e20000000800 */
[----:B-1----:R-:W-:Y:S02]  /*7a20*/  FADD.FTZ R7, R228, R2 ;  /* 0x00000002e4077221 */ /* 0x002fe40000010000 */
[----:B----4-:R-:W-:-:S05]  /*7a30*/  @P1 IMAD.HI.U32 R2, R147, c[0x0][0x2c8], RZ ;  /* 0x0000b20093021a27 */ /* 0x010fca00078e00ff */
[----:B------:R1:W-:Y:S01]  /*7a40*/  MUFU.EX2 R14, R6 ;  /* 0x00000006000e7308 */ /* 0x0003e20000000800 */
[----:B---3--:R-:W-:Y:S02]  /*7a50*/  FADD.FTZ R5, R233, R4 ;  /* 0x00000004e9057221 */ /* 0x008fe40000010000 */
[----:B------:R-:W-:Y:S02]  /*7a60*/  FADD.FTZ R4, R251, R3 ;  /* 0x00000003fb047221 */ /* 0x000fe40000010000 */
[----:B------:R-:W-:Y:S02]  /*7a70*/  FADD.FTZ R5, R229, R5 ;  /* 0x00000005e5057221 */ /* 0x000fe40000010000 */
[----:B-1----:R-:W-:Y:S01]  /*7a80*/  FADD.FTZ R6, R226, R0 ;  /* 0x00000000e2067221 */ /* 0x002fe20000010000 */
[----:B------:R-:W-:Y:S02]  /*7a90*/  MOV R0, R147 ;  /* 0x0000009300007202 */ /* 0x000fe40000000f00 */
[----:B------:R-:W-:Y:S01]  /*7aa0*/  @P1 SHF.R.U32.HI R0, RZ, c[0x0][0x2cc], R2 ;  /* 0x0000b300ff001a19 */ /* 0x000fe20000011602 */
[----:B------:R-:W-:-:S02]  /*7ab0*/  FADD.FTZ R3, R245, R7 ;  /* 0x00000007f5037221 */ /* 0x000fc40000010000 */
[----:B------:R-:W-:Y:S01]  /*7ac0*/  FADD.FTZ R7, R252, R4 ;  /* 0x00000004fc077221 */ /* 0x000fe20000010000 */
[----:B------:R-:W-:Y:S01]  /*7ad0*/  IADD3 R2, R249, R0, RZ ;  /* 0x00000000f9027210 */ /* 0x000fe20007ffe0ff */
        /* <DEDUP_REMOVED lines=16> */
[----:B------:R-:W-:Y:S01]  /*7be0*/  FADD.FTZ R0, R60, R0 ;  /* 0x000000003c007221 */ /* 0x000fe20000010000 */
[----:B------:R-:W1:Y:S01]  /*7bf0*/  MUFU.EX2 R29, R29 ;  /* 0x0000001d001d7308 */ /* 0x000e620000000800 */
[----:B------:R-:W-:-:S02]  /*7c00*/  FADD.FTZ R3, R175, R3 ;  /* 0x00000003af037221 */ /* 0x000fc40000010000 */
[----:B------:R-:W-:Y:S02]  /*7c10*/  FADD.FTZ R5, R247, R5 ;  /* 0x00000005f7057221 */ /* 0x000fe40000010000 */
[----:B------:R-:W-:Y:S02]  /*7c20*/  FADD.FTZ R0, R62, R0 ;  /* 0x000000003e007221 */ /* 0x000fe40000010000 */
[----:B------:R-:W-:Y:S01]  /*7c30*/  FADD.FTZ R6, R242, R6 ;  /* 0x00000006f2067221 */ /* 0x000fe20000010000 */
[----:B------:R-:W-:Y:S01]  /*7c40*/  MUFU.EX2 R238, R10 ;  /* 0x0000000a00ee7308 */ /* 0x000fe20000000800 */
[----:B------:R-:W-:Y:S02]  /*7c50*/  FADD.FTZ R3, R176, R3 ;  /* 0x00000003b0037221 */ /* 0x000fe40000010000 */
[----:B------:R-:W-:Y:S02]  /*7c60*/  FADD.FTZ R5, R186, R5 ;  /* 0x00000005ba057221 */ /* 0x000fe40000010000 */
[----:B------:R-:W-:-:S03]  /*7c70*/  FADD.FTZ R0, R63, R0 ;  /* 0x000000003f007221 */ /* 0x000fc60000010000 */
[----:B------:R-:W-:Y:S01]  /*7c80*/  MUFU.EX2 R19, R9 ;  /* 0x0000000900137308 */ /* 0x000fe20000000800 */
[----:B------:R-:W-:-:S07]  /*7c90*/  FADD.FTZ R6, R182, R6 ;  /* 0x00000006b6067221 */ /* 0x000fce0000010000 */
[----:B------:R-:W-:Y:S01]  /*7ca0*/  MUFU.EX2 R18, R8 ;  /* 0x0000000800127308 */ /* 0x000fe20000000800 */
[----:B------:R-:W-:-:S07]  /*7cb0*/  FADD.FTZ R3, R177, R3 ;  /* 0x00000003b1037221 */ /* 0x000fce0000010000 */
[----:B------:R3:W-:Y:S01]  /*7cc0*/  MUFU.EX2 R17, R11 ;  /* 0x0000000b00117308 */ /* 0x0007e20000000800 */
[----:B------:R-:W-:Y:S02]  /*7cd0*/  FADD.FTZ R5, R187, R5 ;  /* 0x00000005bb057221 */ /* 0x000fe40000010000 */
[----:B------:R-:W-:-:S05]  /*7ce0*/  FADD.FTZ R0, R92, R0 ;  /* 0x000000005c007221 */ /* 0x000fca0000010000 */
[----:B------:R-:W4:Y:S01]  /*7cf0*/  MUFU.EX2 R28, R28 ;  /* 0x0000001c001c7308 */ /* 0x000f220000000800 */
[----:B------:R-:W-:Y:S01]  /*7d00*/  FADD.FTZ R6, R183, R6 ;  /* 0x00000006b7067221 */ /* 0x000fe20000010000 */
[----:B---3--:R-:W3:Y:S01]  /*7d10*/  LDSM.16.MT88.4 R8, [R192+0x2000] ;  /* 0x00200000c008783b */ /* 0x008ee20000004200 */
[----:B------:R-:W-:Y:S02]  /*7d20*/  FADD.FTZ R4, R30, R3 ;  /* 0x000000031e047221 */ /* 0x000fe40000010000 */
[----:B------:R-:W-:Y:S02]  /*7d30*/  FADD.FTZ R5, R208, R5 ;  /* 0x00000005d0057221 */ /* 0x000fe40000010000 */
[----:B-----5:R-:W-:Y:S02]  /*7d40*/  FADD.FTZ R3, R16, R0 ;  /* 0x0000000010037221 */ /* 0x020fe40000010000 */
[----:B------:R-:W-:Y:S02]  /*7d50*/  FADD.FTZ R6, R184, R6 ;  /* 0x00000006b8067221 */ /* 0x000fe40000010000 */
[----:B-1----:R-:W-:-:S02]  /*7d60*/  FADD.FTZ R0, R29, R4 ;  /* 0x000000041d007221 */ /* 0x002fc40000010000 */
[----:B------:R-:W-:Y:S02]  /*7d70*/  FADD.FTZ R5, R209, R5 ;  /* 0x00000005d1057221 */ /* 0x000fe40000010000 */
[----:B------:R-:W-:Y:S01]  /*7d80*/  FADD.FTZ R4, R15, R3 ;  /* 0x000000030f047221 */ /* 0x000fe20000010000 */
[----:B------:R-:W1:Y:S01]  /*7d90*/  MUFU.EX2 R31, R31 ;  /* 0x0000001f001f7308 */ /* 0x000e620000000800 */
[----:B------:R-:W-:Y:S02]  /*7da0*/  FADD.FTZ R6, R185, R6 ;  /* 0x00000006b9067221 */ /* 0x000fe40000010000 */
[----:B----4-:R-:W-:Y:S02]  /*7db0*/  FADD.FTZ R0, R28, R0 ;  /* 0x000000001c007221 */ /* 0x010fe40000010000 */
[----:B------:R-:W-:Y:S02]  /*7dc0*/  FADD.FTZ R5, R170, R5 ;  /* 0x00000005aa057221 */ /* 0x000fe40000010000 */
[----:B------:R-:W-:Y:S01]  /*7dd0*/  FADD.FTZ R4, R14, R4 ;  /* 0x000000040e047221 */ /* 0x000fe20000010000 */
[----:B------:R-:W-:Y:S01]  /*7de0*/  MUFU.EX2 R32, R32 ;  /* 0x0000002000207308 */ /* 0x000fe20000000800 */
[----:B------:R-:W-:Y:S01]  /*7df0*/  FADD.FTZ R6, R93, R6 ;  /* 0x000000065d067221 */ /* 0x000fe20000010000 */
[C---:B------:R-:W-:Y:S01]  /*7e00*/  F2FP.PACK_AB R150, R238.reuse, R28 ;  /* 0x0000001cee96723e */ /* 0x040fe200000000ff */
[----:B------:R-:W-:-:S02]  /*7e10*/  FADD.FTZ R238, R238, R0 ;  /* 0x00000000eeee7221 */ /* 0x000fc40000010000 */
[----:B------:R-:W-:-:S03]  /*7e20*/  FADD.FTZ R5, R171, R5 ;  /* 0x00000005ab057221 */ /* 0x000fc60000010000 */
[----:B------:R-:W4:Y:S01]  /*7e30*/  MUFU.EX2 R33, R33 ;  /* 0x0000002100217308 */ /* 0x000f220000000800 */
[----:B------:R-:W-:Y:S02]  /*7e40*/  FADD.FTZ R0, R13, R4 ;  /* 0x000000040d007221 */ /* 0x000fe40000010000 */
[----:B------:R-:W-:-:S05]  /*7e50*/  FADD.FTZ R6, R94, R6 ;  /* 0x000000065e067221 */ /* 0x000fca0000010000 */
[----:B------:R-:W-:Y:S01]  /*7e60*/  MUFU.EX2 R34, R34 ;  /* 0x0000002200227308 */ /* 0x000fe20000000800 */
[----:B------:R-:W-:-:S07]  /*7e70*/  FADD.FTZ R5, R172, R5 ;  /* 0x00000005ac057221 */ /* 0x000fce0000010000 */
[----:B------:R-:W5:Y:S01]  /*7e80*/  MUFU.EX2 R35, R35 ;  /* 0x0000002300237308 */ /* 0x000f620000000800 */
[----:B------:R-:W-:Y:S01]  /*7e90*/  FADD.FTZ R6, R98, R6 ;  /* 0x0000000662067221 */ /* 0x000fe20000010000 */
[----:B------:R2:W-:Y:S01]  /*7ea0*/  STL [R1], R0 ;  /* 0x0000000001007387 */ /* 0x0005e20000100800 */
[----:B------:R-:W-:Y:S01]  /*7eb0*/  MOV R12, c[0x0][0x32c] ;  /* 0x0000cb00000c7a02 */ /* 0x000fe20000000f00 */
[----:B------:R-:W-:Y:S01]  /*7ec0*/  FADD.FTZ R5, R173, R5 ;  /* 0x00000005ad057221 */ /* 0x000fe20000010000 */
[----:B------:R-:W-:Y:S01]  /*7ed0*/  F2FP.PACK_AB R148, R29, R30 ;  /* 0x0000001e1d94723e */ /* 0x000fe200000000ff */
[----:B------:R-:W-:Y:S01]  /*7ee0*/  FADD.FTZ R6, R99, R6 ;  /* 0x0000000663067221 */ /* 0x000fe20000010000 */
[----:B------:R-:W-:Y:S02]  /*7ef0*/  F2FP.PACK_AB R149, R18, R19 ;  /* 0x000000131295723e */ /* 0x000fe400000000ff */
[----:B-1----:R-:W-:Y:S02]  /*7f00*/  F2FP.PACK_AB R151, R31, R17 ;  /* 0x000000111f97723e */ /* 0x002fe400000000ff */
[----:B------:R-:W-:Y:S01]  /*7f10*/  ISETP.GE.AND P0, PT, R12, 0x1, PT ;  /* 0x000000010c00780c */ /* 0x000fe20003f06270 */
[----:B------:R-:W-:Y:S01]  /*7f20*/  FADD.FTZ R5, R19, R5 ;  /* 0x0000000513057221 */ /* 0x000fe20000010000 */
[----:B----4-:R-:W-:Y:S01]  /*7f30*/  F2FP.PACK_AB R152, R33, R32 ;  /* 0x000000202198723e */ /* 0x010fe200000000ff */
[----:B------:R-:W-:Y:S01]  /*7f40*/  FADD.FTZ R6, R32, R6 ;  /* 0x0000000620067221 */ /* 0x000fe20000010000 */
[----:B------:R-:W-:-:S02]  /*7f50*/  F2FP.PACK_AB R153, R15, R16 ;  /* 0x000000100f99723e */ /* 0x000fc400000000ff */
[----:B-----5:R-:W-:Y:S02]  /*7f60*/  F2FP.PACK_AB R154, R35, R34 ;  /* 0x00000022239a723e */ /* 0x020fe400000000ff */
[----:B------:R-:W-:Y:S01]  /*7f70*/  F2FP.PACK_AB R155, R13, R14 ;  /* 0x0000000e0d9b723e */ /* 0x000fe200000000ff */
[----:B------:R-:W-:Y:S01]  /*7f80*/  FADD.FTZ R5, R18, R5 ;  /* 0x0000000512057221 */ /* 0x000fe20000010000 */
[----:B------:R-:W-:Y:S01]  /*7f90*/  HMMA.16816.F32 R100, R148, R108, R84 ;  /* 0x0000006c9464723c */ /* 0x000fe20000001854 */
[----:B------:R-:W-:Y:S02]  /*7fa0*/  FADD.FTZ R6, R33, R6 ;  /* 0x0000000621067221 */ /* 0x000fe40000010000 */
[----:B------:R-:W-:Y:S02]  /*7fb0*/  FADD.FTZ R3, R17, R5 ;  /* 0x0000000511037221 */ /* 0x000fe40000010000 */
[----:B------:R-:W-:-:S03]  /*7fc0*/  FADD.FTZ R5, R34, R6 ;  /* 0x0000000622057221 */ /* 0x000fc60000010000 */
[----:B------:R-:W-:Y:S01]  /*7fd0*/  HMMA.16816.F32 R112, R148, R110, R72 ;  /* 0x0000006e9470723c */ /* 0x000fe20000001848 */
[----:B------:R-:W-:-:S07]  /*7fe0*/  FADD.FTZ R240, R31, R3 ;  /* 0x000000031ff07221 */ /* 0x000fce0000010000 */
[----:B------:R-:W-:Y:S01]  /*7ff0*/  HMMA.16816.F32 R84, R148, R116, R56 ;  /* 0x000000749454723c */ /* 0x000fe20000001838 */
[----:B------:R-:W-:-:S07]  /*8000*/  FADD.FTZ R251, R35, R5 ;  /* 0x0000000523fb7221 */ /* 0x000fce0000010000 */
[----:B------:R-:W-:Y:S01]  /*8010*/  HMMA.16816.F32 R120, R148, R118, R52 ;  /* 0x000000769478723c */ /* 0x000fe20000001834 */
[----:B------:R-:W-:-:S07]  /*8020*/  IADD3 R206, R206, -0x2, RZ ;  /* 0xfffffffecece7810 */ /* 0x000fce0007ffe0ff */
[----:B--2---:R-:W-:Y:S01]  /*8030*/  HMMA.16816.F32 R124, R148, R132, R48 ;  /* 0x00000084947c723c */ /* 0x004fe20000001830 */
[----:B------:R-:W-:-:S07]  /*8040*/  IADD3 R3, R2, c[0x0][0x328], RZ ;  /* 0x0000ca0002037a10 */ /* 0x000fce0007ffe0ff */
[C---:B------:R-:W-:Y:S08]  /*8050*/  HMMA.16816.F32 R136, R148.reuse, R134, R44 ;  /* 0x000000869488723c */ /* 0x040ff0000000182c */
[C---:B---3--:R-:W-:Y:S08]  /*8060*/  HMMA.16816.F32 R140, R148.reuse, R8, R40 ;  /* 0x00000008948c723c */ /* 0x048ff00000001828 */
        /* <DEDUP_REMOVED lines=9> */
[----:B------:R-:W-:Y:S07]  /*8100*/  @!P0 BRA `(.L_x_654) ;  /* 0x0000013000008947 */ /* 0x000fee0003800000 */
[C---:B------:R-:W-:Y:S01]  /*8110*/  ISETP.GT.AND P0, PT, R2.reuse, RZ, PT ;  /* 0x000000ff0200720c */ /* 0x040fe20003f04270 */
[----:B------:R-:W-:Y:S01]  /*8120*/  BSSY B0, `(.L_x_655) ;  /* 0x000000e000007945 */ /* 0x000fe20003800000 */
[----:B------:R-:W-:-:S11]  /*8130*/  IADD3 R0, R2, -0x1, RZ ;  /* 0xffffffff02007810 */ /* 0x000fd60007ffe0ff */
[----:B------:R-:W-:Y:S05]  /*8140*/  @P0 BRA `(.L_x_656) ;  /* 0x0000007000000947 */ /* 0x000fea0003800000 */
[----:B------:R-:W-:-:S05]  /*8150*/  IMAD.MOV.U32 R0, RZ, RZ, 0x1 ;  /* 0x00000001ff007424 */ /* 0x000fca00078e00ff */
[----:B------:R-:W-:Y:S01]  /*8160*/  ISETP.NE.AND P0, PT, R0, c[0x0][0x32c], PT ;  /* 0x0000cb0000007a0c */ /* 0x000fe20003f05270 */
[----:B------:R-:W-:-:S12]  /*8170*/  IMAD.MOV R0, RZ, RZ, -R2 ;  /* 0x000000ffff007224 */ /* 0x000fd800078e0a02 */
[----:B------:R-:W-:-:S05]  /*8180*/  @P0 IMAD.HI.U32 R2, R0, c[0x0][0x330], RZ ;  /* 0x0000cc0000020a27 */ /* 0x000fca00078e00ff */
[----:B------:R-:W-:-:S04]  /*8190*/  @P0 SHF.R.U32.HI R0, RZ, c[0x0][0x334], R2 ;  /* 0x0000cd00ff000a19 */ /* 0x000fc80000011602 */
[----:B------:R-:W-:Y:S01]  /*81a0*/  LOP3.LUT R0, RZ, R0, RZ, 0x33, !PT ;  /* 0x00000000ff007212 */ /* 0x000fe200078e33ff */
[----:B------:R-:W-:Y:S05]  /*81b0*/  BRA `(.L_x_657) ;  /* 0x0000004000007947 */ /* 0x000fea0003800000 */
.L_x_656:
[----:B------:R-:W-:-:S04]  /*81c0*/  MOV R2, 0x1 ;  /* 0x0000000100027802 */ /* 0x000fc80000000f00 */
[----:B------:R-:W-:-:S13]  /*81d0*/  ISETP.NE.AND P0, PT, R2, c[0x0][0x32c], PT ;  /* 0x0000cb0002007a0c */ /* 0x000fda0003f05270 */
[----:B------:R-:W-:-:S05]  /*81e0*/  @P0 IMAD.HI.U32 R2, R0, c[0x0][0x330], RZ ;  /* 0x0000cc0000020a27 */ /* 0x000fca00078e00ff */
[----:B------:R-:W-:Y:S02]  /*81f0*/  @P0 SHF.R.U32.HI R0, RZ, c[0x0][0x334], R2 ;  /* 0x0000cd00ff000a19 */ /* 0x000fe40000011602 */
.L_x_657:
[----:B------:R-:W-:Y:S05]  /*8200*/  BSYNC B0 ;  /* 0x0000000000007941 */ /* 0x000fea0003800000 */
.L_x_655:
[----:B------:R-:W-:-:S05]  /*8210*/  MOV R2, c[0x0][0x32c] ;  /* 0x0000cb0000027a02 */ /* 0x000fca0000000f00 */
[----:B------:R-:W-:-:S05]  /*8220*/  IMAD R0, R0, R2, c[0x0][0x32c] ;  /* 0x0000cb0000007624 */ /* 0x000fca00078e0202 */
[----:B------:R-:W-:-:S04]  /*8230*/  IMNMX R3, R3, R0, PT ;  /* 0x0000000003037217 */ /* 0x000fc80003800200 */
.L_x_654:
[----:B------:R-:W2:Y:S01]  /*8240*/  LDL R2, [R1+0x4] ;  /* 0x0000040001027983 */ /* 0x000ea20000100800 */
[----:B------:R-:W-:-:S05]  /*8250*/  IMAD.HI R3, R3, 0x66666667, RZ ;  /* 0x6666666703037827 */ /* 0x000fca00078e02ff */
[----:B------:R-:W-:-:S04]  /*8260*/  SHF.R.U32.HI R0, RZ, 0x1f, R3 ;  /* 0x0000001fff007819 */ /* 0x000fc80000011603 */
[----:B------:R-:W-:-:S04]  /*8270*/  LEA.HI.SX32 R3, R3, R0, 0x1b ;  /* 0x0000000003037211 */ /* 0x000fc800078fdaff */
[----:B--2---:R-:W-:-:S04]  /*8280*/  IMNMX R2, R2, R3, !PT ;  /* 0x0000000302027217 */ /* 0x004fc80007800200 */
[----:B------:R-:W-:Y:S01]  /*8290*/  ISETP.GE.AND P0, PT, R206, R2, PT ;  /* 0x00000002ce00720c */ /* 0x000fe20003f06270 */
[----:B------:R1:W-:-:S12]  /*82a0*/  STL [R1+0xc], R2 ;  /* 0x00000c0201007387 */ /* 0x0003d80000100800 */
[----:B------:R-:W-:Y:S05]  /*82b0*/  @!P0 BRA `(.L_x_658) ;  /* 0x000050e000008947 */ /* 0x000fea0003800000 */
[----:B------:R-:W-:Y:S01]  /*82c0*/  IMAD.MOV.U32 R94, RZ, RZ, R96 ;  /* 0x000000ffff5e7224 */ /* 0x000fe200078e0060 */
[----:B------:R-:W-:Y:S01]  /*82d0*/  MOV R99, R61 ;  /* 0x0000003d00637202 */ /* 0x000fe20000000f00 */
[----:B------:R-:W-:Y:S01]  /*82e0*/  IMAD.MOV.U32 R93, RZ, RZ, R97 ;  /* 0x000000ffff5d7224 */ /* 0x000fe200078e0061 */
[----:B------:R-:W-:Y:S02]  /*82f0*/  MOV R98, R95 ;  /* 0x0000005f00627202 */ /* 0x000fe40000000f00 */
.L_x_689:
[----:B------:R-:W2:Y:S01]  /*8300*/  LDL R0, [R1+0x4] ;  /* 0x0000040001007983 */ /* 0x000ea20000100800 */
[----:B------:R-:W-:Y:S04]  /*8310*/  DEPBAR.LE SB0, 0x0 ;  /* 0x000080000000791a */ /* 0x000fe80000000000 */
[----:B------:R-:W-:Y:S01]  /*8320*/  WARPSYNC 0xffffffff ;  /* 0xffffffff00007948 */ /* 0x000fe20003800000 */
[----:B------:R-:W-:Y:S06]  /*8330*/  BAR.SYNC.DEFER_BLOCKING 0x0 ;  /* 0x0000000000007b1d */ /* 0x000fec0000010000 */
[----:B------:R3:W4:Y:S01]  /*8340*/  LDSM.16.M88.4 R80, [R195] ;  /* 0x00000000c350783b */ /* 0x0007220000000200 */
[----:B------:R-:W-:Y:S03]  /*8350*/  BSSY B0, `(.L_x_659) ;  /* 0x0000043000007945 */ /* 0x000fe60003800000 */
        /* <DEDUP_REMOVED lines=13> */
[----:B--2---:R-:W-:Y:S11]  /*8430*/  ISETP.GT.AND P0, PT, R0, R206, PT ;  /* 0x000000ce0000720c */ /* 0x004ff60003f04270 */
[----:B------:R-:W-:Y:S02]  /*8440*/  @!UPT UIADD3 URZ, URZ, URZ, URZ ;  /* 0x0000003f3f3ff290 */ /* 0x000fe4000fffe03f */
[----:B------:R-:W-:-:S05]  /*8450*/  @P0 BRA `(.L_x_660) ;  /* 0x0000032000000947 */ /* 0x000fca0003800000 */
[----:B-1-34-:R-:W-:Y:S01]  /*8460*/  IMAD.WIDE.U32 R2, R224, c[0x0][0x208], RZ ;  /* 0x00008200e0027a25 */ /* 0x01afe200078e00ff */
[----:B------:R-:W-:Y:S01]  /*8470*/  SHF.R.S32.HI R0, RZ, 0x1f, R224 ;  /* 0x0000001fff007819 */ /* 0x000fe200000114e0 */
[----:B------:R-:W2:Y:S02]  /*8480*/  LDL.64 R4, [R1+0x28] ;  /* 0x0000280001047983 */ /* 0x000ea40000100a00 */
[----:B------:R-:W-:Y:S02]  /*8490*/  IMAD.SHL.U32 R15, R205, 0x2, RZ ;  /* 0x00000002cd0f7824 */ /* 0x000fe400078e00ff */
[----:B------:R-:W-:Y:S02]  /*84a0*/  IMAD R0, R0, c[0x0][0x208], RZ ;  /* 0x0000820000007a24 */ /* 0x000fe400078e02ff */
[----:B------:R-:W3:Y:S02]  /*84b0*/  LDL R6, [R1+0x34] ;  /* 0x0000340001067983 */ /* 0x000ee40000100800 */
[----:B------:R-:W-:Y:S04]  /*84c0*/  IMAD R0, R224, c[0x0][0x20c], R0 ;  /* 0x00008300e0007a24 */ /* 0x000fe800078e0200 */
[----:B------:R-:W-:Y:S01]  /*84d0*/  IMAD.IADD R3, R3, 0x1, R0 ;  /* 0x0000000103037824 */ /* 0x000fe200078e0200 */
[----:B------:R-:W-:Y:S03]  /*84e0*/  SHF.R.S32.HI R0, RZ, 0x1f, R211 ;  /* 0x0000001fff007819 */ /* 0x000fe600000114d3 */
[C---:B------:R-:W-:Y:S04]  /*84f0*/  IMAD.WIDE.U32 R2, R211.reuse, c[0x0][0x218], R2 ;  /* 0x00008600d3027a25 */ /* 0x040fe800078e0002 */
[----:B------:R-:W-:Y:S01]  /*8500*/  IMAD R0, R0, c[0x0][0x218], RZ ;  /* 0x0000860000007a24 */ /* 0x000fe200078e02ff */
[----:B--2---:R-:W-:Y:S03]  /*8510*/  IADD3 R2, P1, R4, R2, RZ ;  /* 0x0000000204027210 */ /* 0x004fe60007f3e0ff */
[----:B------:R-:W-:Y:S01]  /*8520*/  IMAD R4, R211, c[0x0][0x21c], R0 ;  /* 0x00008700d3047a24 */ /* 0x000fe200078e0200 */
[----:B------:R-:W-:Y:S02]  /*8530*/  SHF.R.S32.HI R5, RZ, 0x1f, R205 ;  /* 0x0000001fff057819 */ /* 0x000fe400000114cd */
[----:B------:R-:W-:Y:S02]  /*8540*/  LEA R0, P0, R2, c[0x0][0x1f8], 0x1 ;  /* 0x00007e0002007a11 */ /* 0x000fe400078008ff */
[----:B---3--:R-:W-:Y:S02]  /*8550*/  IADD3.X R3, R6, R3, R4, P1, !PT ;  /* 0x0000000306037210 */ /* 0x008fe40000ffe404 */
[----:B------:R-:W-:Y:S02]  /*8560*/  SHF.L.U64.HI R5, R205, 0x1, R5 ;  /* 0x00000001cd057819 */ /* 0x000fe40000010205 */
[----:B------:R-:W-:Y:S01]  /*8570*/  LEA.HI.X R4, R2, c[0x0][0x1fc], R3, 0x1, P0 ;  /* 0x00007f0002047a11 */ /* 0x000fe200000f0c03 */
[----:B------:R-:W-:-:S05]  /*8580*/  BRA.DIV ~URZ, `(.L_x_661) ;  /* 0x000133927f007947 */ /* 0x000fca000b800000 */
[----:B------:R1:W2:Y:S02]  /*8590*/  SHFL.IDX PT, R7, R4, RZ, 0x181f ;  /* 0x00181fff04077589 */ /* 0x0002a400000e0000 */
.L_x_829:
[----:B------:R-:W-:-:S05]  /*85a0*/  BRA.DIV ~URZ, `(.L_x_662) ;  /* 0x000133e27f007947 */ /* 0x000fca000b800000 */
[----:B------:R-:W3:Y:S01]  /*85b0*/  SHFL.IDX PT, R2, R0, RZ, 0x181f ;  /* 0x00181fff00027589 */ /* 0x000ee200000e0000 */
[----:B------:R-:W-:Y:S03]  /*85c0*/  ISETP.GE.AND P3, PT, R205, c[0x0][0x1d4], PT ;  /* 0x00007500cd007a0c */ /* 0x000fe60003f66270 */
[----:B------:R-:W4:Y:S04]  /*85d0*/  SHFL.IDX PT, R3, R0, 0x1, 0x181f ;  /* 0x00381f0000037f89 */ /* 0x000f2800000e0000 */
[----:B------:R-:W5:Y:S04]  /*85e0*/  SHFL.IDX PT, R6, R0, 0x2, 0x181f ;  /* 0x00581f0000067f89 */ /* 0x000f6800000e0000 */
[----:B------:R-:W1:Y:S04]  /*85f0*/  SHFL.IDX PT, R9, R4, 0x1, 0x181f ;  /* 0x00381f0004097f89 */ /* 0x000e6800000e0000 */
[----:B------:R-:W2:Y:S04]  /*8600*/  SHFL.IDX PT, R12, R0, 0x3, 0x181f ;  /* 0x00781f00000c7f89 */ /* 0x000ea800000e0000 */
[----:B------:R-:W2:Y:S04]  /*8610*/  SHFL.IDX PT, R14, R4, 0x2, 0x181f ;  /* 0x00581f00040e7f89 */ /* 0x000ea800000e0000 */
[----:B------:R-:W2:Y:S04]  /*8620*/  SHFL.IDX PT, R13, R4, 0x3, 0x181f ;  /* 0x00781f00040d7f89 */ /* 0x000ea800000e0000 */
[----:B------:R-:W2:Y:S04]  /*8630*/  SHFL.IDX PT, R0, R0, 0x4, 0x181f ;  /* 0x00981f0000007f89 */ /* 0x000ea800000e0000 */
[----:B-1----:R-:W1:Y:S01]  /*8640*/  SHFL.IDX PT, R4, R4, 0x4, 0x181f ;  /* 0x00981f0004047f89 */ /* 0x002e6200000e0000 */
[-C--:B---3--:R-:W-:Y:S02]  /*8650*/  IADD3 R10, P0, R2, R15.reuse, RZ ;  /* 0x0000000f020a7210 */ /* 0x088fe40007f1e0ff */
[-C--:B----4-:R-:W-:Y:S02]  /*8660*/  IADD3 R8, P2, R3, R15.reuse, RZ ;  /* 0x0000000f03087210 */ /* 0x090fe40007f5e0ff */
[-C--:B-----5:R-:W-:Y:S01]  /*8670*/  IADD3 R6, P1, R6, R15.reuse, RZ ;  /* 0x0000000f06067210 */ /* 0x0a0fe20007f3e0ff */
[--C-:B--2---:R-:W-:Y:S02]  /*8680*/  IMAD.X R11, R7, 0x1, R5.reuse, P0 ;  /* 0x00000001070b7824 */ /* 0x104fe400000e0605 */
[--C-:B------:R-:W-:Y:S01]  /*8690*/  IMAD.X R9, R9, 0x1, R5.reuse, P2 ;  /* 0x0000000109097824 */ /* 0x100fe200010e0605 */
[----:B------:R-:W-:Y:S02]  /*86a0*/  IADD3 R2, P0, R12, R15, RZ ;  /* 0x0000000f0c027210 */ /* 0x000fe40007f1e0ff */
[----:B------:R2:W-:Y:S01]  /*86b0*/  LDGSTS.E.BYPASS.LTC128B.128 [R207+0x100], [R10.64], !P3 ;  /* 0x001000000acf7fae */ /* 0x0005e2000d901d46 */
[--C-:B------:R-:W-:Y:S03]  /*86c0*/  IMAD.X R7, R14, 0x1, R5.reuse, P1 ;  /* 0x000000010e077824 */ /* 0x100fe600008e0605 */
[----:B------:R2:W-:Y:S01]  /*86d0*/  LDGSTS.E.BYPASS.LTC128B.128 [R207+0x900], [R8.64], !P3 ;  /* 0x0090000008cf7fae */ /* 0x0005e2000d901d46 */
[----:B------:R-:W-:Y:S03]  /*86e0*/  IMAD.X R3, R13, 0x1, R5, P0 ;  /* 0x000000010d037824 */ /* 0x000fe600000e0605 */
[----:B------:R2:W-:Y:S04]  /*86f0*/  LDGSTS.E.BYPASS.LTC128B.128 [R207+0x1100], [R6.64], !P3 ;  /* 0x0110000006cf7fae */ /* 0x0005e8000d901d46 */
[----:B------:R2:W-:Y:S02]  /*8700*/  LDGSTS.E.BYPASS.LTC128B.128 [R207+0x1900], [R2.64], !P3 ;  /* 0x0190000002cf7fae */ /* 0x0005e4000d901d46 */
.L_x_830:
[----:B------:R-:W-:Y:S02]  /*8710*/  ISETP.GE.AND P1, PT, R205, c[0x0][0x1d4], PT ;  /* 0x00007500cd007a0c */ /* 0x000fe40003f26270 */
[----:B--2---:R-:W-:Y:S05]  /*8720*/  IADD3 R2, P0, R0, R15, RZ ;  /* 0x0000000f00027210 */ /* 0x004fea0007f1e0ff */
[----:B-1----:R-:W-:Y:S06]  /*8730*/  IMAD.X R3, R4, 0x1, R5, P0 ;  /* 0x0000000104037824 */ /* 0x002fec00000e0605 */
[----:B------:R-:W-:Y:S01]  /*8740*/  @!PT LDS RZ, [RZ] ;  /* 0x00000000fffff984 */ /* 0x000fe20000000800 */
[----:B------:R-:W-:Y:S01]  /*8750*/  @!PT LDS RZ, [RZ] ;  /* 0x00000000fffff984 */ /* 0x000fe20000000800 */
[----:B------:R-:W-:Y:S01]  /*8760*/  @!PT LDS RZ, [RZ] ;  /* 0x00000000fffff984 */ /* 0x000fe20000000800 */
[----:B------:R1:W-:Y:S02]  /*8770*/  LDGSTS.E.BYPASS.LTC128B.128 [R207+0x2100], [R2.64], !P1 ;  /* 0x0210000002cf7fae */ /* 0x0003e4000c901d46 */
.L_x_660:
[----:B-1-34-:R-:W-:Y:S05]  /*8780*/  BSYNC B0 ;  /* 0x0000000000007941 */ /* 0x01afea0003800000 */
.L_x_659:
[----:B------:R-:W0:Y:S01]  /*8790*/  LDGDEPBAR ;  /* 0x00000000000079af */ /* 0x000e220000000000 */
[----:B------:R-:W-:Y:S01]  /*87a0*/  WARPSYNC 0xffffffff ;  /* 0xffffffff00007948 */ /* 0x000fe20003800000 */
[-C--:B------:R-:W-:Y:S01]  /*87b0*/  HMMA.16816.F32 R4, R80, R16.reuse, RZ ;  /* 0x000000105004723c */ /* 0x080fe200000018ff */
[----:B------:R-:W-:Y:S05]  /*87c0*/  BSSY B0, `(.L_x_663) ;  /* 0x00000aa000007945 */ /* 0x000fea0003800000 */
[----:B------:R-:W2:Y:S02]  /*87d0*/  LDL R0, [R1+0x4] ;  /* 0x0000040001007983 */ /* 0x000ea40000100800 */
        /* <DEDUP_REMOVED lines=43> */
[----:B------:R-:W5:Y:S07]  /*8a90*/  LDSM.16.M88.4 R168, [R194+0x1000] ;  /* 0x00100000c2a8783b */ /* 0x000f6e0000000200 */
[----:B------:R-:W-:Y:S01]  /*8aa0*/  HMMA.16816.F32 R80, R160, R186, R80 ;  /* 0x000000baa050723c */ /* 0x000fe20000001850 */
[----:B------:R-:W5:Y:S07]  /*8ab0*/  LDSM.16.M88.4 R160, [R194+0x1800] ;  /* 0x00180000c2a0783b */ /* 0x000f6e0000000200 */
[-C--:B-1----:R-:W-:Y:S05]  /*8ac0*/  HMMA.16816.F32 R4, R156, R164.reuse, R4 ;  /* 0x000000a49c04723c */ /* 0x082fea0000001804 */
[----:B--2---:R-:W-:Y:S03]  /*8ad0*/  ISETP.GT.AND P0, PT, R206, R0, PT ;  /* 0x00000000ce00720c */ /* 0x004fe60003f04270 */
[C---:B---3--:R-:W-:Y:S08]  /*8ae0*/  HMMA.16816.F32 R8, R172.reuse, R164, R8 ;  /* 0x000000a4ac08723c */ /* 0x048ff00000001808 */
        /* <DEDUP_REMOVED lines=8> */
[-C--:B-----5:R-:W-:Y:S08]  /*8b70*/  HMMA.16816.F32 R36, R156, R168.reuse, R36 ;  /* 0x000000a89c24723c */ /* 0x0a0ff00000001824 */
        /* <DEDUP_REMOVED lines=8> */
[----:B------:R-:W-:Y:S07]  /*8c00*/  LDSM.16.M88.4 R160, [R191+0x1000] ;  /* 0x00100000bfa0783b */ /* 0x000fee0000000200 */
        /* <DEDUP_REMOVED lines=31> */
[----:B------:R-:W-:Y:S01]  /*8e00*/  IMAD.MOV.U32 R3, RZ, RZ, c[0x0][0x2b8] ;  /* 0x0000ae00ff037624 */ /* 0x000fe200078e00ff */
[----:B------:R-:W2:Y:S01]  /*8e10*/  LDL R2, [R1+0x10] ;  /* 0x0000100001027983 */ /* 0x000ea20000100800 */
[----:B------:R-:W-:Y:S01]  /*8e20*/  IMAD.MOV.U32 R211, RZ, RZ, RZ ;  /* 0x000000ffffd37224 */ /* 0x000fe200078e00ff */
[----:B------:R-:W-:Y:S01]  /*8e30*/  SHF.R.S32.HI R95, RZ, 0x1f, R205 ;  /* 0x0000001fff5f7819 */ /* 0x000fe200000114cd */
[----:B------:R-:W-:Y:S01]  /*8e40*/  IMAD.SHL.U32 R163, R205, 0x2, RZ ;  /* 0x00000002cda37824 */ /* 0x000fe200078e00ff */
[----:B------:R-:W-:Y:S01]  /*8e50*/  ISETP.NE.AND P2, PT, R3, 0x1, PT ;  /* 0x000000010300780c */ /* 0x000fe20003f45270 */
[----:B------:R-:W3:Y:S01]  /*8e60*/  LDL R0, [R1+0x8] ;  /* 0x0000080001007983 */ /* 0x000ee20000100800 */
[----:B------:R-:W-:Y:S03]  /*8e70*/  SHF.L.U64.HI R95, R205, 0x1, R95 ;  /* 0x00000001cd5f7819 */ /* 0x000fe6000001025f */
[----:B------:R-:W4:Y:S04]  /*8e80*/  LDL.64 R96, [R1+0x20] ;  /* 0x0000200001607983 */ /* 0x000f280000100a00 */
[----:B------:R-:W5:Y:S04]  /*8e90*/  LDL R92, [R1+0x30] ;  /* 0x00003000015c7983 */ /* 0x000f680000100800 */
[----:B------:R-:W4:Y:S04]  /*8ea0*/  LDL.64 R208, [R1+0x18] ;  /* 0x0000180001d07983 */ /* 0x000f280000100a00 */
[----:B------:R-:W5:Y:S01]  /*8eb0*/  LDL R156, [R1+0x14] ;  /* 0x00001400019c7983 */ /* 0x000f620000100800 */
[----:B--2---:R-:W-:Y:S05]  /*8ec0*/  IMAD R2, R206, 0x50, R2 ;  /* 0x00000050ce027824 */ /* 0x004fea00078e0202 */
[----:B---3--:R-:W-:Y:S02]  /*8ed0*/  IADD3 R2, R2, -0x50, R0 ;  /* 0xffffffb002027810 */ /* 0x008fe40007ffe000 */
[----:B------:R-:W-:Y:S03]  /*8ee0*/  ISETP.GT.AND P1, PT, R0, 0x4f, PT ;  /* 0x0000004f0000780c */ /* 0x000fe60003f24270 */
[----:B------:R-:W-:Y:S04]  /*8ef0*/  @P2 IMAD.HI.U32 R3, R2, c[0x0][0x2bc], RZ ;  /* 0x0000af0002032a27 */ /* 0x000fe800078e00ff */
[----:B------:R-:W-:Y:S01]  /*8f00*/  IMAD.MOV.U32 R0, RZ, RZ, R2 ;  /* 0x000000ffff007224 */ /* 0x000fe200078e0002 */
[----:B------:R-:W-:Y:S05]  /*8f10*/  @P2 SHF.R.U32.HI R0, RZ, c[0x0][0x2c0], R3 ;  /* 0x0000b000ff002a19 */ /* 0x000fea0000011603 */
[C---:B----4-:R-:W-:Y:S04]  /*8f20*/  @!P1 IADD3 R3, P0, R0.reuse, R96, RZ ;  /* 0x0000006000039210 */ /* 0x050fe80007f1e0ff */
[----:B-----5:R-:W-:Y:S01]  /*8f30*/  @!P1 LEA.HI.X.SX32 R92, R0, R92, 0x1, P0 ;  /* 0x0000005c005c9211 */ /* 0x020fe200000f0eff */
[----:B------:R-:W-:Y:S01]  /*8f40*/  IMAD.MOV R0, RZ, RZ, -R0 ;  /* 0x000000ffff007224 */ /* 0x000fe200078e0a00 */
[C---:B------:R-:W-:Y:S03]  /*8f50*/  @!P1 LEA R96, P0, R3.reuse, c[0x0][0x2a0], 0x2 ;  /* 0x0000a80003609a11 */ /* 0x040fe600078010ff */
[----:B------:R-:W-:Y:S01]  /*8f60*/  IMAD R224, R0, c[0x0][0x2b8], R2 ;  /* 0x0000ae0000e07a24 */ /* 0x000fe200078e0202 */
[----:B------:R-:W-:Y:S03]  /*8f70*/  @!P1 LEA.HI.X R97, R3, c[0x0][0x2a4], R92, 0x2, P0 ;  /* 0x0000a90003619a11 */ /* 0x000fe600000f145c */
[----:B------:R-:W-:Y:S01]  /*8f80*/  IMAD.WIDE.U32 R2, R224, c[0x0][0x1e0], RZ ;  /* 0x00007800e0027a25 */ /* 0x000fe200078e00ff */
[----:B------:R-:W-:Y:S01]  /*8f90*/  SHF.R.S32.HI R0, RZ, 0x1f, R224 ;  /* 0x0000001fff007819 */ /* 0x000fe200000114e0 */
[----:B------:R-:W2:Y:S04]  /*8fa0*/  @!P1 LDG.E R211, [R96.64] ;  /* 0x0000000660d39981 */ /* 0x000ea8000c1e1900 */
[----:B------:R-:W-:Y:S04]  /*8fb0*/  IMAD R0, R0, c[0x0][0x1e0], RZ ;  /* 0x0000780000007a24 */ /* 0x000fe800078e02ff */
[----:B------:R-:W-:Y:S04]  /*8fc0*/  IMAD R0, R224, c[0x0][0x1e4], R0 ;  /* 0x00007900e0007a24 */ /* 0x000fe800078e0200 */
[----:B------:R-:W-:Y:S01]  /*8fd0*/  IMAD.IADD R3, R3, 0x1, R0 ;  /* 0x0000000103037824 */ /* 0x000fe200078e0200 */
[----:B--2---:R-:W-:Y:S03]  /*8fe0*/  SHF.R.S32.HI R0, RZ, 0x1f, R211 ;  /* 0x0000001fff007819 */ /* 0x004fe600000114d3 */
        /* <DEDUP_REMOVED lines=9> */
.L_x_831:
        /* <DEDUP_REMOVED lines=23> */
.L_x_832:
[----:B------:R-:W-:Y:S02]  /*91f0*/  ISETP.GE.AND P1, PT, R205, c[0x0][0x1d4], PT ;  /* 0x00007500cd007a0c */ /* 0x000fe40003f26270 */
[----:B--2---:R-:W-:Y:S05]  /*9200*/  IADD3 R2, P0, R0, R163, RZ ;  /* 0x000000a300027210 */ /* 0x004fea0007f1e0ff */
[----:B-1----:R-:W-:Y:S06]  /*9210*/  IMAD.X R3, R92, 0x1, R95, P0 ;  /* 0x000000015c037824 */ /* 0x002fec00000e065f */
[----:B------:R-:W-:Y:S01]  /*9220*/  @!PT LDS RZ, [RZ] ;  /* 0x00000000fffff984 */ /* 0x000fe20000000800 */
[----:B------:R-:W-:Y:S01]  /*9230*/  @!PT LDS RZ, [RZ] ;  /* 0x00000000fffff984 */ /* 0x000fe20000000800 */
[----:B------:R-:W-:Y:S01]  /*9240*/  @!PT LDS RZ, [RZ] ;  /* 0x00000000fffff984 */ /* 0x000fe20000000800 */
[----:B------:R1:W-:Y:S02]  /*9250*/  LDGSTS.E.BYPASS.LTC128B.128 [R207+0x4900], [R2.64], !P1 ;  /* 0x0490000002cf7fae */ /* 0x0003e4000c901d46 */
.L_x_664:
[----:B------:R-:W-:Y:S05]  /*9260*/  BSYNC B0 ;  /* 0x0000000000007941 */ /* 0x000fea0003800000 */
.L_x_663:
[----:B------:R-:W-:Y:S01]  /*9270*/  LOP3.LUT R159, RZ, c[0x0][0x324], RZ, 0x33, !PT ;  /* 0x0000c900ff9f7a12 */ /* 0x000fe200078e33ff */
[----:B-1----:R-:W2:Y:S01]  /*9280*/  LDL R2, [R1+0x38] ;  /* 0x0000380001027983 */ /* 0x002ea20000100800 */
[----:B------:R-:W-:Y:S02]  /*9290*/  IMAD.MOV.U32 R3, RZ, RZ, c[0x0][0x2c4] ;  /* 0x0000b100ff037624 */ /* 0x000fe400078e00ff */
[----:B------:R-:W-:Y:S01]  /*92a0*/  IMAD R92, R206, -0x50, RZ ;  /* 0xffffffb0ce5c7824 */ /* 0x000fe200078e02ff */
[----:B------:R-:W2:Y:S02]  /*92b0*/  LDL R0, [R1+0x3c] ;  /* 0x00003c0001007983 */ /* 0x000ea40000100800 */
[----:B------:R-:W-:Y:S02]  /*92c0*/  ISETP.NE.AND P0, PT, R3, 0x1, PT ;  /* 0x000000010300780c */ /* 0x000fe40003f05270 */
[----:B------:R-:W0:Y:S01]  /*92d0*/  LDGDEPBAR ;  /* 0x00000000000079af */ /* 0x000e220000000000 */
[----:B--2---:R-:W-:Y:S01]  /*92e0*/  IMAD.IADD R157, R0, 0x1, R2 ;  /* 0x00000001009d7824 */ /* 0x004fe200078e0202 */
[----:B------:R-:W-:Y:S09]  /*92f0*/  IADD3 R0, -R248, 0x1, R92 ;  /* 0x00000001f8007810 */ /* 0x000ff20007ffe15c */
[----:B------:R-:W-:Y:S01]  /*9300*/  @P0 IMAD.HI.U32 R2, R157, c[0x0][0x2c8], RZ ;  /* 0x0000b2009d020a27 */ /* 0x000fe200078e00ff */
[----:B------:R-:W-:Y:S04]  /*9310*/  IADD3 R0, -R236, R0, R237 ;  /* 0x00000000ec007210 */ /* 0x000fe80007ffe1ed */
[----:B------:R-:W-:Y:S02]  /*9320*/  @P0 SHF.R.U32.HI R157, RZ, c[0x0][0x2cc], R2 ;  /* 0x0000b300ff9d0a19 */ /* 0x000fe40000011602 */
[----:B------:R-:W-:Y:S01]  /*9330*/  IADD3 R158, R0, c[0x0][0x328], RZ ;  /* 0x0000ca00009e7a10 */ /* 0x000fe20007ffe0ff */
[----:B------:R-:W-:-:S05]  /*9340*/  BRA.DIV ~URZ, `(.L_x_667) ;  /* 0x000130927f007947 */ /* 0x000fca000b800000 */
[----:B------:R1:W2:Y:S02]  /*9350*/  SHFL.IDX PT, R2, R157, RZ, 0x1c1f ;  /* 0x001c1fff9d027589 */ /* 0x0002a400000e0000 */
.L_x_833:
[-C--:B--2---:R-:W-:Y:S01]  /*9360*/  IADD3 R97, R158, R2.reuse, RZ ;  /* 0x000000029e617210 */ /* 0x084fe20007ffe0ff */
[----:B------:R-:W-:Y:S02]  /*9370*/  IMAD.MOV.U32 R3, RZ, RZ, c[0x0][0x32c] ;  /* 0x0000cb00ff037624 */ /* 0x000fe400078e00ff */
[----:B------:R-:W-:Y:S03]  /*9380*/  IMAD.IADD R159, R159, 0x1, R0 ;  /* 0x000000019f9f7824 */ /* 0x000fe600078e0200 */
[----:B------:R-:W-:Y:S02]  /*9390*/  ISETP.GE.AND P0, PT, R3, 0x1, PT ;  /* 0x000000010300780c */ /* 0x000fe40003f06270 */
[----:B------:R-:W-:Y:S11]  /*93a0*/  IADD3 R0, R159, R2, RZ ;  /* 0x000000029f007210 */ /* 0x000ff60007ffe0ff */
[----:B------:R-:W-:-:S05]  /*93b0*/  @!P0 BRA `(.L_x_668) ;  /* 0x0000018000008947 */ /* 0x000fca0003800000 */
[----:B------:R-:W-:Y:S01]  /*93c0*/  IADD3 R2, -R236, R237, R2 ;  /* 0x000000edec027210 */ /* 0x000fe20007ffe102 */
[----:B------:R-:W-:Y:S03]  /*93d0*/  BSSY B0, `(.L_x_669) ;  /* 0x0000011000007945 */ /* 0x000fe60003800000 */
        /* <DEDUP_REMOVED lines=11> */
.L_x_670:
[----:B------:R-:W-:Y:S04]  /*9490*/  MOV R3, c[0x0][0x32c] ;  /* 0x0000cb0000037a02 */ /* 0x000fe80000000f00 */
[----:B------:R-:W-:Y:S11]  /*94a0*/  ISETP.NE.AND P0, PT, R3, 0x1, PT ;  /* 0x000000010300780c */ /* 0x000ff60003f05270 */
[----:B------:R-:W-:Y:S02]  /*94b0*/  @!UPT UIADD3 URZ, URZ, URZ, URZ ;  /* 0x0000003f3f3ff290 */ /* 0x000fe4000fffe03f */
[----:B------:R-:W-:Y:S05]  /*94c0*/  @P0 IMAD.HI.U32 R3, R2, c[0x0][0x330], RZ ;  /* 0x0000cc0002030a27 */ /* 0x000fea00078e00ff */
[----:B------:R-:W-:Y:S02]  /*94d0*/  @P0 SHF.R.U32.HI R2, RZ, c[0x0][0x334], R3 ;  /* 0x0000cd00ff020a19 */ /* 0x000fe40000011603 */
.L_x_671:
[----:B------:R-:W-:Y:S05]  /*94e0*/  BSYNC B0 ;  /* 0x0000000000007941 */ /* 0x000fea0003800000 */
.L_x_669:
[----:B------:R-:W-:Y:S04]  /*94f0*/  IMAD.IADD R3, R92, 0x1, -R248 ;  /* 0x000000015c037824 */ /* 0x000fe800078e0af8 */
[----:B------:R-:W-:Y:S05]  /*9500*/  IMAD R2, R2, c[0x0][0x32c], R3 ;  /* 0x0000cb0002027a24 */ /* 0x000fea00078e0203 */
[----:B------:R-:W-:Y:S02]  /*9510*/  IADD3 R3, R2, c[0x0][0x32c], RZ ;  /* 0x0000cb0002037a10 */ /* 0x000fe40007ffe0ff */
[----:B------:R-:W-:Y:S02]  /*9520*/  IMNMX R0, R0, R2, !PT ;  /* 0x0000000200007217 */ /* 0x000fe40007800200 */
[----:B------:R-:W-:Y:S02]  /*9530*/  IMNMX R97, R97, R3, PT ;  /* 0x0000000361617217 */ /* 0x000fe40003800200 */
.L_x_668:
[----:B------:R-:W-:-:S05]  /*9540*/  BRA.DIV ~URZ, `(.L_x_672) ;  /* 0x00012f027f007947 */ /* 0x000fca000b800000 */
[----:B------:R2:W3:Y:S02]  /*9550*/  SHFL.IDX PT, R2, R157, 0x1, 0x1c1f ;  /* 0x003c1f009d027f89 */ /* 0x0004e400000e0000 */
.L_x_834:
[----:B---3--:R-:W-:Y:S01]  /*9560*/  IADD3 R96, R158, R2, RZ ;  /* 0x000000029e607210 */ /* 0x008fe20007ffe0ff */
[----:B------:R-:W-:Y:S02]  /*9570*/  IMAD.MOV.U32 R3, RZ, RZ, c[0x0][0x32c] ;  /* 0x0000cb00ff037624 */ /* 0x000fe400078e00ff */
[----:B------:R-:W-:Y:S03]  /*9580*/  IMAD.IADD R95, R159, 0x1, R2 ;  /* 0x000000019f5f7824 */ /* 0x000fe600078e0202 */
[----:B------:R-:W-:Y:S11]  /*9590*/  ISETP.GE.AND P0, PT, R3, 0x1, PT ;  /* 0x000000010300780c */ /* 0x000ff60003f06270 */
[----:B------:R-:W-:Y:S02]  /*95a0*/  @!UPT UIADD3 URZ, URZ, URZ, URZ ;  /* 0x0000003f3f3ff290 */ /* 0x000fe4000fffe03f */
        /* <DEDUP_REMOVED lines=14> */
.L_x_675:
[----:B------:R-:W-:Y:S04]  /*9690*/  MOV R3, c[0x0][0x32c] ;  /* 0x0000cb0000037a02 */ /* 0x000fe80000000f00 */
[----:B------:R-:W-:Y:S11]  /*96a0*/  ISETP.NE.AND P0, PT, R3, 0x1, PT ;  /* 0x000000010300780c */ /* 0x000ff60003f05270 */
[----:B------:R-:W-:Y:S02]  /*96b0*/  @!UPT UIADD3 URZ, URZ, URZ, URZ ;  /* 0x0000003f3f3ff290 */ /* 0x000fe4000fffe03f */
[----:B------:R-:W-:Y:S05]  /*96c0*/  @P0 IMAD.HI.U32 R3, R2, c[0x0][0x330], RZ ;  /* 0x0000cc0002030a27 */ /* 0x000fea00078e00ff */
[----:B------:R-:W-:Y:S02]  /*96d0*/  @P0 SHF.R.U32.HI R2, RZ, c[0x0][0x334], R3 ;  /* 0x0000cd00ff020a19 */ /* 0x000fe40000011603 */
.L_x_676:
[----:B------:R-:W-:Y:S05]  /*96e0*/  BSYNC B0 ;  /* 0x0000000000007941 */ /* 0x000fea0003800000 */
.L_x_674:
[----:B------:R-:W-:Y:S04]  /*96f0*/  IMAD.IADD R3, R92, 0x1, -R248 ;  /* 0x000000015c037824 */ /* 0x000fe800078e0af8 */
[----:B------:R-:W-:Y:S05]  /*9700*/  IMAD R2, R2, c[0x0][0x32c], R3 ;  /* 0x0000cb0002027a24 */ /* 0x000fea00078e0203 */
[----:B------:R-:W-:Y:S02]  /*9710*/  IADD3 R3, R2, c[0x0][0x32c], RZ ;  /* 0x0000cb0002037a10 */ /* 0x000fe40007ffe0ff */
[----:B------:R-:W-:Y:S02]  /*9720*/  IMNMX R95, R95, R2, !PT ;  /* 0x000000025f5f7217 */ /* 0x000fe40007800200 */
[----:B------:R-:W-:Y:S02]  /*9730*/  IMNMX R96, R96, R3, PT ;  /* 0x0000000360607217 */ /* 0x000fe40003800200 */
.L_x_673:
[----:B------:R-:W-:-:S05]  /*9740*/  BRA.DIV ~URZ, `(.L_x_677) ;  /* 0x00012d727f007947 */ /* 0x000fca000b800000 */
[----:B------:R3:W4:Y:S02]  /*9750*/  SHFL.IDX PT, R156, R157, 0x2, 0x1c1f ;  /* 0x005c1f009d9c7f89 */ /* 0x00072400000e0000 */
.L_x_835:
[----:B----4-:R-:W-:Y:S01]  /*9760*/  IADD3 R3, R158, R156, RZ ;  /* 0x0000009c9e037210 */ /* 0x010fe20007ffe0ff */
[----:B------:R-:W-:Y:S05]  /*9770*/  IMAD.MOV.U32 R2, RZ, RZ, c[0x0][0x32c] ;  /* 0x0000cb00ff027624 */ /* 0x000fea00078e00ff */
[----:B------:R-:W-:Y:S01]  /*9780*/  ISETP.GE.AND P0, PT, R2, 0x1, PT ;  /* 0x000000010200780c */ /* 0x000fe20003f06270 */
[----:B------:R-:W-:Y:S11]  /*9790*/  IMAD.IADD R2, R159, 0x1, R156 ;  /* 0x000000019f027824 */ /* 0x000ff600078e029c */
[----:B------:R-:W-:Y:S01]  /*97a0*/  @!UPT UIADD3 URZ, URZ, URZ, URZ ;  /* 0x0000003f3f3ff290 */ /* 0x000fe2000fffe03f */
        /* <DEDUP_REMOVED lines=14> */
.L_x_680:
[----:B------:R-:W-:Y:S04]  /*9890*/  MOV R160, c[0x0][0x32c] ;  /* 0x0000cb0000a07a02 */ /* 0x000fe80000000f00 */
[----:B------:R-:W-:Y:S11]  /*98a0*/  ISETP.NE.AND P0, PT, R160, 0x1, PT ;  /* 0x00000001a000780c */ /* 0x000ff60003f05270 */
[----:B------:R-:W-:Y:S02]  /*98b0*/  @!UPT UIADD3 URZ, URZ, URZ, URZ ;  /* 0x0000003f3f3ff290 */ /* 0x000fe4000fffe03f */
[----:B------:R-:W-:Y:S05]  /*98c0*/  @P0 IMAD.HI.U32 R160, R156, c[0x0][0x330], RZ ;  /* 0x0000cc009ca00a27 */ /* 0x000fea00078e00ff */
[----:B------:R-:W-:Y:S02]  /*98d0*/  @P0 SHF.R.U32.HI R156, RZ, c[0x0][0x334], R160 ;  /* 0x0000cd00ff9c0a19 */ /* 0x000fe400000116a0 */
.L_x_681:
[----:B------:R-:W-:Y:S05]  /*98e0*/  BSYNC B0 ;  /* 0x0000000000007941 */ /* 0x000fea0003800000 */
.L_x_679:
[----:B------:R-:W-:Y:S04]  /*98f0*/  IMAD.IADD R160, R92, 0x1, -R248 ;  /* 0x000000015ca07824 */ /* 0x000fe800078e0af8 */
[----:B------:R-:W-:Y:S05]  /*9900*/  IMAD R156, R156, c[0x0][0x32c], R160 ;  /* 0x0000cb009c9c7a24 */ /* 0x000fea00078e02a0 */
[----:B------:R-:W-:Y:S02]  /*9910*/  IADD3 R160, R156, c[0x0][0x32c], RZ ;  /* 0x0000cb009ca07a10 */ /* 0x000fe40007ffe0ff */
[----:B------:R-:W-:Y:S02]  /*9920*/  IMNMX R2, R2, R156, !PT ;  /* 0x0000009c02027217 */ /* 0x000fe40007800200 */
[----:B------:R-:W-:Y:S02]  /*9930*/  IMNMX R3, R3, R160, PT ;  /* 0x000000a003037217 */ /* 0x000fe40003800200 */
.L_x_678:
[C---:B------:R-:W-:Y:S02]  /*9940*/  ISETP.GE.AND P2, PT, R92.reuse, 0x9, PT ;  /* 0x000000095c00780c */ /* 0x040fe40003f46270 */
[----:B------:R-:W-:Y:S02]  /*9950*/  ISETP.GE.AND P1, PT, R92, 0xa, PT ;  /* 0x0000000a5c00780c */ /* 0x000fe40003f26270 */
[----:B------:R-:W-:Y:S02]  /*9960*/  ISETP.GT.AND P0, PT, R0, 0x8, !P2 ;  /* 0x000000080000780c */ /* 0x000fe40005704270 */
[----:B------:R-:W-:Y:S02]  /*9970*/  LOP3.LUT R204, R204, 0xffffbfff, RZ, 0xc0, !PT ;  /* 0xffffbfffcccc7812 */ /* 0x000fe400078ec0ff */
[C---:B------:R-:W-:Y:S02]  /*9980*/  ISETP.LT.OR P0, PT, R97.reuse, 0x9, P0 ;  /* 0x000000096100780c */ /* 0x040fe40000701670 */
[----:B------:R-:W-:Y:S02]  /*9990*/  ISETP.GE.AND P6, PT, R92, 0x3a, PT ;  /* 0x0000003a5c00780c */ /* 0x000fe40003fc6270 */
[----:B------:R-:W-:Y:S02]  /*99a0*/  FSEL R161, R16, -INF , !P0 ;  /* 0xff80000010a17808 */ /* 0x000fe40004000000 */
[----:B------:R-:W-:Y:S02]  /*99b0*/  ISETP.GT.AND P0, PT, R0, 0x9, !P1 ;  /* 0x000000090000780c */ /* 0x000fe40004f04270 */
[----:B------:R-:W-:Y:S02]  /*99c0*/  @P2 LOP3.LUT R204, R204, 0x4000, RZ, 0xfc, !PT ;  /* 0x00004000cccc2812 */ /* 0x000fe400078efcff */
[----:B------:R-:W-:Y:S02]  /*99d0*/  ISETP.LT.OR P0, PT, R97, 0xa, P0 ;  /* 0x0000000a6100780c */ /* 0x000fe40000701670 */
[----:B------:R-:W-:Y:S02]  /*99e0*/  LOP3.LUT R204, R204, 0xffffdfff, RZ, 0xc0, !PT ;  /* 0xffffdfffcccc7812 */ /* 0x000fe400078ec0ff */
[----:B------:R-:W-:Y:S02]  /*99f0*/  FSEL R160, R17, -INF , !P0 ;  /* 0xff80000011a07808 */ /* 0x000fe40004000000 */
[C---:B------:R-:W-:Y:S02]  /*9a00*/  ISETP.GT.AND P0, PT, R95.reuse, 0x8, !P2 ;  /* 0x000000085f00780c */ /* 0x040fe40005704270 */
[----:B------:R-:W-:Y:S02]  /*9a10*/  ISETP.GE.AND P2, PT, R92, 0x11, PT ;  /* 0x000000115c00780c */ /* 0x000fe40003f46270 */
[----:B------:R-:W-:Y:S02]  /*9a20*/  ISETP.LT.OR P0, PT, R96, 0x9, P0 ;  /* 0x000000096000780c */ /* 0x000fe40000701670 */
[----:B------:R-:W-:Y:S02]  /*9a30*/  @P1 LOP3.LUT R204, R204, 0x2000, RZ, 0xfc, !PT ;  /* 0x00002000cccc1812 */ /* 0x000fe400078efcff */
[----:B------:R-:W-:Y:S02]  /*9a40*/  FSEL R156, R18, -INF , !P0 ;  /* 0xff800000129c7808 */ /* 0x000fe40004000000 */
[----:B------:R-:W-:Y:S02]  /*9a50*/  ISETP.GT.AND P0, PT, R95, 0x9, !P1 ;  /* 0x000000095f00780c */ /* 0x000fe40004f04270 */
[----:B------:R-:W-:Y:S02]  /*9a60*/  ISETP.GE.AND P1, PT, R92, 0x12, PT ;  /* 0x000000125c00780c */ /* 0x000fe40003f26270 */
[----:B------:R-:W-:Y:S02]  /*9a70*/  ISETP.LT.OR P0, PT, R96, 0xa, P0 ;  /* 0x0000000a6000780c */ /* 0x000fe40000701670 */
[----:B------:R-:W-:Y:S02]  /*9a80*/  LOP3.LUT R204, R204, 0xffffefff, RZ, 0xc0, !PT ;  /* 0xffffefffcccc7812 */ /* 0x000fe400078ec0ff */
[----:B------:R-:W-:Y:S02]  /*9a90*/  FSEL R162, R19, -INF , !P0 ;  /* 0xff80000013a27808 */ /* 0x000fe40004000000 */
[----:B------:R-:W-:Y:S02]  /*9aa0*/  ISETP.GT.AND P0, PT, R0, 0x10, !P2 ;  /* 0x000000100000780c */ /* 0x000fe40005704270 */
[----:B------:R-:W-:Y:S02]  /*9ab0*/  @P2 LOP3.LUT R204, R204, 0x1000, RZ, 0xfc, !PT ;  /* 0x00001000cccc2812 */ /* 0x000fe400078efcff */
[C---:B------:R-:W-:Y:S02]  /*9ac0*/  ISETP.LT.OR P0, PT, R97.reuse, 0x11, P0 ;  /* 0x000000116100780c */ /* 0x040fe40000701670 */
[----:B------:R-:W-:Y:S02]  /*9ad0*/  LOP3.LUT R204, R204, 0xfffff7ff, RZ, 0xc0, !PT ;  /* 0xfffff7ffcccc7812 */ /* 0x000fe400078ec0ff */
        /* <DEDUP_REMOVED lines=9> */
[----:B------:R-:W-:Y:S02]  /*9b70*/  ISETP.GE.AND P5, PT, R92, 0x41, PT ;  /* 0x000000415c00780c */ /* 0x000fe40003fa6270 */
[----:B------:R-:W-:Y:S02]  /*9b80*/  FSEL R177, R22, -INF , !P0 ;  /* 0xff80000016b17808 */ /* 0x000fe40004000000 */
[----:B------:R-:W-:Y:S02]  /*9b90*/  ISETP.GT.AND P0, PT, R95, 0x11, !P1 ;  /* 0x000000115f00780c */ /* 0x000fe40004f04270 */
[----:B------:R-:W-:Y:S02]  /*9ba0*/  ISETP.GE.AND P1, PT, R92, 0x1a, PT ;  /* 0x0000001a5c00780c */ /* 0x000fe40003f26270 */
[----:B------:R-:W-:Y:S02]  /*9bb0*/  ISETP.LT.OR P0, PT, R96, 0x12, P0 ;  /* 0x000000126000780c */ /* 0x000fe40000701670 */
[----:B------:R-:W-:Y:S02]  /*9bc0*/  @P2 LOP3.LUT R204, R204, 0x400, RZ, 0xfc, !PT ;  /* 0x00000400cccc2812 */ /* 0x000fe400078efcff */
[----:B------:R-:W-:Y:S02]  /*9bd0*/  FSEL R176, R23, -INF , !P0 ;  /* 0xff80000017b07808 */ /* 0x000fe40004000000 */
[----:B------:R-:W-:Y:S02]  /*9be0*/  ISETP.GT.AND P0, PT, R0, 0x18, !P2 ;  /* 0x000000180000780c */ /* 0x000fe40005704270 */
[----:B------:R-:W-:Y:S02]  /*9bf0*/  LOP3.LUT R204, R204, 0xfffffdff, RZ, 0xc0, !PT ;  /* 0xfffffdffcccc7812 */ /* 0x000fe400078ec0ff */
[C---:B------:R-:W-:Y:S02]  /*9c00*/  ISETP.LT.OR P0, PT, R97.reuse, 0x19, P0 ;  /* 0x000000196100780c */ /* 0x040fe40000701670 */
[----:B------:R-:W-:Y:S02]  /*9c10*/  @P1 LOP3.LUT R204, R204, 0x200, RZ, 0xfc, !PT ;  /* 0x00000200cccc1812 */ /* 0x000fe400078efcff */
[----:B------:R-:W-:Y:S02]  /*9c20*/  FSEL R167, R32, -INF , !P0 ;  /* 0xff80000020a77808 */ /* 0x000fe40004000000 */
[----:B------:R-:W-:Y:S02]  /*9c30*/  ISETP.GT.AND P0, PT, R0, 0x19, !P1 ;  /* 0x000000190000780c */ /* 0x000fe40004f04270 */
[----:B------:R-:W-:Y:S02]  /*9c40*/  LOP3.LUT R204, R204, 0xfffffeff, RZ, 0xc0, !PT ;  /* 0xfffffeffcccc7812 */ /* 0x000fe400078ec0ff */
[----:B------:R-:W-:Y:S02]  /*9c50*/  ISETP.LT.OR P0, PT, R97, 0x1a, P0 ;  /* 0x0000001a6100780c */ /* 0x000fe40000701670 */
[C---:B------:R-:W-:Y:S02]  /*9c60*/  ISETP.GE.AND P4, PT, R92.reuse, 0x42, PT ;  /* 0x000000425c00780c */ /* 0x040fe40003f86270 */
        /* <DEDUP_REMOVED lines=19> */
[----:B------:R-:W-:Y:S02]  /*9da0*/  P2R R16, PR, RZ, 0x40 ;  /* 0x00000040ff107803 */ /* 0x000fe40000000000 */
[----:B------:R-:W-:Y:S02]  /*9db0*/  FSEL R164, R37, -INF , !P0 ;  /* 0xff80000025a47808 */ /* 0x000fe40004000000 */
[C---:B------:R-:W-:Y:S02]  /*9dc0*/  ISETP.GT.AND P0, PT, R95.reuse, 0x20, !P2 ;  /* 0x000000205f00780c */ /* 0x040fe40005704270 */
[----:B------:R-:W-:Y:S02]  /*9dd0*/  ISETP.GE.AND P2, PT, R92, 0x29, PT ;  /* 0x000000295c00780c */ /* 0x000fe40003f46270 */
[----:B------:R-:W-:Y:S04]  /*9de0*/  ISETP.LT.OR P0, PT, R96, 0x21, P0 ;  /* 0x000000216000780c */ /* 0x000fe80000701670 */
        /* <DEDUP_REMOVED lines=13> */
[----:B------:R-:W-:Y:S04]  /*9ec0*/  ISETP.LT.OR P0, PT, R97, 0x2a, P0 ;  /* 0x0000002a6100780c */ /* 0x000fe80000701670 */
        /* <DEDUP_REMOVED lines=25> */
[----:B------:R-:W-:Y:S04]  /*a060*/  ISETP.LT.OR P0, PT, R96, 0x32, P0 ;  /* 0x000000326000780c */ /* 0x000fe80000701670 */
[----:B------:R-:W-:Y:S02]  /*a070*/  FSEL R55, R55, -INF , !P0 ;  /* 0xff80000037377808 */ /* 0x000fe40004000000 */
[----:B------:R-:W-:Y:S04]  /*a080*/  ISETP.GT.AND P0, PT, R0, 0x38, !P1 ;  /* 0x000000380000780c */ /* 0x000fe80004f04270 */
        /* <DEDUP_REMOVED lines=19> */
[----:B------:R-:W-:Y:S04]  /*a1c0*/  ISETP.GT.AND P0, PT, R0, 0x41, !P4 ;  /* 0x000000410000780c */ /* 0x000fe80006704270 */
[----:B------:R-:W-:Y:S04]  /*a1d0*/  ISETP.LT.OR P0, PT, R97, 0x42, P0 ;  /* 0x000000426100780c */ /* 0x000fe80000701670 */
[----:B------:R-:W-:Y:S02]  /*a1e0*/  FSEL R34, R69, -INF , !P0 ;  /* 0xff80000045227808 */ /* 0x000fe40004000000 */
[C---:B------:R-:W-:Y:S04]  /*a1f0*/  ISETP.GT.AND P0, PT, R95.reuse, 0x40, !P5 ;  /* 0x000000405f00780c */ /* 0x040fe80006f04270 */
        /* <DEDUP_REMOVED lines=12> */
[C---:B------:R-:W-:Y:S04]  /*a2c0*/  ISETP.LT.OR P0, PT, R96.reuse, 0x2, P0 ;  /* 0x000000026000780c */ /* 0x040fe80000701670 */
[----:B------:R-:W-:Y:S02]  /*a2d0*/  FSEL R22, R7, -INF , !P0 ;  /* 0xff80000007167808 */ /* 0x000fe40004000000 */
[----:B------:R-:W-:Y:S04]  /*a2e0*/  ISETP.GT.AND P0, PT, R95, RZ, !P2 ;  /* 0x000000ff5f00720c */ /* 0x000fe80005704270 */
[----:B------:R-:W-:Y:S04]  /*a2f0*/  ISETP.LT.OR P0, PT, R96, 0x1, P0 ;  /* 0x000000016000780c */ /* 0x000fe80000701670 */
[----:B------:R-:W-:Y:S02]  /*a300*/  FSEL R18, R6, -INF , !P0 ;  /* 0xff80000006127808 */ /* 0x000fe40004000000 */
[----:B------:R-:W-:Y:S04]  /*a310*/  ISETP.GT.AND P0, PT, R0, 0x48, !P3 ;  /* 0x000000480000780c */ /* 0x000fe80005f04270 */
[C---:B------:R-:W-:Y:S04]  /*a320*/  ISETP.LT.OR P0, PT, R97.reuse, 0x49, P0 ;  /* 0x000000496100780c */ /* 0x040fe80000701670 */
[----:B------:R-:W-:Y:S02]  /*a330*/  FSEL R33, R80, -INF , !P0 ;  /* 0xff80000050217808 */ /* 0x000fe40004000000 */
[----:B------:R-:W-:Y:S04]  /*a340*/  ISETP.GT.AND P0, PT, R0, 0x49, !P6 ;  /* 0x000000490000780c */ /* 0x000fe80007704270 */
[----:B------:R-:W-:Y:S04]  /*a350*/  ISETP.LT.OR P0, PT, R97, 0x4a, P0 ;  /* 0x0000004a6100780c */ /* 0x000fe80000701670 */
[----:B------:R-:W-:Y:S02]  /*a360*/  FSEL R32, R81, -INF , !P0 ;  /* 0xff80000051207808 */ /* 0x000fe40004000000 */
[C---:B------:R-:W-:Y:S04]  /*a370*/  ISETP.GT.AND P0, PT, R95.reuse, 0x48, !P3 ;  /* 0x000000485f00780c */ /* 0x040fe80005f04270 */
        /* <DEDUP_REMOVED lines=9> */
[----:B------:R-:W-:Y:S04]  /*a410*/  LOP3.LUT P0, RZ, R204, 0x4000, RZ, 0xc0, !PT ;  /* 0x00004000ccff7812 */ /* 0x000fe8000780c0ff */
[----:B------:R-:W-:Y:S04]  /*a420*/  ISETP.GT.AND P0, PT, R2, 0x8, !P0 ;  /* 0x000000080200780c */ /* 0x000fe80004704270 */
[C---:B------:R-:W-:Y:S04]  /*a430*/  ISETP.LT.OR P0, PT, R3.reuse, 0x9, P0 ;  /* 0x000000090300780c */ /* 0x040fe80000701670 */
[----:B------:R-:W-:Y:S02]  /*a440*/  FSEL R19, R12, -INF , !P0 ;  /* 0xff8000000c137808 */ /* 0x000fe40004000000 */
[----:B------:R-:W-:Y:S04]  /*a450*/  LOP3.LUT P0, RZ, R204, 0x2000, RZ, 0xc0, !PT ;  /* 0x00002000ccff7812 */ /* 0x000fe8000780c0ff */
        /* <DEDUP_REMOVED lines=59> */
[----:B------:R-:W-:Y:S04]  /*a810*/  ISETP.GT.AND P0, PT, R2, RZ, !P2 ;  /* 0x000000ff0200720c */ /* 0x000fe80005704270 */
[C---:B------:R-:W-:Y:S04]  /*a820*/  ISETP.LT.OR P0, PT, R3.reuse, 0x1, P0 ;  /* 0x000000010300780c */ /* 0x040fe80000701670 */
[----:B------:R-:W-:Y:S02]  /*a830*/  FSEL R12, R8, -INF , !P0 ;  /* 0xff800000080c7808 */ /* 0x000fe40004000000 */
[----:B------:R-:W-:Y:S04]  /*a840*/  LOP3.LUT P0, RZ, R204, 0x2, RZ, 0xc0, !PT ;  /* 0x00000002ccff7812 */ /* 0x000fe8000780c0ff */
[----:B------:R-:W-:Y:S04]  /*a850*/  ISETP.GT.AND P0, PT, R2, 0x49, !P0 ;  /* 0x000000490200780c */ /* 0x000fe80004704270 */
[----:B------:R-:W-:Y:S04]  /*a860*/  ISETP.LT.OR P0, PT, R3, 0x4a, P0 ;  /* 0x0000004a0300780c */ /* 0x000fe80000701670 */
[----:B------:R-:W-:Y:S01]  /*a870*/  FSEL R184, R77, -INF , !P0 ;  /* 0xff8000004db87808 */ /* 0x000fe20004000000 */
[----:B------:R-:W-:-:S06]  /*a880*/  BRA.DIV ~URZ, `(.L_x_682) ;  /* 0x00011ca27f007947 */ /* 0x000fcc000b800000 */
[----:B------:R4:W1:Y:S02]  /*a890*/  SHFL.IDX PT, R3, R157, 0x3, 0x1c1f ;  /* 0x007c1f009d037f89 */ /* 0x00086400000e0000 */
.L_x_836:
[----:B-1----:R-:W-:Y:S01]  /*a8a0*/  IADD3 R2, R158, R3, RZ ;  /* 0x000000039e027210 */ /* 0x002fe20007ffe0ff */
        /* <DEDUP_REMOVED lines=18> */
.L_x_685:
[----:B------:R-:W-:Y:S04]  /*a9d0*/  MOV R4, c[0x0][0x32c] ;  /* 0x0000cb0000047a02 */ /* 0x000fe80000000f00 */
[----:B------:R-:W-:Y:S11]  /*a9e0*/  ISETP.NE.AND P0, PT, R4, 0x1, PT ;  /* 0x000000010400780c */ /* 0x000ff60003f05270 */
[----:B------:R-:W-:Y:S02]  /*a9f0*/  @!UPT UIADD3 URZ, URZ, URZ, URZ ;  /* 0x0000003f3f3ff290 */ /* 0x000fe4000fffe03f */
[----:B------:R-:W-:Y:S05]  /*aa00*/  @P0 IMAD.HI.U32 R4, R3, c[0x0][0x330], RZ ;  /* 0x0000cc0003040a27 */ /* 0x000fea00078e00ff */
[----:B------:R-:W-:Y:S02]  /*aa10*/  @P0 SHF.R.U32.HI R3, RZ, c[0x0][0x334], R4 ;  /* 0x0000cd00ff030a19 */ /* 0x000fe40000011604 */
.L_x_686:
[----:B------:R-:W-:Y:S05]  /*aa20*/  BSYNC B0 ;  /* 0x0000000000007941 */ /* 0x000fea0003800000 */
.L_x_684:
[----:B------:R-:W-:Y:S04]  /*aa30*/  IMAD.IADD R4, R92, 0x1, -R248 ;  /* 0x000000015c047824 */ /* 0x000fe800078e0af8 */
[----:B------:R-:W-:Y:S05]  /*aa40*/  IMAD R3, R3, c[0x0][0x32c], R4 ;  /* 0x0000cb0003037a24 */ /* 0x000fea00078e0204 */
[----:B------:R-:W-:Y:S02]  /*aa50*/  IADD3 R4, R3, c[0x0][0x32c], RZ ;  /* 0x0000cb0003047a10 */ /* 0x000fe40007ffe0ff */
[----:B------:R-:W-:Y:S02]  /*aa60*/  IMNMX R0, R0, R3, !PT ;  /* 0x0000000300007217 */ /* 0x000fe40007800200 */
[----:B------:R-:W-:Y:S02]  /*aa70*/  IMNMX R2, R2, R4, PT ;  /* 0x0000000402027217 */ /* 0x000fe40003800200 */
.L_x_683:
[----:B------:R-:W-:Y:S02]  /*aa80*/  ISETP.GT.AND P0, PT, R0, RZ, !P2 ;  /* 0x000000ff0000720c */ /* 0x000fe40005704270 */
[----:B------:R-:W-:Y:S02]  /*aa90*/  LOP3.LUT P2, RZ, R204, 0x400, RZ, 0xc0, !PT ;  /* 0x00000400ccff7812 */ /* 0x000fe4000784c0ff */
[----:B------:R-:W-:Y:S02]  /*aaa0*/  ISETP.LT.OR P0, PT, R2, 0x1, P0 ;  /* 0x000000010200780c */ /* 0x000fe40000701670 */
[----:B------:R-:W-:Y:S02]  /*aab0*/  FMNMX.FTZ R3, R12, R98, !PT ;  /* 0x000000620c037209 */ /* 0x000fe40007810000 */
[----:B------:R-:W-:Y:S02]  /*aac0*/  FSEL R10, R10, -INF , !P0 ;  /* 0xff8000000a0a7808 */ /* 0x000fe40004000000 */
[----:B------:R-:W-:Y:S02]  /*aad0*/  ISETP.GT.AND P0, PT, R0, 0x1, !P1 ;  /* 0x000000010000780c */ /* 0x000fe40004f04270 */
        /* <DEDUP_REMOVED lines=9> */
[----:B------:R-:W-:Y:S02]  /*ab70*/  LOP3.LUT P0, RZ, R204, 0x2000, RZ, 0xc0, !PT ;  /* 0x00002000ccff7812 */ /* 0x000fe4000780c0ff */
[----:B------:R-:W-:Y:S02]  /*ab80*/  FMNMX.FTZ R6, R13, R6, !PT ;  /* 0x000000060d067209 */ /* 0x000fe40007810000 */
[----:B------:R-:W-:Y:S02]  /*ab90*/  ISETP.GT.AND P0, PT, R0, 0x9, !P0 ;  /* 0x000000090000780c */ /* 0x000fe40004704270 */
[----:B------:R-:W-:Y:S02]  /*aba0*/  FMNMX.FTZ R3, R19, R3, !PT ;  /* 0x0000000313037209 */ /* 0x000fe40007810000 */
        /* <DEDUP_REMOVED lines=16> */
[----:B--234-:R-:W-:Y:S02]  /*acb0*/  FSEL R157, R27, -INF , !P0 ;  /* 0xff8000001b9d7808 */ /* 0x01cfe40004000000 */
        /* <DEDUP_REMOVED lines=50> */
[C---:B------:R-:W-:Y:S02]  /*afe0*/  ISETP.GT.AND P0, PT, R0.reuse, 0x38, !P1 ;  /* 0x000000380000780c */ /* 0x040fe40004f04270 */
[----:B------:R-:W-:Y:S02]  /*aff0*/  ISETP.GT.AND P1, PT, R0, 0x48, !P3 ;  /* 0x000000480000780c */ /* 0x000fe40005f24270 */
[C---:B------:R-:W-:Y:S02]  /*b000*/  ISETP.LT.OR P0, PT, R2.reuse, 0x39, P0 ;  /* 0x000000390200780c */ /* 0x040fe40000701670 */
[----:B------:R-:W-:Y:S02]  /*b010*/  ISETP.LT.OR P1, PT, R2, 0x49, P1 ;  /* 0x000000490200780c */ /* 0x000fe40000f21670 */
[----:B------:R-:W-:Y:S02]  /*b020*/  FSEL R223, R62, -INF , !P0 ;  /* 0xff8000003edf7808 */ /* 0x000fe40004000000 */
[----:B------:R-:W-:Y:S02]  /*b030*/  ISETP.GT.AND P0, PT, R0, 0x39, !P6 ;  /* 0x000000390000780c */ /* 0x000fe40007704270 */
[----:B------:R-:W-:Y:S02]  /*b040*/  FMNMX.FTZ R6, R214, R6, !PT ;  /* 0x00000006d6067209 */ /* 0x000fe40007810000 */
[----:B------:R-:W-:Y:S02]  /*b050*/  ISETP.LT.OR P0, PT, R2, 0x3a, P0 ;  /* 0x0000003a0200780c */ /* 0x000fe40000701670 */
[----:B------:R-:W-:Y:S02]  /*b060*/  FMNMX.FTZ R6, R223, R6, !PT ;  /* 0x00000006df067209 */ /* 0x000fe40007810000 */
[----:B------:R-:W-:Y:S02]  /*b070*/  FSEL R222, R63, -INF , !P0 ;  /* 0xff8000003fde7808 */ /* 0x000fe40004000000 */
[----:B------:R-:W-:Y:S02]  /*b080*/  ISETP.GT.AND P0, PT, R0, 0x40, !P5 ;  /* 0x000000400000780c */ /* 0x000fe40006f04270 */
[----:B------:R-:W-:Y:S02]  /*b090*/  FMNMX.FTZ R6, R222, R6, !PT ;  /* 0x00000006de067209 */ /* 0x000fe40007810000 */
[----:B------:R-:W-:Y:S02]  /*b0a0*/  ISETP.LT.OR P0, PT, R2, 0x41, P0 ;  /* 0x000000410200780c */ /* 0x000fe40000701670 */
[----:B------:R-:W-:Y:S02]  /*b0b0*/  FSEL R213, R78, -INF , !P1 ;  /* 0xff8000004ed57808 */ /* 0x000fe40004800000 */
[----:B------:R-:W-:Y:S02]  /*b0c0*/  FSEL R221, R74, -INF , !P0 ;  /* 0xff8000004add7808 */ /* 0x000fe40004000000 */
[----:B------:R-:W-:Y:S02]  /*b0d0*/  ISETP.GT.AND P0, PT, R0, 0x41, !P4 ;  /* 0x000000410000780c */ /* 0x000fe40006704270 */
[----:B------:R-:W-:Y:S02]  /*b0e0*/  FMNMX.FTZ R6, R221, R6, !PT ;  /* 0x00000006dd067209 */ /* 0x000fe40007810000 */
[----:B------:R-:W-:Y:S04]  /*b0f0*/  ISETP.LT.OR P0, PT, R2, 0x42, P0 ;  /* 0x000000420200780c */ /* 0x000fe80000701670 */
[----:B------:R-:W-:Y:S02]  /*b100*/  FSEL R220, R75, -INF , !P0 ;  /* 0xff8000004bdc7808 */ /* 0x000fe40004000000 */
[----:B------:R-:W-:Y:S02]  /*b110*/  ISETP.GT.AND P0, PT, R0, 0x49, !P2 ;  /* 0x000000490000780c */ /* 0x000fe40005704270 */
[----:B------:R-:W-:Y:S02]  /*b120*/  FMNMX.FTZ R0, R18, R94, !PT ;  /* 0x0000005e12007209 */ /* 0x000fe40007810000 */
[----:B------:R-:W-:Y:S02]  /*b130*/  ISETP.LT.OR P0, PT, R2, 0x4a, P0 ;  /* 0x0000004a0200780c */ /* 0x000fe40000701670 */
        /* <DEDUP_REMOVED lines=37> */
[----:B------:R-:W-:Y:S02]  /*b390*/  FSEL R212, R79, -INF , !P0 ;  /* 0xff8000004fd47808 */ /* 0x000fe40004000000 */
        /* <DEDUP_REMOVED lines=9> */
[----:B------:R1:W2:Y:S02]  /*b430*/  SHFL.BFLY PT, R2, R92, 0x2, 0x1f ;  /* 0x0c401f005c027f89 */ /* 0x0002a400000e0000 */
.L_x_837:
[----:B--2---:R-:W-:Y:S01]  /*b440*/  FMNMX.FTZ R4, R92, R2, !PT ;  /* 0x000000025c047209 */ /* 0x004fe20007810000 */
[----:B------:R-:W-:-:S05]  /*b450*/  BRA.DIV ~URZ, `(.L_x_688) ;  /* 0x000111927f007947 */ /* 0x000fca000b800000 */
[----:B------:R-:W-:Y:S04]  /*b460*/  SHFL.BFLY PT, R2, R0, 0x2, 0x1f ;  /* 0x0c401f0000027f89 */ /* 0x000fe800000e0000 */
[----:B------:R-:W-:Y:S04]  /*b470*/  SHFL.BFLY PT, R3, R5, 0x2, 0x1f ;  /* 0x0c401f0005037f89 */ /* 0x000fe800000e0000 */
[----:B------:R-:W2:Y:S02]  /*b480*/  SHFL.BFLY PT, R8, R6, 0x2, 0x1f ;  /* 0x0c401f0006087f89 */ /* 0x000ea400000e0000 */
[----:B-12---:R-:W-:Y:S02]  /*b490*/  FMNMX.FTZ R92, R6, R8, !PT ;  /* 0x00000008065c7209 */ /* 0x006fe40007810000 */
[----:B------:R-:W-:Y:S02]  /*b4a0*/  FMNMX.FTZ R0, R0, R2, !PT ;  /* 0x0000000200007209 */ /* 0x000fe40007810000 */
[----:B------:R-:W-:Y:S02]  /*b4b0*/  FMNMX.FTZ R2, R5, R3, !PT ;  /* 0x0000000305027209 */ /* 0x000fe40007810000 */
[----:B------:R-:W1:Y:S04]  /*b4c0*/  SHFL.BFLY PT, R5, R4, 0x1, 0x1f ;  /* 0x0c201f0004057f89 */ /* 0x000e6800000e0000 */
[----:B------:R-:W2:Y:S04]  /*b4d0*/  SHFL.BFLY PT, R7, R0, 0x1, 0x1f ;  /* 0x0c201f0000077f89 */ /* 0x000ea800000e0000 */
[----:B------:R-:W3:Y:S04]  /*b4e0*/  SHFL.BFLY PT, R9, R2, 0x1, 0x1f ;  /* 0x0c201f0002097f89 */ /* 0x000ee800000e0000 */
[----:B------:R4:W4:Y:S01]  /*b4f0*/  SHFL.BFLY PT, R3, R92, 0x1, 0x1f ;  /* 0x0c201f005c037f89 */ /* 0x00092200000e0000 */
[----:B-1----:R-:W-:Y:S02]  /*b500*/  FMNMX.FTZ R97, R4, R5, !PT ;  /* 0x0000000504617209 */ /* 0x002fe40007810000 */
[----:B--2---:R-:W-:Y:S02]  /*b510*/  FMNMX.FTZ R96, R0, R7, !PT ;  /* 0x0000000700607209 */ /* 0x004fe40007810000 */
[----:B---3--:R-:W-:Y:S02]  /*b520*/  FMNMX.FTZ R95, R2, R9, !PT ;  /* 0x00000009025f7209 */ /* 0x008fe40007810000 */
.L_x_838:
[C---:B------:R-:W-:Y:S01]  /*b530*/  FMUL.FTZ R0, R97.reuse, c[0x0][0x2d0] ;  /* 0x0000b40061007a20 */ /* 0x040fe20000410000 */
[----:B------:R-:W-:Y:S01]  /*b540*/  FSETP.NEU.FTZ.AND P0, PT, R97, -INF , PT ;  /* 0xff8000006100780b */ /* 0x000fe20003f1d000 */
[----:B------:R-:W-:Y:S01]  /*b550*/  WARPSYNC 0xffffffff ;  /* 0xffffffff00007948 */ /* 0x000fe20003800000 */
[----:B------:R-:W-:Y:S02]  /*b560*/  FSETP.NEU.FTZ.AND P1, PT, R96, -INF , PT ;  /* 0xff8000006000780b */ /* 0x000fe40003f3d000 */
[----:B------:R-:W-:Y:S02]  /*b570*/  FSEL R4, R0, RZ, P0 ;  /* 0x000000ff00047208 */ /* 0x000fe40000000000 */
[----:B----4-:R-:W-:Y:S03]  /*b580*/  FMNMX.FTZ R68, R3, R92, !PT ;  /* 0x0000005c03447209 */ /* 0x010fe60007810000 */
[--C-:B------:R-:W-:Y:S02]  /*b590*/  FFMA.FTZ R0, R17, c[0x0][0x2d0], -R4.reuse ;  /* 0x0000b40011007a23 */ /* 0x100fe40000010804 */
[--C-:B------:R-:W-:Y:S02]  /*b5a0*/  FFMA.FTZ R2, R21, c[0x0][0x2d0], -R4.reuse ;  /* 0x0000b40015027a23 */ /* 0x100fe40000010804 */
[----:B------:R1:W-:Y:S01]  /*b5b0*/  MUFU.EX2 R225, R0 ;  /* 0x0000000000e17308 */ /* 0x0003e20000000800 */
[--C-:B------:R-:W-:Y:S02]  /*b5c0*/  FFMA.FTZ R70, R165, c[0x0][0x2d0], -R4.reuse ;  /* 0x0000b400a5467a23 */ /* 0x100fe40000010804 */
[--C-:B------:R-:W-:Y:S02]  /*b5d0*/  FFMA.FTZ R165, R39, c[0x0][0x2d0], -R4.reuse ;  /* 0x0000b40027a57a23 */ /* 0x100fe40000010804 */
[--C-:B------:R-:W-:Y:S02]  /*b5e0*/  FFMA.FTZ R67, R164, c[0x0][0x2d0], -R4.reuse ;  /* 0x0000b400a4437a23 */ /* 0x100fe40000010804 */
[--C-:B------:R-:W-:Y:S02]  /*b5f0*/  FFMA.FTZ R164, R38, c[0x0][0x2d0], -R4.reuse ;  /* 0x0000b40026a47a23 */ /* 0x100fe40000010804 */
[--C-:B------:R-:W-:Y:S01]  /*b600*/  FFMA.FTZ R66, R163, c[0x0][0x2d0], -R4.reuse ;  /* 0x0000b400a3427a23 */ /* 0x100fe20000010804 */
[----:B------:R2:W3:Y:S01]  /*b610*/  MUFU.EX2 R234, R2 ;  /* 0x0000000200ea7308 */ /* 0x0004e20000000800 */
[--C-:B------:R-:W-:Y:S02]  /*b620*/  FFMA.FTZ R163, R37, c[0x0][0x2d0], -R4.reuse ;  /* 0x0000b40025a37a23 */ /* 0x100fe40000010804 */
[--C-:B------:R-:W-:Y:S02]  /*b630*/  FFMA.FTZ R48, R169, c[0x0][0x2d0], -R4.reuse ;  /* 0x0000b400a9307a23 */ /* 0x100fe40000010804 */
[--C-:B------:R-:W-:Y:S02]  /*b640*/  FFMA.FTZ R71, R168, c[0x0][0x2d0], -R4.reuse ;  /* 0x0000b400a8477a23 */ /* 0x100fe40000010804 */
[--C-:B------:R-:W-:Y:S02]  /*b650*/  FFMA.FTZ R92, R166, c[0x0][0x2d0], -R4.reuse ;  /* 0x0000b400a65c7a23 */ /* 0x100fe40000010804 */
[----:B------:R-:W-:Y:S01]  /*b660*/  FFMA.FTZ R168, R32, c[0x0][0x2d0], -R4 ;  /* 0x0000b40020a87a23 */ /* 0x000fe20000010804 */
[----:B------:R-:W-:Y:S01]  /*b670*/  MUFU.EX2 R250, R66 ;  /* 0x0000004200fa7308 */ /* 0x000fe20000000800 */
[----:B-1----:R-:W-:Y:S05]  /*b680*/  FMUL.FTZ R0, R96, c[0x0][0x2d0] ;  /* 0x0000b40060007a20 */ /* 0x002fea0000410000 */
[----:B------:R-:W-:Y:S04]  /*b690*/  FSEL R40, R0, RZ, P1 ;  /* 0x000000ff00287208 */ /* 0x000fe80000800000 */
[----:B------:R-:W-:Y:S01]  /*b6a0*/  MUFU.EX2 R249, R67 ;  /* 0x0000004300f97308 */ /* 0x000fe20000000800 */
[--C-:B------:R-:W-:Y:S02]  /*b6b0*/  FFMA.FTZ R0, R18, c[0x0][0x2d0], -R40.reuse ;  /* 0x0000b40012007a23 */ /* 0x100fe40000010828 */
[----:B------:R-:W-:Y:S02]  /*b6c0*/  FFMA.FTZ R5, R162, c[0x0][0x2d0], -R40 ;  /* 0x0000b400a2057a23 */ /* 0x000fe40000010828 */
[--C-:B------:R-:W-:Y:S05]  /*b6d0*/  FFMA.FTZ R162, R36, c[0x0][0x2d0], -R4.reuse ;  /* 0x0000b40024a27a23 */ /* 0x100fea0000010804 */
[----:B------:R1:W-:Y:S01]  /*b6e0*/  MUFU.EX2 R227, R0 ;  /* 0x0000000000e37308 */ /* 0x0003e20000000800 */
[--C-:B--2---:R-:W-:Y:S01]  /*b6f0*/  FFMA.FTZ R2, R161, c[0x0][0x2d0], -R4.reuse ;  /* 0x0000b400a1027a23 */ /* 0x104fe20000010804 */
[----:B------:R-:W-:Y:S01]  /*b700*/  LDSM.16.MT88.4 R36, [R193] ;  /* 0x00000000c124783b */ /* 0x000fe20000004200 */
[----:B------:R-:W-:Y:S02]  /*b710*/  FFMA.FTZ R161, R35, c[0x0][0x2d0], -R4 ;  /* 0x0000b40023a17a23 */ /* 0x000fe40000010804 */
[--C-:B------:R-:W-:Y:S02]  /*b720*/  FFMA.FTZ R59, R171, c[0x0][0x2d0], -R40.reuse ;  /* 0x0000b400ab3b7a23 */ /* 0x100fe40000010828 */
[--C-:B------:R-:W-:Y:S02]  /*b730*/  FFMA.FTZ R166, R50, c[0x0][0x2d0], -R40.reuse ;  /* 0x0000b40032a67a23 */ /* 0x100fe40000010828 */
[--C-:B------:R-:W-:Y:S01]  /*b740*/  FFMA.FTZ R65, R177, c[0x0][0x2d0], -R40.reuse ;  /* 0x0000b400b1417a23 */ /* 0x100fe20000010828 */
[----:B------:R2:W-:Y:S01]  /*b750*/  MUFU.EX2 R232, R2 ;  /* 0x0000000200e87308 */ /* 0x0005e20000000800 */
[--C-:B------:R-:W-:Y:S02]  /*b760*/  FFMA.FTZ R64, R176, c[0x0][0x2d0], -R40.reuse ;  /* 0x0000b400b0407a23 */ /* 0x100fe40000010828 */
[--C-:B------:R-:W-:Y:S02]  /*b770*/  FFMA.FTZ R63, R175, c[0x0][0x2d0], -R40.reuse ;  /* 0x0000b400af3f7a23 */ /* 0x100fe40000010828 */
[--C-:B------:R-:W-:Y:S02]  /*b780*/  FFMA.FTZ R62, R174, c[0x0][0x2d0], -R40.reuse ;  /* 0x0000b400ae3e7a23 */ /* 0x100fe40000010828 */
[--C-:B------:R-:W-:Y:S03]  /*b790*/  FFMA.FTZ R61, R172, c[0x0][0x2d0], -R40.reuse ;  /* 0x0000b400ac3d7a23 */ /* 0x100fe60000010828 */
[----:B------:R4:W-:Y:S01]  /*b7a0*/  MUFU.EX2 R241, R5 ;  /* 0x0000000500f17308 */ /* 0x0009e20000000800 */
[----:B-1----:R-:W-:Y:S09]  /*b7b0*/  FFMA.FTZ R0, R22, c[0x0][0x2d0], -R40 ;  /* 0x0000b40016007a23 */ /* 0x002ff20000010828 */
[----:B------:R1:W-:Y:S01]  /*b7c0*/  MUFU.EX2 R231, R0 ;  /* 0x0000000000e77308 */ /* 0x0003e20000000800 */
[----:B--2---:R-:W-:Y:S09]  /*b7d0*/  FMUL.FTZ R2, R95, c[0x0][0x2d0] ;  /* 0x0000b4005f027a20 */ /* 0x004ff20000410000 */
[----:B------:R-:W-:Y:S01]  /*b7e0*/  MUFU.EX2 R247, R59 ;  /* 0x0000003b00f77308 */ /* 0x000fe20000000800 */
[----:B----4-:R-:W-:Y:S09]  /*b7f0*/  FMUL.FTZ R5, R68, c[0x0][0x2d0] ;  /* 0x0000b40044057a20 */ /* 0x010ff20000410000 */
[----:B------:R-:W-:Y:S01]  /*b800*/  MUFU.EX2 R246, R62 ;  /* 0x0000003e00f67308 */ /* 0x000fe20000000800 */
[--C-:B-1----:R-:W-:Y:S02]  /*b810*/  FFMA.FTZ R0, R160, c[0x0][0x2d0], -R4.reuse ;  /* 0x0000b400a0007a23 */ /* 0x102fe40000010804 */
[----:B------:R-:W-:Y:S07]  /*b820*/  FFMA.FTZ R160, R34, c[0x0][0x2d0], -R4 ;  /* 0x0000b40022a07a23 */ /* 0x000fee0000010804 */
[----:B------:R1:W-:Y:S10]  /*b830*/  MUFU.EX2 R242, R0 ;  /* 0x0000000000f27308 */ /* 0x0003f40000000800 */
[----:B------:R-:W-:Y:S10]  /*b840*/  MUFU.EX2 R243, R92 ;  /* 0x0000005c00f37308 */ /* 0x000ff40000000800 */
[----:B------:R-:W-:Y:S01]  /*b850*/  MUFU.EX2 R244, R70 ;  /* 0x0000004600f47308 */ /* 0x000fe20000000800 */
[----:B-1----:R-:W-:Y:S02]  /*b860*/  FFMA.FTZ R0, R156, c[0x0][0x2d0], -R40 ;  /* 0x0000b4009c007a23 */ /* 0x002fe40000010828 */
[--C-:B------:R-:W-:Y:S07]  /*b870*/  FFMA.FTZ R156, R49, c[0x0][0x2d0], -R4.reuse ;  /* 0x0000b400319c7a23 */ /* 0x100fee0000010804 */
[----:B------:R1:W-:Y:S10]  /*b880*/  MUFU.EX2 R235, R0 ;  /* 0x0000000000eb7308 */ /* 0x0003f40000000800 */
[----:B------:R-:W-:Y:S10]  /*b890*/  MUFU.EX2 R165, R165 ;  /* 0x000000a500a57308 */ /* 0x000ff40000000800 */
[----:B------:R-:W-:Y:S01]  /*b8a0*/  MUFU.EX2 R172, R164 ;  /* 0x000000a400ac7308 */ /* 0x000fe20000000800 */
[----:B-1----:R-:W-:Y:S02]  /*b8b0*/  FSEL R0, R97, RZ, P0 ;  /* 0x000000ff61007208 */ /* 0x002fe40000000000 */
[----:B------:R-:W-:Y:S03]  /*b8c0*/  FSETP.NEU.FTZ.AND P0, PT, R95, -INF , PT ;  /* 0xff8000005f00780b */ /* 0x000fe60003f1d000 */
[----:B------:R-:W-:Y:S04]  /*b8d0*/  FADD.FTZ R0, -R0, R93 ;  /* 0x0000005d00007221 */ /* 0x000fe80000010100 */
[----:B------:R-:W-:Y:S01]  /*b8e0*/  MUFU.EX2 R174, R163 ;  /* 0x000000a300ae7308 */ /* 0x000fe20000000800 */
[----:B------:R-:W-:Y:S01]  /*b8f0*/  FSEL R56, R2, RZ, P0 ;  /* 0x000000ff02387208 */ /* 0x000fe20000000000 */
[----:B------:R-:W-:Y:S02]  /*b900*/  FFMA.FTZ R93, R167, c[0x0][0x2d0], -R4 ;  /* 0x0000b400a75d7a23 */ /* 0x000fe40000010804 */
[----:B------:R-:W-:Y:S02]  /*b910*/  FMUL.FTZ R0, R0, c[0x0][0x2d0] ;  /* 0x0000b40000007a20 */ /* 0x000fe40000410000 */
[----:B------:R-:W-:Y:S02]  /*b920*/  FFMA.FTZ R2, R12, c[0x0][0x2d0], -R56 ;  /* 0x0000b4000c027a23 */ /* 0x000fe40000010838 */
[----:B------:R-:W-:Y:S02]  /*b930*/  FFMA.FTZ R167, R33, c[0x0][0x2d0], -R4 ;  /* 0x0000b40021a77a23 */ /* 0x000fe40000010804 */
[----:B------:R1:W-:Y:S01]  /*b940*/  MUFU.EX2 R226, R2 ;  /* 0x0000000200e27308 */ /* 0x0003e20000000800 */
[--C-:B------:R-:W-:Y:S02]  /*b950*/  FFMA.FTZ R58, R181, c[0x0][0x2d0], -R56.reuse ;  /* 0x0000b400b53a7a23 */ /* 0x100fe40000010838 */
[--C-:B------:R-:W-:Y:S07]  /*b960*/  FFMA.FTZ R57, R180, c[0x0][0x2d0], -R56.reuse ;  /* 0x0000b400b4397a23 */ /* 0x100fee0000010838 */
[----:B------:R-:W2:Y:S10]  /*b970*/  MUFU.EX2 R60, R0 ;  /* 0x00000000003c7308 */ /* 0x000eb40000000800 */
[----:B------:R-:W-:Y:S01]  /*b980*/  MUFU.EX2 R180, R160 ;  /* 0x000000a000b47308 */ /* 0x000fe20000000800 */
[--C-:B-1----:R-:W-:Y:S02]  /*b990*/  FFMA.FTZ R2, R20, c[0x0][0x2d0], -R56.reuse ;  /* 0x0000b40014027a23 */ /* 0x102fe40000010838 */
[----:B------:R-:W1:Y:S07]  /*b9a0*/  LDSM.16.MT88.4 R20, [R189] ;  /* 0x00000000bd14783b */ /* 0x000e6e0000004200 */
[----:B------:R4:W5:Y:S10]  /*b9b0*/  MUFU.EX2 R230, R2 ;  /* 0x0000000200e67308 */ /* 0x0009740000000800 */
[----:B------:R-:W-:Y:S01]  /*b9c0*/  MUFU.EX2 R160, R168 ;  /* 0x000000a800a07308 */ /* 0x000fe20000000800 */
[--C-:B----4-:R-:W-:Y:S09]  /*b9d0*/  FFMA.FTZ R2, R19, c[0x0][0x2d0], -R56.reuse ;  /* 0x0000b40013027a23 */ /* 0x110ff20000010838 */
[----:B------:R4:W-:Y:S02]  /*b9e0*/  MUFU.EX2 R233, R2 ;  /* 0x0000000200e97308 */ /* 0x0009e40000000800 */
[----:B----4-:R-:W-:Y:S01]  /*b9f0*/  FFMA.FTZ R2, R16, c[0x0][0x2d0], -R56 ;  /* 0x0000b40010027a23 */ /* 0x010fe20000010838 */
[----:B---3--:R-:W-:Y:S01]  /*ba00*/  F2FP.PACK_AB R72, R234, R225 ;  /* 0x000000e1ea48723e */ /* 0x008fe200000000ff */
[----:B--2---:R-:W-:Y:S01]  /*ba10*/  FMUL.FTZ R4, R60, R100 ;  /* 0x000000643c047220 */ /* 0x004fe20000410000 */
[----:B------:R-:W-:Y:S05]  /*ba20*/  F2FP.PACK_AB R73, R231, R227 ;  /* 0x000000e3e749723e */ /* 0x000fea00000000ff */
[----:B------:R2:W3:Y:S01]  /*ba30*/  MUFU.EX2 R252, R2 ;  /* 0x0000000200fc7308 */ /* 0x0004e20000000800 */
[----:B------:R-:W-:Y:S01]  /*ba40*/  F2FP.PACK_AB R74, R242, R232 ;  /* 0x000000e8f24a723e */ /* 0x000fe200000000ff */
[C---:B------:R-:W-:Y:S01]  /*ba50*/  FMUL.FTZ R16, R60.reuse, R112 ;  /* 0x000000703c107220 */ /* 0x040fe20000410000 */
[----:B------:R-:W-:Y:S01]  /*ba60*/  F2FP.PACK_AB R75, R241, R235 ;  /* 0x000000ebf14b723e */ /* 0x000fe200000000ff */
[----:B------:R-:W-:Y:S01]  /*ba70*/  FMUL.FTZ R17, R60, R113 ;  /* 0x000000713c117220 */ /* 0x000fe20000410000 */
[----:B-----5:R-:W-:Y:S01]  /*ba80*/  F2FP.PACK_AB R76, R230, R226 ;  /* 0x000000e2e64c723e */ /* 0x020fe200000000ff */
[--C-:B------:R-:W-:Y:S02]  /*ba90*/  FFMA.FTZ R113, R54, c[0x0][0x2d0], -R40.reuse ;  /* 0x0000b40036717a23 */ /* 0x100fe40000010828 */
[----:B------:R-:W-:Y:S02]  /*baa0*/  FFMA.FTZ R112, R55, c[0x0][0x2d0], -R40 ;  /* 0x0000b40037707a23 */ /* 0x000fe40000010828 */
[C---:B------:R-:W-:Y:S01]  /*bab0*/  FMUL.FTZ R32, R60.reuse, R120 ;  /* 0x000000783c207220 */ /* 0x040fe20000410000 */
[----:B------:R-:W-:Y:S01]  /*bac0*/  MUFU.EX2 R164, R113 ;  /* 0x0000007100a47308 */ /* 0x000fe20000000800 */
[C---:B------:R-:W-:Y:S02]  /*bad0*/  FMUL.FTZ R33, R60.reuse, R121 ;  /* 0x000000793c217220 */ /* 0x040fe40000410000 */
[----:B------:R-:W-:Y:S02]  /*bae0*/  FFMA.FTZ R100, R81, c[0x0][0x2d0], -R56 ;  /* 0x0000b40051647a23 */ /* 0x000fe40000010838 */
[----:B------:R-:W-:Y:S01]  /*baf0*/  FMUL.FTZ R49, R60, R137 ;  /* 0x000000893c317220 */ /* 0x000fe20000410000 */
[----:B------:R-:W-:Y:S04]  /*bb00*/  MOV R137, R242 ;  /* 0x000000f200897202 */ /* 0x000fe80000000f00 */
[----:B------:R-:W-:Y:S01]  /*bb10*/  MUFU.EX2 R171, R112 ;  /* 0x0000007000ab7308 */ /* 0x000fe20000000800 */
[----:B--2---:R-:W-:Y:S02]  /*bb20*/  FSEL R2, R96, RZ, P1 ;  /* 0x000000ff60027208 */ /* 0x004fe40000800000 */
[----:B---3--:R-:W-:Y:S03]  /*bb30*/  F2FP.PACK_AB R78, R252, R233 ;  /* 0x000000e9fc4e723e */ /* 0x008fe600000000ff */
[----:B------:R-:W-:Y:S01]  /*bb40*/  FADD.FTZ R0, -R2, R94 ;  /* 0x0000005e02007221 */ /* 0x000fe20000010100 */
[----:B------:R-:W-:Y:S03]  /*bb50*/  FSEL R2, R95, RZ, P0 ;  /* 0x000000ff5f027208 */ /* 0x000fe60000000000 */
[----:B------:R2:W-:Y:S01]  /*bb60*/  MUFU.EX2 R242, R61 ;  /* 0x0000003d00f27308 */ /* 0x0005e20000000800 */
[----:B------:R-:W-:Y:S01]  /*bb70*/  FSETP.NEU.FTZ.AND P0, PT, R68, -INF , PT ;  /* 0xff8000004400780b */ /* 0x000fe20003f1d000 */
[----:B------:R-:W-:Y:S03]  /*bb80*/  FMUL.FTZ R0, R0, c[0x0][0x2d0] ;  /* 0x0000b40000007a20 */ /* 0x000fe60000410000 */
[----:B------:R-:W-:Y:S05]  /*bb90*/  FSEL R69, R5, RZ, P0 ;  /* 0x000000ff05457208 */ /* 0x000fea0000000000 */
[----:B------:R3:W4:Y:S01]  /*bba0*/  MUFU.EX2 R3, R0 ;  /* 0x0000000000037308 */ /* 0x0007220000000800 */
        /* <DEDUP_REMOVED lines=8> */
[--C-:B--2---:R-:W-:Y:S02]  /*bc30*/  FFMA.FTZ R61, R159, c[0x0][0x2d0], -R69.reuse ;  /* 0x0000b4009f3d7a23 */ /* 0x104fe40000010845 */
[----:B---3--:R-:W-:Y:S02]  /*bc40*/  FADD.FTZ R0, -R2, R98 ;  /* 0x0000006202007221 */ /* 0x008fe40000010100 */
[C---:B----4-:R-:W-:Y:S02]  /*bc50*/  FMUL.FTZ R6, R3.reuse, R102 ;  /* 0x0000006603067220 */ /* 0x050fe40000410000 */
[----:B------:R-:W-:Y:S02]  /*bc60*/  FMUL.FTZ R0, R0, c[0x0][0x2d0] ;  /* 0x0000b40000007a20 */ /* 0x000fe40000410000 */
[C---:B------:R-:W-:Y:S02]  /*bc70*/  FMUL.FTZ R7, R3.reuse, R103 ;  /* 0x0000006703077220 */ /* 0x040fe40000410000 */
[----:B------:R2:W3:Y:S01]  /*bc80*/  MUFU.EX2 R2, R0 ;  /* 0x0000000000027308 */ /* 0x0004e20000000800 */
[----:B------:R-:W-:Y:S02]  /*bc90*/  FMUL.FTZ R18, R3, R114 ;  /* 0x0000007203127220 */ /* 0x000fe40000410000 */
[--C-:B-----5:R-:W-:Y:S02]  /*bca0*/  FFMA.FTZ R5, R15, c[0x0][0x2d0], -R69.reuse ;  /* 0x0000b4000f057a23 */ /* 0x120fe40000010845 */
[C---:B------:R-:W-:Y:S02]  /*bcb0*/  FMUL.FTZ R19, R3.reuse, R115 ;  /* 0x0000007303137220 */ /* 0x040fe40000410000 */
[C---:B------:R-:W-:Y:S02]  /*bcc0*/  FMUL.FTZ R34, R3.reuse, R122 ;  /* 0x0000007a03227220 */ /* 0x040fe40000410000 */
[----:B------:R-:W-:Y:S01]  /*bcd0*/  FMUL.FTZ R35, R3, R123 ;  /* 0x0000007b03237220 */ /* 0x000fe20000410000 */
[----:B------:R4:W-:Y:S01]  /*bce0*/  MUFU.EX2 R245, R5 ;  /* 0x0000000500f57308 */ /* 0x0009e20000000800 */
[----:B------:R-:W-:Y:S02]  /*bcf0*/  FFMA.FTZ R122, R51, c[0x0][0x2d0], -R40 ;  /* 0x0000b400337a7a23 */ /* 0x000fe40000010828 */
[--C-:B------:R-:W-:Y:S02]  /*bd00*/  FFMA.FTZ R103, R80, c[0x0][0x2d0], -R56.reuse ;  /* 0x0000b40050677a23 */ /* 0x100fe40000010838 */
[--C-:B------:R-:W-:Y:S02]  /*bd10*/  FFMA.FTZ R102, R183, c[0x0][0x2d0], -R56.reuse ;  /* 0x0000b400b7667a23 */ /* 0x100fe40000010838 */
[--C-:B------:R-:W-:Y:S02]  /*bd20*/  FFMA.FTZ R123, R187, c[0x0][0x2d0], -R56.reuse ;  /* 0x0000b400bb7b7a23 */ /* 0x100fe40000010838 */
[C---:B------:R-:W-:Y:S01]  /*bd30*/  FMUL.FTZ R50, R3.reuse, R138 ;  /* 0x0000008a03327220 */ /* 0x040fe20000410000 */
[----:B------:R-:W-:Y:S01]  /*bd40*/  MUFU.EX2 R159, R122 ;  /* 0x0000007a009f7308 */ /* 0x000fe20000000800 */
[----:B------:R-:W5:Y:S01]  /*bd50*/  LDL.LU R138, [R1] ;  /* 0x00000000018a7983 */ /* 0x000f620000300800 */
[----:B------:R-:W-:Y:S02]  /*bd60*/  FMUL.FTZ R51, R3, R139 ;  /* 0x0000008b03337220 */ /* 0x000fe40000410000 */
[--C-:B--2---:R-:W-:Y:S02]  /*bd70*/  FFMA.FTZ R0, R13, c[0x0][0x2d0], -R69.reuse ;  /* 0x0000b4000d007a23 */ /* 0x104fe40000010845 */
[C---:B---3--:R-:W-:Y:S02]  /*bd80*/  FMUL.FTZ R8, R2.reuse, R104 ;  /* 0x0000006802087220 */ /* 0x048fe40000410000 */
[C---:B------:R-:W-:Y:S02]  /*bd90*/  FMUL.FTZ R9, R2.reuse, R105 ;  /* 0x0000006902097220 */ /* 0x040fe40000410000 */
[----:B------:R2:W3:Y:S01]  /*bda0*/  MUFU.EX2 R229, R0 ;  /* 0x0000000000e57308 */ /* 0x0004e20000000800 */
[C---:B------:R-:W-:Y:S02]  /*bdb0*/  FMUL.FTZ R12, R2.reuse, R108 ;  /* 0x0000006c020c7220 */ /* 0x040fe40000410000 */
[----:B------:R-:W-:Y:S02]  /*bdc0*/  FMUL.FTZ R13, R2, R109 ;  /* 0x0000006d020d7220 */ /* 0x000fe40000410000 */
[----:B----4-:R-:W-:Y:S02]  /*bdd0*/  FMUL.FTZ R5, R60, R101 ;  /* 0x000000653c057220 */ /* 0x010fe40000410000 */
[C---:B------:R-:W-:Y:S02]  /*bde0*/  FMUL.FTZ R24, R2.reuse, R88 ;  /* 0x0000005802187220 */ /* 0x040fe40000410000 */
[----:B------:R-:W-:Y:S01]  /*bdf0*/  FMUL.FTZ R25, R2, R89 ;  /* 0x0000005902197220 */ /* 0x000fe20000410000 */
[----:B------:R4:W-:Y:S01]  /*be00*/  MUFU.EX2 R187, R61 ;  /* 0x0000003d00bb7308 */ /* 0x0009e20000000800 */
[----:B------:R-:W-:Y:S01]  /*be10*/  FFMA.FTZ R101, R182, c[0x0][0x2d0], -R56 ;  /* 0x0000b400b6657a23 */ /* 0x000fe20000010838 */
[-C--:B-1----:R-:W-:Y:S05]  /*be20*/  HMMA.16816.F32 R4, R72, R20.reuse, R4 ;  /* 0x000000144804723c */ /* 0x082fea0000001804 */
[C---:B------:R-:W-:Y:S02]  /*be30*/  FMUL.FTZ R29, R2.reuse, R117 ;  /* 0x00000075021d7220 */ /* 0x040fe40000410000 */
[--C-:B------:R-:W-:Y:S01]  /*be40*/  FFMA.FTZ R117, R53, c[0x0][0x2d0], -R40.reuse ;  /* 0x0000b40035757a23 */ /* 0x100fe20000010828 */
[----:B------:R1:W-:Y:S01]  /*be50*/  MUFU.EX2 R183, R71 ;  /* 0x0000004700b77308 */ /* 0x0003e20000000800 */
[C---:B------:R-:W-:Y:S03]  /*be60*/  FMUL.FTZ R28, R2.reuse, R116 ;  /* 0x00000074021c7220 */ /* 0x040fe60000410000 */
[--C-:B--2---:R-:W-:Y:S01]  /*be70*/  FFMA.FTZ R0, R11, c[0x0][0x2d0], -R69.reuse ;  /* 0x0000b4000b007a23 */ /* 0x104fe20000010845 */
[----:B---3--:R-:W-:Y:S01]  /*be80*/  F2FP.PACK_AB R77, R229, R228 ;  /* 0x000000e4e54d723e */ /* 0x008fe200000000ff */
[----:B------:R-:W-:Y:S02]  /*be90*/  FMUL.FTZ R41, R2, R129 ;  /* 0x0000008102297220 */ /* 0x000fe40000410000 */
[--C-:B------:R-:W-:Y:S02]  /*bea0*/  FFMA.FTZ R108, R173, c[0x0][0x2d0], -R40.reuse ;  /* 0x0000b400ad6c7a23 */ /* 0x100fe40000010828 */
[----:B------:R2:W3:Y:S01]  /*beb0*/  MUFU.EX2 R239, R0 ;  /* 0x0000000000ef7308 */ /* 0x0004e20000000800 */
[----:B------:R-:W-:Y:S02]  /*bec0*/  FFMA.FTZ R109, R178, c[0x0][0x2d0], -R40 ;  /* 0x0000b400b26d7a23 */ /* 0x000fe40000010828 */
[--C-:B------:R-:W-:Y:S02]  /*bed0*/  FFMA.FTZ R114, R214, c[0x0][0x2d0], -R69.reuse ;  /* 0x0000b400d6727a23 */ /* 0x100fe40000010845 */
[--C-:B------:R-:W-:Y:S02]  /*bee0*/  FFMA.FTZ R115, R223, c[0x0][0x2d0], -R69.reuse ;  /* 0x0000b400df737a23 */ /* 0x100fe40000010845 */
[----:B----4-:R-:W-:Y:S02]  /*bef0*/  FMUL.FTZ R61, R2, R153 ;  /* 0x00000099023d7220 */ /* 0x010fe40000410000 */
[----:B------:R-:W-:Y:S01]  /*bf00*/  FMUL.FTZ R67, R3, R151 ;  /* 0x0000009703437220 */ /* 0x000fe20000410000 */
[----:B------:R4:W-:Y:S01]  /*bf10*/  MUFU.EX2 R129, R48 ;  /* 0x0000003000817308 */ /* 0x0009e20000000800 */
[--C-:B------:R-:W-:Y:S02]  /*bf20*/  FFMA.FTZ R105, R44, c[0x0][0x2d0], -R56.reuse ;  /* 0x0000b4002c697a23 */ /* 0x100fe40000010838 */
[C---:B------:R-:W-:Y:S02]  /*bf30*/  FMUL.FTZ R44, R2.reuse, R132 ;  /* 0x00000084022c7220 */ /* 0x040fe40000410000 */
[--C-:B------:R-:W-:Y:S02]  /*bf40*/  FFMA.FTZ R104, R45, c[0x0][0x2d0], -R56.reuse ;  /* 0x0000b4002d687a23 */ /* 0x100fe40000010838 */
[----:B------:R-:W-:Y:S02]  /*bf50*/  FMUL.FTZ R45, R2, R133 ;  /* 0x00000085022d7220 */ /* 0x000fe40000410000 */
[--C-:B------:R-:W-:Y:S01]  /*bf60*/  FFMA.FTZ R98, R208, c[0x0][0x2d0], -R56.reuse ;  /* 0x0000b400d0627a23 */ /* 0x100fe20000010838 */
[----:B------:R-:W-:Y:S01]  /*bf70*/  MUFU.EX2 R133, R100 ;  /* 0x0000006400857308 */ /* 0x000fe20000000800 */
[--C-:B-1----:R-:W-:Y:S02]  /*bf80*/  FFMA.FTZ R71, R218, c[0x0][0x2d0], -R69.reuse ;  /* 0x0000b400da477a23 */ /* 0x102fe40000010845 */
[----:B------:R-:W-:Y:S01]  /*bf90*/  FFMA.FTZ R116, R222, c[0x0][0x2d0], -R69 ;  /* 0x0000b400de747a23 */ /* 0x000fe20000010845 */
[----:B--2---:R-:W-:Y:S02]  /*bfa0*/  FSEL R0, R68, RZ, P0 ;  /* 0x000000ff44007208 */ /* 0x004fe40000000000 */
[----:B---3--:R-:W-:Y:S03]  /*bfb0*/  F2FP.PACK_AB R79, R245, R239 ;  /* 0x000000eff54f723e */ /* 0x008fe600000000ff */
[----:B------:R-:W-:Y:S01]  /*bfc0*/  FADD.FTZ R0, -R0, R99 ;  /* 0x0000006300007221 */ /* 0x000fe20000010100 */
[----:B------:R1:W-:Y:S01]  /*bfd0*/  MUFU.EX2 R208, R66 ;  /* 0x0000004200d07308 */ /* 0x0003e20000000800 */
[----:B------:R-:W-:Y:S02]  /*bfe0*/  FFMA.FTZ R99, R209, c[0x0][0x2d0], -R56 ;  /* 0x0000b400d1637a23 */ /* 0x000fe40000010838 */
[----:B------:R-:W-:Y:S02]  /*bff0*/  FMUL.FTZ R0, R0, c[0x0][0x2d0] ;  /* 0x0000b40000007a20 */ /* 0x000fe40000410000 */
[----:B----4-:R-:W-:Y:S01]  /*c000*/  FMUL.FTZ R48, R60, R136 ;  /* 0x000000883c307220 */ /* 0x010fe20000410000 */
[----:B------:R-:W-:Y:S04]  /*c010*/  MOV R136, R241 ;  /* 0x000000f100887202 */ /* 0x000fe80000000f00 */
[----:B------:R-:W2:Y:S10]  /*c020*/  MUFU.EX2 R0, R0 ;  /* 0x0000000000007308 */ /* 0x000eb40000000800 */
[----:B------:R-:W-:Y:S01]  /*c030*/  MUFU.EX2 R173, R99 ;  /* 0x0000006300ad7308 */ /* 0x000fe20000000800 */
[C---:B-1----:R-:W-:Y:S09]  /*c040*/  FMUL.FTZ R66, R3.reuse, R150 ;  /* 0x0000009603427220 */ /* 0x042ff20000410000 */
[----:B------:R-:W-:Y:S01]  /*c050*/  MUFU.EX2 R99, R123 ;  /* 0x0000007b00637308 */ /* 0x000fe20000000800 */
[C---:B--2---:R-:W-:Y:S02]  /*c060*/  FMUL.FTZ R10, R0.reuse, R106 ;  /* 0x0000006a000a7220 */ /* 0x044fe40000410000 */
[C---:B------:R-:W-:Y:S02]  /*c070*/  FMUL.FTZ R11, R0.reuse, R107 ;  /* 0x0000006b000b7220 */ /* 0x040fe40000410000 */
[C---:B------:R-:W-:Y:S02]  /*c080*/  FMUL.FTZ R26, R0.reuse, R90 ;  /* 0x0000005a001a7220 */ /* 0x040fe40000410000 */
[C---:B------:R-:W-:Y:S03]  /*c090*/  FMUL.FTZ R27, R0.reuse, R91 ;  /* 0x0000005b001b7220 */ /* 0x040fe60000410000 */
[----:B------:R-:W-:Y:S01]  /*c0a0*/  MUFU.EX2 R209, R156 ;  /* 0x0000009c00d17308 */ /* 0x000fe20000000800 */
[----:B------:R-:W-:Y:S01]  /*c0b0*/  LDSM.16.MT88.4 R88, [R193+0x800] ;  /* 0x00080000c158783b */ /* 0x000fe20000004200 */
[C---:B------:R-:W-:Y:S04]  /*c0c0*/  HMMA.16816.F32 R8, R76.reuse, R20, R8 ;  /* 0x000000144c08723c */ /* 0x040fe80000001808 */
[C---:B------:R-:W-:Y:S02]  /*c0d0*/  FMUL.FTZ R14, R0.reuse, R110 ;  /* 0x0000006e000e7220 */ /* 0x040fe40000410000 */
[----:B------:R-:W-:Y:S02]  /*c0e0*/  FMUL.FTZ R15, R0, R111 ;  /* 0x0000006f000f7220 */ /* 0x000fe40000410000 */
[C---:B------:R-:W-:Y:S01]  /*c0f0*/  FMUL.FTZ R20, R60.reuse, R84 ;  /* 0x000000543c147220 */ /* 0x040fe20000410000 */
[----:B------:R-:W-:Y:S03]  /*c100*/  MUFU.EX2 R181, R108 ;  /* 0x0000006c00b57308 */ /* 0x000fe60000000800 */
[----:B------:R-:W-:Y:S01]  /*c110*/  FMUL.FTZ R21, R60, R85 ;  /* 0x000000553c157220 */ /* 0x000fe20000410000 */
[-C--:B------:R-:W-:Y:S03]  /*c120*/  HMMA.16816.F32 R12, R76, R22.reuse, R12 ;  /* 0x000000164c0c723c */ /* 0x080fe6000000180c */
[----:B------:R-:W-:Y:S02]  /*c130*/  FMUL.FTZ R30, R0, R118 ;  /* 0x00000076001e7220 */ /* 0x000fe40000410000 */
[--C-:B------:R-:W-:Y:S01]  /*c140*/  FFMA.FTZ R118, R52, c[0x0][0x2d0], -R40.reuse ;  /* 0x0000b40034767a23 */ /* 0x100fe20000010828 */
[----:B------:R-:W-:Y:S01]  /*c150*/  MUFU.EX2 R169, R104 ;  /* 0x0000006800a97308 */ /* 0x000fe20000000800 */
[----:B------:R-:W1:Y:S01]  /*c160*/  LDSM.16.MT88.4 R52, [R190] ;  /* 0x00000000be34783b */ /* 0x000e620000004200 */
[C---:B------:R-:W-:Y:S04]  /*c170*/  HMMA.16816.F32 R16, R72.reuse, R22, R16 ;  /* 0x000000164810723c */ /* 0x040fe80000001810 */
[----:B------:R-:W-:Y:S02]  /*c180*/  FMUL.FTZ R31, R0, R119 ;  /* 0x00000077001f7220 */ /* 0x000fe40000410000 */
[--C-:B------:R-:W-:Y:S02]  /*c190*/  FFMA.FTZ R106, R170, c[0x0][0x2d0], -R40.reuse ;  /* 0x0000b400aa6a7a23 */ /* 0x100fe40000010828 */
[C---:B------:R-:W-:Y:S01]  /*c1a0*/  FMUL.FTZ R22, R3.reuse, R86 ;  /* 0x0000005603167220 */ /* 0x040fe20000410000 */
[----:B------:R-:W-:Y:S03]  /*c1b0*/  MUFU.EX2 R170, R101 ;  /* 0x0000006500aa7308 */ /* 0x000fe60000000800 */
[----:B------:R-:W-:Y:S02]  /*c1c0*/  FMUL.FTZ R23, R3, R87 ;  /* 0x0000005703177220 */ /* 0x000fe40000410000 */
[----:B------:R-:W-:Y:S01]  /*c1d0*/  LDSM.16.MT88.4 R84, [R189+0x800] ;  /* 0x00080000bd54783b */ /* 0x000fe20000004200 */
[C---:B------:R-:W-:Y:S02]  /*c1e0*/  FMUL.FTZ R59, R0.reuse, R147 ;  /* 0x00000093003b7220 */ /* 0x040fe40000410000 */
[----:B------:R-:W-:Y:S02]  /*c1f0*/  FMUL.FTZ R62, R0, R154 ;  /* 0x0000009a003e7220 */ /* 0x000fe40000410000 */
[-C--:B------:R-:W-:Y:S01]  /*c200*/  HMMA.16816.F32 R20, R72, R36.reuse, R20 ;  /* 0x000000244814723c */ /* 0x080fe20000001814 */
[----:B------:R-:W-:Y:S02]  /*c210*/  MUFU.EX2 R147, R102 ;  /* 0x0000006600937308 */ /* 0x000fe40000000800 */
[----:B------:R-:W-:Y:S02]  /*c220*/  FFMA.FTZ R110, R179, c[0x0][0x2d0], -R40 ;  /* 0x0000b400b36e7a23 */ /* 0x000fe40000010828 */
[----:B------:R-:W-:Y:S02]  /*c230*/  FMUL.FTZ R40, R2, R128 ;  /* 0x0000008002287220 */ /* 0x000fe40000410000 */
[C---:B------:R-:W-:Y:S01]  /*c240*/  FMUL.FTZ R42, R0.reuse, R130 ;  /* 0x00000082002a7220 */ /* 0x040fe20000410000 */
[C---:B------:R-:W-:Y:S03]  /*c250*/  HMMA.16816.F32 R24, R76.reuse, R36, R24 ;  /* 0x000000244c18723c */ /* 0x040fe60000001818 */
[----:B------:R-:W-:Y:S01]  /*c260*/  MUFU.EX2 R179, R161 ;  /* 0x000000a100b37308 */ /* 0x000fe20000000800 */
[C---:B------:R-:W-:Y:S02]  /*c270*/  FMUL.FTZ R43, R0.reuse, R131 ;  /* 0x00000083002b7220 */ /* 0x040fe40000410000 */
[----:B------:R-:W-:Y:S02]  /*c280*/  FMUL.FTZ R46, R0, R134 ;  /* 0x00000086002e7220 */ /* 0x000fe40000410000 */
[-C--:B------:R-:W-:Y:S04]  /*c290*/  HMMA.16816.F32 R28, R76, R38.reuse, R28 ;  /* 0x000000264c1c723c */ /* 0x080fe8000000181c */
[C---:B------:R-:W-:Y:S01]  /*c2a0*/  FMUL.FTZ R36, R60.reuse, R124 ;  /* 0x0000007c3c247220 */ /* 0x040fe20000410000 */
[----:B------:R2:W3:Y:S01]  /*c2b0*/  MUFU.EX2 R161, R167 ;  /* 0x000000a700a17308 */ /* 0x0004e20000000800 */
[----:B------:R-:W-:Y:S02]  /*c2c0*/  FMUL.FTZ R37, R60, R125 ;  /* 0x0000007d3c257220 */ /* 0x000fe40000410000 */
[C---:B------:R-:W-:Y:S04]  /*c2d0*/  HMMA.16816.F32 R32, R72.reuse, R38, R32 ;  /* 0x000000264820723c */ /* 0x040fe80000001820 */
[----:B------:R-:W-:Y:S02]  /*c2e0*/  FMUL.FTZ R47, R0, R135 ;  /* 0x00000087002f7220 */ /* 0x000fe40000410000 */
[--C-:B------:R-:W-:Y:S01]  /*c2f0*/  FFMA.FTZ R124, R186, c[0x0][0x2d0], -R56.reuse ;  /* 0x0000b400ba7c7a23 */ /* 0x100fe20000010838 */
[----:B------:R4:W-:Y:S01]  /*c300*/  MUFU.EX2 R134, R57 ;  /* 0x0000003900867308 */ /* 0x0009e20000000800 */
[C---:B------:R-:W-:Y:S04]  /*c310*/  FMUL.FTZ R38, R3.reuse, R126 ;  /* 0x0000007e03267220 */ /* 0x040fe80000410000 */
[----:B------:R-:W-:Y:S02]  /*c320*/  FMUL.FTZ R39, R3, R127 ;  /* 0x0000007f03277220 */ /* 0x000fe40000410000 */
[--C-:B------:R-:W-:Y:S02]  /*c330*/  FFMA.FTZ R126, R184, c[0x0][0x2d0], -R56.reuse ;  /* 0x0000b400b87e7a23 */ /* 0x100fe40000010838 */
[--C-:B------:R-:W-:Y:S01]  /*c340*/  FFMA.FTZ R125, R185, c[0x0][0x2d0], -R56.reuse ;  /* 0x0000b400b97d7a23 */ /* 0x100fe20000010838 */
[----:B------:R4:W4:Y:S01]  /*c350*/  MUFU.EX2 R127, R58 ;  /* 0x0000003a007f7308 */ /* 0x0009220000000800 */
[----:B------:R-:W-:Y:S01]  /*c360*/  FFMA.FTZ R107, R60, R238, R225 ;  /* 0x000000ee3c6b7223 */ /* 0x000fe200000100e1 */
[-C--:B-1----:R-:W-:Y:S01]  /*c370*/  HMMA.16816.F32 R36, R72, R52.reuse, R36 ;  /* 0x000000344824723c */ /* 0x082fe20000001824 */
[----:B--2---:R-:W2:Y:S02]  /*c380*/  LDL R167, [R1+0xc] ;  /* 0x00000c0001a77983 */ /* 0x004ea40000100800 */
[----:B---3--:R-:W-:Y:S01]  /*c390*/  F2FP.PACK_AB R150, R160, R161 ;  /* 0x000000a1a096723e */ /* 0x008fe200000000ff */
[--C-:B------:R-:W-:Y:S02]  /*c3a0*/  FFMA.FTZ R111, R215, c[0x0][0x2d0], -R69.reuse ;  /* 0x0000b400d76f7a23 */ /* 0x100fe40000010845 */
[--C-:B------:R-:W-:Y:S02]  /*c3b0*/  FFMA.FTZ R119, R221, c[0x0][0x2d0], -R69.reuse ;  /* 0x0000b400dd777a23 */ /* 0x100fe40000010845 */
[C---:B------:R-:W-:Y:S01]  /*c3c0*/  HMMA.16816.F32 R40, R76.reuse, R52, R40 ;  /* 0x000000344c28723c */ /* 0x040fe20000001828 */
[----:B------:R1:W-:Y:S03]  /*c3d0*/  MUFU.EX2 R128, R65 ;  /* 0x0000004100807308 */ /* 0x0003e60000000800 */
[----:B----4-:R-:W-:Y:S03]  /*c3e0*/  FMUL.FTZ R57, R2, R145 ;  /* 0x0000009102397220 */ /* 0x010fe60000410000 */
[--C-:B------:R-:W-:Y:S01]  /*c3f0*/  FFMA.FTZ R52, R82, c[0x0][0x2d0], -R56.reuse ;  /* 0x0000b40052347a23 */ /* 0x100fe20000010838 */
[-C--:B------:R-:W-:Y:S03]  /*c400*/  HMMA.16816.F32 R44, R76, R54.reuse, R44 ;  /* 0x000000364c2c723c */ /* 0x080fe6000000182c */
[----:B------:R3:W-:Y:S01]  /*c410*/  MUFU.EX2 R241, R52 ;  /* 0x0000003400f17308 */ /* 0x0007e20000000800 */
[----:B------:R-:W-:Y:S02]  /*c420*/  FFMA.FTZ R53, R83, c[0x0][0x2d0], -R56 ;  /* 0x0000b40053357a23 */ /* 0x000fe40000010838 */
[----:B------:R-:W4:Y:S01]  /*c430*/  LDSM.16.MT88.4 R80, [R192] ;  /* 0x00000000c050783b */ /* 0x000f220000004200 */
[--C-:B------:R-:W-:Y:S01]  /*c440*/  FFMA.FTZ R56, R157, c[0x0][0x2d0], -R69.reuse ;  /* 0x0000b4009d387a23 */ /* 0x100fe20000010845 */
[C---:B------:R-:W-:Y:S04]  /*c450*/  HMMA.16816.F32 R48, R72.reuse, R54, R48 ;  /* 0x000000364830723c */ /* 0x040fe80000001830 */
[----:B------:R-:W-:Y:S01]  /*c460*/  FMUL.FTZ R58, R0, R146 ;  /* 0x00000092003a7220 */ /* 0x000fe20000410000 */
[----:B------:R4:W4:Y:S02]  /*c470*/  MUFU.EX2 R184, R53 ;  /* 0x0000003500b87308 */ /* 0x0009240000000800 */
[C---:B------:R-:W-:Y:S02]  /*c480*/  FMUL.FTZ R54, R3.reuse, R142 ;  /* 0x0000008e03367220 */ /* 0x040fe40000410000 */
[----:B------:R-:W-:Y:S03]  /*c490*/  FMUL.FTZ R55, R3, R143 ;  /* 0x0000008f03377220 */ /* 0x000fe60000410000 */
[----:B-1----:R-:W-:Y:S03]  /*c4a0*/  FMUL.FTZ R65, R60, R149 ;  /* 0x000000953c417220 */ /* 0x002fe60000410000 */
[----:B------:R1:W-:Y:S01]  /*c4b0*/  MUFU.EX2 R130, R56 ;  /* 0x0000003800827308 */ /* 0x0003e20000000800 */
[--C-:B---3--:R-:W-:Y:S02]  /*c4c0*/  FFMA.FTZ R52, R158, c[0x0][0x2d0], -R69.reuse ;  /* 0x0000b4009e347a23 */ /* 0x108fe40000010845 */
[----:B------:R-:W-:Y:S07]  /*c4d0*/  FFMA.FTZ R69, R212, c[0x0][0x2d0], -R69 ;  /* 0x0000b400d4457a23 */ /* 0x000fee0000010845 */
[----:B------:R3:W3:Y:S01]  /*c4e0*/  MUFU.EX2 R131, R52 ;  /* 0x0000003400837308 */ /* 0x0006e20000000800 */
[----:B----4-:R-:W-:Y:S09]  /*c4f0*/  FMUL.FTZ R53, R60, R141 ;  /* 0x0000008d3c357220 */ /* 0x010ff20000410000 */
[----:B------:R4:W4:Y:S01]  /*c500*/  MUFU.EX2 R135, R64 ;  /* 0x0000004000877308 */ /* 0x0009220000000800 */
[----:B-1----:R-:W-:Y:S09]  /*c510*/  FMUL.FTZ R56, R2, R144 ;  /* 0x0000009002387220 */ /* 0x002ff20000410000 */
[----:B------:R1:W-:Y:S01]  /*c520*/  MUFU.EX2 R185, R63 ;  /* 0x0000003f00b97308 */ /* 0x0003e20000000800 */
[C---:B---3--:R-:W-:Y:S09]  /*c530*/  FMUL.FTZ R52, R60.reuse, R140 ;  /* 0x0000008c3c347220 */ /* 0x048ff20000410000 */
[----:B------:R3:W-:Y:S01]  /*c540*/  MUFU.EX2 R143, R103 ;  /* 0x00000067008f7308 */ /* 0x0007e20000000800 */
[-C--:B------:R-:W-:Y:S03]  /*c550*/  HMMA.16816.F32 R52, R72, R80.reuse, R52 ;  /* 0x000000504834723c */ /* 0x080fe60000001834 */
[----:B----4-:R-:W-:Y:S01]  /*c560*/  FMUL.FTZ R64, R60, R148 ;  /* 0x000000943c407220 */ /* 0x010fe20000410000 */
[----:B------:R-:W-:Y:S01]  /*c570*/  F2FP.PACK_AB R148, R180, R179 ;  /* 0x000000b3b494723e */ /* 0x000fe200000000ff */
[----:B------:R-:W-:Y:S03]  /*c580*/  FMUL.FTZ R60, R2, R152 ;  /* 0x00000098023c7220 */ /* 0x000fe60000410000 */
[C---:B------:R-:W-:Y:S01]  /*c590*/  HMMA.16816.F32 R56, R76.reuse, R80, R56 ;  /* 0x000000504c38723c */ /* 0x040fe20000001838 */
[----:B------:R4:W4:Y:S03]  /*c5a0*/  MUFU.EX2 R186, R93 ;  /* 0x0000005d00ba7308 */ /* 0x0009260000000800 */
[----:B-1----:R-:W-:Y:S07]  /*c5b0*/  FMUL.FTZ R63, R0, R155 ;  /* 0x0000009b003f7220 */ /* 0x002fee0000410000 */
[----:B------:R-:W-:Y:S01]  /*c5c0*/  MUFU.EX2 R144, R114 ;  /* 0x0000007200907308 */ /* 0x000fe20000000800 */
[-C--:B------:R-:W-:Y:S01]  /*c5d0*/  HMMA.16816.F32 R60, R76, R82.reuse, R60 ;  /* 0x000000524c3c723c */ /* 0x080fe2000000183c */
[----:B---3--:R-:W-:Y:S06]  /*c5e0*/  LDSM.16.MT88.4 R100, [R190+0x1000] ;  /* 0x00100000be64783b */ /* 0x008fec0000004200 */
[----:B------:R-:W-:Y:S01]  /*c5f0*/  F2FP.PACK_AB R76, R134, R127 ;  /* 0x0000007f864c723e */ /* 0x000fe200000000ff */
[----:B------:R-:W-:Y:S01]  /*c600*/  HMMA.16816.F32 R64, R72, R82, R64 ;  /* 0x000000524840723c */ /* 0x000fe20000001840 */
[----:B------:R1:W-:Y:S01]  /*c610*/  MUFU.EX2 R157, R115 ;  /* 0x00000073009d7308 */ /* 0x0003e20000000800 */
[----:B------:R-:W3:Y:S02]  /*c620*/  LDSM.16.MT88.4 R80, [R190+0x800] ;  /* 0x00080000be50783b */ /* 0x000ee40000004200 */
[----:B------:R-:W-:Y:S01]  /*c630*/  F2FP.PACK_AB R78, R241, R184 ;  /* 0x000000b8f14e723e */ /* 0x000fe200000000ff */
[----:B----4-:R-:W-:Y:S01]  /*c640*/  FFMA.FTZ R93, R3, R240, R227 ;  /* 0x000000f0035d7223 */ /* 0x010fe200000100e3 */
[----:B------:R-:W-:Y:S01]  /*c650*/  F2FP.PACK_AB R77, R130, R131 ;  /* 0x00000083824d723e */ /* 0x000fe200000000ff */
[----:B------:R-:W-:Y:S01]  /*c660*/  FFMA.FTZ R3, R2, R251, R226 ;  /* 0x000000fb02037223 */ /* 0x000fe200000100e2 */
[----:B------:R-:W-:Y:S01]  /*c670*/  F2FP.PACK_AB R72, R183, R129 ;  /* 0x00000081b748723e */ /* 0x000fe200000000ff */
[----:B-----5:R-:W-:Y:S02]  /*c680*/  FFMA.FTZ R2, R0, R138, R228 ;  /* 0x0000008a00027223 */ /* 0x020fe400000100e4 */
[----:B------:R-:W-:Y:S01]  /*c690*/  MUFU.EX2 R182, R106 ;  /* 0x0000006a00b67308 */ /* 0x000fe20000000800 */
        /* <DEDUP_REMOVED lines=8> */
[----:B------:R-:W-:Y:S01]  /*c720*/  FADD.FTZ R0, R137, R0 ;  /* 0x0000000089007221 */ /* 0x000fe20000010000 */
[----:B------:R-:W-:Y:S01]  /*c730*/  MUFU.EX2 R146, R105 ;  /* 0x0000006900927308 */ /* 0x000fe20000000800 */
[-C--:B------:R-:W-:Y:S01]  /*c740*/  HMMA.16816.F32 R4, R72, R84.reuse, R4 ;  /* 0x000000544804723c */ /* 0x080fe20000001804 */
[----:B-1----:R-:W-:Y:S02]  /*c750*/  LDSM.16.MT88.4 R112, [R189+0x2000] ;  /* 0x00200000bd70783b */ /* 0x002fe40000004200 */
[----:B------:R-:W-:Y:S04]  /*c760*/  FADD.FTZ R3, R230, R3 ;  /* 0x00000003e6037221 */ /* 0x000fe80000010000 */
[----:B------:R-:W-:Y:S01]  /*c770*/  FADD.FTZ R3, R233, R3 ;  /* 0x00000003e9037221 */ /* 0x000fe20000010000 */
[C---:B------:R-:W-:Y:S01]  /*c780*/  HMMA.16816.F32 R8, R76.reuse, R84, R8 ;  /* 0x000000544c08723c */ /* 0x040fe20000001808 */
[----:B------:R1:W-:Y:S03]  /*c790*/  MUFU.EX2 R132, R70 ;  /* 0x0000004600847308 */ /* 0x0003e60000000800 */
[----:B------:R-:W-:Y:S04]  /*c7a0*/  FADD.FTZ R3, R252, R3 ;  /* 0x00000003fc037221 */ /* 0x000fe80000010000 */
[-C--:B------:R-:W-:Y:S03]  /*c7b0*/  HMMA.16816.F32 R12, R76, R86.reuse, R12 ;  /* 0x000000564c0c723c */ /* 0x080fe6000000180c */
[----:B------:R4:W-:Y:S05]  /*c7c0*/  MUFU.EX2 R142, R71 ;  /* 0x00000047008e7308 */ /* 0x0009ea0000000800 */
[C---:B------:R-:W-:Y:S01]  /*c7d0*/  HMMA.16816.F32 R16, R72.reuse, R86, R16 ;  /* 0x000000564810723c */ /* 0x040fe20000001810 */
[----:B------:R-:W5:Y:S04]  /*c7e0*/  LDSM.16.MT88.4 R84, [R192+0x800] ;  /* 0x00080000c054783b */ /* 0x000f680000004200 */
[----:B------:R3:W-:Y:S03]  /*c7f0*/  MUFU.EX2 R141, R92 ;  /* 0x0000005c008d7308 */ /* 0x0007e60000000800 */
[-C--:B------:R-:W-:Y:S04]  /*c800*/  HMMA.16816.F32 R20, R72, R88.reuse, R20 ;  /* 0x000000584814723c */ /* 0x080fe80000001814 */
[----:B-1----:R-:W-:Y:S03]  /*c810*/  FADD.FTZ R70, R231, R93 ;  /* 0x0000005de7467221 */ /* 0x002fe60000010000 */
[----:B------:R-:W-:Y:S01]  /*c820*/  MUFU.EX2 R140, R94 ;  /* 0x0000005e008c7308 */ /* 0x000fe20000000800 */
[C---:B------:R-:W-:Y:S04]  /*c830*/  HMMA.16816.F32 R24, R76.reuse, R88, R24 ;  /* 0x000000584c18723c */ /* 0x040fe80000001818 */
[----:B------:R-:W-:Y:S02]  /*c840*/  FADD.FTZ R70, R235, R70 ;  /* 0x00000046eb467221 */ /* 0x000fe40000010000 */
[----:B----4-:R-:W-:Y:S02]  /*c850*/  FADD.FTZ R71, R129, R0 ;  /* 0x0000000081477221 */ /* 0x010fe40000010000 */
[-C--:B------:R-:W-:Y:S01]  /*c860*/  HMMA.16816.F32 R28, R76, R90.reuse, R28 ;  /* 0x0000005a4c1c723c */ /* 0x080fe2000000181c */
[----:B------:R-:W-:Y:S03]  /*c870*/  MUFU.EX2 R178, R162 ;  /* 0x000000a200b27308 */ /* 0x000fe60000000800 */
[----:B------:R-:W-:Y:S02]  /*c880*/  FADD.FTZ R70, R136, R70 ;  /* 0x0000004688467221 */ /* 0x000fe40000010000 */
[----:B------:R-:W-:Y:S01]  /*c890*/  LDSM.16.MT88.4 R136, [R190+0x2000] ;  /* 0x00200000be88783b */ /* 0x000fe20000004200 */
[----:B---3--:R-:W-:Y:S01]  /*c8a0*/  FADD.FTZ R92, R245, R2 ;  /* 0x00000002f55c7221 */ /* 0x008fe20000010000 */
[C---:B------:R-:W-:Y:S03]  /*c8b0*/  HMMA.16816.F32 R32, R72.reuse, R90, R32 ;  /* 0x0000005a4820723c */ /* 0x040fe60000001820 */
[----:B------:R-:W-:Y:S01]  /*c8c0*/  MUFU.EX2 R176, R110 ;  /* 0x0000006e00b07308 */ /* 0x000fe20000000800 */
[----:B------:R-:W-:Y:S02]  /*c8d0*/  FADD.FTZ R2, R127, R3 ;  /* 0x000000037f027221 */ /* 0x000fe40000010000 */
[----:B------:R-:W1:Y:S01]  /*c8e0*/  LDSM.16.MT88.4 R88, [R189+0x1000] ;  /* 0x00100000bd58783b */ /* 0x000e620000004200 */
[----:B------:R-:W-:Y:S01]  /*c8f0*/  FADD.FTZ R0, R131, R92 ;  /* 0x0000005c83007221 */ /* 0x000fe20000010000 */
[-C--:B------:R-:W-:Y:S04]  /*c900*/  HMMA.16816.F32 R36, R72, R80.reuse, R36 ;  /* 0x000000504824723c */ /* 0x080fe80000001824 */
[----:B------:R-:W-:Y:S01]  /*c910*/  FADD.FTZ R2, R134, R2 ;  /* 0x0000000286027221 */ /* 0x000fe20000010000 */
[----:B------:R-:W-:Y:S01]  /*c920*/  MUFU.EX2 R177, R109 ;  /* 0x0000006d00b17308 */ /* 0x000fe20000000800 */
[----:B------:R-:W-:Y:S02]  /*c930*/  FADD.FTZ R0, R130, R0 ;  /* 0x0000000082007221 */ /* 0x000fe40000010000 */
[C---:B------:R-:W-:Y:S04]  /*c940*/  HMMA.16816.F32 R40, R76.reuse, R80, R40 ;  /* 0x000000504c28723c */ /* 0x040fe80000001828 */
[----:B------:R-:W-:Y:S02]  /*c950*/  FADD.FTZ R70, R128, R70 ;  /* 0x0000004680467221 */ /* 0x000fe40000010000 */
[----:B------:R-:W-:Y:S01]  /*c960*/  FADD.FTZ R0, R187, R0 ;  /* 0x00000000bb007221 */ /* 0x000fe20000010000 */
[----:B------:R-:W-:Y:S01]  /*c970*/  MUFU.EX2 R163, R117 ;  /* 0x0000007500a37308 */ /* 0x000fe20000000800 */
[-C--:B------:R-:W-:Y:S04]  /*c980*/  HMMA.16816.F32 R44, R76, R82.reuse, R44 ;  /* 0x000000524c2c723c */ /* 0x080fe8000000182c */
[----:B------:R-:W-:Y:S02]  /*c990*/  FADD.FTZ R0, R208, R0 ;  /* 0x00000000d0007221 */ /* 0x000fe40000010000 */
[----:B------:R-:W-:Y:S02]  /*c9a0*/  FADD.FTZ R3, R135, R70 ;  /* 0x0000004687037221 */ /* 0x000fe40000010000 */
[C---:B------:R-:W-:Y:S01]  /*c9b0*/  HMMA.16816.F32 R48, R72.reuse, R82, R48 ;  /* 0x000000524830723c */ /* 0x040fe20000001830 */
[----:B------:R-:W3:Y:S01]  /*c9c0*/  LDSM.16.MT88.4 R80, [R193+0x1000] ;  /* 0x00100000c150783b */ /* 0x000ee20000004200 */
[----:B------:R-:W4:Y:S02]  /*c9d0*/  MUFU.EX2 R162, R118 ;  /* 0x0000007600a27308 */ /* 0x000f240000000800 */
[----:B------:R-:W-:Y:S02]  /*c9e0*/  FADD.FTZ R2, R184, R2 ;  /* 0x00000002b8027221 */ /* 0x000fe40000010000 */
[----:B------:R-:W-:Y:S02]  /*c9f0*/  FADD.FTZ R3, R185, R3 ;  /* 0x00000003b9037221 */ /* 0x000fe40000010000 */
[-C--:B-----5:R-:W-:Y:S04]  /*ca00*/  HMMA.16816.F32 R52, R72, R84.reuse, R52 ;  /* 0x000000544834723c */ /* 0x0a0fe80000001834 */
[----:B------:R-:W5:Y:S01]  /*ca10*/  MUFU.EX2 R158, R166 ;  /* 0x000000a6009e7308 */ /* 0x000f620000000800 */
[----:B------:R-:W-:Y:S02]  /*ca20*/  FADD.FTZ R2, R241, R2 ;  /* 0x00000002f1027221 */ /* 0x000fe40000010000 */
[----:B------:R-:W-:Y:S01]  /*ca30*/  FADD.FTZ R3, R246, R3 ;  /* 0x00000003f6037221 */ /* 0x000fe20000010000 */
[C---:B------:R-:W-:Y:S06]  /*ca40*/  HMMA.16816.F32 R56, R76.reuse, R84, R56 ;  /* 0x000000544c38723c */ /* 0x040fec0000001838 */
[----:B------:R-:W-:Y:S02]  /*ca50*/  MUFU.EX2 R175, R98 ;  /* 0x0000006200af7308 */ /* 0x000fe40000000800 */
[-C--:B------:R-:W-:Y:S04]  /*ca60*/  HMMA.16816.F32 R60, R76, R86.reuse, R60 ;  /* 0x000000564c3c723c */ /* 0x080fe8000000183c */
[----:B----4-:R-:W-:Y:S03]  /*ca70*/  F2FP.PACK_AB R149, R162, R163 ;  /* 0x000000a3a295723e */ /* 0x010fe600000000ff */
[----:B------:R-:W-:Y:S01]  /*ca80*/  F2FP.PACK_AB R76, R143, R133 ;  /* 0x000000858f4c723e */ /* 0x000fe200000000ff */
[----:B------:R-:W-:Y:S01]  /*ca90*/  HMMA.16816.F32 R64, R72, R86, R64 ;  /* 0x000000564840723c */ /* 0x000fe20000001840 */
[----:B------:R-:W4:Y:S01]  /*caa0*/  LDSM.16.MT88.4 R84, [R192+0x1000] ;  /* 0x00100000c054783b */ /* 0x000f220000004200 */
        /* <DEDUP_REMOVED lines=8> */
[----:B------:R-:W-:Y:S02]  /*cb30*/  F2FP.PACK_AB R79, R140, R141 ;  /* 0x0000008d8c4f723e */ /* 0x000fe400000000ff */
[----:B-----5:R-:W-:Y:S03]  /*cb40*/  F2FP.PACK_AB R151, R158, R159 ;  /* 0x0000009f9e97723e */ /* 0x020fe600000000ff */
[-C--:B-1----:R-:W-:Y:S01]  /*cb50*/  HMMA.16816.F32 R4, R72, R88.reuse, R4 ;  /* 0x000000584804723c */ /* 0x082fe20000001804 */
[----:B------:R-:W1:Y:S07]  /*cb60*/  MUFU.EX2 R98, R124 ;  /* 0x0000007c00627308 */ /* 0x000e6e0000000800 */
[C---:B------:R-:W-:Y:S03]  /*cb70*/  HMMA.16816.F32 R8, R76.reuse, R88, R8 ;  /* 0x000000584c08723c */ /* 0x040fe60000001808 */
[----:B------:R-:W-:Y:S05]  /*cb80*/  MUFU.EX2 R94, R125 ;  /* 0x0000007d005e7308 */ /* 0x000fea0000000800 */
[-C--:B------:R-:W-:Y:S05]  /*cb90*/  HMMA.16816.F32 R12, R76, R90.reuse, R12 ;  /* 0x0000005a4c0c723c */ /* 0x080fea000000180c */
[----:B------:R-:W5:Y:S03]  /*cba0*/  MUFU.EX2 R93, R126 ;  /* 0x0000007e005d7308 */ /* 0x000f660000000800 */
[C---:B------:R-:W-:Y:S01]  /*cbb0*/  HMMA.16816.F32 R16, R72.reuse, R90, R16 ;  /* 0x0000005a4810723c */ /* 0x040fe20000001810 */
[----:B------:R-:W-:Y:S03]  /*cbc0*/  LDSM.16.MT88.4 R88, [R193+0x1800] ;  /* 0x00180000c158783b */ /* 0x000fe60000004200 */
[----:B-1----:R-:W-:Y:S02]  /*cbd0*/  F2FP.PACK_AB R152, R98, R99 ;  /* 0x000000636298723e */ /* 0x002fe400000000ff */
[C---:B--2---:R-:W-:Y:S02]  /*cbe0*/  ISETP.GT.AND P0, PT, R206.reuse, R167, PT ;  /* 0x000000a7ce00720c */ /* 0x044fe40003f04270 */
[-C--:B---3--:R-:W-:Y:S04]  /*cbf0*/  HMMA.16816.F32 R20, R72, R80.reuse, R20 ;  /* 0x000000504814723c */ /* 0x088fe80000001814 */
[----:B------:R-:W-:Y:S04]  /*cc00*/  IADD3 R206, R206, -0x1, RZ ;  /* 0xffffffffcece7810 */ /* 0x000fe80007ffe0ff */
[C---:B------:R-:W-:Y:S04]  /*cc10*/  HMMA.16816.F32 R24, R76.reuse, R80, R24 ;  /* 0x000000504c18723c */ /* 0x040fe80000001818 */
[----:B-----5:R-:W-:Y:S04]  /*cc20*/  F2FP.PACK_AB R154, R93, R94 ;  /* 0x0000005e5d9a723e */ /* 0x020fe800000000ff */
[-C--:B------:R-:W-:Y:S08]  /*cc30*/  HMMA.16816.F32 R28, R76, R82.reuse, R28 ;  /* 0x000000524c1c723c */ /* 0x080ff0000000181c */
[C---:B------:R-:W-:Y:S01]  /*cc40*/  HMMA.16816.F32 R32, R72.reuse, R82, R32 ;  /* 0x000000524820723c */ /* 0x040fe20000001820 */
[----:B------:R-:W1:Y:S07]  /*cc50*/  LDSM.16.MT88.4 R80, [R189+0x1800] ;  /* 0x00180000bd50783b */ /* 0x000e6e0000004200 */
[-C--:B------:R-:W-:Y:S08]  /*cc60*/  HMMA.16816.F32 R36, R72, R100.reuse, R36 ;  /* 0x000000644824723c */ /* 0x080ff00000001824 */
[C---:B------:R-:W-:Y:S08]  /*cc70*/  HMMA.16816.F32 R40, R76.reuse, R100, R40 ;  /* 0x000000644c28723c */ /* 0x040ff00000001828 */
[-C--:B------:R-:W-:Y:S08]  /*cc80*/  HMMA.16816.F32 R44, R76, R102.reuse, R44 ;  /* 0x000000664c2c723c */ /* 0x080ff0000000182c */
[C---:B------:R-:W-:Y:S01]  /*cc90*/  HMMA.16816.F32 R48, R72.reuse, R102, R48 ;  /* 0x000000664830723c */ /* 0x040fe20000001830 */
[----:B------:R-:W2:Y:S07]  /*cca0*/  LDSM.16.MT88.4 R100, [R190+0x1800] ;  /* 0x00180000be64783b */ /* 0x000eae0000004200 */
[-C--:B----4-:R-:W-:Y:S08]  /*ccb0*/  HMMA.16816.F32 R52, R72, R84.reuse, R52 ;  /* 0x000000544834723c */ /* 0x090ff00000001834 */
[C---:B------:R-:W-:Y:S08]  /*ccc0*/  HMMA.16816.F32 R56, R76.reuse, R84, R56 ;  /* 0x000000544c38723c */ /* 0x040ff00000001838 */
[-C--:B------:R-:W-:Y:S07]  /*ccd0*/  HMMA.16816.F32 R60, R76, R86.reuse, R60 ;  /* 0x000000564c3c723c */ /* 0x080fee000000183c */
[----:B------:R-:W-:Y:S01]  /*cce0*/  F2FP.PACK_AB R76, R170, R147 ;  /* 0x00000093aa4c723e */ /* 0x000fe200000000ff */
[----:B------:R-:W-:Y:S01]  /*ccf0*/  HMMA.16816.F32 R64, R72, R86, R64 ;  /* 0x000000564840723c */ /* 0x000fe20000001840 */
[----:B------:R-:W3:Y:S03]  /*cd00*/  LDSM.16.MT88.4 R84, [R192+0x1800] ;  /* 0x00180000c054783b */ /* 0x000ee60000004200 */
[----:B------:R-:W-:Y:S02]  /*cd10*/  F2FP.PACK_AB R78, R175, R173 ;  /* 0x000000adaf4e723e */ /* 0x000fe400000000ff */
[----:B------:R-:W-:Y:S02]  /*cd20*/  F2FP.PACK_AB R77, R144, R145 ;  /* 0x00000091904d723e */ /* 0x000fe400000000ff */
[----:B------:R-:W-:Y:S04]  /*cd30*/  F2FP.PACK_AB R72, R172, R165 ;  /* 0x000000a5ac48723e */ /* 0x000fe800000000ff */
[----:B------:R-:W-:Y:S02]  /*cd40*/  F2FP.PACK_AB R73, R171, R164 ;  /* 0x000000a4ab49723e */ /* 0x000fe400000000ff */
[----:B------:R-:W-:Y:S02]  /*cd50*/  F2FP.PACK_AB R74, R178, R174 ;  /* 0x000000aeb24a723e */ /* 0x000fe400000000ff */
[----:B------:R-:W-:Y:S02]  /*cd60*/  F2FP.PACK_AB R75, R177, R176 ;  /* 0x000000b0b14b723e */ /* 0x000fe400000000ff */
[----:B------:R-:W-:Y:S05]  /*cd70*/  F2FP.PACK_AB R79, R156, R157 ;  /* 0x0000009d9c4f723e */ /* 0x000fea00000000ff */
[-C--:B-1----:R-:W-:Y:S08]  /*cd80*/  HMMA.16816.F32 R4, R72, R80.reuse, R4 ;  /* 0x000000504804723c */ /* 0x082ff00000001804 */
[C---:B------:R-:W-:Y:S01]  /*cd90*/  HMMA.16816.F32 R8, R76.reuse, R80, R8 ;  /* 0x000000504c08723c */ /* 0x040fe20000001808 */
[----:B------:R-:W-:Y:S07]  /*cda0*/  MUFU.EX2 R81, R121 ;  /* 0x0000007900517308 */ /* 0x000fee0000000800 */
[-C--:B------:R-:W-:Y:S03]  /*cdb0*/  HMMA.16816.F32 R12, R76, R82.reuse, R12 ;  /* 0x000000524c0c723c */ /* 0x080fe6000000180c */
[----:B------:R-:W1:Y:S05]  /*cdc0*/  MUFU.EX2 R80, R69 ;  /* 0x0000004500507308 */ /* 0x000e6a0000000800 */
[C---:B------:R-:W-:Y:S05]  /*cdd0*/  HMMA.16816.F32 R16, R72.reuse, R82, R16 ;  /* 0x000000524810723c */ /* 0x040fea0000001810 */
[----:B------:R4:W-:Y:S03]  /*cde0*/  MUFU.EX2 R82, R120 ;  /* 0x0000007800527308 */ /* 0x0009e60000000800 */
[-C--:B------:R-:W-:Y:S07]  /*cdf0*/  HMMA.16816.F32 R20, R72, R88.reuse, R20 ;  /* 0x000000584814723c */ /* 0x080fee0000001814 */
[----:B------:R-:W5:Y:S01]  /*ce00*/  MUFU.EX2 R83, R119 ;  /* 0x0000007700537308 */ /* 0x000f620000000800 */
[C---:B------:R-:W-:Y:S04]  /*ce10*/  HMMA.16816.F32 R24, R76.reuse, R88, R24 ;  /* 0x000000584c18723c */ /* 0x040fe80000001818 */
[----:B-1----:R-:W-:Y:S01]  /*ce20*/  F2FP.PACK_AB R155, R80, R81 ;  /* 0x00000051509b723e */ /* 0x002fe200000000ff */
[----:B------:R-:W-:Y:S03]  /*ce30*/  FADD.FTZ R69, R183, R71 ;  /* 0x00000047b7457221 */ /* 0x000fe60000010000 */
[-C--:B------:R-:W-:Y:S04]  /*ce40*/  HMMA.16816.F32 R28, R76, R90.reuse, R28 ;  /* 0x0000005a4c1c723c */ /* 0x080fe8000000181c */
[----:B------:R-:W-:Y:S01]  /*ce50*/  FADD.FTZ R69, R186, R69 ;  /* 0x00000045ba457221 */ /* 0x000fe20000010000 */
[----:B----4-:R-:W1:Y:S03]  /*ce60*/  LDSM.16.MT88.4 R120, [R193+0x2000] ;  /* 0x00200000c178783b */ /* 0x010e660000004200 */
[C---:B------:R-:W-:Y:S04]  /*ce70*/  HMMA.16816.F32 R32, R72.reuse, R90, R32 ;  /* 0x0000005a4820723c */ /* 0x040fe80000001820 */
[----:B-----5:R-:W-:Y:S04]  /*ce80*/  F2FP.PACK_AB R153, R82, R83 ;  /* 0x000000535299723e */ /* 0x020fe800000000ff */
[-C--:B--2---:R-:W-:Y:S08]  /*ce90*/  HMMA.16816.F32 R36, R72, R100.reuse, R36 ;  /* 0x000000644824723c */ /* 0x084ff00000001824 */
[C---:B------:R-:W-:Y:S08]  /*cea0*/  HMMA.16816.F32 R40, R76.reuse, R100, R40 ;  /* 0x000000644c28723c */ /* 0x040ff00000001828 */
[-C--:B------:R-:W-:Y:S08]  /*ceb0*/  HMMA.16816.F32 R44, R76, R102.reuse, R44 ;  /* 0x000000664c2c723c */ /* 0x080ff0000000182c */
[C---:B------:R-:W-:Y:S08]  /*cec0*/  HMMA.16816.F32 R48, R72.reuse, R102, R48 ;  /* 0x000000664830723c */ /* 0x040ff00000001830 */
[-C--:B---3--:R-:W-:Y:S08]  /*ced0*/  HMMA.16816.F32 R52, R72, R84.reuse, R52 ;  /* 0x000000544834723c */ /* 0x088ff00000001834 */
[C---:B------:R-:W-:Y:S08]  /*cee0*/  HMMA.16816.F32 R56, R76.reuse, R84, R56 ;  /* 0x000000544c38723c */ /* 0x040ff00000001838 */
[-C--:B------:R-:W-:Y:S08]  /*cef0*/  HMMA.16816.F32 R60, R76, R86.reuse, R60 ;  /* 0x000000564c3c723c */ /* 0x080ff0000000183c */
[----:B------:R-:W-:Y:S08]  /*cf00*/  HMMA.16816.F32 R64, R72, R86, R64 ;  /* 0x000000564840723c */ /* 0x000ff00000001840 */
[-C--:B------:R-:W-:Y:S01]  /*cf10*/  HMMA.16816.F32 R100, R148, R112.reuse, R4 ;  /* 0x000000709464723c */ /* 0x080fe20000001804 */
[----:B------:R-:W2:Y:S07]  /*cf20*/  LDSM.16.MT88.4 R4, [R192+0x2000] ;  /* 0x00200000c004783b */ /* 0x000eae0000004200 */
[C---:B------:R-:W-:Y:S07]  /*cf30*/  HMMA.16816.F32 R104, R152.reuse, R112, R8 ;  /* 0x000000709868723c */ /* 0x040fee0000001808 */
[----:B------:R-:W-:Y:S01]  /*cf40*/  FADD.FTZ R9, R133, R2 ;  /* 0x0000000285097221 */ /* 0x000fe20000010000 */
        /* <DEDUP_REMOVED lines=49> */
[----:B------:R-:W-:Y:S01]  /*d260*/  FADD.FTZ R5, R83, R5 ;  /* 0x0000000553057221 */ /* 0x000fe20000010000 */
[-C--:B------:R-:W-:Y:S01]  /*d270*/  MOV R61, R68.reuse ;  /* 0x00000044003d7202 */ /* 0x080fe20000000f00 */
[----:B------:R-:W-:Y:S01]  /*d280*/  FADD.FTZ R4, R180, R3 ;  /* 0x00000003b4047221 */ /* 0x000fe20000010000 */
[----:B------:R-:W-:Y:S01]  /*d290*/  MOV R99, R68 ;  /* 0x0000004400637202 */ /* 0x000fe20000000f00 */
[----:B------:R-:W-:Y:S04]  /*d2a0*/  FADD.FTZ R3, R162, R2 ;  /* 0x00000002a2037221 */ /* 0x000fe80000010000 */
[----:B------:R-:W-:Y:S01]  /*d2b0*/  FADD.FTZ R2, R98, R0 ;  /* 0x0000000062027221 */ /* 0x000fe20000010000 */
[----:B------:R-:W-:Y:S01]  /*d2c0*/  MOV R98, R95 ;  /* 0x0000005f00627202 */ /* 0x000fe20000000f00 */
[----:B------:R-:W-:Y:S02]  /*d2d0*/  FADD.FTZ R0, R82, R5 ;  /* 0x0000000552007221 */ /* 0x000fe40000010000 */
[----:B------:R-:W-:Y:S02]  /*d2e0*/  FADD.FTZ R4, R161, R4 ;  /* 0x00000004a1047221 */ /* 0x000fe40000010000 */
[----:B------:R-:W-:Y:S02]  /*d2f0*/  FADD.FTZ R0, R81, R0 ;  /* 0x0000000051007221 */ /* 0x000fe40000010000 */
[----:B------:R-:W-:Y:S02]  /*d300*/  FADD.FTZ R3, R159, R3 ;  /* 0x000000039f037221 */ /* 0x000fe40000010000 */
[----:B------:R-:W-:Y:S02]  /*d310*/  FADD.FTZ R0, R80, R0 ;  /* 0x0000000050007221 */ /* 0x000fe40000010000 */
[----:B------:R-:W-:Y:S01]  /*d320*/  FADD.FTZ R2, R94, R2 ;  /* 0x000000025e027221 */ /* 0x000fe20000010000 */
[----:B------:R-:W-:Y:S01]  /*d330*/  MOV R94, R96 ;  /* 0x00000060005e7202 */ /* 0x000fe20000000f00 */
[----:B------:R-:W-:Y:S01]  /*d340*/  FADD.FTZ R238, R160, R4 ;  /* 0x00000004a0ee7221 */ /* 0x000fe20000010000 */
[----:B------:R1:W-:Y:S01]  /*d350*/  STL [R1], R0 ;  /* 0x0000000001007387 */ /* 0x0003e20000100800 */
[----:B------:R-:W-:Y:S02]  /*d360*/  FADD.FTZ R240, R158, R3 ;  /* 0x000000039ef07221 */ /* 0x000fe40000010000 */
[----:B------:R-:W-:Y:S01]  /*d370*/  FADD.FTZ R251, R93, R2 ;  /* 0x000000025dfb7221 */ /* 0x000fe20000010000 */
[----:B------:R-:W-:Y:S01]  /*d380*/  MOV R93, R97 ;  /* 0x00000061005d7202 */ /* 0x000fe20000000f00 */
[----:B-1----:R-:W-:-:S05]  /*d390*/  @P0 BRA `(.L_x_689) ;  /* 0xffffaf6000000947 */ /* 0x002fca000383ffff */
.L_x_658:
[----:B------:R-:W2:Y:S01]  /*d3a0*/  LDL R0, [R1+0x38] ;  /* 0x0000380001007983 */ /* 0x000ea20000100800 */
[----:B-1----:R-:W-:-:S05]  /*d3b0*/  IMAD.MOV.U32 R2, RZ, RZ, c[0x0][0x2c4] ;  /* 0x0000b100ff027624 */ /* 0x002fca00078e00ff */
[----:B------:R-:W-:Y:S01]  /*d3c0*/  ISETP.NE.AND P1, PT, R2, 0x1, PT ;  /* 0x000000010200780c */ /* 0x000fe20003f25270 */
[----:B------:R-:W-:-:S05]  /*d3d0*/  IMAD.MOV.U32 R4, RZ, RZ, c[0x0][0x32c] ;  /* 0x0000cb00ff047624 */ /* 0x000fca00078e00ff */
[----:B------:R-:W-:Y:S02]  /*d3e0*/  ISETP.GE.AND P0, PT, R4, 0x1, PT ;  /* 0x000000010400780c */ /* 0x000fe40003f06270 */
[----:B------:R-:W-:Y:S02]  /*d3f0*/  IADD3 R2, R237, 0x1, -R236 ;  /* 0x00000001ed027810 */ /* 0x000fe40007ffe8ec */
[----:B--2---:R-:W-:-:S05]  /*d400*/  IADD3 R0, R0, 0x7f, RZ ;  /* 0x0000007f00007810 */ /* 0x004fca0007ffe0ff */
[----:B------:R-:W-:-:S05]  /*d410*/  @P1 IMAD.HI.U32 R3, R0, c[0x0][0x2c8], RZ ;  /* 0x0000b20000031a27 */ /* 0x000fca00078e00ff */
[----:B------:R-:W-:-:S05]  /*d420*/  @P1 SHF.R.U32.HI R0, RZ, c[0x0][0x2cc], R3 ;  /* 0x0000b300ff001a19 */ /* 0x000fca0000011603 */
[----:B------:R-:W-:-:S05]  /*d430*/  IMAD.IADD R0, R2, 0x1, R0 ;  /* 0x0000000102007824 */ /* 0x000fca00078e0200 */
[----:B------:R-:W-:Y:S01]  /*d440*/  IADD3 R2, R0, -c[0x0][0x324], RZ ;  /* 0x8000c90000027a10 */ /* 0x000fe20007ffe0ff */
[----:B------:R-:W-:Y:S05]  /*d450*/  @!P0 BRA `(.L_x_690) ;  /* 0x0000011000008947 */ /* 0x000fea0003800000 */
[----:B------:R-:W-:Y:S01]  /*d460*/  ISETP.GT.AND P0, PT, R0, -0x1, PT ;  /* 0xffffffff0000780c */ /* 0x000fe20003f04270 */
[----:B------:R-:W-:-:S12]  /*d470*/  BSSY B0, `(.L_x_691) ;  /* 0x000000d000007945 */ /* 0x000fd80003800000 */
[----:B------:R-:W-:Y:S05]  /*d480*/  @P0 BRA `(.L_x_692) ;  /* 0x0000007000000947 */ /* 0x000fea0003800000 */
[----:B------:R-:W-:Y:S01]  /*d490*/  IMAD.MOV.U32 R3, RZ, RZ, 0x1 ;  /* 0x00000001ff037424 */ /* 0x000fe200078e00ff */
[----:B------:R-:W-:-:S04]  /*d4a0*/  LOP3.LUT R0, RZ, R0, RZ, 0x33, !PT ;  /* 0x00000000ff007212 */ /* 0x000fc800078e33ff */
[----:B------:R-:W-:-:S13]  /*d4b0*/  ISETP.NE.AND P0, PT, R3, c[0x0][0x32c], PT ;  /* 0x0000cb0003007a0c */ /* 0x000fda0003f05270 */
[----:B------:R-:W-:-:S05]  /*d4c0*/  @P0 IMAD.HI.U32 R3, R0, c[0x0][0x330], RZ ;  /* 0x0000cc0000030a27 */ /* 0x000fca00078e00ff */
[----:B------:R-:W-:-:S04]  /*d4d0*/  @P0 SHF.R.U32.HI R0, RZ, c[0x0][0x334], R3 ;  /* 0x0000cd00ff000a19 */ /* 0x000fc80000011603 */
[----:B------:R-:W-:Y:S01]  /*d4e0*/  LOP3.LUT R0, RZ, R0, RZ, 0x33, !PT ;  /* 0x00000000ff007212 */ /* 0x000fe200078e33ff */
[----:B------:R-:W-:Y:S05]  /*d4f0*/  BRA `(.L_x_693) ;  /* 0x0000004000007947 */ /* 0x000fea0003800000 */
.L_x_692:
[----:B------:R-:W-:-:S04]  /*d500*/  MOV R3, 0x1 ;  /* 0x0000000100037802 */ /* 0x000fc80000000f00 */
[----:B------:R-:W-:-:S13]  /*d510*/  ISETP.NE.AND P0, PT, R3, c[0x0][0x32c], PT ;  /* 0x0000cb0003007a0c */ /* 0x000fda0003f05270 */
[----:B------:R-:W-:-:S05]  /*d520*/  @P0 IMAD.HI.U32 R3, R0, c[0x0][0x330], RZ ;  /* 0x0000cc0000030a27 */ /* 0x000fca00078e00ff */
[----:B------:R-:W-:Y:S02]  /*d530*/  @P0 SHF.R.U32.HI R0, RZ, c[0x0][0x334], R3 ;  /* 0x0000cd00ff000a19 */ /* 0x000fe40000011603 */
.L_x_693:
[----:B------:R-:W-:Y:S05]  /*d540*/  BSYNC B0 ;  /* 0x0000000000007941 */ /* 0x000fea0003800000 */
.L_x_691:
[----:B------:R-:W-:-:S05]  /*d550*/  IMAD R0, R0, c[0x0][0x32c], RZ ;  /* 0x0000cb0000007a24 */ /* 0x000fca00078e02ff */
[----:B------:R-:W-:-:S03]  /*d560*/  IMNMX R2, R2, R0, !PT ;  /* 0x0000000002027217 */ /* 0x000fc60007800200 */
.L_x_690:
[----:B------:R-:W2:Y:S01]  /*d570*/  LDL R3, [R1+0x4] ;  /* 0x0000040001037983 */ /* 0x000ea20000100800 */
[----:B------:R-:W-:-:S05]  /*d580*/  IADD3 R2, R2, 0x4f, RZ ;  /* 0x0000004f02027810 */ /* 0x000fca0007ffe0ff */
[----:B------:R-:W-:-:S05]  /*d590*/  IMAD.HI R2, R2, 0x66666667, RZ ;  /* 0x6666666702027827 */ /* 0x000fca00078e02ff */
[----:B------:R-:W-:-:S04]  /*d5a0*/  SHF.R.U32.HI R0, RZ, 0x1f, R2 ;  /* 0x0000001fff007819 */ /* 0x000fc80000011602 */
[----:B------:R-:W-:-:S04]  /*d5b0*/  LEA.HI.SX32 R0, R2, R0, 0x1b ;  /* 0x0000000002007211 */ /* 0x000fc800078fdaff */
[----:B--2---:R-:W-:-:S04]  /*d5c0*/  IMNMX R249, R3, R0, !PT ;  /* 0x0000000003f97217 */ /* 0x004fc80007800200 */
[----:B------:R-:W-:-:S13]  /*d5d0*/  ISETP.GE.AND P0, PT, R206, R249, PT ;  /* 0x000000f9ce00720c */ /* 0x000fda0003f06270 */
[----:B------:R-:W-:Y:S05]  /*d5e0*/  @!P0 BRA `(.L_x_694) ;  /* 0x0000335000008947 */ /* 0x000fea0003800000 */
[----:B------:R-:W-:Y:S01]  /*d5f0*/  IMAD.MOV.U32 R93, RZ, RZ, R96 ;  /* 0x000000ffff5d7224 */ /* 0x000fe200078e0060 */
[----:B------:R-:W-:Y:S01]  /*d600*/  MOV R99, R61 ;  /* 0x0000003d00637202 */ /* 0x000fe20000000f00 */
[----:B------:R-:W-:Y:S01]  /*d610*/  IMAD.MOV.U32 R0, RZ, RZ, R97 ;  /* 0x000000ffff007224 */ /* 0x000fe200078e0061 */
[----:B------:R-:W-:Y:S02]  /*d620*/  MOV R98, R95 ;  /* 0x0000005f00627202 */ /* 0x000fe40000000f00 */
.L_x_705:
[----:B------:R-:W2:Y:S01]  /*d630*/  LDL R2, [R1+0x4] ;  /* 0x0000040001027983 */ /* 0x000ea20000100800 */
[----:B------:R-:W-:Y:S04]  /*d640*/  DEPBAR.LE SB0, 0x0 ;  /* 0x000080000000791a */ /* 0x000fe80000000000 */
[----:B------:R-:W-:Y:S01]  /*d650*/  WARPSYNC 0xffffffff ;  /* 0xffffffff00007948 */ /* 0x000fe20003800000 */
[----:B------:R-:W-:Y:S06]  /*d660*/  BAR.SYNC.DEFER_BLOCKING 0x0 ;  /* 0x0000000000007b1d */ /* 0x000fec0000010000 */
[----:B------:R1:W3:Y:S01]  /*d670*/  LDSM.16.M88.4 R80, [R195] ;  /* 0x00000000c350783b */ /* 0x0002e20000000200 */
[----:B------:R-:W-:Y:S03]  /*d680*/  BSSY B0, `(.L_x_695) ;  /* 0x0000043000007945 */ /* 0x000fe60003800000 */
[----:B------:R1:W4:Y:S04]  /*d690*/  LDSM.16.M88.4 R76, [R195+0x2000] ;  /* 0x00200000c34c783b */ /* 0x0003280000000200 */
        /* <DEDUP_REMOVED lines=15> */
[C---:B-1-34-:R-:W-:Y:S01]  /*d790*/  IMAD.SHL.U32 R20, R205.reuse, 0x2, RZ ;  /* 0x00000002cd147824 */ /* 0x05afe200078e00ff */
[----:B------:R-:W2:Y:S01]  /*d7a0*/  LDL.64 R8, [R1+0x28] ;  /* 0x0000280001087983 */ /* 0x000ea20000100a00 */
[----:B------:R-:W-:Y:S02]  /*d7b0*/  SHF.R.S32.HI R2, RZ, 0x1f, R224 ;  /* 0x0000001fff027819 */ /* 0x000fe400000114e0 */
[----:B------:R-:W-:Y:S03]  /*d7c0*/  SHF.R.S32.HI R6, RZ, 0x1f, R205 ;  /* 0x0000001fff067819 */ /* 0x000fe600000114cd */
[----:B------:R-:W-:Y:S01]  /*d7d0*/  IMAD R4, R2, c[0x0][0x208], RZ ;  /* 0x0000820002047a24 */ /* 0x000fe200078e02ff */
[----:B------:R-:W3:Y:S01]  /*d7e0*/  LDL R7, [R1+0x34] ;  /* 0x0000340001077983 */ /* 0x000ee20000100800 */
[C---:B------:R-:W-:Y:S01]  /*d7f0*/  IMAD.WIDE.U32 R2, R224.reuse, c[0x0][0x208], RZ ;  /* 0x00008200e0027a25 */ /* 0x040fe200078e00ff */
[----:B------:R-:W-:Y:S03]  /*d800*/  SHF.L.U64.HI R6, R205, 0x1, R6 ;  /* 0x00000001cd067819 */ /* 0x000fe60000010206 */
[----:B------:R-:W-:Y:S04]  /*d810*/  IMAD R4, R224, c[0x0][0x20c], R4 ;  /* 0x00008300e0047a24 */ /* 0x000fe800078e0204 */
[----:B------:R-:W-:Y:S01]  /*d820*/  IMAD.IADD R3, R3, 0x1, R4 ;  /* 0x0000000103037824 */ /* 0x000fe200078e0204 */
[----:B------:R-:W-:Y:S03]  /*d830*/  SHF.R.S32.HI R4, RZ, 0x1f, R211 ;  /* 0x0000001fff047819 */ /* 0x000fe600000114d3 */
[C---:B------:R-:W-:Y:S04]  /*d840*/  IMAD.WIDE.U32 R2, R211.reuse, c[0x0][0x218], R2 ;  /* 0x00008600d3027a25 */ /* 0x040fe800078e0002 */
[----:B------:R-:W-:Y:S04]  /*d850*/  IMAD R4, R4, c[0x0][0x218], RZ ;  /* 0x0000860004047a24 */ /* 0x000fe800078e02ff */
[----:B------:R-:W-:Y:S01]  /*d860*/  IMAD R5, R211, c[0x0][0x21c], R4 ;  /* 0x00008700d3057a24 */ /* 0x000fe200078e0204 */
[----:B--2---:R-:W-:Y:S04]  /*d870*/  IADD3 R2, P1, R8, R2, RZ ;  /* 0x0000000208027210 */ /* 0x004fe80007f3e0ff */
[C---:B------:R-:W-:Y:S02]  /*d880*/  LEA R4, P0, R2.reuse, c[0x0][0x1f8], 0x1 ;  /* 0x00007e0002047a11 */ /* 0x040fe400078008ff */
[----:B---3--:R-:W-:Y:S04]  /*d890*/  IADD3.X R3, R7, R3, R5, P1, !PT ;  /* 0x0000000307037210 */ /* 0x008fe80000ffe405 */
[----:B------:R-:W-:Y:S01]  /*d8a0*/  LEA.HI.X R5, R2, c[0x0][0x1fc], R3, 0x1, P0 ;  /* 0x00007f0002057a11 */ /* 0x000fe200000f0c03 */
[----:B------:R-:W-:-:S05]  /*d8b0*/  BRA.DIV ~URZ, `(.L_x_697) ;  /* 0x0000ef427f007947 */ /* 0x000fca000b800000 */
[----:B------:R1:W2:Y:S02]  /*d8c0*/  SHFL.IDX PT, R8, R5, RZ, 0x181f ;  /* 0x00181fff05087589 */ /* 0x0002a400000e0000 */
.L_x_839:
        /* <DEDUP_REMOVED lines=12> */
[-C--:B----4-:R-:W-:Y:S03]  /*d990*/  IADD3 R10, P2, R3, R20.reuse, RZ ;  /* 0x00000014030a7210 */ /* 0x090fe60007f5e0ff */
[--C-:B--2---:R-:W-:Y:S01]  /*d9a0*/  IMAD.X R13, R8, 0x1, R6.reuse, P0 ;  /* 0x00000001080d7824 */ /* 0x104fe200000e0606 */
[-C--:B-----5:R-:W-:Y:S01]  /*d9b0*/  IADD3 R8, P1, R7, R20.reuse, RZ ;  /* 0x0000001407087210 */ /* 0x0a0fe20007f3e0ff */
        /* <DEDUP_REMOVED lines=8> */
.L_x_840:
[----:B------:R-:W-:Y:S02]  /*da40*/  ISETP.GE.AND P1, PT, R205, c[0x0][0x1d4], PT ;  /* 0x00007500cd007a0c */ /* 0x000fe40003f26270 */
[----:B--2---:R-:W-:Y:S05]  /*da50*/  IADD3 R2, P0, R4, R20, RZ ;  /* 0x0000001404027210 */ /* 0x004fea0007f1e0ff */
[----:B-1----:R-:W-:Y:S06]  /*da60*/  IMAD.X R3, R5, 0x1, R6, P0 ;  /* 0x0000000105037824 */ /* 0x002fec00000e0606 */
[----:B------:R-:W-:Y:S01]  /*da70*/  @!PT LDS RZ, [RZ] ;  /* 0x00000000fffff984 */ /* 0x000fe20000000800 */
[----:B------:R-:W-:Y:S01]  /*da80*/  @!PT LDS RZ, [RZ] ;  /* 0x00000000fffff984 */ /* 0x000fe20000000800 */
[----:B------:R-:W-:Y:S01]  /*da90*/  @!PT LDS RZ, [RZ] ;  /* 0x00000000fffff984 */ /* 0x000fe20000000800 */
[----:B------:R1:W-:Y:S02]  /*daa0*/  LDGSTS.E.BYPASS.LTC128B.128 [R207+0x2100], [R2.64], !P1 ;  /* 0x0210000002cf7fae */ /* 0x0003e4000c901d46 */
.L_x_696:
[----:B-1-34-:R-:W-:Y:S05]  /*dab0*/  BSYNC B0 ;  /* 0x0000000000007941 */ /* 0x01afea0003800000 */
.L_x_695:
        /* <DEDUP_REMOVED lines=109> */
[----:B------:R-:W3:Y:S04]  /*e190*/  LDL R2, [R1+0x8] ;  /* 0x0000080001027983 */ /* 0x000ee80000100800 */
        /* <DEDUP_REMOVED lines=8> */
[--C-:B------:R-:W-:Y:S01]  /*e220*/  IMAD.MOV.U32 R2, RZ, RZ, R3.reuse ;  /* 0x000000ffff027224 */ /* 0x100fe200078e0003 */
[----:B------:R-:W-:Y:S05]  /*e230*/  @P2 SHF.R.U32.HI R2, RZ, c[0x0][0x2c0], R92 ;  /* 0x0000b000ff022a19 */ /* 0x000fea000001165c */
[C---:B----4-:R-:W-:Y:S04]  /*e240*/  @!P1 IADD3 R92, P0, R2.reuse, R212, RZ ;  /* 0x000000d4025c9210 */ /* 0x050fe80007f1e0ff */
[----:B-----5:R-:W-:Y:S01]  /*e250*/  @!P1 LEA.HI.X.SX32 R95, R2, R94, 0x1, P0 ;  /* 0x0000005e025f9211 */ /* 0x020fe200000f0eff */
        /* <DEDUP_REMOVED lines=16> */
[C---:B------:R-:W-:Y:S04]  /*e360*/  LEA R92, P0, R2.reuse, c[0x0][0x1c8], 0x1 ;  /* 0x00007200025c7a11 */ /* 0x040fe800078008ff */
[----:B------:R-:W-:Y:S04]  /*e370*/  IADD3.X R3, R97, R3, R94, P1, !PT ;  /* 0x0000000361037210 */ /* 0x000fe80000ffe45e */
[----:B------:R-:W-:Y:S01]  /*e380*/  LEA.HI.X R94, R2, c[0x0][0x1cc], R3, 0x1, P0 ;  /* 0x00007300025e7a11 */ /* 0x000fe200000f0c03 */
[----:B------:R-:W-:-:S05]  /*e390*/  BRA.DIV ~URZ, `(.L_x_701) ;  /* 0x0000e9c27f007947 */ /* 0x000fca000b800000 */
[----:B------:R1:W2:Y:S02]  /*e3a0*/  SHFL.IDX PT, R97, R94, RZ, 0x181f ;  /* 0x00181fff5e617589 */ /* 0x0002a400000e0000 */
.L_x_841:
        /* <DEDUP_REMOVED lines=23> */
.L_x_842:
[----:B------:R-:W-:Y:S02]  /*e520*/  ISETP.GE.AND P1, PT, R205, c[0x0][0x1d4], PT ;  /* 0x00007500cd007a0c */ /* 0x000fe40003f26270 */
[----:B--2---:R-:W-:Y:S05]  /*e530*/  IADD3 R2, P0, R92, R163, RZ ;  /* 0x000000a35c027210 */ /* 0x004fea0007f1e0ff */
[----:B-1----:R-:W-:Y:S06]  /*e540*/  IMAD.X R3, R94, 0x1, R95, P0 ;  /* 0x000000015e037824 */ /* 0x002fec00000e065f */
[----:B------:R-:W-:Y:S01]  /*e550*/  @!PT LDS RZ, [RZ] ;  /* 0x00000000fffff984 */ /* 0x000fe20000000800 */
[----:B------:R-:W-:Y:S01]  /*e560*/  @!PT LDS RZ, [RZ] ;  /* 0x00000000fffff984 */ /* 0x000fe20000000800 */
[----:B------:R-:W-:Y:S01]  /*e570*/  @!PT LDS RZ, [RZ] ;  /* 0x00000000fffff984 */ /* 0x000fe20000000800 */
[----:B------:R1:W-:Y:S02]  /*e580*/  LDGSTS.E.BYPASS.LTC128B.128 [R207+0x4900], [R2.64], !P1 ;  /* 0x0490000002cf7fae */ /* 0x0003e4000c901d46 */
.L_x_700:
[----:B------:R-:W-:Y:S05]  /*e590*/  BSYNC B0 ;  /* 0x0000000000007941 */ /* 0x000fea0003800000 */
.L_x_699:
        /* <DEDUP_REMOVED lines=83> */
.L_x_843:
[----:B--2---:R-:W-:Y:S01]  /*ead0*/  FMNMX.FTZ R97, R92, R2, !PT ;  /* 0x000000025c617209 */ /* 0x004fe20007810000 */
[----:B------:R-:W-:-:S05]  /*eae0*/  BRA.DIV ~URZ, `(.L_x_704) ;  /* 0x0000e8227f007947 */ /* 0x000fca000b800000 */
[----:B------:R-:W-:Y:S04]  /*eaf0*/  SHFL.BFLY PT, R3, R94, 0x2, 0x1f ;  /* 0x0c401f005e037f89 */ /* 0x000fe800000e0000 */
[----:B------:R-:W-:Y:S04]  /*eb00*/  SHFL.BFLY PT, R2, R95, 0x2, 0x1f ;  /* 0x0c401f005f027f89 */ /* 0x000fe800000e0000 */
[----:B-1----:R-:W1:Y:S02]  /*eb10*/  SHFL.BFLY PT, R92, R156, 0x2, 0x1f ;  /* 0x0c401f009c5c7f89 */ /* 0x002e6400000e0000 */
[----:B-1----:R-:W-:Y:S02]  /*eb20*/  FMNMX.FTZ R92, R156, R92, !PT ;  /* 0x0000005c9c5c7209 */ /* 0x002fe40007810000 */
[----:B------:R-:W-:Y:S02]  /*eb30*/  FMNMX.FTZ R3, R94, R3, !PT ;  /* 0x000000035e037209 */ /* 0x000fe40007810000 */
[----:B------:R-:W1:Y:S01]  /*eb40*/  SHFL.BFLY PT, R94, R97, 0x1, 0x1f ;  /* 0x0c201f00615e7f89 */ /* 0x000e6200000e0000 */
[----:B------:R-:W-:Y:S03]  /*eb50*/  FMNMX.FTZ R95, R95, R2, !PT ;  /* 0x000000025f5f7209 */ /* 0x000fe60007810000 */
[----:B------:R-:W2:Y:S04]  /*eb60*/  SHFL.BFLY PT, R96, R3, 0x1, 0x1f ;  /* 0x0c201f0003607f89 */ /* 0x000ea800000e0000 */
[----:B------:R-:W3:Y:S04]  /*eb70*/  SHFL.BFLY PT, R157, R95, 0x1, 0x1f ;  /* 0x0c201f005f9d7f89 */ /* 0x000ee800000e0000 */
[----:B------:R4:W4:Y:S01]  /*eb80*/  SHFL.BFLY PT, R2, R92, 0x1, 0x1f ;  /* 0x0c201f005c027f89 */ /* 0x00092200000e0000 */
[----:B-1----:R-:W-:Y:S02]  /*eb90*/  FMNMX.FTZ R97, R97, R94, !PT ;  /* 0x0000005e61617209 */ /* 0x002fe40007810000 */
[----:B--2---:R-:W-:Y:S02]  /*eba0*/  FMNMX.FTZ R96, R3, R96, !PT ;  /* 0x0000006003607209 */ /* 0x004fe40007810000 */
[----:B---3--:R-:W-:Y:S02]  /*ebb0*/  FMNMX.FTZ R95, R95, R157, !PT ;  /* 0x0000009d5f5f7209 */ /* 0x008fe40007810000 */
.L_x_844:
[C---:B------:R-:W-:Y:S01]  /*ebc0*/  FADD.FTZ R0, -R97.reuse, R0 ;  /* 0x0000000061007221 */ /* 0x040fe20000010100 */
[----:B------:R-:W2:Y:S01]  /*ebd0*/  LDL.LU R250, [R1] ;  /* 0x0000000001fa7983 */ /* 0x000ea20000300800 */
[----:B------:R-:W-:Y:S01]  /*ebe0*/  FMUL.FTZ R160, R97, c[0x0][0x2d0] ;  /* 0x0000b40061a07a20 */ /* 0x000fe20000410000 */
[----:B------:R-:W-:Y:S01]  /*ebf0*/  WARPSYNC 0xffffffff ;  /* 0xffffffff00007948 */ /* 0x000fe20003800000 */
[----:B------:R-:W-:Y:S01]  /*ec00*/  FMUL.FTZ R0, R0, c[0x0][0x2d0] ;  /* 0x0000b40000007a20 */ /* 0x000fe20000410000 */
[----:B------:R-:W1:Y:S01]  /*ec10*/  LDSM.16.MT88.4 R156, [R189] ;  /* 0x00000000bd9c783b */ /* 0x000e620000004200 */
[--C-:B------:R-:W-:Y:S01]  /*ec20*/  FFMA.FTZ R177, R68, c[0x0][0x2d0], -R160.reuse ;  /* 0x0000b40044b17a23 */ /* 0x100fe200000108a0 */
[----:B----4-:R-:W-:Y:S01]  /*ec30*/  FMNMX.FTZ R2, R2, R92, !PT ;  /* 0x0000005c02027209 */ /* 0x010fe20007810000 */
[----:B------:R3:W-:Y:S01]  /*ec40*/  MUFU.EX2 R3, R0 ;  /* 0x0000000000037308 */ /* 0x0007e20000000800 */
[----:B------:R-:W-:Y:S01]  /*ec50*/  FMUL.FTZ R164, R96, c[0x0][0x2d0] ;  /* 0x0000b40060a47a20 */ /* 0x000fe20000410000 */
[C---:B------:R-:W-:Y:S01]  /*ec60*/  ISETP.GT.AND P0, PT, R206.reuse, R249, PT ;  /* 0x000000f9ce00720c */ /* 0x040fe20003f04270 */
[--C-:B------:R-:W-:Y:S01]  /*ec70*/  FFMA.FTZ R176, R69, c[0x0][0x2d0], -R160.reuse ;  /* 0x0000b40045b07a23 */ /* 0x100fe200000108a0 */
[----:B------:R-:W-:Y:S01]  /*ec80*/  IADD3 R206, R206, -0x1, RZ ;  /* 0xffffffffcece7810 */ /* 0x000fe20007ffe0ff */
[--C-:B------:R-:W-:Y:S02]  /*ec90*/  FFMA.FTZ R183, R80, c[0x0][0x2d0], -R160.reuse ;  /* 0x0000b40050b77a23 */ /* 0x100fe400000108a0 */
[----:B------:R-:W-:Y:S02]  /*eca0*/  FFMA.FTZ R184, R81, c[0x0][0x2d0], -R160 ;  /* 0x0000b40051b87a23 */ /* 0x000fe400000108a0 */
[--C-:B------:R-:W-:Y:S01]  /*ecb0*/  FFMA.FTZ R174, R70, c[0x0][0x2d0], -R164.reuse ;  /* 0x0000b40046ae7a23 */ /* 0x100fe200000108a4 */
[----:B------:R-:W-:Y:S01]  /*ecc0*/  MUFU.EX2 R177, R177 ;  /* 0x000000b100b17308 */ /* 0x000fe20000000800 */
[--C-:B------:R-:W-:Y:S02]  /*ecd0*/  FFMA.FTZ R175, R71, c[0x0][0x2d0], -R164.reuse ;  /* 0x0000b40047af7a23 */ /* 0x100fe400000108a4 */
[----:B------:R-:W-:Y:S01]  /*ece0*/  LDSM.16.MT88.4 R68, [R190] ;  /* 0x00000000be44783b */ /* 0x000fe20000004200 */
[--C-:B------:R-:W-:Y:S02]  /*ecf0*/  FFMA.FTZ R182, R82, c[0x0][0x2d0], -R164.reuse ;  /* 0x0000b40052b67a23 */ /* 0x100fe400000108a4 */
[----:B------:R-:W-:Y:S02]  /*ed00*/  FMUL.FTZ R92, R2, c[0x0][0x2d0] ;  /* 0x0000b400025c7a20 */ /* 0x000fe40000410000 */
[--C-:B------:R-:W-:Y:S02]  /*ed10*/  FFMA.FTZ R6, R6, c[0x0][0x2d0], -R164.reuse ;  /* 0x0000b40006067a23 */ /* 0x100fe400000108a4 */
[----:B------:R-:W-:Y:S01]  /*ed20*/  MUFU.EX2 R176, R176 ;  /* 0x000000b000b07308 */ /* 0x000fe20000000800 */
[----:B------:R-:W-:Y:S02]  /*ed30*/  FFMA.FTZ R7, R7, c[0x0][0x2d0], -R164 ;  /* 0x0000b40007077a23 */ /* 0x000fe400000108a4 */
[--C-:B------:R-:W-:Y:S02]  /*ed40*/  FFMA.FTZ R181, R52, c[0x0][0x2d0], -R160.reuse ;  /* 0x0000b40034b57a23 */ /* 0x100fe400000108a0 */
[----:B---3--:R-:W-:Y:S02]  /*ed50*/  FADD.FTZ R0, -R96, R93 ;  /* 0x0000005d60007221 */ /* 0x008fe40000010100 */
[--C-:B------:R-:W-:Y:S02]  /*ed60*/  FFMA.FTZ R179, R64, c[0x0][0x2d0], -R160.reuse ;  /* 0x0000b40040b37a23 */ /* 0x100fe400000108a0 */
[----:B------:R-:W-:Y:S01]  /*ed70*/  FMUL.FTZ R0, R0, c[0x0][0x2d0] ;  /* 0x0000b40000007a20 */ /* 0x000fe20000410000 */
[----:B------:R-:W-:Y:S01]  /*ed80*/  MUFU.EX2 R187, R6 ;  /* 0x0000000600bb7308 */ /* 0x000fe20000000800 */
[----:B------:R-:W-:Y:S02]  /*ed90*/  FFMA.FTZ R178, R65, c[0x0][0x2d0], -R160 ;  /* 0x0000b40041b27a23 */ /* 0x000fe400000108a0 */
[----:B------:R-:W-:Y:S02]  /*eda0*/  FFMA.FTZ R172, R54, c[0x0][0x2d0], -R164 ;  /* 0x0000b40036ac7a23 */ /* 0x000fe400000108a4 */
[----:B------:R-:W-:Y:S02]  /*edb0*/  FFMA.FTZ R26, R26, c[0x0][0x2d0], -R92 ;  /* 0x0000b4001a1a7a23 */ /* 0x000fe4000001085c */
        /* <DEDUP_REMOVED lines=11> */
[--C-:B------:R-:W-:Y:S05]  /*ee70*/  FFMA.FTZ R180, R53, c[0x0][0x2d0], -R160.reuse ;  /* 0x0000b40035b47a23 */ /* 0x100fea00000108a0 */
[----:B------:R-:W-:Y:S01]  /*ee80*/  MUFU.EX2 R214, R7 ;  /* 0x0000000700d67308 */ /* 0x000fe20000000800 */
[--C-:B---3--:R-:W-:Y:S09]  /*ee90*/  FFMA.FTZ R0, R4, c[0x0][0x2d0], -R160.reuse ;  /* 0x0000b40004007a23 */ /* 0x108ff200000108a0 */
[----:B------:R3:W-:Y:S10]  /*eea0*/  MUFU.EX2 R185, R0 ;  /* 0x0000000000b97308 */ /* 0x0007f40000000800 */
[----:B------:R-:W-:Y:S10]  /*eeb0*/  MUFU.EX2 R212, R26 ;  /* 0x0000001a00d47308 */ /* 0x000ff40000000800 */
[----:B------:R-:W-:Y:S01]  /*eec0*/  MUFU.EX2 R223, R170 ;  /* 0x000000aa00df7308 */ /* 0x000fe20000000800 */
[--C-:B---3--:R-:W-:Y:S09]  /*eed0*/  FFMA.FTZ R0, R16, c[0x0][0x2d0], -R160.reuse ;  /* 0x0000b40010007a23 */ /* 0x108ff200000108a0 */
[----:B------:R3:W-:Y:S10]  /*eee0*/  MUFU.EX2 R216, R0 ;  /* 0x0000000000d87308 */ /* 0x0007f40000000800 */
[----:B------:R-:W-:Y:S10]  /*eef0*/  MUFU.EX2 R227, R169 ;  /* 0x000000a900e37308 */ /* 0x000ff40000000800 */
[----:B------:R-:W-:Y:S01]  /*ef00*/  MUFU.EX2 R235, R168 ;  /* 0x000000a800eb7308 */ /* 0x000fe20000000800 */
[----:B---3--:R-:W-:Y:S09]  /*ef10*/  FFMA.FTZ R0, R17, c[0x0][0x2d0], -R160 ;  /* 0x0000b40011007a23 */ /* 0x008ff200000108a0 */
        /* <DEDUP_REMOVED lines=11> */
[C---:B---3--:R-:W-:Y:S02]  /*efd0*/  FADD.FTZ R0, -R95.reuse, R98 ;  /* 0x000000625f007221 */ /* 0x048fe40000010100 */
[----:B------:R-:W-:Y:S02]  /*efe0*/  FMUL.FTZ R98, R95, c[0x0][0x2d0] ;  /* 0x0000b4005f627a20 */ /* 0x000fe40000410000 */
[----:B------:R-:W-:Y:S02]  /*eff0*/  FMUL.FTZ R0, R0, c[0x0][0x2d0] ;  /* 0x0000b40000007a20 */ /* 0x000fe40000410000 */
[--C-:B------:R-:W-:Y:S03]  /*f000*/  FFMA.FTZ R4, R8, c[0x0][0x2d0], -R98.reuse ;  /* 0x0000b40008047a23 */ /* 0x100fe60000010862 */
[----:B------:R-:W-:Y:S01]  /*f010*/  MUFU.EX2 R170, R172 ;  /* 0x000000ac00aa7308 */ /* 0x000fe20000000800 */
[--C-:B------:R-:W-:Y:S09]  /*f020*/  FFMA.FTZ R5, R9, c[0x0][0x2d0], -R98.reuse ;  /* 0x0000b40009057a23 */ /* 0x100ff20000010862 */
[----:B------:R3:W4:Y:S10]  /*f030*/  MUFU.EX2 R93, R0 ;  /* 0x00000000005d7308 */ /* 0x0007340000000800 */
[----:B------:R5:W-:Y:S10]  /*f040*/  MUFU.EX2 R186, R4 ;  /* 0x0000000400ba7308 */ /* 0x000bf40000000800 */
[----:B------:R1:W1:Y:S01]  /*f050*/  MUFU.EX2 R210, R5 ;  /* 0x0000000500d27308 */ /* 0x0002620000000800 */
[----:B---3--:R-:W-:Y:S09]  /*f060*/  FFMA.FTZ R0, R12, c[0x0][0x2d0], -R98 ;  /* 0x0000b4000c007a23 */ /* 0x008ff20000010862 */
[----:B------:R3:W-:Y:S01]  /*f070*/  MUFU.EX2 R215, R0 ;  /* 0x0000000000d77308 */ /* 0x0007e20000000800 */
[--C-:B-----5:R-:W-:Y:S09]  /*f080*/  FFMA.FTZ R4, R10, c[0x0][0x2d0], -R92.reuse ;  /* 0x0000b4000a047a23 */ /* 0x120ff2000001085c */
[----:B------:R5:W-:Y:S01]  /*f090*/  MUFU.EX2 R208, R4 ;  /* 0x0000000400d07308 */ /* 0x000be20000000800 */
[----:B-1----:R-:W-:Y:S09]  /*f0a0*/  FFMA.FTZ R5, R14, c[0x0][0x2d0], -R92 ;  /* 0x0000b4000e057a23 */ /* 0x002ff2000001085c */
[----:B------:R-:W-:Y:S01]  /*f0b0*/  MUFU.EX2 R232, R5 ;  /* 0x0000000500e87308 */ /* 0x000fe20000000800 */
[----:B---3--:R-:W-:Y:S09]  /*f0c0*/  FFMA.FTZ R0, R13, c[0x0][0x2d0], -R98 ;  /* 0x0000b4000d007a23 */ /* 0x008ff20000010862 */
[----:B------:R1:W3:Y:S01]  /*f0d0*/  MUFU.EX2 R244, R0 ;  /* 0x0000000000f47308 */ /* 0x0002e20000000800 */
[----:B-----5:R-:W-:Y:S09]  /*f0e0*/  FFMA.FTZ R4, R11, c[0x0][0x2d0], -R92 ;  /* 0x0000b4000b047a23 */ /* 0x020ff2000001085c */
[----:B------:R5:W-:Y:S10]  /*f0f0*/  MUFU.EX2 R209, R4 ;  /* 0x0000000400d17308 */ /* 0x000bf40000000800 */
[----:B------:R-:W-:Y:S01]  /*f100*/  MUFU.EX2 R179, R179 ;  /* 0x000000b300b37308 */ /* 0x000fe20000000800 */
[----:B-1----:R-:W-:Y:S02]  /*f110*/  FADD.FTZ R0, -R2, R99 ;  /* 0x0000006302007221 */ /* 0x002fe40000010100 */
[----:B------:R-:W-:Y:S02]  /*f120*/  FFMA.FTZ R99, R39, c[0x0][0x2d0], -R164 ;  /* 0x0000b40027637a23 */ /* 0x000fe400000108a4 */
[----:B------:R-:W-:Y:S05]  /*f130*/  FMUL.FTZ R0, R0, c[0x0][0x2d0] ;  /* 0x0000b40000007a20 */ /* 0x000fea0000410000 */
[----:B------:R1:W-:Y:S01]  /*f140*/  MUFU.EX2 R242, R99 ;  /* 0x0000006300f27308 */ /* 0x0003e20000000800 */
[--C-:B-----5:R-:W-:Y:S09]  /*f150*/  FFMA.FTZ R4, R15, c[0x0][0x2d0], -R92.reuse ;  /* 0x0000b4000f047a23 */ /* 0x120ff2000001085c */
[----:B------:R-:W5:Y:S10]  /*f160*/  MUFU.EX2 R0, R0 ;  /* 0x0000000000007308 */ /* 0x000f740000000800 */
[----:B------:R-:W2:Y:S01]  /*f170*/  MUFU.EX2 R231, R4 ;  /* 0x0000000400e77308 */ /* 0x000ea20000000800 */
[----:B-1----:R-:W-:Y:S09]  /*f180*/  FFMA.FTZ R99, R47, c[0x0][0x2d0], -R92 ;  /* 0x0000b4002f637a23 */ /* 0x002ff2000001085c */
[----:B------:R-:W-:Y:S10]  /*f190*/  MUFU.EX2 R167, R174 ;  /* 0x000000ae00a77308 */ /* 0x000ff40000000800 */
[----:B------:R-:W-:Y:S10]  /*f1a0*/  MUFU.EX2 R166, R175 ;  /* 0x000000af00a67308 */ /* 0x000ff40000000800 */
[----:B------:R-:W-:Y:S01]  /*f1b0*/  MUFU.EX2 R165, R183 ;  /* 0x000000b700a57308 */ /* 0x000fe20000000800 */
[C---:B----4-:R-:W-:Y:S01]  /*f1c0*/  FMUL.FTZ R8, R93.reuse, R104 ;  /* 0x000000685d087220 */ /* 0x050fe20000410000 */
[----:B------:R-:W-:Y:S01]  /*f1d0*/  F2FP.PACK_AB R160, R210, R186 ;  /* 0x000000bad2a0723e */ /* 0x000fe200000000ff */
[----:B------:R-:W-:Y:S01]  /*f1e0*/  FMUL.FTZ R9, R93, R105 ;  /* 0x000000695d097220 */ /* 0x000fe20000410000 */
[----:B---3--:R-:W-:Y:S01]  /*f1f0*/  F2FP.PACK_AB R162, R244, R215 ;  /* 0x000000d7f4a2723e */ /* 0x008fe200000000ff */
[C---:B-----5:R-:W-:Y:S01]  /*f200*/  FMUL.FTZ R10, R0.reuse, R106 ;  /* 0x0000006a000a7220 */ /* 0x060fe20000410000 */
[----:B------:R-:W-:Y:S01]  /*f210*/  F2FP.PACK_AB R161, R209, R208 ;  /* 0x000000d0d1a1723e */ /* 0x000fe200000000ff */
[----:B------:R-:W-:Y:S01]  /*f220*/  FMUL.FTZ R11, R0, R107 ;  /* 0x0000006b000b7220 */ /* 0x000fe20000410000 */
[----:B--2---:R-:W-:Y:S01]  /*f230*/  F2FP.PACK_AB R163, R231, R232 ;  /* 0x000000e8e7a3723e */ /* 0x004fe200000000ff */
[----:B------:R-:W1:Y:S01]  /*f240*/  LDSM.16.MT88.4 R104, [R193] ;  /* 0x00000000c168783b */ /* 0x000e620000004200 */
[----:B------:R-:W-:Y:S01]  /*f250*/  FMUL.FTZ R4, R3, R100 ;  /* 0x0000006403047220 */ /* 0x000fe20000410000 */
[----:B------:R-:W-:Y:S01]  /*f260*/  F2FP.PACK_AB R100, R217, R185 ;  /* 0x000000b9d964723e */ /* 0x000fe200000000ff */
[----:B------:R-:W-:Y:S01]  /*f270*/  FMUL.FTZ R5, R3, R101 ;  /* 0x0000006503057220 */ /* 0x000fe20000410000 */
[----:B------:R-:W-:Y:S01]  /*f280*/  F2FP.PACK_AB R101, R214, R187 ;  /* 0x000000bbd665723e */ /* 0x000fe200000000ff */
[C---:B------:R-:W-:Y:S01]  /*f290*/  FMUL.FTZ R6, R94.reuse, R102 ;  /* 0x000000665e067220 */ /* 0x040fe20000410000 */
[----:B------:R-:W-:Y:S01]  /*f2a0*/  F2FP.PACK_AB R102, R247, R216 ;  /* 0x000000d8f766723e */ /* 0x000fe200000000ff */
[----:B------:R-:W-:Y:S01]  /*f2b0*/  FMUL.FTZ R7, R94, R103 ;  /* 0x000000675e077220 */ /* 0x000fe20000410000 */
[----:B------:R-:W-:Y:S01]  /*f2c0*/  F2FP.PACK_AB R103, R246, R221 ;  /* 0x000000ddf667723e */ /* 0x000fe200000000ff */
[C---:B------:R-:W-:Y:S02]  /*f2d0*/  FMUL.FTZ R64, R3.reuse, R136 ;  /* 0x0000008803407220 */ /* 0x040fe40000410000 */
[----:B------:R-:W-:Y:S02]  /*f2e0*/  FMUL.FTZ R65, R3, R137 ;  /* 0x0000008903417220 */ /* 0x000fe40000410000 */
[C---:B------:R-:W-:Y:S02]  /*f2f0*/  FMUL.FTZ R12, R93.reuse, R108 ;  /* 0x0000006c5d0c7220 */ /* 0x040fe40000410000 */
[-C--:B------:R-:W-:Y:S05]  /*f300*/  HMMA.16816.F32 R4, R100, R156.reuse, R4 ;  /* 0x0000009c6404723c */ /* 0x080fea0000001804 */
[--C-:B------:R-:W-:Y:S02]  /*f310*/  FFMA.FTZ R108, R38, c[0x0][0x2d0], -R164.reuse ;  /* 0x0000b400266c7a23 */ /* 0x100fe400000108a4 */
[----:B------:R-:W-:Y:S01]  /*f320*/  FMUL.FTZ R13, R93, R109 ;  /* 0x0000006d5d0d7220 */ /* 0x000fe20000410000 */
[C---:B------:R-:W-:Y:S01]  /*f330*/  HMMA.16816.F32 R8, R160.reuse, R156, R8 ;  /* 0x0000009ca008723c */ /* 0x040fe20000001808 */
[----:B------:R-:W-:Y:S03]  /*f340*/  MUFU.EX2 R234, R108 ;  /* 0x0000006c00ea7308 */ /* 0x000fe60000000800 */
[C---:B------:R-:W-:Y:S02]  /*f350*/  FMUL.FTZ R14, R0.reuse, R110 ;  /* 0x0000006e000e7220 */ /* 0x040fe40000410000 */
[----:B------:R-:W-:Y:S02]  /*f360*/  FMUL.FTZ R15, R0, R111 ;  /* 0x0000006f000f7220 */ /* 0x000fe40000410000 */
[--C-:B------:R-:W-:Y:S04]  /*f370*/  FFMA.FTZ R111, R23, c[0x0][0x2d0], -R164.reuse ;  /* 0x0000b400176f7a23 */ /* 0x100fe800000108a4 */
[--C-:B------:R-:W-:Y:S01]  /*f380*/  FFMA.FTZ R110, R34, c[0x0][0x2d0], -R164.reuse ;  /* 0x0000b400226e7a23 */ /* 0x100fe200000108a4 */
[-C--:B------:R-:W-:Y:S01]  /*f390*/  HMMA.16816.F32 R12, R160, R158.reuse, R12 ;  /* 0x0000009ea00c723c */ /* 0x080fe2000000180c */
[----:B------:R-:W-:Y:S02]  /*f3a0*/  MUFU.EX2 R222, R111 ;  /* 0x0000006f00de7308 */ /* 0x000fe40000000800 */
[C---:B------:R-:W-:Y:S02]  /*f3b0*/  FMUL.FTZ R17, R3.reuse, R113 ;  /* 0x0000007103117220 */ /* 0x040fe40000410000 */
[C---:B------:R-:W-:Y:S02]  /*f3c0*/  FMUL.FTZ R18, R94.reuse, R114 ;  /* 0x000000725e127220 */ /* 0x040fe40000410000 */
[----:B------:R-:W-:Y:S02]  /*f3d0*/  FMUL.FTZ R19, R94, R115 ;  /* 0x000000735e137220 */ /* 0x000fe40000410000 */
[----:B------:R-:W-:Y:S02]  /*f3e0*/  FMUL.FTZ R16, R3, R112 ;  /* 0x0000007003107220 */ /* 0x000fe40000410000 */
[----:B------:R-:W-:Y:S01]  /*f3f0*/  MUFU.EX2 R226, R110 ;  /* 0x0000006e00e27308 */ /* 0x000fe20000000800 */
[----:B------:R-:W-:Y:S02]  /*f400*/  FFMA.FTZ R109, R35, c[0x0][0x2d0], -R164 ;  /* 0x0000b400236d7a23 */ /* 0x000fe400000108a4 */
[--C-:B------:R-:W-:Y:S02]  /*f410*/  FFMA.FTZ R115, R40, c[0x0][0x2d0], -R98.reuse ;  /* 0x0000b40028737a23 */ /* 0x100fe40000010862 */
[C---:B------:R-:W-:Y:S04]  /*f420*/  HMMA.16816.F32 R16, R100.reuse, R158, R16 ;  /* 0x0000009e6410723c */ /* 0x040fe80000001810 */
[C---:B------:R-:W-:Y:S01]  /*f430*/  FMUL.FTZ R84, R3.reuse, R84 ;  /* 0x0000005403547220 */ /* 0x040fe20000410000 */
[----:B------:R2:W3:Y:S01]  /*f440*/  MUFU.EX2 R241, R109 ;  /* 0x0000006d00f17308 */ /* 0x0004e20000000800 */
[----:B------:R-:W-:Y:S02]  /*f450*/  FMUL.FTZ R85, R3, R85 ;  /* 0x0000005503557220 */ /* 0x000fe40000410000 */
[C---:B------:R-:W-:Y:S04]  /*f460*/  FMUL.FTZ R86, R94.reuse, R86 ;  /* 0x000000565e567220 */ /* 0x040fe80000410000 */
[----:B------:R-:W-:Y:S02]  /*f470*/  FMUL.FTZ R87, R94, R87 ;  /* 0x000000575e577220 */ /* 0x000fe40000410000 */
[--C-:B------:R-:W-:Y:S02]  /*f480*/  FFMA.FTZ R114, R60, c[0x0][0x2d0], -R98.reuse ;  /* 0x0000b4003c727a23 */ /* 0x100fe40000010862 */
[----:B------:R-:W-:Y:S02]  /*f490*/  FFMA.FTZ R113, R61, c[0x0][0x2d0], -R98 ;  /* 0x0000b4003d717a23 */ /* 0x000fe40000010862 */
[----:B------:R-:W-:Y:S01]  /*f4a0*/  MUFU.EX2 R178, R114 ;  /* 0x0000007200b27308 */ /* 0x000fe20000000800 */
[-C--:B-1----:R-:W-:Y:S03]  /*f4b0*/  HMMA.16816.F32 R84, R100, R104.reuse, R84 ;  /* 0x000000686454723c */ /* 0x082fe60000001854 */
[C---:B------:R-:W-:Y:S02]  /*f4c0*/  FMUL.FTZ R88, R93.reuse, R88 ;  /* 0x000000585d587220 */ /* 0x040fe40000410000 */
[----:B------:R-:W-:Y:S02]  /*f4d0*/  FMUL.FTZ R89, R93, R89 ;  /* 0x000000595d597220 */ /* 0x000fe40000410000 */
[C---:B------:R-:W-:Y:S02]  /*f4e0*/  FMUL.FTZ R90, R0.reuse, R90 ;  /* 0x0000005a005a7220 */ /* 0x040fe40000410000 */
[----:B------:R-:W-:Y:S01]  /*f4f0*/  FMUL.FTZ R91, R0, R91 ;  /* 0x0000005b005b7220 */ /* 0x000fe20000410000 */
[----:B--2---:R-:W-:Y:S02]  /*f500*/  LDSM.16.MT88.4 R108, [R193+0x800] ;  /* 0x00080000c16c783b */ /* 0x004fe40000004200 */
[----:B------:R-:W-:Y:S01]  /*f510*/  FFMA.FTZ R112, R22, c[0x0][0x2d0], -R164 ;  /* 0x0000b40016707a23 */ /* 0x000fe200000108a4 */
[----:B---3--:R-:W-:Y:S01]  /*f520*/  F2FP.PACK_AB R47, R241, R226 ;  /* 0x000000e2f12f723e */ /* 0x008fe200000000ff */
[C---:B------:R-:W-:Y:S02]  /*f530*/  FMUL.FTZ R20, R93.reuse, R116 ;  /* 0x000000745d147220 */ /* 0x040fe40000410000 */
[C---:B------:R-:W-:Y:S04]  /*f540*/  HMMA.16816.F32 R88, R160.reuse, R104, R88 ;  /* 0x00000068a058723c */ /* 0x040fe80000001858 */
[----:B------:R-:W-:Y:S02]  /*f550*/  FMUL.FTZ R21, R93, R117 ;  /* 0x000000755d157220 */ /* 0x000fe40000410000 */
[C---:B------:R-:W-:Y:S02]  /*f560*/  FMUL.FTZ R22, R0.reuse, R118 ;  /* 0x0000007600167220 */ /* 0x040fe40000410000 */
[----:B------:R-:W-:Y:S04]  /*f570*/  FMUL.FTZ R23, R0, R119 ;  /* 0x0000007700177220 */ /* 0x000fe80000410000 */
[C---:B------:R-:W-:Y:S02]  /*f580*/  FMUL.FTZ R32, R3.reuse, R120 ;  /* 0x0000007803207220 */ /* 0x040fe40000410000 */
[----:B------:R-:W-:Y:S01]  /*f590*/  FFMA.FTZ R120, R44, c[0x0][0x2d0], -R98 ;  /* 0x0000b4002c787a23 */ /* 0x000fe20000010862 */
[-C--:B------:R-:W-:Y:S03]  /*f5a0*/  HMMA.16816.F32 R20, R160, R106.reuse, R20 ;  /* 0x0000006aa014723c */ /* 0x080fe60000001814 */
[----:B------:R-:W-:Y:S02]  /*f5b0*/  FMUL.FTZ R33, R3, R121 ;  /* 0x0000007903217220 */ /* 0x000fe40000410000 */
[C---:B------:R-:W-:Y:S02]  /*f5c0*/  FMUL.FTZ R34, R94.reuse, R122 ;  /* 0x0000007a5e227220 */ /* 0x040fe40000410000 */
[C---:B------:R-:W-:Y:S02]  /*f5d0*/  FMUL.FTZ R35, R94.reuse, R123 ;  /* 0x0000007b5e237220 */ /* 0x040fe40000410000 */
[----:B------:R-:W-:Y:S03]  /*f5e0*/  FFMA.FTZ R123, R67, c[0x0][0x2d0], -R164 ;  /* 0x0000b400437b7a23 */ /* 0x000fe600000108a4 */
[C---:B------:R-:W-:Y:S02]  /*f5f0*/  FMUL.FTZ R67, R94.reuse, R139 ;  /* 0x0000008b5e437220 */ /* 0x040fe40000410000 */
[C---:B------:R-:W-:Y:S01]  /*f600*/  HMMA.16816.F32 R32, R100.reuse, R106, R32 ;  /* 0x0000006a6420723c */ /* 0x040fe20000001820 */
[----:B------:R-:W-:Y:S03]  /*f610*/  LDSM.16.MT88.4 R104, [R189+0x800] ;  /* 0x00080000bd68783b */ /* 0x000fe60000004200 */
[C---:B------:R-:W-:Y:S02]  /*f620*/  FMUL.FTZ R36, R3.reuse, R124 ;  /* 0x0000007c03247220 */ /* 0x040fe40000410000 */
[----:B------:R-:W-:Y:S02]  /*f630*/  FMUL.FTZ R37, R3, R125 ;  /* 0x0000007d03257220 */ /* 0x000fe40000410000 */
[C---:B------:R-:W-:Y:S04]  /*f640*/  FMUL.FTZ R38, R94.reuse, R126 ;  /* 0x0000007e5e267220 */ /* 0x040fe80000410000 */
[----:B------:R-:W-:Y:S02]  /*f650*/  FMUL.FTZ R39, R94, R127 ;  /* 0x0000007f5e277220 */ /* 0x000fe40000410000 */
[--C-:B------:R-:W-:Y:S02]  /*f660*/  FFMA.FTZ R121, R58, c[0x0][0x2d0], -R92.reuse ;  /* 0x0000b4003a797a23 */ /* 0x100fe4000001085c */
[--C-:B------:R-:W-:Y:S02]  /*f670*/  FFMA.FTZ R122, R59, c[0x0][0x2d0], -R92.reuse ;  /* 0x0000b4003b7a7a23 */ /* 0x100fe4000001085c */
[----:B------:R-:W-:Y:S01]  /*f680*/  FFMA.FTZ R124, R62, c[0x0][0x2d0], -R92 ;  /* 0x0000b4003e7c7a23 */ /* 0x000fe2000001085c */
[-C--:B------:R-:W-:Y:S03]  /*f690*/  HMMA.16816.F32 R36, R100, R68.reuse, R36 ;  /* 0x000000446424723c */ /* 0x080fe60000001824 */
[--C-:B------:R-:W-:Y:S02]  /*f6a0*/  FFMA.FTZ R156, R50, c[0x0][0x2d0], -R164.reuse ;  /* 0x0000b400329c7a23 */ /* 0x100fe400000108a4 */
[----:B------:R-:W-:Y:S02]  /*f6b0*/  FFMA.FTZ R157, R51, c[0x0][0x2d0], -R164 ;  /* 0x0000b400339d7a23 */ /* 0x000fe400000108a4 */
[C---:B------:R-:W-:Y:S01]  /*f6c0*/  FMUL.FTZ R48, R93.reuse, R128 ;  /* 0x000000805d307220 */ /* 0x040fe20000410000 */
[----:B------:R-:W-:Y:S01]  /*f6d0*/  MUFU.EX2 R219, R156 ;  /* 0x0000009c00db7308 */ /* 0x000fe20000000800 */
[----:B------:R-:W-:Y:S03]  /*f6e0*/  FMUL.FTZ R49, R93, R129 ;  /* 0x000000815d317220 */ /* 0x000fe60000410000 */
[C---:B------:R-:W-:Y:S02]  /*f6f0*/  FMUL.FTZ R50, R0.reuse, R130 ;  /* 0x0000008200327220 */ /* 0x040fe40000410000 */
[----:B------:R-:W-:Y:S02]  /*f700*/  FMUL.FTZ R51, R0, R131 ;  /* 0x0000008300337220 */ /* 0x000fe40000410000 */
[----:B------:R-:W-:Y:S02]  /*f710*/  FFMA.FTZ R125, R63, c[0x0][0x2d0], -R92 ;  /* 0x0000b4003f7d7a23 */ /* 0x000fe4000001085c */
[----:B------:R-:W-:Y:S01]  /*f720*/  LDSM.16.MT88.4 R60, [R190+0x800] ;  /* 0x00080000be3c783b */ /* 0x000fe20000004200 */
[----:B------:R-:W-:Y:S01]  /*f730*/  FFMA.FTZ R129, R72, c[0x0][0x2d0], -R98 ;  /* 0x0000b40048817a23 */ /* 0x000fe20000010862 */
[----:B------:R-:W-:Y:S01]  /*f740*/  MUFU.EX2 R218, R157 ;  /* 0x0000009d00da7308 */ /* 0x000fe20000000800 */
[C---:B------:R-:W-:Y:S04]  /*f750*/  HMMA.16816.F32 R48, R160.reuse, R68, R48 ;  /* 0x00000044a030723c */ /* 0x040fe80000001830 */
[----:B------:R-:W-:Y:S02]  /*f760*/  FMUL.FTZ R54, R0, R134 ;  /* 0x0000008600367220 */ /* 0x000fe40000410000 */
[--C-:B------:R-:W-:Y:S02]  /*f770*/  FFMA.FTZ R159, R55, c[0x0][0x2d0], -R164.reuse ;  /* 0x0000b400379f7a23 */ /* 0x100fe400000108a4 */
[--C-:B------:R-:W-:Y:S01]  /*f780*/  FFMA.FTZ R158, R66, c[0x0][0x2d0], -R164.reuse ;  /* 0x0000b400429e7a23 */ /* 0x100fe200000108a4 */
[----:B------:R1:W2:Y:S03]  /*f790*/  MUFU.EX2 R134, R112 ;  /* 0x0000007000867308 */ /* 0x0002a60000000800 */
[----:B------:R-:W-:Y:S02]  /*f7a0*/  FFMA.FTZ R164, R83, c[0x0][0x2d0], -R164 ;  /* 0x0000b40053a47a23 */ /* 0x000fe400000108a4 */
[----:B------:R-:W3:Y:S01]  /*f7b0*/  LDSM.16.MT88.4 R80, [R192] ;  /* 0x00000000c050783b */ /* 0x000ee20000004200 */
[--C-:B------:R-:W-:Y:S02]  /*f7c0*/  FFMA.FTZ R69, R24, c[0x0][0x2d0], -R98.reuse ;  /* 0x0000b40018457a23 */ /* 0x100fe40000010862 */
[--C-:B------:R-:W-:Y:S02]  /*f7d0*/  FFMA.FTZ R68, R25, c[0x0][0x2d0], -R98.reuse ;  /* 0x0000b40019447a23 */ /* 0x100fe40000010862 */
[C---:B------:R-:W-:Y:S01]  /*f7e0*/  FMUL.FTZ R53, R93.reuse, R133 ;  /* 0x000000855d357220 */ /* 0x040fe20000410000 */
[----:B------:R-:W-:Y:S01]  /*f7f0*/  MUFU.EX2 R173, R159 ;  /* 0x0000009f00ad7308 */ /* 0x000fe20000000800 */
[----:B------:R-:W-:Y:S02]  /*f800*/  FMUL.FTZ R52, R93, R132 ;  /* 0x000000845d347220 */ /* 0x000fe40000410000 */
[----:B------:R-:W-:Y:S02]  /*f810*/  FMUL.FTZ R55, R0, R135 ;  /* 0x0000008700377220 */ /* 0x000fe40000410000 */
[--C-:B------:R-:W-:Y:S02]  /*f820*/  FFMA.FTZ R25, R28, c[0x0][0x2d0], -R98.reuse ;  /* 0x0000b4001c197a23 */ /* 0x100fe40000010862 */
[----:B------:R-:W-:Y:S02]  /*f830*/  FFMA.FTZ R24, R29, c[0x0][0x2d0], -R98 ;  /* 0x0000b4001d187a23 */ /* 0x000fe40000010862 */
[----:B------:R-:W-:Y:S01]  /*f840*/  FMUL.FTZ R66, R94, R138 ;  /* 0x0000008a5e427220 */ /* 0x000fe20000410000 */
[-C--:B------:R-:W-:Y:S01]  /*f850*/  HMMA.16816.F32 R52, R160, R70.reuse, R52 ;  /* 0x00000046a034723c */ /* 0x080fe20000001834 */
[----:B------:R4:W-:Y:S01]  /*f860*/  MUFU.EX2 R133, R69 ;  /* 0x0000004500857308 */ /* 0x0009e20000000800 */
[----:B------:R-:W-:Y:S01]  /*f870*/  LDSM.16.MT88.4 R136, [R190+0x2000] ;  /* 0x00200000be88783b */ /* 0x000fe20000004200 */
[----:B------:R-:W-:Y:S02]  /*f880*/  FFMA.FTZ R28, R27, c[0x0][0x2d0], -R92 ;  /* 0x0000b4001b1c7a23 */ /* 0x000fe4000001085c */
[----:B-1----:R-:W-:Y:S02]  /*f890*/  FFMA.FTZ R112, R3, R238, R185 ;  /* 0x000000ee03707223 */ /* 0x002fe400000100b9 */
[--C-:B------:R-:W-:Y:S01]  /*f8a0*/  FFMA.FTZ R130, R73, c[0x0][0x2d0], -R98.reuse ;  /* 0x0000b40049827a23 */ /* 0x100fe20000010862 */
[C---:B------:R-:W-:Y:S03]  /*f8b0*/  HMMA.16816.F32 R64, R100.reuse, R70, R64 ;  /* 0x000000466440723c */ /* 0x040fe60000001840 */
[----:B------:R1:W-:Y:S01]  /*f8c0*/  MUFU.EX2 R220, R68 ;  /* 0x0000004400dc7308 */ /* 0x0003e20000000800 */
[----:B------:R-:W-:Y:S02]  /*f8d0*/  FFMA.FTZ R119, R41, c[0x0][0x2d0], -R98 ;  /* 0x0000b40029777a23 */ /* 0x000fe40000010862 */
[C---:B------:R-:W-:Y:S01]  /*f8e0*/  FMUL.FTZ R40, R3.reuse, R148 ;  /* 0x0000009403287220 */ /* 0x040fe20000410000 */
[----:B------:R-:W-:Y:S01]  /*f8f0*/  F2FP.PACK_AB R148, R176, R177 ;  /* 0x000000b1b094723e */ /* 0x000fe200000000ff */
[----:B------:R-:W-:Y:S01]  /*f900*/  FMUL.FTZ R41, R3, R149 ;  /* 0x0000009503297220 */ /* 0x000fe20000410000 */
[----:B------:R-:W-:Y:S03]  /*f910*/  F2FP.PACK_AB R149, R166, R167 ;  /* 0x000000a7a695723e */ /* 0x000fe600000000ff */
[C---:B------:R-:W-:Y:S01]  /*f920*/  FMUL.FTZ R70, R94.reuse, R142 ;  /* 0x0000008e5e467220 */ /* 0x040fe20000410000 */
[----:B------:R5:W-:Y:S01]  /*f930*/  MUFU.EX2 R225, R25 ;  /* 0x0000001900e17308 */ /* 0x000be20000000800 */
[----:B------:R-:W-:Y:S02]  /*f940*/  FMUL.FTZ R71, R94, R143 ;  /* 0x0000008f5e477220 */ /* 0x000fe40000410000 */
[--C-:B------:R-:W-:Y:S02]  /*f950*/  FFMA.FTZ R44, R31, c[0x0][0x2d0], -R92.reuse ;  /* 0x0000b4001f2c7a23 */ /* 0x100fe4000001085c */
[----:B----4-:R-:W-:Y:S02]  /*f960*/  FMUL.FTZ R69, R3, R141 ;  /* 0x0000008d03457220 */ /* 0x010fe40000410000 */
[C---:B------:R-:W-:Y:S02]  /*f970*/  FMUL.FTZ R26, R0.reuse, R146 ;  /* 0x00000092001a7220 */ /* 0x040fe40000410000 */
[C---:B------:R-:W-:Y:S01]  /*f980*/  FMUL.FTZ R27, R0.reuse, R147 ;  /* 0x00000093001b7220 */ /* 0x040fe20000410000 */
[----:B------:R4:W4:Y:S01]  /*f990*/  MUFU.EX2 R233, R24 ;  /* 0x0000001800e97308 */ /* 0x0009220000000800 */
[----:B------:R-:W-:Y:S02]  /*f9a0*/  FMUL.FTZ R29, R93, R153 ;  /* 0x000000995d1d7220 */ /* 0x000fe40000410000 */
[----:B------:R-:W-:Y:S02]  /*f9b0*/  FMUL.FTZ R31, R0, R155 ;  /* 0x0000009b001f7220 */ /* 0x000fe40000410000 */
[----:B-1----:R-:W-:Y:S02]  /*f9c0*/  FMUL.FTZ R68, R3, R140 ;  /* 0x0000008c03447220 */ /* 0x002fe40000410000 */
[--C-:B------:R-:W-:Y:S02]  /*f9d0*/  FFMA.FTZ R3, R30, c[0x0][0x2d0], -R92.reuse ;  /* 0x0000b4001e037a23 */ /* 0x100fe4000001085c */
[--C-:B------:R-:W-:Y:S01]  /*f9e0*/  FFMA.FTZ R126, R74, c[0x0][0x2d0], -R92.reuse ;  /* 0x0000b4004a7e7a23 */ /* 0x100fe2000001085c */
[----:B------:R1:W1:Y:S01]  /*f9f0*/  MUFU.EX2 R185, R28 ;  /* 0x0000001c00b97308 */ /* 0x0002620000000800 */
[----:B------:R-:W-:Y:S01]  /*fa00*/  FFMA.FTZ R127, R75, c[0x0][0x2d0], -R92 ;  /* 0x0000b4004b7f7a23 */ /* 0x000fe2000001085c */
[-C--:B---3--:R-:W-:Y:S01]  /*fa10*/  HMMA.16816.F32 R68, R100, R80.reuse, R68 ;  /* 0x000000506444723c */ /* 0x088fe20000001844 */
[----:B------:R-:W3:Y:S02]  /*fa20*/  LDSM.16.MT88.4 R72, [R192+0x800] ;  /* 0x00080000c048783b */ /* 0x000ee40000004200 */
[----:B-----5:R-:W-:Y:S02]  /*fa30*/  FMUL.FTZ R25, R93, R145 ;  /* 0x000000915d197220 */ /* 0x020fe40000410000 */
[----:B------:R-:W-:Y:S02]  /*fa40*/  FMUL.FTZ R30, R0, R154 ;  /* 0x0000009a001e7220 */ /* 0x000fe40000410000 */
[--C-:B------:R-:W-:Y:S01]  /*fa50*/  FFMA.FTZ R118, R45, c[0x0][0x2d0], -R98.reuse ;  /* 0x0000b4002d767a23 */ /* 0x100fe20000010862 */
[----:B------:R5:W-:Y:S01]  /*fa60*/  MUFU.EX2 R229, R3 ;  /* 0x0000000300e57308 */ /* 0x000be20000000800 */
[----:B--2---:R-:W-:Y:S03]  /*fa70*/  F2FP.PACK_AB R45, R222, R134 ;  /* 0x00000086de2d723e */ /* 0x004fe600000000ff */
[----:B----4-:R-:W-:Y:S01]  /*fa80*/  FMUL.FTZ R24, R93, R144 ;  /* 0x000000905d187220 */ /* 0x010fe20000410000 */
[----:B------:R-:W-:Y:S01]  /*fa90*/  F2FP.PACK_AB R58, R233, R225 ;  /* 0x000000e1e93a723e */ /* 0x000fe200000000ff */
[----:B------:R-:W-:Y:S02]  /*faa0*/  FFMA.FTZ R131, R76, c[0x0][0x2d0], -R98 ;  /* 0x0000b4004c837a23 */ /* 0x000fe40000010862 */
[----:B------:R-:W-:Y:S02]  /*fab0*/  FFMA.FTZ R128, R78, c[0x0][0x2d0], -R92 ;  /* 0x0000b4004e807a23 */ /* 0x000fe4000001085c */
[----:B------:R-:W2:Y:S01]  /*fac0*/  MUFU.EX2 R132, R171 ;  /* 0x000000ab00847308 */ /* 0x000ea20000000800 */
[C---:B------:R-:W-:Y:S04]  /*fad0*/  HMMA.16816.F32 R24, R160.reuse, R80, R24 ;  /* 0x00000050a018723c */ /* 0x040fe80000001818 */
[----:B-1----:R-:W-:Y:S02]  /*fae0*/  FMUL.FTZ R28, R93, R152 ;  /* 0x000000985d1c7220 */ /* 0x002fe40000410000 */
[----:B------:R-:W-:Y:S01]  /*faf0*/  FFMA.FTZ R117, R56, c[0x0][0x2d0], -R98 ;  /* 0x0000b40038757a23 */ /* 0x000fe20000010862 */
[----:B------:R-:W-:Y:S01]  /*fb00*/  F2FP.PACK_AB R56, R220, R133 ;  /* 0x00000085dc38723e */ /* 0x000fe200000000ff */
[--C-:B------:R-:W-:Y:S01]  /*fb10*/  FFMA.FTZ R80, R43, c[0x0][0x2d0], -R92.reuse ;  /* 0x0000b4002b507a23 */ /* 0x100fe2000001085c */
[----:B------:R2:W1:Y:S02]  /*fb20*/  MUFU.EX2 R228, R44 ;  /* 0x0000002c00e47308 */ /* 0x0004640000000800 */
[-C--:B------:R-:W-:Y:S03]  /*fb30*/  HMMA.16816.F32 R28, R160, R82.reuse, R28 ;  /* 0x00000052a01c723c */ /* 0x080fe6000000181c */
[--C-:B-----5:R-:W-:Y:S02]  /*fb40*/  FFMA.FTZ R3, R42, c[0x0][0x2d0], -R92.reuse ;  /* 0x0000b4002a037a23 */ /* 0x120fe4000001085c */
[C---:B------:R-:W-:Y:S02]  /*fb50*/  FMUL.FTZ R42, R94.reuse, R150 ;  /* 0x000000965e2a7220 */ /* 0x040fe40000410000 */
[----:B------:R-:W-:Y:S01]  /*fb60*/  FMUL.FTZ R43, R94, R151 ;  /* 0x000000975e2b7220 */ /* 0x000fe20000410000 */
[----:B------:R-:W-:Y:S01]  /*fb70*/  MUFU.EX2 R147, R115 ;  /* 0x0000007300937308 */ /* 0x000fe20000000800 */
[--C-:B------:R-:W-:Y:S03]  /*fb80*/  FFMA.FTZ R81, R46, c[0x0][0x2d0], -R92.reuse ;  /* 0x0000b4002e517a23 */ /* 0x100fe6000001085c */
[----:B------:R-:W-:Y:S01]  /*fb90*/  FFMA.FTZ R92, R79, c[0x0][0x2d0], -R92 ;  /* 0x0000b4004f5c7a23 */ /* 0x000fe2000001085c */
[----:B------:R-:W-:Y:S01]  /*fba0*/  F2FP.PACK_AB R46, R235, R227 ;  /* 0x000000e3eb2e723e */ /* 0x000fe200000000ff */
[----:B------:R-:W-:Y:S04]  /*fbb0*/  HMMA.16816.F32 R40, R100, R82, R40 ;  /* 0x000000526428723c */ /* 0x000fe80000001828 */
[--C-:B------:R-:W-:Y:S01]  /*fbc0*/  FFMA.FTZ R116, R57, c[0x0][0x2d0], -R98.reuse ;  /* 0x0000b40039747a23 */ /* 0x100fe20000010862 */
[----:B------:R-:W-:Y:S01]  /*fbd0*/  F2FP.PACK_AB R57, R185, R212 ;  /* 0x000000d4b939723e */ /* 0x000fe200000000ff */
[----:B------:R-:W-:Y:S01]  /*fbe0*/  FFMA.FTZ R98, R77, c[0x0][0x2d0], -R98 ;  /* 0x0000b4004d627a23 */ /* 0x000fe20000010862 */
[----:B------:R-:W-:Y:S01]  /*fbf0*/  MUFU.EX2 R146, R120 ;  /* 0x0000007800927308 */ /* 0x000fe20000000800 */
[----:B--2---:R-:W-:Y:S01]  /*fc00*/  F2FP.PACK_AB R44, R223, R132 ;  /* 0x00000084df2c723e */ /* 0x004fe200000000ff */
[----:B------:R-:W2:Y:S03]  /*fc10*/  LDSM.16.MT88.4 R76, [R189+0x1000] ;  /* 0x00100000bd4c783b */ /* 0x000ea60000004200 */
[----:B-1----:R-:W-:Y:S01]  /*fc20*/  F2FP.PACK_AB R59, R228, R229 ;  /* 0x000000e5e43b723e */ /* 0x002fe200000000ff */
[----:B------:R-:W-:Y:S02]  /*fc30*/  FFMA.FTZ R94, R94, R240, R187 ;  /* 0x000000f05e5e7223 */ /* 0x000fe400000100bb */
[-C--:B------:R-:W-:Y:S02]  /*fc40*/  HMMA.16816.F32 R4, R44, R104.reuse, R4 ;  /* 0x000000682c04723c */ /* 0x080fe40000001804 */
[----:B------:R-:W-:Y:S03]  /*fc50*/  MUFU.EX2 R142, R80 ;  /* 0x00000050008e7308 */ /* 0x000fe60000000800 */
[----:B------:R-:W-:Y:S02]  /*fc60*/  FFMA.FTZ R0, R0, R250, R208 ;  /* 0x000000fa00007223 */ /* 0x000fe400000100d0 */
[----:B------:R-:W-:Y:S01]  /*fc70*/  FFMA.FTZ R93, R93, R251, R186 ;  /* 0x000000fb5d5d7223 */ /* 0x000fe200000100ba */
[C---:B------:R-:W-:Y:S04]  /*fc80*/  HMMA.16816.F32 R8, R56.reuse, R104, R8 ;  /* 0x000000683808723c */ /* 0x040fe80000001808 */
[----:B------:R1:W-:Y:S04]  /*fc90*/  MUFU.EX2 R141, R81 ;  /* 0x00000051008d7308 */ /* 0x0003e80000000800 */
[-C--:B------:R-:W-:Y:S06]  /*fca0*/  HMMA.16816.F32 R12, R56, R106.reuse, R12 ;  /* 0x0000006a380c723c */ /* 0x080fec000000180c */
[----:B------:R-:W-:Y:S02]  /*fcb0*/  MUFU.EX2 R187, R123 ;  /* 0x0000007b00bb7308 */ /* 0x000fe40000000800 */
[C---:B------:R-:W-:Y:S08]  /*fcc0*/  HMMA.16816.F32 R16, R44.reuse, R106, R16 ;  /* 0x0000006a2c10723c */ /* 0x040ff00000001810 */
[-C--:B------:R-:W-:Y:S01]  /*fcd0*/  HMMA.16816.F32 R84, R44, R108.reuse, R84 ;  /* 0x0000006c2c54723c */ /* 0x080fe20000001854 */
[----:B------:R-:W-:Y:S01]  /*fce0*/  MUFU.EX2 R145, R121 ;  /* 0x0000007900917308 */ /* 0x000fe20000000800 */
[----:B-1----:R-:W-:Y:S06]  /*fcf0*/  LDSM.16.MT88.4 R80, [R190+0x1000] ;  /* 0x00100000be50783b */ /* 0x002fec0000004200 */
[C---:B------:R-:W-:Y:S03]  /*fd00*/  HMMA.16816.F32 R88, R56.reuse, R108, R88 ;  /* 0x0000006c3858723c */ /* 0x040fe60000001858 */
[----:B------:R1:W-:Y:S05]  /*fd10*/  MUFU.EX2 R144, R122 ;  /* 0x0000007a00907308 */ /* 0x0003ea0000000800 */
[-C--:B------:R-:W-:Y:S05]  /*fd20*/  HMMA.16816.F32 R20, R56, R110.reuse, R20 ;  /* 0x0000006e3814723c */ /* 0x080fea0000001814 */
[----:B------:R4:W-:Y:S03]  /*fd30*/  MUFU.EX2 R135, R3 ;  /* 0x0000000300877308 */ /* 0x0009e60000000800 */
[C---:B------:R-:W-:Y:S07]  /*fd40*/  HMMA.16816.F32 R32, R44.reuse, R110, R32 ;  /* 0x0000006e2c20723c */ /* 0x040fee0000001820 */
[----:B------:R-:W5:Y:S01]  /*fd50*/  MUFU.EX2 R140, R99 ;  /* 0x00000063008c7308 */ /* 0x000f620000000800 */
[-C--:B------:R-:W-:Y:S01]  /*fd60*/  HMMA.16816.F32 R36, R44, R60.reuse, R36 ;  /* 0x0000003c2c24723c */ /* 0x080fe20000001824 */
[----:B-1----:R-:W-:Y:S07]  /*fd70*/  LDSM.16.MT88.4 R120, [R193+0x2000] ;  /* 0x00200000c178783b */ /* 0x002fee0000004200 */
[C---:B------:R-:W-:Y:S01]  /*fd80*/  HMMA.16816.F32 R48, R56.reuse, R60, R48 ;  /* 0x0000003c3830723c */ /* 0x040fe20000001830 */
[----:B------:R-:W-:Y:S03]  /*fd90*/  MUFU.EX2 R171, R181 ;  /* 0x000000b500ab7308 */ /* 0x000fe60000000800 */
[----:B----4-:R-:W-:Y:S04]  /*fda0*/  FADD.FTZ R3, R217, R112 ;  /* 0x00000070d9037221 */ /* 0x010fe80000010000 */
[-C--:B------:R-:W-:Y:S03]  /*fdb0*/  HMMA.16816.F32 R52, R56, R62.reuse, R52 ;  /* 0x0000003e3834723c */ /* 0x080fe60000001834 */
[----:B------:R1:W-:Y:S05]  /*fdc0*/  MUFU.EX2 R181, R113 ;  /* 0x0000007100b57308 */ /* 0x0003ea0000000800 */
[C---:B------:R-:W-:Y:S01]  /*fdd0*/  HMMA.16816.F32 R64, R44.reuse, R62, R64 ;  /* 0x0000003e2c40723c */ /* 0x040fe20000001840 */
[----:B------:R-:W4:Y:S04]  /*fde0*/  LDSM.16.MT88.4 R60, [R193+0x1000] ;  /* 0x00100000c13c783b */ /* 0x000f280000004200 */
[----:B------:R-:W-:Y:S03]  /*fdf0*/  MUFU.EX2 R143, R119 ;  /* 0x00000077008f7308 */ /* 0x000fe60000000800 */
[-C--:B---3--:R-:W-:Y:S07]  /*fe00*/  HMMA.16816.F32 R68, R44, R72.reuse, R68 ;  /* 0x000000482c44723c */ /* 0x088fee0000001844 */
[----:B------:R-:W3:Y:S01]  /*fe10*/  MUFU.EX2 R169, R118 ;  /* 0x0000007600a97308 */ /* 0x000ee20000000800 */
[C---:B------:R-:W-:Y:S01]  /*fe20*/  HMMA.16816.F32 R24, R56.reuse, R72, R24 ;  /* 0x000000483818723c */ /* 0x040fe20000001818 */
[----:B-1----:R-:W-:Y:S07]  /*fe30*/  LDSM.16.MT88.4 R112, [R189+0x2000] ;  /* 0x00200000bd70783b */ /* 0x002fee0000004200 */
[-C--:B------:R-:W-:Y:S01]  /*fe40*/  HMMA.16816.F32 R28, R56, R74.reuse, R28 ;  /* 0x0000004a381c723c */ /* 0x080fe2000000181c */
[----:B------:R-:W-:Y:S06]  /*fe50*/  MUFU.EX2 R186, R158 ;  /* 0x0000009e00ba7308 */ /* 0x000fec0000000800 */
[----:B-----5:R-:W-:Y:S01]  /*fe60*/  F2FP.PACK_AB R59, R140, R141 ;  /* 0x0000008d8c3b723e */ /* 0x020fe200000000ff */
[----:B------:R-:W-:Y:S01]  /*fe70*/  HMMA.16816.F32 R40, R44, R74, R40 ;  /* 0x0000004a2c28723c */ /* 0x000fe20000001828 */
[----:B------:R-:W1:Y:S02]  /*fe80*/  LDSM.16.MT88.4 R72, [R192+0x1000] ;  /* 0x00100000c048783b */ /* 0x000e640000004200 */
[----:B------:R-:W5:Y:S01]  /*fe90*/  MUFU.EX2 R163, R184 ;  /* 0x000000b800a37308 */ /* 0x000f620000000800 */
[----:B------:R-:W-:Y:S02]  /*fea0*/  FADD.FTZ R57, R214, R94 ;  /* 0x0000005ed6397221 */ /* 0x000fe40000010000 */
[----:B------:R-:W-:Y:S01]  /*feb0*/  FADD.FTZ R56, R210, R93 ;  /* 0x0000005dd2387221 */ /* 0x000fe20000010000 */
[----:B------:R-:W-:Y:S01]  /*fec0*/  F2FP.PACK_AB R44, R243, R239 ;  /* 0x000000eff32c723e */ /* 0x000fe200000000ff */
[----:B------:R-:W-:Y:S01]  /*fed0*/  FADD.FTZ R94, R209, R0 ;  /* 0x00000000d15e7221 */ /* 0x000fe20000010000 */
[----:B------:R-:W-:Y:S03]  /*fee0*/  F2FP.PACK_AB R45, R242, R234 ;  /* 0x000000eaf22d723e */ /* 0x000fe600000000ff */
[----:B------:R-:W-:Y:S01]  /*fef0*/  F2FP.PACK_AB R46, R230, R245 ;  /* 0x000000f5e62e723e */ /* 0x000fe200000000ff */
[----:B------:R-:W-:Y:S01]  /*ff00*/  FADD.FTZ R93, R221, R57 ;  /* 0x00000039dd5d7221 */ /* 0x000fe20000010000 */
[----:B------:R-:W-:Y:S01]  /*ff10*/  F2FP.PACK_AB R47, R218, R219 ;  /* 0x000000dbda2f723e */ /* 0x000fe200000000ff */
[----:B------:R-:W-:Y:S01]  /*ff20*/  MUFU.EX2 R162, R182 ;  /* 0x000000b600a27308 */ /* 0x000fe20000000800 */
[----:B---3--:R-:W-:Y:S01]  /*ff30*/  F2FP.PACK_AB R58, R169, R146 ;  /* 0x00000092a93a723e */ /* 0x008fe200000000ff */
[----:B------:R-:W-:Y:S01]  /*ff40*/  FADD.FTZ R0, R216, R3 ;  /* 0x00000003d8007221 */ /* 0x000fe20000010000 */
[----:B------:R-:W-:Y:S01]  /*ff50*/  F2FP.PACK_AB R57, R142, R135 ;  /* 0x000000878e39723e */ /* 0x000fe200000000ff */
[----:B------:R-:W-:Y:S01]  /*ff60*/  FADD.FTZ R3, R215, R56 ;  /* 0x00000038d7037221 */ /* 0x000fe20000010000 */
[----:B------:R-:W-:Y:S01]  /*ff70*/  F2FP.PACK_AB R56, R143, R147 ;  /* 0x000000938f38723e */ /* 0x000fe200000000ff */
[-C--:B--2---:R-:W-:Y:S03]  /*ff80*/  HMMA.16816.F32 R4, R44, R76.reuse, R4 ;  /* 0x0000004c2c04723c */ /* 0x084fe60000001804 */
[----:B------:R-:W-:Y:S01]  /*ff90*/  FADD.FTZ R0, R247, R0 ;  /* 0x00000000f7007221 */ /* 0x000fe20000010000 */
[----:B------:R-:W2:Y:S01]  /*ffa0*/  MUFU.EX2 R161, R164 ;  /* 0x000000a400a17308 */ /* 0x000ea20000000800 */
[----:B------:R-:W-:Y:S01]  /*ffb0*/  FADD.FTZ R3, R244, R3 ;  /* 0x00000003f4037221 */ /* 0x000fe20000010000 */
[----:B-----5:R-:W-:Y:S02]  /*ffc0*/  F2FP.PACK_AB R150, R163, R165 ;  /* 0x000000a5a396723e */ /* 0x020fe400000000ff */
[C---:B------:R-:W-:Y:S04]  /*ffd0*/  HMMA.16816.F32 R8, R56.reuse, R76, R8 ;  /* 0x0000004c3808723c */ /* 0x040fe80000001808 */
[----:B------:R-:W-:Y:S02]  /*ffe0*/  FADD.FTZ R3, R133, R3 ;  /* 0x0000000385037221 */ /* 0x000fe40000010000 */
[----:B------:R-:W-:Y:S02]  /*fff0*/  MUFU.EX2 R168, R117 ;  /* 0x0000007500a87308 */ /* 0x000fe40000000800 */
[-C--:B------:R-:W-:Y:S04]  /*10000*/  HMMA.16816.F32 R12, R56, R78.reuse, R12 ;  /* 0x0000004e380c723c */ /* 0x080fe8000000180c */
[----:B------:R-:W-:Y:S04]  /*10010*/  FADD.FTZ R3, R220, R3 ;  /* 0x00000003dc037221 */ /* 0x000fe80000010000 */
[C---:B------:R-:W-:Y:S01]  /*10020*/  HMMA.16816.F32 R16, R44.reuse, R78, R16 ;  /* 0x0000004e2c10723c */ /* 0x040fe20000001810 */
[----:B------:R-:W-:Y:S01]  /*10030*/  LDSM.16.MT88.4 R76, [R193+0x1800] ;  /* 0x00180000c14c783b */ /* 0x000fe20000004200 */
[----:B------:R-:W-:Y:S02]  /*10040*/  MUFU.EX2 R172, R116 ;  /* 0x0000007400ac7308 */ /* 0x000fe40000000800 */
[----:B--2---:R-:W-:Y:S01]  /*10050*/  F2FP.PACK_AB R151, R161, R162 ;  /* 0x000000a2a197723e */ /* 0x004fe200000000ff */
[----:B------:R-:W-:Y:S03]  /*10060*/  FADD.FTZ R3, R225, R3 ;  /* 0x00000003e1037221 */ /* 0x000fe60000010000 */
[-C--:B----4-:R-:W-:Y:S04]  /*10070*/  HMMA.16816.F32 R84, R44, R60.reuse, R84 ;  /* 0x0000003c2c54723c */ /* 0x090fe80000001854 */
[----:B------:R-:W-:Y:S01]  /*10080*/  MUFU.EX2 R160, R124 ;  /* 0x0000007c00a07308 */ /* 0x000fe20000000800 */
[----:B------:R-:W-:Y:S03]  /*10090*/  FADD.FTZ R3, R233, R3 ;  /* 0x00000003e9037221 */ /* 0x000fe60000010000 */
[C---:B------:R-:W-:Y:S06]  /*100a0*/  HMMA.16816.F32 R88, R56.reuse, R60, R88 ;  /* 0x0000003c3858723c */ /* 0x040fec0000001858 */
[----:B------:R-:W-:Y:S02]  /*100b0*/  MUFU.EX2 R159, R125 ;  /* 0x0000007d009f7308 */ /* 0x000fe40000000800 */
[-C--:B------:R-:W-:Y:S08]  /*100c0*/  HMMA.16816.F32 R20, R56, R62.reuse, R20 ;  /* 0x0000003e3814723c */ /* 0x080ff00000001814 */
[C---:B------:R-:W-:Y:S01]  /*100d0*/  HMMA.16816.F32 R32, R44.reuse, R62, R32 ;  /* 0x0000003e2c20723c */ /* 0x040fe20000001820 */
[----:B------:R-:W2:Y:S01]  /*100e0*/  LDSM.16.MT88.4 R60, [R189+0x1800] ;  /* 0x00180000bd3c783b */ /* 0x000ea20000004200 */
[----:B------:R-:W-:Y:S06]  /*100f0*/  MUFU.EX2 R158, R129 ;  /* 0x00000081009e7308 */ /* 0x000fec0000000800 */
[-C--:B------:R-:W-:Y:S04]  /*10100*/  HMMA.16816.F32 R36, R44, R80.reuse, R36 ;  /* 0x000000502c24723c */ /* 0x080fe80000001824 */
[----:B------:R-:W3:Y:S04]  /*10110*/  MUFU.EX2 R157, R130 ;  /* 0x00000082009d7308 */ /* 0x000ee80000000800 */
[C---:B------:R-:W-:Y:S06]  /*10120*/  HMMA.16816.F32 R48, R56.reuse, R80, R48 ;  /* 0x000000503830723c */ /* 0x040fec0000001830 */
[----:B------:R-:W-:Y:S02]  /*10130*/  MUFU.EX2 R156, R131 ;  /* 0x00000083009c7308 */ /* 0x000fe40000000800 */
[-C--:B------:R-:W-:Y:S08]  /*10140*/  HMMA.16816.F32 R52, R56, R82.reuse, R52 ;  /* 0x000000523834723c */ /* 0x080ff00000001834 */
[C---:B------:R-:W-:Y:S01]  /*10150*/  HMMA.16816.F32 R64, R44.reuse, R82, R64 ;  /* 0x000000522c40723c */ /* 0x040fe20000001840 */
[----:B------:R-:W4:Y:S03]  /*10160*/  LDSM.16.MT88.4 R80, [R190+0x1800] ;  /* 0x00180000be50783b */ /* 0x000f260000004200 */
[----:B---3--:R-:W-:Y:S04]  /*10170*/  F2FP.PACK_AB R152, R157, R158 ;  /* 0x0000009e9d98723e */ /* 0x008fe800000000ff */
[-C--:B-1----:R-:W-:Y:S08]  /*10180*/  HMMA.16816.F32 R68, R44, R72.reuse, R68 ;  /* 0x000000482c44723c */ /* 0x082ff00000001844 */
[C---:B------:R-:W-:Y:S07]  /*10190*/  HMMA.16816.F32 R24, R56.reuse, R72, R24 ;  /* 0x000000483818723c */ /* 0x040fee0000001818 */
[----:B------:R-:W-:Y:S01]  /*101a0*/  FADD.FTZ R72, R232, R94 ;  /* 0x0000005ee8487221 */ /* 0x000fe20000010000 */
[-C--:B------:R-:W-:Y:S04]  /*101b0*/  HMMA.16816.F32 R28, R56, R74.reuse, R28 ;  /* 0x0000004a381c723c */ /* 0x080fe8000000181c */
[----:B------:R-:W-:Y:S02]  /*101c0*/  FADD.FTZ R99, R231, R72 ;  /* 0x00000048e7637221 */ /* 0x000fe40000010000 */
[----:B------:R-:W-:Y:S01]  /*101d0*/  FADD.FTZ R94, R132, R0 ;  /* 0x00000000845e7221 */ /* 0x000fe20000010000 */
[----:B------:R-:W-:Y:S01]  /*101e0*/  F2FP.PACK_AB R58, R181, R178 ;  /* 0x000000b2b53a723e */ /* 0x000fe200000000ff */
[----:B------:R-:W-:Y:S01]  /*101f0*/  HMMA.16816.F32 R40, R44, R74, R40 ;  /* 0x0000004a2c28723c */ /* 0x000fe20000001828 */
[----:B------:R-:W1:Y:S03]  /*10200*/  LDSM.16.MT88.4 R72, [R192+0x1800] ;  /* 0x00180000c048783b */ /* 0x000e660000004200 */
[----:B------:R-:W-:Y:S01]  /*10210*/  FADD.FTZ R56, R246, R93 ;  /* 0x0000005df6387221 */ /* 0x000fe20000010000 */
[----:B------:R-:W-:Y:S01]  /*10220*/  F2FP.PACK_AB R57, R144, R145 ;  /* 0x000000919039723e */ /* 0x000fe200000000ff */
[----:B------:R-:W-:Y:S01]  /*10230*/  FADD.FTZ R0, R212, R99 ;  /* 0x00000063d4007221 */ /* 0x000fe20000010000 */
[----:B------:R-:W-:Y:S01]  /*10240*/  F2FP.PACK_AB R44, R180, R171 ;  /* 0x000000abb42c723e */ /* 0x000fe200000000ff */
[----:B------:R-:W-:Y:S01]  /*10250*/  FADD.FTZ R93, R134, R56 ;  /* 0x00000038865d7221 */ /* 0x000fe20000010000 */
[----:B------:R-:W-:Y:S03]  /*10260*/  F2FP.PACK_AB R45, R173, R170 ;  /* 0x000000aaad2d723e */ /* 0x000fe600000000ff */
[----:B------:R-:W-:Y:S01]  /*10270*/  F2FP.PACK_AB R46, R213, R179 ;  /* 0x000000b3d52e723e */ /* 0x000fe200000000ff */
[----:B------:R-:W-:Y:S01]  /*10280*/  FADD.FTZ R0, R185, R0 ;  /* 0x00000000b9007221 */ /* 0x000fe20000010000 */
[----:B------:R-:W-:Y:S02]  /*10290*/  F2FP.PACK_AB R47, R187, R186 ;  /* 0x000000babb2f723e */ /* 0x000fe400000000ff */
[----:B------:R-:W-:Y:S01]  /*102a0*/  F2FP.PACK_AB R56, R172, R168 ;  /* 0x000000a8ac38723e */ /* 0x000fe200000000ff */
[----:B------:R-:W-:Y:S01]  /*102b0*/  FADD.FTZ R0, R229, R0 ;  /* 0x00000000e5007221 */ /* 0x000fe20000010000 */
[----:B------:R-:W-:Y:S02]  /*102c0*/  F2FP.PACK_AB R59, R159, R160 ;  /* 0x000000a09f3b723e */ /* 0x000fe400000000ff */
[----:B------:R-:W-:Y:S01]  /*102d0*/  MOV R99, R2 ;  /* 0x0000000200637202 */ /* 0x000fe20000000f00 */
[-C--:B--2---:R-:W-:Y:S03]  /*102e0*/  HMMA.16816.F32 R4, R44, R60.reuse, R4 ;  /* 0x0000003c2c04723c */ /* 0x084fe60000001804 */
[----:B------:R-:W-:Y:S05]  /*102f0*/  FADD.FTZ R0, R228, R0 ;  /* 0x00000000e4007221 */ /* 0x000fea0000010000 */
[C---:B------:R-:W-:Y:S01]  /*10300*/  HMMA.16816.F32 R8, R56.reuse, R60, R8 ;  /* 0x0000003c3808723c */ /* 0x040fe20000001808 */
[----:B------:R-:W-:Y:S07]  /*10310*/  MUFU.EX2 R60, R92 ;  /* 0x0000005c003c7308 */ /* 0x000fee0000000800 */
[-C--:B------:R-:W-:Y:S03]  /*10320*/  HMMA.16816.F32 R12, R56, R62.reuse, R12 ;  /* 0x0000003e380c723c */ /* 0x080fe6000000180c */
[----:B------:R-:W2:Y:S05]  /*10330*/  MUFU.EX2 R61, R128 ;  /* 0x00000080003d7308 */ /* 0x000eaa0000000800 */
[C---:B------:R-:W-:Y:S05]  /*10340*/  HMMA.16816.F32 R16, R44.reuse, R62, R16 ;  /* 0x0000003e2c10723c */ /* 0x040fea0000001810 */
[----:B------:R-:W-:Y:S03]  /*10350*/  MUFU.EX2 R62, R127 ;  /* 0x0000007f003e7308 */ /* 0x000fe60000000800 */
[-C--:B------:R-:W-:Y:S07]  /*10360*/  HMMA.16816.F32 R84, R44, R76.reuse, R84 ;  /* 0x0000004c2c54723c */ /* 0x080fee0000001854 */
[----:B------:R-:W3:Y:S01]  /*10370*/  MUFU.EX2 R63, R126 ;  /* 0x0000007e003f7308 */ /* 0x000ee20000000800 */
[C---:B------:R-:W-:Y:S04]  /*10380*/  HMMA.16816.F32 R88, R56.reuse, R76, R88 ;  /* 0x0000004c3858723c */ /* 0x040fe80000001858 */
[----:B--2---:R-:W-:Y:S04]  /*10390*/  F2FP.PACK_AB R155, R60, R61 ;  /* 0x0000003d3c9b723e */ /* 0x004fe800000000ff */
[-C--:B------:R-:W-:Y:S01]  /*103a0*/  HMMA.16816.F32 R20, R56, R78.reuse, R20 ;  /* 0x0000004e3814723c */ /* 0x080fe20000001814 */
[----:B------:R-:W2:Y:S07]  /*103b0*/  MUFU.EX2 R76, R98 ;  /* 0x00000062004c7308 */ /* 0x000eae0000000800 */
[C---:B------:R-:W-:Y:S04]  /*103c0*/  HMMA.16816.F32 R32, R44.reuse, R78, R32 ;  /* 0x0000004e2c20723c */ /* 0x040fe80000001820 */
[----:B---3--:R-:W-:Y:S04]  /*103d0*/  F2FP.PACK_AB R153, R62, R63 ;  /* 0x0000003f3e99723e */ /* 0x008fe800000000ff */
[-C--:B----4-:R-:W-:Y:S08]  /*103e0*/  HMMA.16816.F32 R36, R44, R80.reuse, R36 ;  /* 0x000000502c24723c */ /* 0x090ff00000001824 */
[C---:B------:R-:W-:Y:S04]  /*103f0*/  HMMA.16816.F32 R48, R56.reuse, R80, R48 ;  /* 0x000000503830723c */ /* 0x040fe80000001830 */
[----:B--2---:R-:W-:Y:S02]  /*10400*/  F2FP.PACK_AB R154, R76, R156 ;  /* 0x0000009c4c9a723e */ /* 0x004fe400000000ff */
[----:B------:R-:W-:Y:S02]  /*10410*/  MOV R98, R95 ;  /* 0x0000005f00627202 */ /* 0x000fe40000000f00 */
[-C--:B------:R-:W-:Y:S08]  /*10420*/  HMMA.16816.F32 R52, R56, R82.reuse, R52 ;  /* 0x000000523834723c */ /* 0x080ff00000001834 */
[C---:B------:R-:W-:Y:S08]  /*10430*/  HMMA.16816.F32 R64, R44.reuse, R82, R64 ;  /* 0x000000522c40723c */ /* 0x040ff00000001840 */
[-C--:B-1----:R-:W-:Y:S08]  /*10440*/  HMMA.16816.F32 R68, R44, R72.reuse, R68 ;  /* 0x000000482c44723c */ /* 0x082ff00000001844 */
[C---:B------:R-:W-:Y:S08]  /*10450*/  HMMA.16816.F32 R24, R56.reuse, R72, R24 ;  /* 0x000000483818723c */ /* 0x040ff00000001818 */
[-C--:B------:R-:W-:Y:S07]  /*10460*/  HMMA.16816.F32 R28, R56, R74.reuse, R28 ;  /* 0x0000004a381c723c */ /* 0x080fee000000181c */
[----:B------:R-:W-:Y:S01]  /*10470*/  FADD.FTZ R57, R223, R94 ;  /* 0x0000005edf397221 */ /* 0x000fe20000010000 */
[----:B------:R-:W-:Y:S04]  /*10480*/  HMMA.16816.F32 R40, R44, R74, R40 ;  /* 0x0000004a2c28723c */ /* 0x000fe80000001828 */
[----:B------:R-:W-:Y:S01]  /*10490*/  FADD.FTZ R56, R222, R93 ;  /* 0x0000005dde387221 */ /* 0x000fe20000010000 */
[----:B------:R-:W-:Y:S02]  /*104a0*/  MOV R93, R96 ;  /* 0x00000060005d7202 */ /* 0x000fe40000000f00 */
[----:B------:R-:W-:Y:S01]  /*104b0*/  FADD.FTZ R44, R227, R57 ;  /* 0x00000039e32c7221 */ /* 0x000fe20000010000 */
[-C--:B------:R-:W-:Y:S01]  /*104c0*/  HMMA.16816.F32 R100, R148, R112.reuse, R4 ;  /* 0x000000709464723c */ /* 0x080fe20000001804 */
[----:B------:R-:W1:Y:S04]  /*104d0*/  LDSM.16.MT88.4 R4, [R192+0x2000] ;  /* 0x00200000c004783b */ /* 0x000e680000004200 */
[----:B------:R-:W-:Y:S03]  /*104e0*/  FADD.FTZ R45, R226, R56 ;  /* 0x00000038e22d7221 */ /* 0x000fe60000010000 */
        /* <DEDUP_REMOVED lines=61> */
[----:B------:R-:W-:Y:S02]  /*108c0*/  FADD.FTZ R0, R60, R0 ;  /* 0x000000003c007221 */ /* 0x000fe40000010000 */
[----:B------:R-:W-:Y:S02]  /*108d0*/  FADD.FTZ R3, R156, R3 ;  /* 0x000000039c037221 */ /* 0x000fe40000010000 */
[----:B------:R-:W-:Y:S01]  /*108e0*/  FADD.FTZ R238, R163, R5 ;  /* 0x00000005a3ee7221 */ /* 0x000fe20000010000 */
[----:B------:R1:W-:Y:S01]  /*108f0*/  STL [R1], R0 ;  /* 0x0000000001007387 */ /* 0x0003e20000100800 */
[----:B------:R-:W-:Y:S02]  /*10900*/  FADD.FTZ R240, R161, R4 ;  /* 0x00000004a1f07221 */ /* 0x000fe40000010000 */
[----:B------:R-:W-:Y:S01]  /*10910*/  FADD.FTZ R251, R76, R3 ;  /* 0x000000034cfb7221 */ /* 0x000fe20000010000 */
[----:B-1----:R-:W-:Y:S01]  /*10920*/  MOV R0, R97 ;  /* 0x0000006100007202 */ /* 0x002fe20000000f00 */
[----:B------:R-:W-:-:S05]  /*10930*/  @P0 BRA `(.L_x_705) ;  /* 0xffffccf000000947 */ /* 0x000fca000383ffff */
.L_x_694:
[----:B------:R-:W2:Y:S02]  /*10940*/  LDL R2, [R1+0x4] ;  /* 0x0000040001027983 */ /* 0x000ea40000100800 */
[----:B--2---:R-:W-:-:S13]  /*10950*/  ISETP.GE.AND P0, PT, R206, R2, PT ;  /* 0x00000002ce00720c */ /* 0x004fda0003f06270 */
[----:B------:R-:W-:Y:S05]  /*10960*/  @!P0 BRA `(.L_x_706) ;  /* 0x0000504000008947 */ /* 0x000fea0003800000 */
[----:B------:R-:W-:Y:S01]  /*10970*/  IMAD.MOV.U32 R94, RZ, RZ, R96 ;  /* 0x000000ffff5e7224 */ /* 0x000fe200078e0060 */
[----:B------:R-:W-:Y:S01]  /*10980*/  MOV R99, R61 ;  /* 0x0000003d00637202 */ /* 0x000fe20000000f00 */
[----:B------:R-:W-:Y:S01]  /*10990*/  IMAD.MOV.U32 R93, RZ, RZ, R97 ;  /* 0x000000ffff5d7224 */ /* 0x000fe200078e0061 */
[----:B------:R-:W-:Y:S02]  /*109a0*/  MOV R98, R95 ;  /* 0x0000005f00627202 */ /* 0x000fe40000000f00 */
.L_x_734:
[----:B------:R-:W2:Y:S01]  /*109b0*/  LDL.64 R6, [R1+0x28] ;  /* 0x0000280001067983 */ /* 0x000ea20000100a00 */
[----:B------:R-:W-:Y:S04]  /*109c0*/  DEPBAR.LE SB0, 0x0 ;  /* 0x000080000000791a */ /* 0x000fe80000000000 */
[----:B------:R-:W3:Y:S01]  /*109d0*/  LDL R5, [R1+0x34] ;  /* 0x0000340001057983 */ /* 0x000ee20000100800 */
[----:B------:R-:W-:Y:S01]  /*109e0*/  WARPSYNC 0xffffffff ;  /* 0xffffffff00007948 */ /* 0x000fe20003800000 */
[----:B------:R-:W-:Y:S01]  /*109f0*/  SHF.R.S32.HI R0, RZ, 0x1f, R224 ;  /* 0x0000001fff007819 */ /* 0x000fe200000114e0 */
[----:B------:R-:W-:Y:S01]  /*10a00*/  IMAD.WIDE.U32 R2, R224, c[0x0][0x208], RZ ;  /* 0x00008200e0027a25 */ /* 0x000fe200078e00ff */
[----:B------:R-:W-:Y:S01]  /*10a10*/  BAR.SYNC.DEFER_BLOCKING 0x0 ;  /* 0x0000000000007b1d */ /* 0x000fe20000010000 */
[----:B------:R-:W-:Y:S02]  /*10a20*/  SHF.R.S32.HI R4, RZ, 0x1f, R205 ;  /* 0x0000001fff047819 */ /* 0x000fe400000114cd */
[----:B------:R-:W-:Y:S02]  /*10a30*/  IMAD R0, R0, c[0x0][0x208], RZ ;  /* 0x0000820000007a24 */ /* 0x000fe400078e02ff */
[C---:B------:R-:W-:Y:S01]  /*10a40*/  SHF.L.U64.HI R68, R205.reuse, 0x1, R4 ;  /* 0x00000001cd447819 */ /* 0x040fe20000010204 */
[----:B------:R-:W-:Y:S02]  /*10a50*/  IMAD.SHL.U32 R58, R205, 0x2, RZ ;  /* 0x00000002cd3a7824 */ /* 0x000fe400078e00ff */
[----:B------:R-:W-:Y:S04]  /*10a60*/  IMAD R0, R224, c[0x0][0x20c], R0 ;  /* 0x00008300e0007a24 */ /* 0x000fe800078e0200 */
[----:B------:R-:W-:Y:S01]  /*10a70*/  IMAD.IADD R3, R3, 0x1, R0 ;  /* 0x0000000103037824 */ /* 0x000fe200078e0200 */
[----:B------:R-:W-:Y:S03]  /*10a80*/  SHF.R.S32.HI R0, RZ, 0x1f, R211 ;  /* 0x0000001fff007819 */ /* 0x000fe600000114d3 */
[C---:B------:R-:W-:Y:S04]  /*10a90*/  IMAD.WIDE.U32 R2, R211.reuse, c[0x0][0x218], R2 ;  /* 0x00008600d3027a25 */ /* 0x040fe800078e0002 */
[----:B------:R-:W-:Y:S01]  /*10aa0*/  IMAD R0, R0, c[0x0][0x218], RZ ;  /* 0x0000860000007a24 */ /* 0x000fe200078e02ff */
[----:B------:R1:W4:Y:S03]  /*10ab0*/  LDSM.16.M88.4 R80, [R195] ;  /* 0x00000000c350783b */ /* 0x0003260000000200 */
[----:B------:R-:W-:Y:S01]  /*10ac0*/  IMAD R0, R211, c[0x0][0x21c], R0 ;  /* 0x00008700d3007a24 */ /* 0x000fe200078e0200 */
        /* <DEDUP_REMOVED lines=19> */
.L_x_845:
[-C--:B------:R-:W-:Y:S01]  /*10c00*/  HMMA.16816.F32 R4, R80, R16.reuse, RZ ;  /* 0x000000105004723c */ /* 0x080fe200000018ff */
[----:B------:R-:W3:Y:S01]  /*10c10*/  LDL R92, [R1+0x4] ;  /* 0x00000400015c7983 */ /* 0x000ee20000100800 */
[----:B------:R-:W-:Y:S01]  /*10c20*/  BSSY B0, `(.L_x_708) ;  /* 0x00000c3000007945 */ /* 0x000fe20003800000 */
[----:B------:R-:W-:Y:S02]  /*10c30*/  ISETP.GE.AND P2, PT, R205, c[0x0][0x1d4], PT ;  /* 0x00007500cd007a0c */ /* 0x000fe40003f46270 */
[----:B------:R-:W4:Y:S03]  /*10c40*/  SHFL.IDX PT, R2, R0, RZ, 0x181f ;  /* 0x00181fff00027589 */ /* 0x000f2600000e0000 */
[C---:B------:R-:W-:Y:S05]  /*10c50*/  HMMA.16816.F32 R8, R76.reuse, R16, RZ ;  /* 0x000000104c08723c */ /* 0x040fea00000018ff */
[----:B------:R-:W5:Y:S03]  /*10c60*/  SHFL.IDX PT, R3, R0, 0x1, 0x181f ;  /* 0x00381f0000037f89 */ /* 0x000f6600000e0000 */
[-C--:B------:R-:W-:Y:S05]  /*10c70*/  HMMA.16816.F32 R12, R76, R18.reuse, RZ ;  /* 0x000000124c0c723c */ /* 0x080fea00000018ff */
[----:B------:R-:W1:Y:S03]  /*10c80*/  SHFL.IDX PT, R55, R52, 0x1, 0x181f ;  /* 0x00381f0034377f89 */ /* 0x000e6600000e0000 */
[C---:B------:R-:W-:Y:S05]  /*10c90*/  HMMA.16816.F32 R16, R80.reuse, R18, RZ ;  /* 0x000000125010723c */ /* 0x040fea00000018ff */
[----:B------:R-:W2:Y:S03]  /*10ca0*/  SHFL.IDX PT, R53, R0, 0x2, 0x181f ;  /* 0x00581f0000357f89 */ /* 0x000ea600000e0000 */
[-C--:B------:R-:W-:Y:S05]  /*10cb0*/  HMMA.16816.F32 R20, R80, R32.reuse, RZ ;  /* 0x000000205014723c */ /* 0x080fea00000018ff */
[----:B------:R-:W-:Y:S03]  /*10cc0*/  SHFL.IDX PT, R56, R52, 0x2, 0x181f ;  /* 0x00581f0034387f89 */ /* 0x000fe600000e0000 */
[C---:B------:R-:W-:Y:S05]  /*10cd0*/  HMMA.16816.F32 R24, R76.reuse, R32, RZ ;  /* 0x000000204c18723c */ /* 0x040fea00000018ff */
[----:B------:R-:W1:Y:S03]  /*10ce0*/  SHFL.IDX PT, R54, R0, 0x3, 0x181f ;  /* 0x00781f0000367f89 */ /* 0x000e6600000e0000 */
[-C--:B------:R-:W-:Y:S05]  /*10cf0*/  HMMA.16816.F32 R28, R76, R34.reuse, RZ ;  /* 0x000000224c1c723c */ /* 0x080fea00000018ff */
[----:B------:R-:W-:Y:S03]  /*10d00*/  SHFL.IDX PT, R69, R52, 0x3, 0x181f ;  /* 0x00781f0034457f89 */ /* 0x000fe600000e0000 */
[C---:B------:R-:W-:Y:S05]  /*10d10*/  HMMA.16816.F32 R32, R80.reuse, R34, RZ ;  /* 0x000000225020723c */ /* 0x040fea00000018ff */
[----:B------:R1:W-:Y:S03]  /*10d20*/  SHFL.IDX PT, R73, R52, 0x4, 0x181f ;  /* 0x00981f0034497f89 */ /* 0x0003e600000e0000 */
[-C--:B------:R-:W-:Y:S05]  /*10d30*/  HMMA.16816.F32 R36, R80, R48.reuse, RZ ;  /* 0x000000305024723c */ /* 0x080fea00000018ff */
[----:B------:R-:W1:Y:S03]  /*10d40*/  SHFL.IDX PT, R0, R0, 0x4, 0x181f ;  /* 0x00981f0000007f89 */ /* 0x000e6600000e0000 */
[C---:B------:R-:W-:Y:S08]  /*10d50*/  HMMA.16816.F32 R40, R76.reuse, R48, RZ ;  /* 0x000000304c28723c */ /* 0x040ff000000018ff */
[-C--:B------:R-:W-:Y:S08]  /*10d60*/  HMMA.16816.F32 R44, R76, R50.reuse, RZ ;  /* 0x000000324c2c723c */ /* 0x080ff000000018ff */
[C---:B------:R-:W-:Y:S04]  /*10d70*/  HMMA.16816.F32 R48, R80.reuse, R50, RZ ;  /* 0x000000325030723c */ /* 0x040fe800000018ff */
[-C--:B----4-:R-:W-:Y:S02]  /*10d80*/  IADD3 R2, P0, R2, R58.reuse, RZ ;  /* 0x0000003a02027210 */ /* 0x090fe40007f1e0ff */
[-C--:B-----5:R-:W-:Y:S03]  /*10d90*/  IADD3 R62, P1, R3, R58.reuse, RZ ;  /* 0x0000003a033e7210 */ /* 0x0a0fe60007f3e0ff */
[--C-:B--2---:R-:W-:Y:S03]  /*10da0*/  IMAD.X R3, R57, 0x1, R68.reuse, P0 ;  /* 0x0000000139037824 */ /* 0x104fe600000e0644 */
[--C-:B-1----:R-:W-:Y:S01]  /*10db0*/  IMAD.X R63, R55, 0x1, R68.reuse, P1 ;  /* 0x00000001373f7824 */ /* 0x102fe200008e0644 */
[-C--:B------:R-:W-:Y:S01]  /*10dc0*/  IADD3 R60, P0, R53, R58.reuse, RZ ;  /* 0x0000003a353c7210 */ /* 0x080fe20007f1e0ff */
[----:B------:R1:W-:Y:S01]  /*10dd0*/  LDGSTS.E.BYPASS.LTC128B.128 [R207+0x100], [R2.64], !P2 ;  /* 0x0010000002cf7fae */ /* 0x0003e2000d101d46 */
[-C--:B------:R-:W-:Y:S02]  /*10de0*/  IADD3 R70, P1, R54, R58.reuse, RZ ;  /* 0x0000003a36467210 */ /* 0x080fe40007f3e0ff */
[-C--:B------:R-:W-:Y:S01]  /*10df0*/  HMMA.16816.F32 R52, R80, R64.reuse, RZ ;  /* 0x000000405034723c */ /* 0x080fe200000018ff */
[--C-:B------:R-:W-:Y:S01]  /*10e00*/  IMAD.X R61, R56, 0x1, R68.reuse, P0 ;  /* 0x00000001383d7824 */ /* 0x100fe200000e0644 */
[----:B------:R-:W-:Y:S01]  /*10e10*/  IADD3 R72, P0, R0, R58, RZ ;  /* 0x0000003a00487210 */ /* 0x000fe20007f1e0ff */
[--C-:B------:R-:W-:Y:S02]  /*10e20*/  IMAD.X R71, R69, 0x1, R68.reuse, P1 ;  /* 0x0000000145477824 */ /* 0x100fe400008e0644 */
[----:B------:R2:W-:Y:S02]  /*10e30*/  LDGSTS.E.BYPASS.LTC128B.128 [R207+0x900], [R62.64], !P2 ;  /* 0x009000003ecf7fae */ /* 0x0005e4000d101d46 */
[----:B------:R-:W-:Y:S01]  /*10e40*/  IMAD.X R73, R73, 0x1, R68, P0 ;  /* 0x0000000149497824 */ /* 0x000fe200000e0644 */
[C---:B------:R-:W-:Y:S05]  /*10e50*/  HMMA.16816.F32 R56, R76.reuse, R64, RZ ;  /* 0x000000404c38723c */ /* 0x040fea00000018ff */
[----:B------:R2:W-:Y:S08]  /*10e60*/  LDGSTS.E.BYPASS.LTC128B.128 [R207+0x1100], [R60.64], !P2 ;  /* 0x011000003ccf7fae */ /* 0x0005f0000d101d46 */
[----:B------:R4:W-:Y:S08]  /*10e70*/  LDGSTS.E.BYPASS.LTC128B.128 [R207+0x1900], [R70.64], !P2 ;  /* 0x0190000046cf7fae */ /* 0x0009f0000d101d46 */
[----:B------:R5:W-:Y:S08]  /*10e80*/  LDGSTS.E.BYPASS.LTC128B.128 [R207+0x2100], [R72.64], !P2 ;  /* 0x0210000048cf7fae */ /* 0x000bf0000d101d46 */
[----:B------:R-:W0:Y:S01]  /*10e90*/  LDGDEPBAR ;  /* 0x00000000000079af */ /* 0x000e220000000000 */
[-C--:B--2---:R-:W-:Y:S08]  /*10ea0*/  HMMA.16816.F32 R60, R76, R66.reuse, RZ ;  /* 0x000000424c3c723c */ /* 0x084ff000000018ff */
[C---:B------:R-:W-:Y:S08]  /*10eb0*/  HMMA.16816.F32 R64, R80.reuse, R66, RZ ;  /* 0x000000425040723c */ /* 0x040ff000000018ff */
[-C--:B----4-:R-:W-:Y:S08]  /*10ec0*/  HMMA.16816.F32 R68, R80, R156.reuse, RZ ;  /* 0x0000009c5044723c */ /* 0x090ff000000018ff */
[C---:B-----5:R-:W-:Y:S08]  /*10ed0*/  HMMA.16816.F32 R72, R76.reuse, R156, RZ ;  /* 0x0000009c4c48723c */ /* 0x060ff000000018ff */
        /* <DEDUP_REMOVED lines=17> */
[----:B------:R-:W5:Y:S07]  /*10ff0*/  LDSM.16.M88.4 R176, [R194+0x800] ;  /* 0x00080000c2b0783b */ /* 0x000f6e0000000200 */
[-C--:B------:R-:W-:Y:S08]  /*11000*/  HMMA.16816.F32 R52, R160, R180.reuse, R52 ;  /* 0x000000b4a034723c */ /* 0x080ff00000001834 */
[C---:B------:R-:W-:Y:S04]  /*11010*/  HMMA.16816.F32 R56, R168.reuse, R180, R56 ;  /* 0x000000b4a838723c */ /* 0x040fe80000001838 */
[----:B---3--:R-:W-:Y:S04]  /*11020*/  ISETP.GT.AND P0, PT, R206, R92, PT ;  /* 0x0000005cce00720c */ /* 0x008fe80003f04270 */
        /* <DEDUP_REMOVED lines=8> */
[----:B------:R-:W1:Y:S07]  /*110b0*/  LDSM.16.M88.4 R160, [R194+0x1800] ;  /* 0x00180000c2a0783b */ /* 0x000e6e0000000200 */
[-C--:B--2---:R-:W-:Y:S08]  /*110c0*/  HMMA.16816.F32 R4, R156, R164.reuse, R4 ;  /* 0x000000a49c04723c */ /* 0x084ff00000001804 */
[C---:B----4-:R-:W-:Y:S08]  /*110d0*/  HMMA.16816.F32 R8, R172.reuse, R164, R8 ;  /* 0x000000a4ac08723c */ /* 0x050ff00000001808 */
[-C--:B------:R-:W-:Y:S08]  /*110e0*/  HMMA.16816.F32 R12, R172, R166.reuse, R12 ;  /* 0x000000a6ac0c723c */ /* 0x080ff0000000180c */
[C---:B------:R-:W-:Y:S01]  /*110f0*/  HMMA.16816.F32 R16, R156.reuse, R166, R16 ;  /* 0x000000a69c10723c */ /* 0x040fe20000001810 */
[----:B------:R-:W2:Y:S07]  /*11100*/  LDSM.16.M88.4 R164, [R194+0x2000] ;  /* 0x00200000c2a4783b */ /* 0x000eae0000000200 */
[-C--:B-----5:R-:W-:Y:S08]  /*11110*/  HMMA.16816.F32 R20, R156, R176.reuse, R20 ;  /* 0x000000b09c14723c */ /* 0x0a0ff00000001814 */
        /* <DEDUP_REMOVED lines=8> */
[----:B------:R-:W3:Y:S07]  /*111a0*/  LDSM.16.M88.4 R168, [R197] ;  /* 0x00000000c5a8783b */ /* 0x000eee0000000200 */
[-C--:B-1----:R-:W-:Y:S08]  /*111b0*/  HMMA.16816.F32 R52, R156, R160.reuse, R52 ;  /* 0x000000a09c34723c */ /* 0x082ff00000001834 */
[C---:B------:R-:W-:Y:S08]  /*111c0*/  HMMA.16816.F32 R56, R172.reuse, R160, R56 ;  /* 0x000000a0ac38723c */ /* 0x040ff00000001838 */
[-C--:B------:R-:W-:Y:S08]  /*111d0*/  HMMA.16816.F32 R60, R172, R162.reuse, R60 ;  /* 0x000000a2ac3c723c */ /* 0x080ff0000000183c */
[C---:B------:R-:W-:Y:S01]  /*111e0*/  HMMA.16816.F32 R64, R156.reuse, R162, R64 ;  /* 0x000000a29c40723c */ /* 0x040fe20000001840 */
[----:B------:R-:W1:Y:S07]  /*111f0*/  LDSM.16.M88.4 R160, [R191+0x800] ;  /* 0x00080000bfa0783b */ /* 0x000e6e0000000200 */
[-C--:B--2---:R-:W-:Y:S08]  /*11200*/  HMMA.16816.F32 R68, R156, R164.reuse, R68 ;  /* 0x000000a49c44723c */ /* 0x084ff00000001844 */
[C---:B------:R-:W-:Y:S08]  /*11210*/  HMMA.16816.F32 R72, R172.reuse, R164, R72 ;  /* 0x000000a4ac48723c */ /* 0x040ff00000001848 */
[-C--:B------:R-:W-:Y:S01]  /*11220*/  HMMA.16816.F32 R76, R172, R166.reuse, R76 ;  /* 0x000000a6ac4c723c */ /* 0x080fe2000000184c */
[----:B------:R-:W-:Y:S07]  /*11230*/  LDSM.16.M88.4 R172, [R191+0x2000] ;  /* 0x00200000bfac783b */ /* 0x000fee0000000200 */
[----:B------:R-:W-:Y:S01]  /*11240*/  HMMA.16816.F32 R80, R156, R166, R80 ;  /* 0x000000a69c50723c */ /* 0x000fe20000001850 */
[----:B------:R-:W2:Y:S07]  /*11250*/  LDSM.16.M88.4 R156, [R191+0x1000] ;  /* 0x00100000bf9c783b */ /* 0x000eae0000000200 */
[-C--:B---3--:R-:W-:Y:S01]  /*11260*/  HMMA.16816.F32 R4, R168, R176.reuse, R4 ;  /* 0x000000b0a804723c */ /* 0x088fe20000001804 */
[----:B------:R-:W3:Y:S01]  /*11270*/  LDSM.16.M88.4 R164, [R191+0x1800] ;  /* 0x00180000bfa4783b */ /* 0x000ee20000000200 */
        /* <DEDUP_REMOVED lines=25> */
[----:B------:R-:W-:Y:S02]  /*11410*/  IMAD.MOV.U32 R211, RZ, RZ, RZ ;  /* 0x000000ffffd37224 */ /* 0x000fe400078e00ff */
[----:B------:R-:W-:Y:S01]  /*11420*/  IMAD.SHL.U32 R163, R205, 0x2, RZ ;  /* 0x00000002cda37824 */ /* 0x000fe200078e00ff */
[----:B------:R-:W-:Y:S01]  /*11430*/  ISETP.NE.AND P2, PT, R212, 0x1, PT ;  /* 0x00000001d400780c */ /* 0x000fe20003f45270 */
[----:B------:R-:W3:Y:S04]  /*11440*/  LDL R95, [R1+0x8] ;  /* 0x00000800015f7983 */ /* 0x000ee80000100800 */
[----:B------:R-:W4:Y:S04]  /*11450*/  LDL.64 R96, [R1+0x20] ;  /* 0x0000200001607983 */ /* 0x000f280000100a00 */
[----:B------:R-:W5:Y:S04]  /*11460*/  LDL R92, [R1+0x30] ;  /* 0x00003000015c7983 */ /* 0x000f680000100800 */
[----:B------:R-:W4:Y:S04]  /*11470*/  LDL.64 R208, [R1+0x18] ;  /* 0x0000180001d07983 */ /* 0x000f280000100a00 */
[----:B------:R-:W4:Y:S01]  /*11480*/  LDL R156, [R1+0x14] ;  /* 0x00001400019c7983 */ /* 0x000f220000100800 */
[----:B---3--:R-:W-:Y:S01]  /*11490*/  ISETP.GT.AND P1, PT, R95, 0x4f, PT ;  /* 0x0000004f5f00780c */ /* 0x008fe20003f24270 */
[----:B--2---:R-:W-:Y:S05]  /*114a0*/  IMAD R2, R206, 0x50, R210 ;  /* 0x00000050ce027824 */ /* 0x004fea00078e02d2 */
[----:B------:R-:W-:Y:S02]  /*114b0*/  IADD3 R2, R2, -0x50, R95 ;  /* 0xffffffb002027810 */ /* 0x000fe40007ffe05f */
[----:B------:R-:W-:Y:S03]  /*114c0*/  SHF.R.S32.HI R95, RZ, 0x1f, R205 ;  /* 0x0000001fff5f7819 */ /* 0x000fe600000114cd */
[----:B------:R-:W-:Y:S01]  /*114d0*/  @P2 IMAD.HI.U32 R3, R2, c[0x0][0x2bc], RZ ;  /* 0x0000af0002032a27 */ /* 0x000fe200078e00ff */
[----:B------:R-:W-:Y:S03]  /*114e0*/  SHF.L.U64.HI R95, R205, 0x1, R95 ;  /* 0x00000001cd5f7819 */ /* 0x000fe6000001025f */
[----:B------:R-:W-:Y:S01]  /*114f0*/  IMAD.MOV.U32 R0, RZ, RZ, R2 ;  /* 0x000000ffff007224 */ /* 0x000fe200078e0002 */
[----:B------:R-:W-:Y:S04]  /*11500*/  @P2 SHF.R.U32.HI R0, RZ, c[0x0][0x2c0], R3 ;  /* 0x0000b000ff002a19 */ /* 0x000fe80000011603 */
        /* <DEDUP_REMOVED lines=22> */
.L_x_846:
        /* <DEDUP_REMOVED lines=23> */
.L_x_847:
[----:B------:R-:W-:Y:S02]  /*117e0*/  ISETP.GE.AND P1, PT, R205, c[0x0][0x1d4], PT ;  /* 0x00007500cd007a0c */ /* 0x000fe40003f26270 */
[----:B--2---:R-:W-:Y:S05]  /*117f0*/  IADD3 R2, P0, R0, R163, RZ ;  /* 0x000000a300027210 */ /* 0x004fea0007f1e0ff */
[----:B-1----:R-:W-:Y:S06]  /*11800*/  IMAD.X R3, R92, 0x1, R95, P0 ;  /* 0x000000015c037824 */ /* 0x002fec00000e065f */
[----:B------:R-:W-:Y:S01]  /*11810*/  @!PT LDS RZ, [RZ] ;  /* 0x00000000fffff984 */ /* 0x000fe20000000800 */
[----:B------:R-:W-:Y:S01]  /*11820*/  @!PT LDS RZ, [RZ] ;  /* 0x00000000fffff984 */ /* 0x000fe20000000800 */
[----:B------:R-:W-:Y:S01]  /*11830*/  @!PT LDS RZ, [RZ] ;  /* 0x00000000fffff984 */ /* 0x000fe20000000800 */
[----:B------:R1:W-:Y:S02]  /*11840*/  LDGSTS.E.BYPASS.LTC128B.128 [R207+0x4900], [R2.64], !P1 ;  /* 0x0490000002cf7fae */ /* 0x0003e4000c901d46 */
.L_x_709:
[----:B------:R-:W-:Y:S05]  /*11850*/  BSYNC B0 ;  /* 0x0000000000007941 */ /* 0x000fea0003800000 */
.L_x_708:
[----:B-1----:R-:W2:Y:S01]  /*11860*/  LDL R3, [R1+0x38] ;  /* 0x0000380001037983 */ /* 0x002ea20000100800 */
[----:B------:R-:W-:Y:S01]  /*11870*/  IMAD.MOV.U32 R0, RZ, RZ, c[0x0][0x2c4] ;  /* 0x0000b100ff007624 */ /* 0x000fe200078e00ff */
[----:B------:R-:W-:Y:S01]  /*11880*/  ULDC UR4, c[0x0][0x324] ;  /* 0x0000c90000047ab9 */ /* 0x000fe20000000800 */
[----:B------:R-:W-:Y:S01]  /*11890*/  IMAD R92, R206, -0x50, RZ ;  /* 0xffffffb0ce5c7824 */ /* 0x000fe200078e02ff */
[----:B------:R-:W2:Y:S01]  /*118a0*/  LDL R2, [R1+0x3c] ;  /* 0x00003c0001027983 */ /* 0x000ea20000100800 */
[----:B------:R-:W-:Y:S01]  /*118b0*/  ULOP3.LUT UR4, URZ, UR4, URZ, 0x33, !UPT ;  /* 0x000000043f047292 */ /* 0x000fe2000f8e333f */
[----:B------:R-:W-:Y:S02]  /*118c0*/  ISETP.NE.AND P0, PT, R0, 0x1, PT ;  /* 0x000000010000780c */ /* 0x000fe40003f05270 */
[----:B------:R-:W-:Y:S01]  /*118d0*/  IADD3 R0, -R248, 0x1, R92 ;  /* 0x00000001f8007810 */ /* 0x000fe20007ffe15c */
[----:B------:R-:W0:Y:S03]  /*118e0*/  LDGDEPBAR ;  /* 0x00000000000079af */ /* 0x000e260000000000 */
[----:B------:R-:W-:Y:S04]  /*118f0*/  IADD3 R0, -R236, R0, R237 ;  /* 0x00000000ec007210 */ /* 0x000fe80007ffe1ed */
[C---:B------:R-:W-:Y:S02]  /*11900*/  IADD3 R159, R0.reuse, UR4, RZ ;  /* 0x00000004009f7c10 */ /* 0x040fe4000fffe0ff */
[----:B------:R-:W-:Y:S01]  /*11910*/  IADD3 R158, R0, c[0x0][0x328], RZ ;  /* 0x0000ca00009e7a10 */ /* 0x000fe20007ffe0ff */
[----:B--2---:R-:W-:Y:S04]  /*11920*/  IMAD.IADD R157, R2, 0x1, R3 ;  /* 0x00000001029d7824 */ /* 0x004fe800078e0203 */
[----:B------:R-:W-:Y:S05]  /*11930*/  @P0 IMAD.HI.U32 R2, R157, c[0x0][0x2c8], RZ ;  /* 0x0000b2009d020a27 */ /* 0x000fea00078e00ff */
[----:B------:R-:W-:Y:S01]  /*11940*/  @P0 SHF.R.U32.HI R157, RZ, c[0x0][0x2cc], R2 ;  /* 0x0000b300ff9d0a19 */ /* 0x000fe20000011602 */
[----:B------:R-:W-:-:S05]  /*11950*/  BRA.DIV ~URZ, `(.L_x_712) ;  /* 0x0000c1927f007947 */ /* 0x000fca000b800000 */
[----:B------:R1:W2:Y:S02]  /*11960*/  SHFL.IDX PT, R2, R157, RZ, 0x1c1f ;  /* 0x001c1fff9d027589 */ /* 0x0002a400000e0000 */
.L_x_848:
[----:B--2---:R-:W-:Y:S01]  /*11970*/  IADD3 R97, R158, R2, RZ ;  /* 0x000000029e617210 */ /* 0x004fe20007ffe0ff */
        /* <DEDUP_REMOVED lines=18> */
.L_x_715:
[----:B------:R-:W-:Y:S04]  /*11aa0*/  MOV R3, c[0x0][0x32c] ;  /* 0x0000cb0000037a02 */ /* 0x000fe80000000f00 */
[----:B------:R-:W-:Y:S11]  /*11ab0*/  ISETP.NE.AND P0, PT, R3, 0x1, PT ;  /* 0x000000010300780c */ /* 0x000ff60003f05270 */
[----:B------:R-:W-:Y:S02]  /*11ac0*/  @!UPT UIADD3 URZ, URZ, URZ, URZ ;  /* 0x0000003f3f3ff290 */ /* 0x000fe4000fffe03f */
[----:B------:R-:W-:Y:S05]  /*11ad0*/  @P0 IMAD.HI.U32 R3, R2, c[0x0][0x330], RZ ;  /* 0x0000cc0002030a27 */ /* 0x000fea00078e00ff */
[----:B------:R-:W-:Y:S02]  /*11ae0*/  @P0 SHF.R.U32.HI R2, RZ, c[0x0][0x334], R3 ;  /* 0x0000cd00ff020a19 */ /* 0x000fe40000011603 */
.L_x_716:
[----:B------:R-:W-:Y:S05]  /*11af0*/  BSYNC B0 ;  /* 0x0000000000007941 */ /* 0x000fea0003800000 */
.L_x_714:
[----:B------:R-:W-:Y:S04]  /*11b00*/  IMAD.IADD R3, R92, 0x1, -R248 ;  /* 0x000000015c037824 */ /* 0x000fe800078e0af8 */
[----:B------:R-:W-:Y:S05]  /*11b10*/  IMAD R2, R2, c[0x0][0x32c], R3 ;  /* 0x0000cb0002027a24 */ /* 0x000fea00078e0203 */
[----:B------:R-:W-:Y:S02]  /*11b20*/  IADD3 R3, R2, c[0x0][0x32c], RZ ;  /* 0x0000cb0002037a10 */ /* 0x000fe40007ffe0ff */
[----:B------:R-:W-:Y:S02]  /*11b30*/  IMNMX R0, R0, R2, !PT ;  /* 0x0000000200007217 */ /* 0x000fe40007800200 */
[----:B------:R-:W-:Y:S02]  /*11b40*/  IMNMX R97, R97, R3, PT ;  /* 0x0000000361617217 */ /* 0x000fe40003800200 */
.L_x_713:
[----:B------:R-:W-:-:S05]  /*11b50*/  BRA.DIV ~URZ, `(.L_x_717) ;  /* 0x0000c0027f007947 */ /* 0x000fca000b800000 */
[----:B------:R2:W3:Y:S02]  /*11b60*/  SHFL.IDX PT, R2, R157, 0x1, 0x1c1f ;  /* 0x003c1f009d027f89 */ /* 0x0004e400000e0000 */
.L_x_849:
        /* <DEDUP_REMOVED lines=19> */
.L_x_720:
[----:B------:R-:W-:Y:S04]  /*11ca0*/  MOV R3, c[0x0][0x32c] ;  /* 0x0000cb0000037a02 */ /* 0x000fe80000000f00 */
[----:B------:R-:W-:Y:S11]  /*11cb0*/  ISETP.NE.AND P0, PT, R3, 0x1, PT ;  /* 0x000000010300780c */ /* 0x000ff60003f05270 */
[----:B------:R-:W-:Y:S02]  /*11cc0*/  @!UPT UIADD3 URZ, URZ, URZ, URZ ;  /* 0x0000003f3f3ff290 */ /* 0x000fe4000fffe03f */
[----:B------:R-:W-:Y:S05]  /*11cd0*/  @P0 IMAD.HI.U32 R3, R2, c[0x0][0x330], RZ ;  /* 0x0000cc0002030a27 */ /* 0x000fea00078e00ff */
[----:B------:R-:W-:Y:S02]  /*11ce0*/  @P0 SHF.R.U32.HI R2, RZ, c[0x0][0x334], R3 ;  /* 0x0000cd00ff020a19 */ /* 0x000fe40000011603 */
.L_x_721:
[----:B------:R-:W-:Y:S05]  /*11cf0*/  BSYNC B0 ;  /* 0x0000000000007941 */ /* 0x000fea0003800000 */
.L_x_719:
[----:B------:R-:W-:Y:S04]  /*11d00*/  IMAD.IADD R3, R92, 0x1, -R248 ;  /* 0x000000015c037824 */ /* 0x000fe800078e0af8 */
[----:B------:R-:W-:Y:S05]  /*11d10*/  IMAD R2, R2, c[0x0][0x32c], R3 ;  /* 0x0000cb0002027a24 */ /* 0x000fea00078e0203 */
[----:B------:R-:W-:Y:S02]  /*11d20*/  IADD3 R3, R2, c[0x0][0x32c], RZ ;  /* 0x0000cb0002037a10 */ /* 0x000fe40007ffe0ff */
[----:B------:R-:W-:Y:S02]  /*11d30*/  IMNMX R95, R95, R2, !PT ;  /* 0x000000025f5f7217 */ /* 0x000fe40007800200 */
[----:B------:R-:W-:Y:S02]  /*11d40*/  IMNMX R96, R96, R3, PT ;  /* 0x0000000360607217 */ /* 0x000fe40003800200 */
.L_x_718:
[----:B------:R-:W-:-:S05]  /*11d50*/  BRA.DIV ~URZ, `(.L_x_722) ;  /* 0x0000be727f007947 */ /* 0x000fca000b800000 */
[----:B------:R3:W4:Y:S02]  /*11d60*/  SHFL.IDX PT, R156, R157, 0x2, 0x1c1f ;  /* 0x005c1f009d9c7f89 */ /* 0x00072400000e0000 */
.L_x_850:
        /* <DEDUP_REMOVED lines=19> */
.L_x_725:
[----:B------:R-:W-:Y:S04]  /*11ea0*/  MOV R160, c[0x0][0x32c] ;  /* 0x0000cb0000a07a02 */ /* 0x000fe80000000f00 */
[----:B------:R-:W-:Y:S11]  /*11eb0*/  ISETP.NE.AND P0, PT, R160, 0x1, PT ;  /* 0x00000001a000780c */ /* 0x000ff60003f05270 */
[----:B------:R-:W-:Y:S02]  /*11ec0*/  @!UPT UIADD3 URZ, URZ, URZ, URZ ;  /* 0x0000003f3f3ff290 */ /* 0x000fe4000fffe03f */
[----:B------:R-:W-:Y:S05]  /*11ed0*/  @P0 IMAD.HI.U32 R160, R156, c[0x0][0x330], RZ ;  /* 0x0000cc009ca00a27 */ /* 0x000fea00078e00ff */
[----:B------:R-:W-:Y:S02]  /*11ee0*/  @P0 SHF.R.U32.HI R156, RZ, c[0x0][0x334], R160 ;  /* 0x0000cd00ff9c0a19 */ /* 0x000fe400000116a0 */
.L_x_726:
[----:B------:R-:W-:Y:S05]  /*11ef0*/  BSYNC B0 ;  /* 0x0000000000007941 */ /* 0x000fea0003800000 */
.L_x_724:
[----:B------:R-:W-:Y:S04]  /*11f00*/  IMAD.IADD R160, R92, 0x1, -R248 ;  /* 0x000000015ca07824 */ /* 0x000fe800078e0af8 */
[----:B------:R-:W-:Y:S05]  /*11f10*/  IMAD R156, R156, c[0x0][0x32c], R160 ;  /* 0x0000cb009c9c7a24 */ /* 0x000fea00078e02a0 */
[----:B------:R-:W-:Y:S02]  /*11f20*/  IADD3 R160, R156, c[0x0][0x32c], RZ ;  /* 0x0000cb009ca07a10 */ /* 0x000fe40007ffe0ff */
[----:B------:R-:W-:Y:S02]  /*11f30*/  IMNMX R2, R2, R156, !PT ;  /* 0x0000009c02027217 */ /* 0x000fe40007800200 */
[----:B------:R-:W-:Y:S02]  /*11f40*/  IMNMX R3, R3, R160, PT ;  /* 0x000000a003037217 */ /* 0x000fe40003800200 */
.L_x_723:
        /* <DEDUP_REMOVED lines=246> */
.L_x_851:
        /* <DEDUP_REMOVED lines=19> */
.L_x_730:
[----:B------:R-:W-:Y:S04]  /*12fe0*/  MOV R4, c[0x0][0x32c] ;  /* 0x0000cb0000047a02 */ /* 0x000fe80000000f00 */
[----:B------:R-:W-:Y:S11]  /*12ff0*/  ISETP.NE.AND P0, PT, R4, 0x1, PT ;  /* 0x000000010400780c */ /* 0x000ff60003f05270 */
[----:B------:R-:W-:Y:S02]  /*13000*/  @!UPT UIADD3 URZ, URZ, URZ, URZ ;  /* 0x0000003f3f3ff290 */ /* 0x000fe4000fffe03f */
[----:B------:R-:W-:Y:S05]  /*13010*/  @P0 IMAD.HI.U32 R4, R3, c[0x0][0x330], RZ ;  /* 0x0000cc0003040a27 */ /* 0x000fea00078e00ff */
[----:B------:R-:W-:Y:S02]  /*13020*/  @P0 SHF.R.U32.HI R3, RZ, c[0x0][0x334], R4 ;  /* 0x0000cd00ff030a19 */ /* 0x000fe40000011604 */
.L_x_731:
[----:B------:R-:W-:Y:S05]  /*13030*/  BSYNC B0 ;  /* 0x0000000000007941 */ /* 0x000fea0003800000 */
.L_x_729:
[----:B------:R-:W-:Y:S04]  /*13040*/  IMAD.IADD R4, R92, 0x1, -R248 ;  /* 0x000000015c047824 */ /* 0x000fe800078e0af8 */
[----:B------:R-:W-:Y:S05]  /*13050*/  IMAD R3, R3, c[0x0][0x32c], R4 ;  /* 0x0000cb0003037a24 */ /* 0x000fea00078e0204 */
[----:B------:R-:W-:Y:S02]  /*13060*/  IADD3 R4, R3, c[0x0][0x32c], RZ ;  /* 0x0000cb0003047a10 */ /* 0x000fe40007ffe0ff */
[----:B------:R-:W-:Y:S02]  /*13070*/  IMNMX R0, R0, R3, !PT ;  /* 0x0000000300007217 */ /* 0x000fe40007800200 */
[----:B------:R-:W-:Y:S02]  /*13080*/  IMNMX R2, R2, R4, PT ;  /* 0x0000000402027217 */ /* 0x000fe40003800200 */
.L_x_728:
        /* <DEDUP_REMOVED lines=98> */
[----:B------:R-:W-:Y:S04]  /*136b0*/  ISETP.LT.OR P0, PT, R2, 0x41, P0 ;  /* 0x000000410200780c */ /* 0x000fe80000701670 */
        /* <DEDUP_REMOVED lines=57> */
.L_x_852:
        /* <DEDUP_REMOVED lines=15> */
.L_x_853:
[C---:B------:R-:W-:Y:S01]  /*13b40*/  FMUL.FTZ R0, R97.reuse, c[0x0][0x2d0] ;  /* 0x0000b40061007a20 */ /* 0x040fe20000410000 */
[----:B------:R-:W-:Y:S01]  /*13b50*/  FSETP.NEU.FTZ.AND P0, PT, R97, -INF , PT ;  /* 0xff8000006100780b */ /* 0x000fe20003f1d000 */
[----:B------:R-:W-:Y:S01]  /*13b60*/  WARPSYNC 0xffffffff ;  /* 0xffffffff00007948 */ /* 0x000fe20003800000 */
[----:B------:R-:W-:Y:S01]  /*13b70*/  FSETP.NEU.FTZ.AND P1, PT, R96, -INF , PT ;  /* 0xff8000006000780b */ /* 0x000fe20003f3d000 */
[----:B------:R-:W-:Y:S01]  /*13b80*/  LDSM.16.MT88.4 R28, [R193] ;  /* 0x00000000c11c783b */ /* 0x000fe20000004200 */
[----:B------:R-:W-:Y:S02]  /*13b90*/  FSEL R32, R0, RZ, P0 ;  /* 0x000000ff00207208 */ /* 0x000fe40000000000 */
[----:B----4-:R-:W-:Y:S03]  /*13ba0*/  FMNMX.FTZ R61, R3, R92, !PT ;  /* 0x0000005c033d7209 */ /* 0x010fe60007810000 */
[--C-:B------:R-:W-:Y:S02]  /*13bb0*/  FFMA.FTZ R0, R17, c[0x0][0x2d0], -R32.reuse ;  /* 0x0000b40011007a23 */ /* 0x100fe40000010820 */
[----:B------:R-:W-:Y:S01]  /*13bc0*/  LDSM.16.MT88.4 R44, [R190] ;  /* 0x00000000be2c783b */ /* 0x000fe20000004200 */
[--C-:B------:R-:W-:Y:S01]  /*13bd0*/  FFMA.FTZ R2, R21, c[0x0][0x2d0], -R32.reuse ;  /* 0x0000b40015027a23 */ /* 0x100fe20000010820 */
[----:B------:R1:W-:Y:S01]  /*13be0*/  MUFU.EX2 R225, R0 ;  /* 0x0000000000e17308 */ /* 0x0003e20000000800 */
[--C-:B------:R-:W-:Y:S02]  /*13bf0*/  FFMA.FTZ R81, R165, c[0x0][0x2d0], -R32.reuse ;  /* 0x0000b400a5517a23 */ /* 0x100fe40000010820 */
[--C-:B------:R-:W-:Y:S02]  /*13c00*/  FFMA.FTZ R82, R164, c[0x0][0x2d0], -R32.reuse ;  /* 0x0000b400a4527a23 */ /* 0x100fe40000010820 */
[--C-:B------:R-:W-:Y:S02]  /*13c10*/  FFMA.FTZ R40, R168, c[0x0][0x2d0], -R32.reuse ;  /* 0x0000b400a8287a23 */ /* 0x100fe40000010820 */
[----:B------:R-:W-:Y:S03]  /*13c20*/  FFMA.FTZ R50, R167, c[0x0][0x2d0], -R32 ;  /* 0x0000b400a7327a23 */ /* 0x000fe60000010820 */
[----:B------:R2:W3:Y:S01]  /*13c30*/  MUFU.EX2 R229, R2 ;  /* 0x0000000200e57308 */ /* 0x0004e20000000800 */
[----:B-1----:R-:W-:Y:S05]  /*13c40*/  FMUL.FTZ R0, R96, c[0x0][0x2d0] ;  /* 0x0000b40060007a20 */ /* 0x002fea0000410000 */
[----:B------:R-:W-:Y:S05]  /*13c50*/  FSEL R48, R0, RZ, P1 ;  /* 0x000000ff00307208 */ /* 0x000fea0000800000 */
[--C-:B------:R-:W-:Y:S02]  /*13c60*/  FFMA.FTZ R0, R18, c[0x0][0x2d0], -R48.reuse ;  /* 0x0000b40012007a23 */ /* 0x100fe40000010830 */
[----:B------:R-:W-:Y:S02]  /*13c70*/  FFMA.FTZ R80, R216, c[0x0][0x2d0], -R48 ;  /* 0x0000b400d8507a23 */ /* 0x000fe40000010830 */
[----:B------:R1:W-:Y:S01]  /*13c80*/  MUFU.EX2 R223, R0 ;  /* 0x0000000000df7308 */ /* 0x0003e20000000800 */
[----:B--2---:R-:W-:Y:S02]  /*13c90*/  FFMA.FTZ R2, R161, c[0x0][0x2d0], -R32 ;  /* 0x0000b400a1027a23 */ /* 0x004fe40000010820 */
[--C-:B------:R-:W-:Y:S02]  /*13ca0*/  FFMA.FTZ R24, R169, c[0x0][0x2d0], -R48.reuse ;  /* 0x0000b400a9187a23 */ /* 0x100fe40000010830 */
[--C-:B------:R-:W-:Y:S02]  /*13cb0*/  FFMA.FTZ R62, R217, c[0x0][0x2d0], -R48.reuse ;  /* 0x0000b400d93e7a23 */ /* 0x100fe40000010830 */
[--C-:B------:R-:W-:Y:S03]  /*13cc0*/  FFMA.FTZ R4, R162, c[0x0][0x2d0], -R48.reuse ;  /* 0x0000b400a2047a23 */ /* 0x100fe60000010830 */
[----:B------:R2:W-:Y:S10]  /*13cd0*/  MUFU.EX2 R232, R2 ;  /* 0x0000000200e87308 */ /* 0x0005f40000000800 */
[----:B------:R4:W-:Y:S01]  /*13ce0*/  MUFU.EX2 R247, R4 ;  /* 0x0000000400f77308 */ /* 0x0009e20000000800 */
[----:B-1----:R-:W-:Y:S09]  /*13cf0*/  FFMA.FTZ R0, R22, c[0x0][0x2d0], -R48 ;  /* 0x0000b40016007a23 */ /* 0x002ff20000010830 */
[----:B------:R1:W5:Y:S01]  /*13d00*/  MUFU.EX2 R228, R0 ;  /* 0x0000000000e47308 */ /* 0x0003620000000800 */
[----:B--2---:R-:W-:Y:S09]  /*13d10*/  FMUL.FTZ R2, R95, c[0x0][0x2d0] ;  /* 0x0000b4005f027a20 */ /* 0x004ff20000410000 */
[----:B------:R-:W-:Y:S01]  /*13d20*/  MUFU.EX2 R246, R24 ;  /* 0x0000001800f67308 */ /* 0x000fe20000000800 */
[----:B----4-:R-:W-:Y:S09]  /*13d30*/  FMUL.FTZ R4, R61, c[0x0][0x2d0] ;  /* 0x0000b4003d047a20 */ /* 0x010ff20000410000 */
[----:B------:R-:W-:Y:S01]  /*13d40*/  MUFU.EX2 R216, R40 ;  /* 0x0000002800d87308 */ /* 0x000fe20000000800 */
[--C-:B-1----:R-:W-:Y:S02]  /*13d50*/  FFMA.FTZ R0, R160, c[0x0][0x2d0], -R32.reuse ;  /* 0x0000b400a0007a23 */ /* 0x102fe40000010820 */
[----:B------:R-:W-:Y:S07]  /*13d60*/  FFMA.FTZ R160, R33, c[0x0][0x2d0], -R32 ;  /* 0x0000b40021a07a23 */ /* 0x000fee0000010820 */
[----:B------:R1:W2:Y:S02]  /*13d70*/  MUFU.EX2 R249, R0 ;  /* 0x0000000000f97308 */ /* 0x0002a40000000800 */
[----:B-1----:R-:W-:Y:S01]  /*13d80*/  FFMA.FTZ R0, R156, c[0x0][0x2d0], -R48 ;  /* 0x0000b4009c007a23 */ /* 0x002fe20000010830 */
[----:B---3--:R-:W-:Y:S01]  /*13d90*/  F2FP.PACK_AB R64, R229, R225 ;  /* 0x000000e1e540723e */ /* 0x008fe200000000ff */
[----:B------:R-:W-:Y:S01]  /*13da0*/  FFMA.FTZ R156, R39, c[0x0][0x2d0], -R32 ;  /* 0x0000b400279c7a23 */ /* 0x000fe20000010820 */
[----:B-----5:R-:W-:Y:S05]  /*13db0*/  F2FP.PACK_AB R65, R228, R223 ;  /* 0x000000dfe441723e */ /* 0x020fea00000000ff */
[----:B------:R1:W3:Y:S01]  /*13dc0*/  MUFU.EX2 R230, R0 ;  /* 0x0000000000e67308 */ /* 0x0002e20000000800 */
[----:B--2---:R-:W-:Y:S02]  /*13dd0*/  F2FP.PACK_AB R66, R249, R232 ;  /* 0x000000e8f942723e */ /* 0x004fe400000000ff */
[----:B-1----:R-:W-:Y:S02]  /*13de0*/  FSEL R0, R97, RZ, P0 ;  /* 0x000000ff61007208 */ /* 0x002fe40000000000 */
[----:B------:R-:W-:Y:S02]  /*13df0*/  FSETP.NEU.FTZ.AND P0, PT, R95, -INF , PT ;  /* 0xff8000005f00780b */ /* 0x000fe40003f1d000 */
[----:B---3--:R-:W-:Y:S01]  /*13e00*/  F2FP.PACK_AB R67, R247, R230 ;  /* 0x000000e6f743723e */ /* 0x008fe200000000ff */
[----:B------:R-:W-:Y:S01]  /*13e10*/  FADD.FTZ R0, -R0, R93 ;  /* 0x0000005d00007221 */ /* 0x000fe20000010100 */
[----:B------:R-:W-:Y:S03]  /*13e20*/  FSEL R49, R2, RZ, P0 ;  /* 0x000000ff02317208 */ /* 0x000fe60000000000 */
[----:B------:R-:W-:Y:S02]  /*13e30*/  FMUL.FTZ R0, R0, c[0x0][0x2d0] ;  /* 0x0000b40000007a20 */ /* 0x000fe40000410000 */
[--C-:B------:R-:W-:Y:S02]  /*13e40*/  FFMA.FTZ R2, R12, c[0x0][0x2d0], -R49.reuse ;  /* 0x0000b4000c027a23 */ /* 0x100fe40000010831 */
[----:B------:R-:W1:Y:S01]  /*13e50*/  MUFU.EX2 R60, R0 ;  /* 0x00000000003c7308 */ /* 0x000e620000000800 */
[--C-:B------:R-:W-:Y:S02]  /*13e60*/  FFMA.FTZ R63, R213, c[0x0][0x2d0], -R49.reuse ;  /* 0x0000b400d53f7a23 */ /* 0x100fe40000010831 */
[--C-:B------:R-:W-:Y:S02]  /*13e70*/  FFMA.FTZ R92, R212, c[0x0][0x2d0], -R49.reuse ;  /* 0x0000b400d45c7a23 */ /* 0x100fe40000010831 */
[--C-:B------:R-:W-:Y:S05]  /*13e80*/  FFMA.FTZ R93, R185, c[0x0][0x2d0], -R49.reuse ;  /* 0x0000b400b95d7a23 */ /* 0x100fea0000010831 */
[----:B------:R2:W-:Y:S01]  /*13e90*/  MUFU.EX2 R226, R2 ;  /* 0x0000000200e27308 */ /* 0x0005e20000000800 */
[C---:B-1----:R-:W-:Y:S02]  /*13ea0*/  FMUL.FTZ R5, R60.reuse, R101 ;  /* 0x000000653c057220 */ /* 0x042fe40000410000 */
[C---:B------:R-:W-:Y:S02]  /*13eb0*/  FMUL.FTZ R17, R60.reuse, R113 ;  /* 0x000000713c117220 */ /* 0x040fe40000410000 */
[C---:B------:R-:W-:Y:S02]  /*13ec0*/  FMUL.FTZ R84, R60.reuse, R84 ;  /* 0x000000543c547220 */ /* 0x040fe40000410000 */
[C---:B------:R-:W-:Y:S02]  /*13ed0*/  FMUL.FTZ R85, R60.reuse, R85 ;  /* 0x000000553c557220 */ /* 0x040fe40000410000 */
[----:B------:R-:W-:Y:S02]  /*13ee0*/  FMUL.FTZ R24, R60, R120 ;  /* 0x000000783c187220 */ /* 0x000fe40000410000 */
[--C-:B--2---:R-:W-:Y:S02]  /*13ef0*/  FFMA.FTZ R2, R20, c[0x0][0x2d0], -R49.reuse ;  /* 0x0000b40014027a23 */ /* 0x104fe40000010831 */
[----:B------:R-:W1:Y:S01]  /*13f00*/  LDSM.16.MT88.4 R20, [R189] ;  /* 0x00000000bd14783b */ /* 0x000e620000004200 */
[--C-:B------:R-:W-:Y:S01]  /*13f10*/  FFMA.FTZ R113, R221, c[0x0][0x2d0], -R48.reuse ;  /* 0x0000b400dd717a23 */ /* 0x100fe20000010830 */
[----:B------:R2:W3:Y:S01]  /*13f20*/  MUFU.EX2 R227, R2 ;  /* 0x0000000200e37308 */ /* 0x0004e20000000800 */
[----:B------:R-:W-:Y:S02]  /*13f30*/  FMUL.FTZ R25, R60, R121 ;  /* 0x000000793c197220 */ /* 0x000fe40000410000 */
[----:B------:R-:W-:Y:S02]  /*13f40*/  FFMA.FTZ R121, R70, c[0x0][0x2d0], -R48 ;  /* 0x0000b40046797a23 */ /* 0x000fe40000010830 */
[----:B------:R-:W-:Y:S02]  /*13f50*/  FMUL.FTZ R40, R60, R136 ;  /* 0x000000883c287220 */ /* 0x000fe40000410000 */
[--C-:B------:R-:W-:Y:S02]  /*13f60*/  FFMA.FTZ R101, R210, c[0x0][0x2d0], -R49.reuse ;  /* 0x0000b400d2657a23 */ /* 0x100fe40000010831 */
[--C-:B--2---:R-:W-:Y:S01]  /*13f70*/  FFMA.FTZ R2, R19, c[0x0][0x2d0], -R49.reuse ;  /* 0x0000b40013027a23 */ /* 0x104fe20000010831 */
[----:B---3--:R-:W-:Y:S03]  /*13f80*/  F2FP.PACK_AB R56, R227, R226 ;  /* 0x000000e2e338723e */ /* 0x008fe600000000ff */
[----:B------:R2:W-:Y:S02]  /*13f90*/  MUFU.EX2 R242, R2 ;  /* 0x0000000200f27308 */ /* 0x0005e40000000800 */
[--C-:B--2---:R-:W-:Y:S02]  /*13fa0*/  FFMA.FTZ R2, R16, c[0x0][0x2d0], -R49.reuse ;  /* 0x0000b40010027a23 */ /* 0x104fe40000010831 */
[----:B------:R-:W-:Y:S06]  /*13fb0*/  FMUL.FTZ R16, R60, R112 ;  /* 0x000000703c107220 */ /* 0x000fec0000410000 */
[----:B------:R2:W3:Y:S01]  /*13fc0*/  MUFU.EX2 R244, R2 ;  /* 0x0000000200f47308 */ /* 0x0004e20000000800 */
[----:B------:R-:W-:Y:S01]  /*13fd0*/  FFMA.FTZ R112, R55, c[0x0][0x2d0], -R32 ;  /* 0x0000b40037707a23 */ /* 0x000fe20000010820 */
[----:B--2---:R-:W-:Y:S02]  /*13fe0*/  FSEL R2, R96, RZ, P1 ;  /* 0x000000ff60027208 */ /* 0x004fe40000800000 */
[----:B---3--:R-:W-:Y:S03]  /*13ff0*/  F2FP.PACK_AB R58, R244, R242 ;  /* 0x000000f2f43a723e */ /* 0x008fe600000000ff */
[----:B------:R-:W-:Y:S01]  /*14000*/  FADD.FTZ R0, -R2, R94 ;  /* 0x0000005e02007221 */ /* 0x000fe20000010100 */
[----:B------:R-:W-:Y:S01]  /*14010*/  FSEL R2, R95, RZ, P0 ;  /* 0x000000ff5f027208 */ /* 0x000fe20000000000 */
[--C-:B------:R-:W-:Y:S01]  /*14020*/  FFMA.FTZ R94, R186, c[0x0][0x2d0], -R49.reuse ;  /* 0x0000b400ba5e7a23 */ /* 0x100fe20000010831 */
[----:B------:R-:W-:Y:S01]  /*14030*/  FSETP.NEU.FTZ.AND P0, PT, R61, -INF , PT ;  /* 0xff8000003d00780b */ /* 0x000fe20003f1d000 */
[----:B------:R-:W-:Y:S03]  /*14040*/  FMUL.FTZ R0, R0, c[0x0][0x2d0] ;  /* 0x0000b40000007a20 */ /* 0x000fe60000410000 */
[----:B------:R-:W-:Y:S01]  /*14050*/  FSEL R52, R4, RZ, P0 ;  /* 0x000000ff04347208 */ /* 0x000fe20000000000 */
[----:B------:R2:W3:Y:S04]  /*14060*/  MUFU.EX2 R3, R0 ;  /* 0x0000000000037308 */ /* 0x0004e80000000800 */
[--C-:B------:R-:W-:Y:S02]  /*14070*/  FFMA.FTZ R4, R13, c[0x0][0x2d0], -R52.reuse ;  /* 0x0000b4000d047a23 */ /* 0x100fe40000010834 */
[----:B------:R-:W-:Y:S04]  /*14080*/  FFMA.FTZ R120, R174, c[0x0][0x2d0], -R52 ;  /* 0x0000b400ae787a23 */ /* 0x000fe80000010834 */
[----:B------:R4:W-:Y:S01]  /*14090*/  MUFU.EX2 R162, R4 ;  /* 0x0000000400a27308 */ /* 0x0009e20000000800 */
[----:B--2---:R-:W-:Y:S02]  /*140a0*/  FADD.FTZ R0, -R2, R98 ;  /* 0x0000006202007221 */ /* 0x004fe40000010100 */
[C---:B---3--:R-:W-:Y:S02]  /*140b0*/  FMUL.FTZ R6, R3.reuse, R102 ;  /* 0x0000006603067220 */ /* 0x048fe40000410000 */
[----:B------:R-:W-:Y:S02]  /*140c0*/  FMUL.FTZ R0, R0, c[0x0][0x2d0] ;  /* 0x0000b40000007a20 */ /* 0x000fe40000410000 */
[C---:B------:R-:W-:Y:S03]  /*140d0*/  FMUL.FTZ R43, R3.reuse, R139 ;  /* 0x0000008b032b7220 */ /* 0x040fe60000410000 */
[----:B------:R2:W3:Y:S01]  /*140e0*/  MUFU.EX2 R2, R0 ;  /* 0x0000000000027308 */ /* 0x0004e20000000800 */
[----:B------:R-:W-:Y:S02]  /*140f0*/  FMUL.FTZ R7, R3, R103 ;  /* 0x0000006703077220 */ /* 0x000fe40000410000 */
[----:B----4-:R-:W-:Y:S02]  /*14100*/  FFMA.FTZ R4, R15, c[0x0][0x2d0], -R52 ;  /* 0x0000b4000f047a23 */ /* 0x010fe40000010834 */
[----:B------:R-:W-:Y:S02]  /*14110*/  FFMA.FTZ R103, R222, c[0x0][0x2d0], -R48 ;  /* 0x0000b400de677a23 */ /* 0x000fe40000010830 */
[----:B------:R-:W-:Y:S02]  /*14120*/  FFMA.FTZ R102, R83, c[0x0][0x2d0], -R52 ;  /* 0x0000b40053667a23 */ /* 0x000fe40000010834 */
[C---:B------:R-:W-:Y:S01]  /*14130*/  FMUL.FTZ R18, R3.reuse, R114 ;  /* 0x0000007203127220 */ /* 0x040fe20000410000 */
[----:B------:R4:W-:Y:S01]  /*14140*/  MUFU.EX2 R241, R4 ;  /* 0x0000000400f17308 */ /* 0x0009e20000000800 */
[C---:B------:R-:W-:Y:S02]  /*14150*/  FMUL.FTZ R19, R3.reuse, R115 ;  /* 0x0000007303137220 */ /* 0x040fe40000410000 */
[C---:B------:R-:W-:Y:S02]  /*14160*/  FMUL.FTZ R86, R3.reuse, R86 ;  /* 0x0000005603567220 */ /* 0x040fe40000410000 */
[----:B------:R-:W-:Y:S02]  /*14170*/  FMUL.FTZ R87, R3, R87 ;  /* 0x0000005703577220 */ /* 0x000fe40000410000 */
[--C-:B------:R-:W-:Y:S02]  /*14180*/  FFMA.FTZ R115, R51, c[0x0][0x2d0], -R32.reuse ;  /* 0x0000b40033737a23 */ /* 0x100fe40000010820 */
[--C-:B------:R-:W-:Y:S01]  /*14190*/  FFMA.FTZ R114, R38, c[0x0][0x2d0], -R32.reuse ;  /* 0x0000b40026727a23 */ /* 0x100fe20000010820 */
[----:B------:R-:W-:Y:S01]  /*141a0*/  MUFU.EX2 R174, R103 ;  /* 0x0000006700ae7308 */ /* 0x000fe20000000800 */
[----:B------:R-:W-:Y:S02]  /*141b0*/  FMUL.FTZ R27, R3, R123 ;  /* 0x0000007b031b7220 */ /* 0x000fe40000410000 */
[----:B------:R-:W-:Y:S02]  /*141c0*/  FFMA.FTZ R123, R37, c[0x0][0x2d0], -R32 ;  /* 0x0000b400257b7a23 */ /* 0x000fe40000010820 */
[--C-:B--2---:R-:W-:Y:S02]  /*141d0*/  FFMA.FTZ R0, R10, c[0x0][0x2d0], -R52.reuse ;  /* 0x0000b4000a007a23 */ /* 0x104fe40000010834 */
[C---:B---3--:R-:W-:Y:S02]  /*141e0*/  FMUL.FTZ R8, R2.reuse, R104 ;  /* 0x0000006802087220 */ /* 0x048fe40000410000 */
[--C-:B------:R-:W-:Y:S01]  /*141f0*/  FFMA.FTZ R104, R77, c[0x0][0x2d0], -R52.reuse ;  /* 0x0000b4004d687a23 */ /* 0x100fe20000010834 */
[----:B------:R2:W3:Y:S01]  /*14200*/  MUFU.EX2 R161, R0 ;  /* 0x0000000000a17308 */ /* 0x0004e20000000800 */
[C---:B------:R-:W-:Y:S02]  /*14210*/  FMUL.FTZ R9, R2.reuse, R105 ;  /* 0x0000006902097220 */ /* 0x040fe40000410000 */
[----:B------:R-:W-:Y:S02]  /*14220*/  FMUL.FTZ R12, R2, R108 ;  /* 0x0000006c020c7220 */ /* 0x000fe40000410000 */
[----:B----4-:R-:W-:Y:S02]  /*14230*/  FMUL.FTZ R4, R60, R100 ;  /* 0x000000643c047220 */ /* 0x010fe40000410000 */
[--C-:B------:R-:W-:Y:S02]  /*14240*/  FFMA.FTZ R100, R209, c[0x0][0x2d0], -R49.reuse ;  /* 0x0000b400d1647a23 */ /* 0x100fe40000010831 */
[--C-:B------:R-:W-:Y:S01]  /*14250*/  FFMA.FTZ R108, R76, c[0x0][0x2d0], -R52.reuse ;  /* 0x0000b4004c6c7a23 */ /* 0x100fe20000010834 */
[----:B------:R-:W-:Y:S01]  /*14260*/  MUFU.EX2 R169, R115 ;  /* 0x0000007300a97308 */ /* 0x000fe20000000800 */
[----:B------:R-:W-:Y:S01]  /*14270*/  LDSM.16.MT88.4 R76, [R193+0x800] ;  /* 0x00080000c14c783b */ /* 0x000fe20000004200 */
[-C--:B-1----:R-:W-:Y:S05]  /*14280*/  HMMA.16816.F32 R4, R64, R20.reuse, R4 ;  /* 0x000000144004723c */ /* 0x082fea0000001804 */
[C---:B------:R-:W-:Y:S02]  /*14290*/  FMUL.FTZ R13, R2.reuse, R109 ;  /* 0x0000006d020d7220 */ /* 0x040fe40000410000 */
[C---:B------:R-:W-:Y:S01]  /*142a0*/  FMUL.FTZ R88, R2.reuse, R88 ;  /* 0x0000005802587220 */ /* 0x040fe20000410000 */
[----:B------:R-:W-:Y:S01]  /*142b0*/  MUFU.EX2 R164, R100 ;  /* 0x0000006400a47308 */ /* 0x000fe20000000800 */
[----:B------:R-:W-:Y:S03]  /*142c0*/  FMUL.FTZ R89, R2, R89 ;  /* 0x0000005902597220 */ /* 0x000fe60000410000 */
[----:B--2---:R-:W-:Y:S01]  /*142d0*/  FFMA.FTZ R0, R11, c[0x0][0x2d0], -R52 ;  /* 0x0000b4000b007a23 */ /* 0x004fe20000010834 */
[----:B---3--:R-:W-:Y:S01]  /*142e0*/  F2FP.PACK_AB R57, R162, R161 ;  /* 0x000000a1a239723e */ /* 0x008fe200000000ff */
[----:B------:R-:W-:Y:S02]  /*142f0*/  FMUL.FTZ R26, R3, R122 ;  /* 0x0000007a031a7220 */ /* 0x000fe40000410000 */
[C---:B------:R-:W-:Y:S02]  /*14300*/  FMUL.FTZ R33, R2.reuse, R129 ;  /* 0x0000008102217220 */ /* 0x040fe40000410000 */
[----:B------:R1:W2:Y:S01]  /*14310*/  MUFU.EX2 R235, R0 ;  /* 0x0000000000eb7308 */ /* 0x0002a20000000800 */
[----:B------:R-:W-:Y:S02]  /*14320*/  FMUL.FTZ R37, R2, R133 ;  /* 0x0000008502257220 */ /* 0x000fe40000410000 */
[----:B------:R-:W-:Y:S02]  /*14330*/  FFMA.FTZ R105, R215, c[0x0][0x2d0], -R48 ;  /* 0x0000b400d7697a23 */ /* 0x000fe40000010830 */
[--C-:B------:R-:W-:Y:S02]  /*14340*/  FFMA.FTZ R122, R184, c[0x0][0x2d0], -R49.reuse ;  /* 0x0000b400b87a7a23 */ /* 0x100fe40000010831 */
[----:B------:R-:W-:Y:S02]  /*14350*/  FFMA.FTZ R98, R187, c[0x0][0x2d0], -R49 ;  /* 0x0000b400bb627a23 */ /* 0x000fe40000010831 */
[--C-:B------:R-:W-:Y:S01]  /*14360*/  FFMA.FTZ R109, R73, c[0x0][0x2d0], -R52.reuse ;  /* 0x0000b400496d7a23 */ /* 0x100fe20000010834 */
[----:B------:R-:W-:Y:S01]  /*14370*/  MUFU.EX2 R215, R50 ;  /* 0x0000003200d77308 */ /* 0x000fe20000000800 */
[----:B------:R-:W-:Y:S09]  /*14380*/  FFMA.FTZ R129, R75, c[0x0][0x2d0], -R52 ;  /* 0x0000b4004b817a23 */ /* 0x000ff20000010834 */
[----:B------:R-:W-:Y:S01]  /*14390*/  MUFU.EX2 R167, R98 ;  /* 0x0000006200a77308 */ /* 0x000fe20000000800 */
[----:B-1----:R-:W-:Y:S02]  /*143a0*/  FSEL R0, R61, RZ, P0 ;  /* 0x000000ff3d007208 */ /* 0x002fe40000000000 */
[----:B--2---:R-:W-:Y:S03]  /*143b0*/  F2FP.PACK_AB R59, R241, R235 ;  /* 0x000000ebf13b723e */ /* 0x004fe600000000ff */
[----:B------:R-:W-:Y:S04]  /*143c0*/  FADD.FTZ R0, -R0, R99 ;  /* 0x0000006300007221 */ /* 0x000fe80000010100 */
[----:B------:R-:W-:Y:S01]  /*143d0*/  MUFU.EX2 R98, R122 ;  /* 0x0000007a00627308 */ /* 0x000fe20000000800 */
[--C-:B------:R-:W-:Y:S02]  /*143e0*/  FFMA.FTZ R99, R208, c[0x0][0x2d0], -R49.reuse ;  /* 0x0000b400d0637a23 */ /* 0x100fe40000010831 */
[----:B------:R-:W-:Y:S07]  /*143f0*/  FMUL.FTZ R0, R0, c[0x0][0x2d0] ;  /* 0x0000b40000007a20 */ /* 0x000fee0000410000 */
[----:B------:R-:W1:Y:S10]  /*14400*/  MUFU.EX2 R0, R0 ;  /* 0x0000000000007308 */ /* 0x000e740000000800 */
[----:B------:R-:W-:Y:S01]  /*14410*/  MUFU.EX2 R133, R63 ;  /* 0x0000003f00857308 */ /* 0x000fe20000000800 */
[C---:B-1----:R-:W-:Y:S02]  /*14420*/  FMUL.FTZ R10, R0.reuse, R106 ;  /* 0x0000006a000a7220 */ /* 0x042fe40000410000 */
[C---:B------:R-:W-:Y:S02]  /*14430*/  FMUL.FTZ R11, R0.reuse, R107 ;  /* 0x0000006b000b7220 */ /* 0x040fe40000410000 */
[C---:B------:R-:W-:Y:S05]  /*14440*/  FMUL.FTZ R50, R0.reuse, R146 ;  /* 0x0000009200327220 */ /* 0x040fea0000410000 */
[----:B------:R-:W-:Y:S01]  /*14450*/  MUFU.EX2 R146, R101 ;  /* 0x0000006500927308 */ /* 0x000fe20000000800 */
[C---:B------:R-:W-:Y:S01]  /*14460*/  FMUL.FTZ R14, R0.reuse, R110 ;  /* 0x0000006e000e7220 */ /* 0x040fe20000410000 */
[C---:B------:R-:W-:Y:S04]  /*14470*/  HMMA.16816.F32 R8, R56.reuse, R20, R8 ;  /* 0x000000143808723c */ /* 0x040fe80000001808 */
[----:B------:R-:W-:Y:S02]  /*14480*/  FMUL.FTZ R15, R0, R111 ;  /* 0x0000006f000f7220 */ /* 0x000fe40000410000 */
[--C-:B------:R-:W-:Y:S02]  /*14490*/  FFMA.FTZ R111, R54, c[0x0][0x2d0], -R32.reuse ;  /* 0x0000b400366f7a23 */ /* 0x100fe40000010820 */
[----:B------:R-:W-:Y:S02]  /*144a0*/  FFMA.FTZ R20, R163, c[0x0][0x2d0], -R32 ;  /* 0x0000b400a3147a23 */ /* 0x000fe40000010820 */
[----:B------:R-:W2:Y:S01]  /*144b0*/  LDL.LU R163, [R1] ;  /* 0x0000000001a37983 */ /* 0x000ea20000300800 */
[-C--:B------:R-:W-:Y:S01]  /*144c0*/  HMMA.16816.F32 R12, R56, R22.reuse, R12 ;  /* 0x00000016380c723c */ /* 0x080fe2000000180c */
[----:B------:R1:W-:Y:S02]  /*144d0*/  MUFU.EX2 R233, R20 ;  /* 0x0000001400e97308 */ /* 0x0003e40000000800 */
[----:B------:R-:W-:Y:S02]  /*144e0*/  FMUL.FTZ R21, R2, R117 ;  /* 0x0000007502157220 */ /* 0x000fe40000410000 */
[----:B------:R-:W-:Y:S02]  /*144f0*/  FFMA.FTZ R117, R72, c[0x0][0x2d0], -R52 ;  /* 0x0000b40048757a23 */ /* 0x000fe40000010834 */
[----:B------:R-:W-:Y:S01]  /*14500*/  FFMA.FTZ R110, R53, c[0x0][0x2d0], -R32 ;  /* 0x0000b400356e7a23 */ /* 0x000fe20000010820 */
[C---:B------:R-:W-:Y:S04]  /*14510*/  HMMA.16816.F32 R16, R64.reuse, R22, R16 ;  /* 0x000000164010723c */ /* 0x040fe80000001810 */
[--C-:B------:R-:W-:Y:S02]  /*14520*/  FFMA.FTZ R53, R158, c[0x0][0x2d0], -R52.reuse ;  /* 0x0000b4009e357a23 */ /* 0x100fe40000010834 */
[----:B------:R-:W-:Y:S01]  /*14530*/  MUFU.EX2 R158, R121 ;  /* 0x00000079009e7308 */ /* 0x000fe20000000800 */
[C---:B------:R-:W-:Y:S01]  /*14540*/  FMUL.FTZ R90, R0.reuse, R90 ;  /* 0x0000005a005a7220 */ /* 0x040fe20000410000 */
[-C--:B------:R-:W-:Y:S04]  /*14550*/  HMMA.16816.F32 R84, R64, R28.reuse, R84 ;  /* 0x0000001c4054723c */ /* 0x080fe80000001854 */
[C---:B------:R-:W-:Y:S02]  /*14560*/  FMUL.FTZ R91, R0.reuse, R91 ;  /* 0x0000005b005b7220 */ /* 0x040fe40000410000 */
[----:B------:R-:W-:Y:S02]  /*14570*/  FMUL.FTZ R22, R0, R118 ;  /* 0x0000007600167220 */ /* 0x000fe40000410000 */
[----:B------:R-:W-:Y:S02]  /*14580*/  FFMA.FTZ R118, R175, c[0x0][0x2d0], -R52 ;  /* 0x0000b400af767a23 */ /* 0x000fe40000010834 */
[----:B------:R-:W-:Y:S01]  /*14590*/  MUFU.EX2 R175, R112 ;  /* 0x0000007000af7308 */ /* 0x000fe20000000800 */
[C---:B------:R-:W-:Y:S04]  /*145a0*/  HMMA.16816.F32 R88, R56.reuse, R28, R88 ;  /* 0x0000001c3858723c */ /* 0x040fe80000001858 */
[--C-:B-1----:R-:W-:Y:S02]  /*145b0*/  FFMA.FTZ R20, R166, c[0x0][0x2d0], -R32.reuse ;  /* 0x0000b400a6147a23 */ /* 0x102fe40000010820 */
[----:B------:R-:W-:Y:S02]  /*145c0*/  FMUL.FTZ R23, R0, R119 ;  /* 0x0000007700177220 */ /* 0x000fe40000410000 */
[--C-:B------:R-:W-:Y:S01]  /*145d0*/  FFMA.FTZ R28, R172, c[0x0][0x2d0], -R32.reuse ;  /* 0x0000b400ac1c7a23 */ /* 0x100fe20000010820 */
[----:B------:R1:W-:Y:S03]  /*145e0*/  MUFU.EX2 R252, R20 ;  /* 0x0000001400fc7308 */ /* 0x0003e60000000800 */
[----:B------:R-:W-:Y:S02]  /*145f0*/  FFMA.FTZ R29, R171, c[0x0][0x2d0], -R32 ;  /* 0x0000b400ab1d7a23 */ /* 0x000fe40000010820 */
[--C-:B------:R-:W-:Y:S02]  /*14600*/  FFMA.FTZ R32, R34, c[0x0][0x2d0], -R49.reuse ;  /* 0x0000b40022207a23 */ /* 0x100fe40000010831 */
[----:B------:R-:W-:Y:S02]  /*14610*/  FMUL.FTZ R34, R0, R130 ;  /* 0x0000008200227220 */ /* 0x000fe40000410000 */
[--C-:B------:R-:W-:Y:S01]  /*14620*/  FFMA.FTZ R107, R214, c[0x0][0x2d0], -R48.reuse ;  /* 0x0000b400d66b7a23 */ /* 0x100fe20000010830 */
[----:B------:R3:W-:Y:S01]  /*14630*/  MUFU.EX2 R245, R28 ;  /* 0x0000001c00f57308 */ /* 0x0007e20000000800 */
[C---:B------:R-:W-:Y:S02]  /*14640*/  FMUL.FTZ R38, R0.reuse, R134 ;  /* 0x0000008600267220 */ /* 0x040fe40000410000 */
[----:B------:R-:W-:Y:S02]  /*14650*/  FMUL.FTZ R39, R0, R135 ;  /* 0x0000008700277220 */ /* 0x000fe40000410000 */
[----:B------:R-:W-:Y:S02]  /*14660*/  FFMA.FTZ R106, R218, c[0x0][0x2d0], -R48 ;  /* 0x0000b400da6a7a23 */ /* 0x000fe40000010830 */
[--C-:B------:R-:W-:Y:S02]  /*14670*/  FFMA.FTZ R54, R157, c[0x0][0x2d0], -R52.reuse ;  /* 0x0000b4009d367a23 */ /* 0x100fe40000010834 */
[--C-:B------:R-:W-:Y:S01]  /*14680*/  FFMA.FTZ R130, R181, c[0x0][0x2d0], -R49.reuse ;  /* 0x0000b400b5827a23 */ /* 0x100fe20000010831 */
[----:B------:R4:W5:Y:S01]  /*14690*/  MUFU.EX2 R41, R29 ;  /* 0x0000001d00297308 */ /* 0x0009620000000800 */
[----:B------:R-:W-:Y:S02]  /*146a0*/  FMUL.FTZ R51, R0, R147 ;  /* 0x0000009300337220 */ /* 0x000fe40000410000 */
[----:B------:R-:W-:Y:S02]  /*146b0*/  FFMA.FTZ R119, R178, c[0x0][0x2d0], -R52 ;  /* 0x0000b400b2777a23 */ /* 0x000fe40000010834 */
[--C-:B-1----:R-:W-:Y:S02]  /*146c0*/  FFMA.FTZ R20, R170, c[0x0][0x2d0], -R48.reuse ;  /* 0x0000b400aa147a23 */ /* 0x102fe40000010830 */
[----:B------:R-:W-:Y:S03]  /*146d0*/  FMUL.FTZ R55, R0, R155 ;  /* 0x0000009b00377220 */ /* 0x000fe60000410000 */
[----:B------:R1:W-:Y:S01]  /*146e0*/  MUFU.EX2 R231, R20 ;  /* 0x0000001400e77308 */ /* 0x0003e20000000800 */
[----:B---3--:R-:W-:Y:S09]  /*146f0*/  FFMA.FTZ R28, R180, c[0x0][0x2d0], -R48 ;  /* 0x0000b400b41c7a23 */ /* 0x008ff20000010830 */
[----:B------:R3:W-:Y:S01]  /*14700*/  MUFU.EX2 R243, R28 ;  /* 0x0000001c00f37308 */ /* 0x0007e20000000800 */
[C---:B----4-:R-:W-:Y:S01]  /*14710*/  FMUL.FTZ R29, R60.reuse, R125 ;  /* 0x0000007d3c1d7220 */ /* 0x050fe20000410000 */
[----:B-----5:R-:W-:Y:S01]  /*14720*/  MOV R217, R41 ;  /* 0x0000002900d97202 */ /* 0x020fe20000000f00 */
[----:B------:R-:W-:Y:S02]  /*14730*/  FMUL.FTZ R41, R60, R137 ;  /* 0x000000893c297220 */ /* 0x000fe40000410000 */
[----:B------:R-:W-:Y:S05]  /*14740*/  FFMA.FTZ R125, R177, c[0x0][0x2d0], -R52 ;  /* 0x0000b400b17d7a23 */ /* 0x000fea0000010834 */
[----:B------:R4:W-:Y:S01]  /*14750*/  MUFU.EX2 R250, R32 ;  /* 0x0000002000fa7308 */ /* 0x0009e20000000800 */
[C---:B-1----:R-:W-:Y:S02]  /*14760*/  FMUL.FTZ R20, R2.reuse, R116 ;  /* 0x0000007402147220 */ /* 0x042fe40000410000 */
[--C-:B------:R-:W-:Y:S07]  /*14770*/  FFMA.FTZ R116, R71, c[0x0][0x2d0], -R48.reuse ;  /* 0x0000b40047747a23 */ /* 0x100fee0000010830 */
[----:B------:R-:W-:Y:S01]  /*14780*/  MUFU.EX2 R181, R81 ;  /* 0x0000005100b57308 */ /* 0x000fe20000000800 */
[-C--:B------:R-:W-:Y:S03]  /*14790*/  HMMA.16816.F32 R20, R56, R30.reuse, R20 ;  /* 0x0000001e3814723c */ /* 0x080fe60000001814 */
[----:B---3--:R-:W-:Y:S05]  /*147a0*/  FFMA.FTZ R28, R179, c[0x0][0x2d0], -R48 ;  /* 0x0000b400b31c7a23 */ /* 0x008fea0000010830 */
[C---:B------:R-:W-:Y:S01]  /*147b0*/  HMMA.16816.F32 R24, R64.reuse, R30, R24 ;  /* 0x0000001e4018723c */ /* 0x040fe20000001818 */
[----:B------:R1:W3:Y:S03]  /*147c0*/  MUFU.EX2 R42, R28 ;  /* 0x0000001c002a7308 */ /* 0x0002e60000000800 */
[----:B----4-:R-:W-:Y:S03]  /*147d0*/  FMUL.FTZ R32, R2, R128 ;  /* 0x0000008002207220 */ /* 0x010fe60000410000 */
[C---:B------:R-:W-:Y:S02]  /*147e0*/  FMUL.FTZ R30, R3.reuse, R126 ;  /* 0x0000007e031e7220 */ /* 0x040fe40000410000 */
[----:B------:R-:W-:Y:S02]  /*147f0*/  FMUL.FTZ R31, R3, R127 ;  /* 0x0000007f031f7220 */ /* 0x000fe40000410000 */
[----:B------:R4:W-:Y:S01]  /*14800*/  MUFU.EX2 R180, R54 ;  /* 0x0000003600b47308 */ /* 0x0009e20000000800 */
[--C-:B------:R-:W-:Y:S02]  /*14810*/  FFMA.FTZ R128, R182, c[0x0][0x2d0], -R49.reuse ;  /* 0x0000b400b6807a23 */ /* 0x100fe40000010831 */
[--C-:B------:R-:W-:Y:S02]  /*14820*/  FFMA.FTZ R126, R183, c[0x0][0x2d0], -R49.reuse ;  /* 0x0000b400b77e7a23 */ /* 0x100fe40000010831 */
[--C-:B------:R-:W-:Y:S05]  /*14830*/  FFMA.FTZ R127, R176, c[0x0][0x2d0], -R52.reuse ;  /* 0x0000b400b07f7a23 */ /* 0x100fea0000010834 */
[----:B------:R5:W-:Y:S01]  /*14840*/  MUFU.EX2 R182, R53 ;  /* 0x0000003500b67308 */ /* 0x000be20000000800 */
[--C-:B-1----:R-:W-:Y:S02]  /*14850*/  FFMA.FTZ R28, R36, c[0x0][0x2d0], -R49.reuse ;  /* 0x0000b400241c7a23 */ /* 0x102fe40000010831 */
[--C-:B------:R-:W-:Y:S07]  /*14860*/  FFMA.FTZ R36, R68, c[0x0][0x2d0], -R49.reuse ;  /* 0x0000b40044247a23 */ /* 0x100fee0000010831 */
[----:B------:R1:W-:Y:S01]  /*14870*/  MUFU.EX2 R234, R28 ;  /* 0x0000001c00ea7308 */ /* 0x0003e20000000800 */
[----:B----4-:R-:W-:Y:S09]  /*14880*/  FMUL.FTZ R54, R0, R154 ;  /* 0x0000009a00367220 */ /* 0x010ff20000410000 */
[----:B------:R-:W-:Y:S01]  /*14890*/  MUFU.EX2 R183, R82 ;  /* 0x0000005200b77308 */ /* 0x000fe20000000800 */
[----:B-----5:R-:W-:Y:S09]  /*148a0*/  FMUL.FTZ R53, R2, R153 ;  /* 0x0000009902357220 */ /* 0x020ff20000410000 */
[----:B------:R4:W-:Y:S01]  /*148b0*/  MUFU.EX2 R178, R80 ;  /* 0x0000005000b27308 */ /* 0x0009e20000000800 */
[----:B-1----:R-:W-:Y:S02]  /*148c0*/  FFMA.FTZ R28, R35, c[0x0][0x2d0], -R49 ;  /* 0x0000b400231c7a23 */ /* 0x002fe40000010831 */
[----:B------:R-:W-:Y:S02]  /*148d0*/  FMUL.FTZ R35, R0, R131 ;  /* 0x0000008300237220 */ /* 0x000fe40000410000 */
[----:B------:R-:W-:Y:S05]  /*148e0*/  FMUL.FTZ R49, R2, R145 ;  /* 0x0000009102317220 */ /* 0x000fea0000410000 */
[----:B------:R1:W5:Y:S01]  /*148f0*/  MUFU.EX2 R239, R28 ;  /* 0x0000001c00ef7308 */ /* 0x0003620000000800 */
[----:B------:R-:W-:Y:S02]  /*14900*/  FFMA.FTZ R131, R74, c[0x0][0x2d0], -R52 ;  /* 0x0000b4004a837a23 */ /* 0x000fe40000010834 */
[----:B------:R-:W-:Y:S07]  /*14910*/  LDSM.16.MT88.4 R72, [R189+0x800] ;  /* 0x00080000bd48783b */ /* 0x000fee0000004200 */
[----:B------:R-:W-:Y:S01]  /*14920*/  MUFU.EX2 R179, R62 ;  /* 0x0000003e00b37308 */ /* 0x000fe20000000800 */
[----:B----4-:R-:W-:Y:S09]  /*14930*/  LDSM.16.MT88.4 R80, [R190+0x800] ;  /* 0x00080000be50783b */ /* 0x010ff20000004200 */
[----:B------:R-:W-:Y:S01]  /*14940*/  MUFU.EX2 R171, R114 ;  /* 0x0000007200ab7308 */ /* 0x000fe20000000800 */
[----:B-1----:R-:W-:Y:S02]  /*14950*/  FMUL.FTZ R28, R60, R124 ;  /* 0x0000007c3c1c7220 */ /* 0x002fe40000410000 */
[--C-:B------:R-:W-:Y:S02]  /*14960*/  FFMA.FTZ R124, R69, c[0x0][0x2d0], -R48.reuse ;  /* 0x0000b400457c7a23 */ /* 0x100fe40000010830 */
[----:B------:R-:W1:Y:S05]  /*14970*/  LDSM.16.MT88.4 R68, [R192] ;  /* 0x00000000c044783b */ /* 0x000e6a0000004200 */
[----:B------:R-:W-:Y:S01]  /*14980*/  MUFU.EX2 R166, R156 ;  /* 0x0000009c00a67308 */ /* 0x000fe20000000800 */
[-C--:B------:R-:W-:Y:S08]  /*14990*/  HMMA.16816.F32 R28, R64, R44.reuse, R28 ;  /* 0x0000002c401c723c */ /* 0x080ff0000000181c */
[C---:B------:R-:W-:Y:S01]  /*149a0*/  HMMA.16816.F32 R32, R56.reuse, R44, R32 ;  /* 0x0000002c3820723c */ /* 0x040fe20000001820 */
[----:B------:R-:W-:Y:S06]  /*149b0*/  MUFU.EX2 R156, R120 ;  /* 0x00000078009c7308 */ /* 0x000fec0000000800 */
[--C-:B------:R-:W-:Y:S01]  /*149c0*/  FFMA.FTZ R44, R219, c[0x0][0x2d0], -R48.reuse ;  /* 0x0000b400db2c7a23 */ /* 0x100fe20000010830 */
[----:B---3--:R-:W-:Y:S01]  /*149d0*/  MOV R219, R42 ;  /* 0x0000002a00db7202 */ /* 0x008fe20000000f00 */
[----:B------:R-:W-:Y:S02]  /*149e0*/  FFMA.FTZ R45, R220, c[0x0][0x2d0], -R48 ;  /* 0x0000b400dc2d7a23 */ /* 0x000fe40000010830 */
[----:B------:R3:W-:Y:S01]  /*149f0*/  MUFU.EX2 R186, R44 ;  /* 0x0000002c00ba7308 */ /* 0x0007e20000000800 */
[--C-:B------:R-:W-:Y:S02]  /*14a00*/  FFMA.FTZ R48, R159, c[0x0][0x2d0], -R52.reuse ;  /* 0x0000b4009f307a23 */ /* 0x100fe40000010834 */
[----:B------:R-:W-:Y:S02]  /*14a10*/  FMUL.FTZ R42, R3, R138 ;  /* 0x0000008a032a7220 */ /* 0x000fe40000410000 */
[----:B------:R-:W-:Y:S05]  /*14a20*/  LDSM.16.MT88.4 R136, [R190+0x2000] ;  /* 0x00200000be88783b */ /* 0x000fea0000004200 */
[----:B------:R4:W-:Y:S10]  /*14a30*/  MUFU.EX2 R220, R36 ;  /* 0x0000002400dc7308 */ /* 0x0009f40000000800 */
[----:B------:R1:W-:Y:S01]  /*14a40*/  MUFU.EX2 R214, R45 ;  /* 0x0000002d00d67308 */ /* 0x0003e20000000800 */
[----:B---3--:R-:W-:Y:S02]  /*14a50*/  FFMA.FTZ R44, R173, c[0x0][0x2d0], -R52 ;  /* 0x0000b400ad2c7a23 */ /* 0x008fe40000010834 */
[C---:B------:R-:W-:Y:S07]  /*14a60*/  FMUL.FTZ R52, R2.reuse, R152 ;  /* 0x0000009802347220 */ /* 0x040fee0000410000 */
[----:B------:R3:W-:Y:S01]  /*14a70*/  MUFU.EX2 R134, R44 ;  /* 0x0000002c00867308 */ /* 0x0007e20000000800 */
[----:B----4-:R-:W-:Y:S09]  /*14a80*/  FMUL.FTZ R36, R2, R132 ;  /* 0x0000008402247220 */ /* 0x010ff20000410000 */
[----:B------:R4:W2:Y:S01]  /*14a90*/  MUFU.EX2 R135, R48 ;  /* 0x0000003000877308 */ /* 0x0008a20000000800 */
[-C--:B------:R-:W-:Y:S03]  /*14aa0*/  HMMA.16816.F32 R36, R56, R46.reuse, R36 ;  /* 0x0000002e3824723c */ /* 0x080fe60000001824 */
[C---:B-1----:R-:W-:Y:S05]  /*14ab0*/  FMUL.FTZ R45, R60.reuse, R141 ;  /* 0x0000008d3c2d7220 */ /* 0x042fea0000410000 */
[C---:B------:R-:W-:Y:S01]  /*14ac0*/  HMMA.16816.F32 R40, R64.reuse, R46, R40 ;  /* 0x0000002e4028723c */ /* 0x040fe20000001828 */
[----:B------:R1:W-:Y:S03]  /*14ad0*/  MUFU.EX2 R132, R102 ;  /* 0x0000006600847308 */ /* 0x0003e60000000800 */
[----:B---3--:R-:W-:Y:S03]  /*14ae0*/  FMUL.FTZ R44, R60, R140 ;  /* 0x0000008c3c2c7220 */ /* 0x008fe60000410000 */
[C---:B------:R-:W-:Y:S02]  /*14af0*/  FMUL.FTZ R46, R3.reuse, R142 ;  /* 0x0000008e032e7220 */ /* 0x040fe40000410000 */
[----:B------:R-:W-:Y:S02]  /*14b00*/  FMUL.FTZ R47, R3, R143 ;  /* 0x0000008f032f7220 */ /* 0x000fe40000410000 */
[----:B------:R-:W-:Y:S01]  /*14b10*/  MUFU.EX2 R141, R108 ;  /* 0x0000006c008d7308 */ /* 0x000fe20000000800 */
[C---:B----4-:R-:W-:Y:S04]  /*14b20*/  FMUL.FTZ R48, R2.reuse, R144 ;  /* 0x0000009002307220 */ /* 0x050fe80000410000 */
[-C--:B------:R-:W-:Y:S03]  /*14b30*/  HMMA.16816.F32 R44, R64, R68.reuse, R44 ;  /* 0x00000044402c723c */ /* 0x080fe6000000182c */
[----:B------:R-:W-:Y:S02]  /*14b40*/  FFMA.FTZ R2, R2, R251, R226 ;  /* 0x000000fb02027223 */ /* 0x000fe400000100e2 */
[----:B------:R-:W-:Y:S02]  /*14b50*/  MUFU.EX2 R140, R109 ;  /* 0x0000006d008c7308 */ /* 0x000fe40000000800 */
[----:B------:R-:W-:Y:S01]  /*14b60*/  FADD.FTZ R2, R227, R2 ;  /* 0x00000002e3027221 */ /* 0x000fe20000010000 */
[C---:B------:R-:W-:Y:S01]  /*14b70*/  HMMA.16816.F32 R48, R56.reuse, R68, R48 ;  /* 0x000000443830723c */ /* 0x040fe20000001830 */
[----:B-1----:R-:W-:Y:S03]  /*14b80*/  LDSM.16.MT88.4 R100, [R190+0x1000] ;  /* 0x00100000be64783b */ /* 0x002fe60000004200 */
[----:B------:R-:W-:Y:S03]  /*14b90*/  FADD.FTZ R2, R242, R2 ;  /* 0x00000002f2027221 */ /* 0x000fe60000010000 */
[----:B-----5:R-:W-:Y:S01]  /*14ba0*/  F2FP.PACK_AB R68, R239, R234 ;  /* 0x000000eaef44723e */ /* 0x020fe200000000ff */
[-C--:B------:R-:W-:Y:S01]  /*14bb0*/  HMMA.16816.F32 R52, R56, R70.reuse, R52 ;  /* 0x000000463834723c */ /* 0x080fe20000001834 */
[----:B------:R1:W-:Y:S03]  /*14bc0*/  MUFU.EX2 R143, R92 ;  /* 0x0000005c008f7308 */ /* 0x0003e60000000800 */
[----:B--2---:R-:W-:Y:S01]  /*14bd0*/  F2FP.PACK_AB R69, R135, R134 ;  /* 0x000000868745723e */ /* 0x004fe200000000ff */
[----:B------:R-:W-:Y:S02]  /*14be0*/  FFMA.FTZ R0, R0, R163, R161 ;  /* 0x000000a300007223 */ /* 0x000fe400000100a1 */
[C---:B------:R-:W-:Y:S02]  /*14bf0*/  FMUL.FTZ R56, R60.reuse, R148 ;  /* 0x000000943c387220 */ /* 0x040fe40000410000 */
[----:B------:R-:W-:Y:S02]  /*14c00*/  FMUL.FTZ R57, R60, R149 ;  /* 0x000000953c397220 */ /* 0x000fe40000410000 */
[----:B------:R-:W-:Y:S01]  /*14c10*/  MUFU.EX2 R142, R104 ;  /* 0x00000068008e7308 */ /* 0x000fe20000000800 */
[C---:B------:R-:W-:Y:S02]  /*14c20*/  FMUL.FTZ R58, R3.reuse, R150 ;  /* 0x00000096033a7220 */ /* 0x040fe40000410000 */
[----:B------:R-:W-:Y:S02]  /*14c30*/  FMUL.FTZ R59, R3, R151 ;  /* 0x00000097033b7220 */ /* 0x000fe40000410000 */
[----:B------:R-:W-:Y:S02]  /*14c40*/  FADD.FTZ R0, R162, R0 ;  /* 0x00000000a2007221 */ /* 0x000fe40000010000 */
[----:B------:R-:W-:Y:S02]  /*14c50*/  FFMA.FTZ R60, R60, R238, R225 ;  /* 0x000000ee3c3c7223 */ /* 0x000fe400000100e1 */
[----:B------:R-:W-:Y:S01]  /*14c60*/  FADD.FTZ R0, R235, R0 ;  /* 0x00000000eb007221 */ /* 0x000fe20000010000 */
[----:B------:R-:W-:Y:S01]  /*14c70*/  HMMA.16816.F32 R56, R64, R70, R56 ;  /* 0x000000464038723c */ /* 0x000fe20000001838 */
[----:B------:R2:W-:Y:S03]  /*14c80*/  MUFU.EX2 R163, R113 ;  /* 0x0000007100a37308 */ /* 0x0005e60000000800 */
[----:B------:R-:W-:Y:S02]  /*14c90*/  FADD.FTZ R63, R241, R0 ;  /* 0x00000000f13f7221 */ /* 0x000fe40000010000 */
[----:B-1----:R-:W-:Y:S01]  /*14ca0*/  FADD.FTZ R92, R244, R2 ;  /* 0x00000002f45c7221 */ /* 0x002fe20000010000 */
[----:B------:R-:W-:Y:S01]  /*14cb0*/  F2FP.PACK_AB R64, R252, R233 ;  /* 0x000000e9fc40723e */ /* 0x000fe200000000ff */
[----:B------:R-:W-:Y:S01]  /*14cc0*/  FADD.FTZ R60, R229, R60 ;  /* 0x0000003ce53c7221 */ /* 0x000fe20000010000 */
[----:B------:R-:W-:Y:S02]  /*14cd0*/  F2FP.PACK_AB R65, R246, R231 ;  /* 0x000000e7f641723e */ /* 0x000fe400000000ff */
[----:B------:R1:W-:Y:S01]  /*14ce0*/  MUFU.EX2 R161, R123 ;  /* 0x0000007b00a17308 */ /* 0x0003e20000000800 */
[----:B------:R-:W-:Y:S01]  /*14cf0*/  F2FP.PACK_AB R66, R217, R245 ;  /* 0x000000f5d942723e */ /* 0x000fe200000000ff */
[----:B------:R-:W-:Y:S01]  /*14d00*/  FADD.FTZ R0, R234, R92 ;  /* 0x0000005cea007221 */ /* 0x000fe20000010000 */
[----:B------:R-:W-:Y:S01]  /*14d10*/  F2FP.PACK_AB R67, R219, R243 ;  /* 0x000000f3db43723e */ /* 0x000fe200000000ff */
[----:B------:R-:W-:Y:S01]  /*14d20*/  FADD.FTZ R60, R232, R60 ;  /* 0x0000003ce83c7221 */ /* 0x000fe20000010000 */
[----:B------:R-:W-:Y:S01]  /*14d30*/  F2FP.PACK_AB R70, R220, R250 ;  /* 0x000000fadc46723e */ /* 0x000fe200000000ff */
[----:B------:R-:W-:Y:S01]  /*14d40*/  FFMA.FTZ R3, R3, R240, R223 ;  /* 0x000000f003037223 */ /* 0x000fe200000100df */
[----:B------:R-:W-:Y:S01]  /*14d50*/  F2FP.PACK_AB R71, R180, R182 ;  /* 0x000000b6b447723e */ /* 0x000fe200000000ff */
[----:B------:R-:W-:Y:S02]  /*14d60*/  FADD.FTZ R60, R249, R60 ;  /* 0x0000003cf93c7221 */ /* 0x000fe40000010000 */
[-C--:B------:R-:W-:Y:S01]  /*14d70*/  HMMA.16816.F32 R4, R64, R72.reuse, R4 ;  /* 0x000000484004723c */ /* 0x080fe20000001804 */
[----:B------:R-:W-:Y:S02]  /*14d80*/  MUFU.EX2 R176, R111 ;  /* 0x0000006f00b07308 */ /* 0x000fe40000000800 */
[----:B------:R-:W-:Y:S01]  /*14d90*/  FADD.FTZ R62, R233, R60 ;  /* 0x0000003ce93e7221 */ /* 0x000fe20000010000 */
[----:B--2---:R-:W-:Y:S01]  /*14da0*/  LDSM.16.MT88.4 R112, [R189+0x2000] ;  /* 0x00200000bd70783b */ /* 0x004fe20000004200 */
[----:B------:R-:W-:Y:S02]  /*14db0*/  FADD.FTZ R60, R134, R63 ;  /* 0x0000003f863c7221 */ /* 0x000fe40000010000 */
[----:B------:R-:W-:Y:S01]  /*14dc0*/  FADD.FTZ R3, R228, R3 ;  /* 0x00000003e4037221 */ /* 0x000fe20000010000 */
[C---:B------:R-:W-:Y:S03]  /*14dd0*/  HMMA.16816.F32 R8, R68.reuse, R72, R8 ;  /* 0x000000484408723c */ /* 0x040fe60000001808 */
[----:B------:R-:W2:Y:S01]  /*14de0*/  MUFU.EX2 R177, R110 ;  /* 0x0000006e00b17308 */ /* 0x000ea20000000800 */
[----:B------:R-:W-:Y:S01]  /*14df0*/  FADD.FTZ R3, R230, R3 ;  /* 0x00000003e6037221 */ /* 0x000fe20000010000 */
[----:B-1----:R-:W-:Y:S03]  /*14e00*/  LDSM.16.MT88.4 R120, [R193+0x2000] ;  /* 0x00200000c178783b */ /* 0x002fe60000004200 */
[-C--:B------:R-:W-:Y:S04]  /*14e10*/  HMMA.16816.F32 R12, R68, R74.reuse, R12 ;  /* 0x0000004a440c723c */ /* 0x080fe8000000180c */
[----:B------:R-:W-:Y:S01]  /*14e20*/  FADD.FTZ R3, R247, R3 ;  /* 0x00000003f7037221 */ /* 0x000fe20000010000 */
[----:B------:R-:W-:Y:S03]  /*14e30*/  MUFU.EX2 R165, R107 ;  /* 0x0000006b00a57308 */ /* 0x000fe60000000800 */
[C---:B------:R-:W-:Y:S01]  /*14e40*/  HMMA.16816.F32 R16, R64.reuse, R74, R16 ;  /* 0x0000004a4010723c */ /* 0x040fe20000001810 */
[----:B------:R-:W1:Y:S03]  /*14e50*/  LDSM.16.MT88.4 R72, [R192+0x800] ;  /* 0x00080000c048783b */ /* 0x000e660000004200 */
[----:B------:R-:W-:Y:S02]  /*14e60*/  FADD.FTZ R2, R231, R3 ;  /* 0x00000003e7027221 */ /* 0x000fe40000010000 */
[----:B------:R-:W-:Y:S01]  /*14e70*/  FADD.FTZ R3, R252, R62 ;  /* 0x0000003efc037221 */ /* 0x000fe20000010000 */
[----:B------:R-:W-:Y:S01]  /*14e80*/  MUFU.EX2 R168, R106 ;  /* 0x0000006a00a87308 */ /* 0x000fe20000000800 */
[-C--:B------:R-:W-:Y:S04]  /*14e90*/  HMMA.16816.F32 R84, R64, R76.reuse, R84 ;  /* 0x0000004c4054723c */ /* 0x080fe80000001854 */
[----:B--2---:R-:W-:Y:S01]  /*14ea0*/  F2FP.PACK_AB R148, R177, R176 ;  /* 0x000000b0b194723e */ /* 0x004fe200000000ff */
[----:B------:R-:W-:Y:S02]  /*14eb0*/  FADD.FTZ R62, R239, R0 ;  /* 0x00000000ef3e7221 */ /* 0x000fe40000010000 */
[----:B------:R-:W-:Y:S01]  /*14ec0*/  FADD.FTZ R0, R135, R60 ;  /* 0x0000003c87007221 */ /* 0x000fe20000010000 */
[C---:B------:R-:W-:Y:S01]  /*14ed0*/  HMMA.16816.F32 R88, R68.reuse, R76, R88 ;  /* 0x0000004c4458723c */ /* 0x040fe20000001858 */
[----:B------:R-:W-:Y:S03]  /*14ee0*/  MUFU.EX2 R173, R105 ;  /* 0x0000006900ad7308 */ /* 0x000fe60000000800 */
[----:B------:R-:W-:Y:S02]  /*14ef0*/  FADD.FTZ R0, R182, R0 ;  /* 0x00000000b6007221 */ /* 0x000fe40000010000 */
[----:B------:R-:W-:Y:S02]  /*14f00*/  FADD.FTZ R3, R245, R3 ;  /* 0x00000003f5037221 */ /* 0x000fe40000010000 */
[-C--:B------:R-:W-:Y:S03]  /*14f10*/  HMMA.16816.F32 R20, R68, R78.reuse, R20 ;  /* 0x0000004e4414723c */ /* 0x080fe60000001814 */
[----:B------:R-:W-:Y:S01]  /*14f20*/  MUFU.EX2 R147, R99 ;  /* 0x0000006300937308 */ /* 0x000fe20000000800 */
[----:B------:R-:W-:Y:S02]  /*14f30*/  FADD.FTZ R0, R180, R0 ;  /* 0x00000000b4007221 */ /* 0x000fe40000010000 */
[----:B------:R-:W-:Y:S02]  /*14f40*/  FADD.FTZ R2, R246, R2 ;  /* 0x00000002f6027221 */ /* 0x000fe40000010000 */
[C---:B------:R-:W-:Y:S01]  /*14f50*/  HMMA.16816.F32 R24, R64.reuse, R78, R24 ;  /* 0x0000004e4018723c */ /* 0x040fe20000001818 */
[----:B------:R-:W2:Y:S03]  /*14f60*/  LDSM.16.MT88.4 R76, [R189+0x1000] ;  /* 0x00100000bd4c783b */ /* 0x000ea60000004200 */
[----:B------:R-:W-:Y:S01]  /*14f70*/  FADD.FTZ R60, R243, R2 ;  /* 0x00000002f33c7221 */ /* 0x000fe20000010000 */
[----:B------:R-:W-:Y:S01]  /*14f80*/  MUFU.EX2 R170, R94 ;  /* 0x0000005e00aa7308 */ /* 0x000fe20000000800 */
[----:B------:R-:W-:Y:S02]  /*14f90*/  FADD.FTZ R2, R250, R62 ;  /* 0x0000003efa027221 */ /* 0x000fe40000010000 */
[-C--:B------:R-:W-:Y:S04]  /*14fa0*/  HMMA.16816.F32 R28, R64, R80.reuse, R28 ;  /* 0x00000050401c723c */ /* 0x080fe8000000181c */
[----:B------:R-:W-:Y:S03]  /*14fb0*/  FADD.FTZ R2, R220, R2 ;  /* 0x00000002dc027221 */ /* 0x000fe60000010000 */
[----:B------:R-:W3:Y:S01]  /*14fc0*/  MUFU.EX2 R94, R126 ;  /* 0x0000007e005e7308 */ /* 0x000ee20000000800 */
[C---:B------:R-:W-:Y:S08]  /*14fd0*/  HMMA.16816.F32 R32, R68.reuse, R80, R32 ;  /* 0x000000504420723c */ /* 0x040ff00000001820 */
[-C--:B------:R-:W-:Y:S01]  /*14fe0*/  HMMA.16816.F32 R36, R68, R82.reuse, R36 ;  /* 0x000000524424723c */ /* 0x080fe20000001824 */
[----:B------:R-:W-:Y:S07]  /*14ff0*/  MUFU.EX2 R172, R93 ;  /* 0x0000005d00ac7308 */ /* 0x000fee0000000800 */
[C---:B------:R-:W-:Y:S01]  /*15000*/  HMMA.16816.F32 R40, R64.reuse, R82, R40 ;  /* 0x000000524028723c */ /* 0x040fe20000001828 */
[----:B------:R-:W4:Y:S02]  /*15010*/  LDSM.16.MT88.4 R80, [R193+0x1000] ;  /* 0x00100000c150783b */ /* 0x000f240000004200 */
[----:B------:R-:W-:Y:S01]  /*15020*/  MUFU.EX2 R93, R128 ;  /* 0x00000080005d7308 */ /* 0x000fe20000000800 */
[----:B---3--:R-:W-:Y:S04]  /*15030*/  F2FP.PACK_AB R152, R94, R98 ;  /* 0x000000625e98723e */ /* 0x008fe800000000ff */
[-C--:B-1----:R-:W-:Y:S05]  /*15040*/  HMMA.16816.F32 R44, R64, R72.reuse, R44 ;  /* 0x00000048402c723c */ /* 0x082fea000000182c */
[----:B------:R-:W-:Y:S03]  /*15050*/  MUFU.EX2 R145, R117 ;  /* 0x0000007500917308 */ /* 0x000fe60000000800 */
[C---:B------:R-:W-:Y:S07]  /*15060*/  HMMA.16816.F32 R48, R68.reuse, R72, R48 ;  /* 0x000000484430723c */ /* 0x040fee0000001830 */
[----:B------:R-:W-:Y:S01]  /*15070*/  MUFU.EX2 R144, R118 ;  /* 0x0000007600907308 */ /* 0x000fe20000000800 */
[-C--:B------:R-:W-:Y:S07]  /*15080*/  HMMA.16816.F32 R52, R68, R74.reuse, R52 ;  /* 0x0000004a4434723c */ /* 0x080fee0000001834 */
[----:B------:R-:W-:Y:S01]  /*15090*/  F2FP.PACK_AB R68, R143, R133 ;  /* 0x000000858f44723e */ /* 0x000fe200000000ff */
[----:B------:R-:W-:Y:S01]  /*150a0*/  HMMA.16816.F32 R56, R64, R74, R56 ;  /* 0x0000004a4038723c */ /* 0x000fe20000001838 */
[----:B------:R-:W1:Y:S01]  /*150b0*/  LDSM.16.MT88.4 R72, [R192+0x1000] ;  /* 0x00100000c048783b */ /* 0x000e620000004200 */
[----:B------:R-:W-:Y:S02]  /*150c0*/  MUFU.EX2 R99, R119 ;  /* 0x0000007700637308 */ /* 0x000fe40000000800 */
[----:B------:R-:W-:Y:S02]  /*150d0*/  F2FP.PACK_AB R70, R164, R146 ;  /* 0x00000092a446723e */ /* 0x000fe400000000ff */
[----:B------:R-:W-:Y:S02]  /*150e0*/  F2FP.PACK_AB R69, R142, R132 ;  /* 0x000000848e45723e */ /* 0x000fe400000000ff */
[----:B------:R-:W-:Y:S04]  /*150f0*/  F2FP.PACK_AB R64, R215, R216 ;  /* 0x000000d8d740723e */ /* 0x000fe800000000ff */
[----:B------:R-:W-:Y:S01]  /*15100*/  F2FP.PACK_AB R65, R186, R214 ;  /* 0x000000d6ba41723e */ /* 0x000fe200000000ff */
[----:B------:R-:W3:Y:S01]  /*15110*/  MUFU.EX2 R162, R116 ;  /* 0x0000007400a27308 */ /* 0x000ee20000000800 */
[----:B------:R-:W-:Y:S02]  /*15120*/  F2FP.PACK_AB R66, R183, R181 ;  /* 0x000000b5b742723e */ /* 0x000fe400000000ff */
[----:B------:R-:W-:Y:S02]  /*15130*/  F2FP.PACK_AB R67, R178, R179 ;  /* 0x000000b3b243723e */ /* 0x000fe400000000ff */
[----:B------:R-:W-:Y:S05]  /*15140*/  F2FP.PACK_AB R71, R140, R141 ;  /* 0x0000008d8c47723e */ /* 0x000fea00000000ff */
[-C--:B--2---:R-:W-:Y:S01]  /*15150*/  HMMA.16816.F32 R4, R64, R76.reuse, R4 ;  /* 0x0000004c4004723c */ /* 0x084fe20000001804 */
[----:B------:R-:W2:Y:S07]  /*15160*/  MUFU.EX2 R159, R160 ;  /* 0x000000a0009f7308 */ /* 0x000eae0000000800 */
[C---:B------:R-:W-:Y:S03]  /*15170*/  HMMA.16816.F32 R8, R68.reuse, R76, R8 ;  /* 0x0000004c4408723c */ /* 0x040fe60000001808 */
[----:B------:R-:W5:Y:S01]  /*15180*/  MUFU.EX2 R157, R124 ;  /* 0x0000007c009d7308 */ /* 0x000f620000000800 */
[----:B---3--:R-:W-:Y:S04]  /*15190*/  F2FP.PACK_AB R149, R162, R163 ;  /* 0x000000a3a295723e */ /* 0x008fe800000000ff */
[-C--:B------:R-:W-:Y:S08]  /*151a0*/  HMMA.16816.F32 R12, R68, R78.reuse, R12 ;  /* 0x0000004e440c723c */ /* 0x080ff0000000180c */
[C---:B------:R-:W-:Y:S01]  /*151b0*/  HMMA.16816.F32 R16, R64.reuse, R78, R16 ;  /* 0x0000004e4010723c */ /* 0x040fe20000001810 */
[----:B------:R-:W3:Y:S03]  /*151c0*/  LDSM.16.MT88.4 R76, [R189+0x1800] ;  /* 0x00180000bd4c783b */ /* 0x000ee60000004200 */
[----:B--2---:R-:W-:Y:S04]  /*151d0*/  F2FP.PACK_AB R150, R159, R161 ;  /* 0x000000a19f96723e */ /* 0x004fe800000000ff */
[-C--:B----4-:R-:W-:Y:S04]  /*151e0*/  HMMA.16816.F32 R84, R64, R80.reuse, R84 ;  /* 0x000000504054723c */ /* 0x090fe80000001854 */
[----:B-----5:R-:W-:Y:S04]  /*151f0*/  F2FP.PACK_AB R151, R157, R158 ;  /* 0x0000009e9d97723e */ /* 0x020fe800000000ff */
[C---:B------:R-:W-:Y:S08]  /*15200*/  HMMA.16816.F32 R88, R68.reuse, R80, R88 ;  /* 0x000000504458723c */ /* 0x040ff00000001858 */
[-C--:B------:R-:W-:Y:S08]  /*15210*/  HMMA.16816.F32 R20, R68, R82.reuse, R20 ;  /* 0x000000524414723c */ /* 0x080ff00000001814 */
[C---:B------:R-:W-:Y:S01]  /*15220*/  HMMA.16816.F32 R24, R64.reuse, R82, R24 ;  /* 0x000000524018723c */ /* 0x040fe20000001818 */
[----:B------:R-:W2:Y:S07]  /*15230*/  LDSM.16.MT88.4 R80, [R193+0x1800] ;  /* 0x00180000c150783b */ /* 0x000eae0000004200 */
[-C--:B------:R-:W-:Y:S08]  /*15240*/  HMMA.16816.F32 R28, R64, R100.reuse, R28 ;  /* 0x00000064401c723c */ /* 0x080ff0000000181c */
[C---:B------:R-:W-:Y:S08]  /*15250*/  HMMA.16816.F32 R32, R68.reuse, R100, R32 ;  /* 0x000000644420723c */ /* 0x040ff00000001820 */
[-C--:B------:R-:W-:Y:S08]  /*15260*/  HMMA.16816.F32 R36, R68, R102.reuse, R36 ;  /* 0x000000664424723c */ /* 0x080ff00000001824 */
[C---:B------:R-:W-:Y:S01]  /*15270*/  HMMA.16816.F32 R40, R64.reuse, R102, R40 ;  /* 0x000000664028723c */ /* 0x040fe20000001828 */
[----:B------:R-:W4:Y:S07]  /*15280*/  LDSM.16.MT88.4 R100, [R190+0x1800] ;  /* 0x00180000be64783b */ /* 0x000f2e0000004200 */
[-C--:B-1----:R-:W-:Y:S08]  /*15290*/  HMMA.16816.F32 R44, R64, R72.reuse, R44 ;  /* 0x00000048402c723c */ /* 0x082ff0000000182c */
[C---:B------:R-:W-:Y:S08]  /*152a0*/  HMMA.16816.F32 R48, R68.reuse, R72, R48 ;  /* 0x000000484430723c */ /* 0x040ff00000001830 */
[-C--:B------:R-:W-:Y:S07]  /*152b0*/  HMMA.16816.F32 R52, R68, R74.reuse, R52 ;  /* 0x0000004a4434723c */ /* 0x080fee0000001834 */
[----:B------:R-:W-:Y:S01]  /*152c0*/  F2FP.PACK_AB R68, R167, R147 ;  /* 0x00000093a744723e */ /* 0x000fe200000000ff */
[----:B------:R-:W-:Y:S01]  /*152d0*/  HMMA.16816.F32 R56, R64, R74, R56 ;  /* 0x0000004a4038723c */ /* 0x000fe20000001838 */
[----:B------:R-:W1:Y:S03]  /*152e0*/  LDSM.16.MT88.4 R72, [R192+0x1800] ;  /* 0x00180000c048783b */ /* 0x000e660000004200 */
[----:B------:R-:W-:Y:S02]  /*152f0*/  F2FP.PACK_AB R70, R172, R170 ;  /* 0x000000aaac46723e */ /* 0x000fe400000000ff */
[----:B------:R-:W-:Y:S02]  /*15300*/  F2FP.PACK_AB R69, R144, R145 ;  /* 0x000000919045723e */ /* 0x000fe400000000ff */
[----:B------:R-:W-:Y:S04]  /*15310*/  F2FP.PACK_AB R64, R169, R166 ;  /* 0x000000a6a940723e */ /* 0x000fe800000000ff */
[----:B------:R-:W-:Y:S02]  /*15320*/  F2FP.PACK_AB R65, R168, R165 ;  /* 0x000000a5a841723e */ /* 0x000fe400000000ff */
[----:B------:R-:W-:Y:S02]  /*15330*/  F2FP.PACK_AB R66, R175, R171 ;  /* 0x000000abaf42723e */ /* 0x000fe400000000ff */
[----:B------:R-:W-:Y:S02]  /*15340*/  F2FP.PACK_AB R67, R174, R173 ;  /* 0x000000adae43723e */ /* 0x000fe400000000ff */
[----:B------:R-:W-:Y:S05]  /*15350*/  F2FP.PACK_AB R71, R99, R156 ;  /* 0x0000009c6347723e */ /* 0x000fea00000000ff */
[-C--:B---3--:R-:W-:Y:S08]  /*15360*/  HMMA.16816.F32 R4, R64, R76.reuse, R4 ;  /* 0x0000004c4004723c */ /* 0x088ff00000001804 */
[C---:B------:R-:W-:Y:S01]  /*15370*/  HMMA.16816.F32 R8, R68.reuse, R76, R8 ;  /* 0x0000004c4408723c */ /* 0x040fe20000001808 */
[----:B------:R-:W-:Y:S07]  /*15380*/  MUFU.EX2 R77, R127 ;  /* 0x0000007f004d7308 */ /* 0x000fee0000000800 */
[-C--:B------:R-:W-:Y:S03]  /*15390*/  HMMA.16816.F32 R12, R68, R78.reuse, R12 ;  /* 0x0000004e440c723c */ /* 0x080fe6000000180c */
[----:B------:R-:W-:Y:S05]  /*153a0*/  MUFU.EX2 R76, R129 ;  /* 0x00000081004c7308 */ /* 0x000fea0000000800 */
[C---:B------:R-:W-:Y:S05]  /*153b0*/  HMMA.16816.F32 R16, R64.reuse, R78, R16 ;  /* 0x0000004e4010723c */ /* 0x040fea0000001810 */
[----:B------:R-:W3:Y:S03]  /*153c0*/  MUFU.EX2 R79, R130 ;  /* 0x00000082004f7308 */ /* 0x000ee60000000800 */
[-C--:B--2---:R-:W-:Y:S07]  /*153d0*/  HMMA.16816.F32 R84, R64, R80.reuse, R84 ;  /* 0x000000504054723c */ /* 0x084fee0000001854 */
[----:B------:R-:W2:Y:S01]  /*153e0*/  MUFU.EX2 R78, R125 ;  /* 0x0000007d004e7308 */ /* 0x000ea20000000800 */
[C---:B------:R-:W-:Y:S08]  /*153f0*/  HMMA.16816.F32 R88, R68.reuse, R80, R88 ;  /* 0x000000504458723c */ /* 0x040ff00000001858 */
[-C--:B------:R-:W-:Y:S04]  /*15400*/  HMMA.16816.F32 R20, R68, R82.reuse, R20 ;  /* 0x000000524414723c */ /* 0x080fe80000001814 */
[----:B---3--:R-:W-:Y:S04]  /*15410*/  F2FP.PACK_AB R154, R79, R93 ;  /* 0x0000005d4f9a723e */ /* 0x008fe800000000ff */
[C---:B------:R-:W-:Y:S04]  /*15420*/  HMMA.16816.F32 R24, R64.reuse, R82, R24 ;  /* 0x000000524018723c */ /* 0x040fe80000001818 */
[----:B--2---:R-:W-:Y:S04]  /*15430*/  F2FP.PACK_AB R153, R77, R78 ;  /* 0x0000004e4d99723e */ /* 0x004fe800000000ff */
[-C--:B----4-:R-:W-:Y:S08]  /*15440*/  HMMA.16816.F32 R28, R64, R100.reuse, R28 ;  /* 0x00000064401c723c */ /* 0x090ff0000000181c */
[C---:B------:R-:W-:Y:S08]  /*15450*/  HMMA.16816.F32 R32, R68.reuse, R100, R32 ;  /* 0x000000644420723c */ /* 0x040ff00000001820 */
[-C--:B------:R-:W-:Y:S08]  /*15460*/  HMMA.16816.F32 R36, R68, R102.reuse, R36 ;  /* 0x000000664424723c */ /* 0x080ff00000001824 */
[C---:B------:R-:W-:Y:S08]  /*15470*/  HMMA.16816.F32 R40, R64.reuse, R102, R40 ;  /* 0x000000664028723c */ /* 0x040ff00000001828 */
[-C--:B-1----:R-:W-:Y:S08]  /*15480*/  HMMA.16816.F32 R44, R64, R72.reuse, R44 ;  /* 0x00000048402c723c */ /* 0x082ff0000000182c */
[C---:B------:R-:W-:Y:S01]  /*15490*/  HMMA.16816.F32 R48, R68.reuse, R72, R48 ;  /* 0x000000484430723c */ /* 0x040fe20000001830 */
[----:B------:R-:W1:Y:S07]  /*154a0*/  MUFU.EX2 R72, R131 ;  /* 0x0000008300487308 */ /* 0x000e6e0000000800 */
[-C--:B------:R-:W-:Y:S08]  /*154b0*/  HMMA.16816.F32 R52, R68, R74.reuse, R52 ;  /* 0x0000004a4434723c */ /* 0x080ff00000001834 */
[----:B------:R-:W-:Y:S08]  /*154c0*/  HMMA.16816.F32 R56, R64, R74, R56 ;  /* 0x0000004a4038723c */ /* 0x000ff00000001838 */
[-C--:B------:R-:W-:Y:S01]  /*154d0*/  HMMA.16816.F32 R100, R148, R112.reuse, R4 ;  /* 0x000000709464723c */ /* 0x080fe20000001804 */
[----:B------:R-:W2:Y:S04]  /*154e0*/  LDSM.16.MT88.4 R4, [R192+0x2000] ;  /* 0x00200000c004783b */ /* 0x000ea80000004200 */
[----:B-1----:R-:W-:Y:S07]  /*154f0*/  F2FP.PACK_AB R155, R72, R76 ;  /* 0x0000004c489b723e */ /* 0x002fee00000000ff */
[C---:B------:R-:W-:Y:S07]  /*15500*/  HMMA.16816.F32 R104, R152.reuse, R112, R8 ;  /* 0x000000709868723c */ /* 0x040fee0000001808 */
[----:B------:R-:W-:Y:S01]  /*15510*/  FADD.FTZ R9, R133, R2 ;  /* 0x0000000285097221 */ /* 0x000fe20000010000 */
[-C--:B------:R-:W-:Y:S01]  /*15520*/  HMMA.16816.F32 R108, R152, R114.reuse, R12 ;  /* 0x00000072986c723c */ /* 0x080fe2000000180c */
[----:B------:R-:W3:Y:S03]  /*15530*/  LDL R12, [R1+0x4] ;  /* 0x00000400010c7983 */ /* 0x000ee60000100800 */
        /* <DEDUP_REMOVED lines=45> */
[----:B------:R-:W-:Y:S01]  /*15810*/  FADD.FTZ R4, R99, R0 ;  /* 0x0000000063047221 */ /* 0x000fe20000010000 */
[----:B------:R-:W-:Y:S01]  /*15820*/  MOV R99, R61 ;  /* 0x0000003d00637202 */ /* 0x000fe20000000f00 */
[----:B------:R-:W-:Y:S02]  /*15830*/  FADD.FTZ R2, R163, R8 ;  /* 0x00000008a3027221 */ /* 0x000fe40000010000 */
[----:B------:R-:W-:Y:S01]  /*15840*/  FADD.FTZ R0, R98, R5 ;  /* 0x0000000562007221 */ /* 0x000fe20000010000 */
[----:B------:R-:W-:Y:S04]  /*15850*/  HMMA.16816.F32 R148, R148, R6, R56 ;  /* 0x000000069494723c */ /* 0x000fe80000001838 */
[----:B------:R-:W-:Y:S01]  /*15860*/  FADD.FTZ R4, R78, R4 ;  /* 0x000000044e047221 */ /* 0x000fe20000010000 */
[----:B------:R-:W-:Y:S01]  /*15870*/  MOV R98, R95 ;  /* 0x0000005f00627202 */ /* 0x000fe20000000f00 */
[----:B------:R-:W-:Y:S02]  /*15880*/  FADD.FTZ R5, R162, R2 ;  /* 0x00000002a2057221 */ /* 0x000fe40000010000 */
[----:B------:R-:W-:Y:S01]  /*15890*/  FADD.FTZ R2, R94, R0 ;  /* 0x000000005e027221 */ /* 0x000fe20000010000 */
[----:B------:R-:W-:Y:S03]  /*158a0*/  MOV R94, R96 ;  /* 0x00000060005e7202 */ /* 0x000fe60000000f00 */
[----:B------:R-:W-:Y:S02]  /*158b0*/  FADD.FTZ R0, R77, R4 ;  /* 0x000000044d007221 */ /* 0x000fe40000010000 */
[----:B------:R-:W-:Y:S01]  /*158c0*/  FADD.FTZ R4, R93, R2 ;  /* 0x000000025d047221 */ /* 0x000fe20000010000 */
[----:B------:R-:W-:Y:S01]  /*158d0*/  MOV R93, R97 ;  /* 0x00000061005d7202 */ /* 0x000fe20000000f00 */
[----:B------:R-:W-:Y:S01]  /*158e0*/  FADD.FTZ R2, R76, R0 ;  /* 0x000000004c027221 */ /* 0x000fe20000010000 */
[----:B------:R-:W-:Y:S01]  /*158f0*/  IADD3 R0, R206, -0x1, RZ ;  /* 0xffffffffce007810 */ /* 0x000fe20007ffe0ff */
[----:B------:R-:W-:Y:S02]  /*15900*/  FADD.FTZ R3, R177, R3 ;  /* 0x00000003b1037221 */ /* 0x000fe40000010000 */
[----:B------:R-:W-:Y:S02]  /*15910*/  FADD.FTZ R2, R72, R2 ;  /* 0x0000000248027221 */ /* 0x000fe40000010000 */
[----:B------:R-:W-:Y:S02]  /*15920*/  FADD.FTZ R3, R161, R3 ;  /* 0x00000003a1037221 */ /* 0x000fe40000010000 */
[----:B------:R-:W-:Y:S01]  /*15930*/  FADD.FTZ R5, R158, R5 ;  /* 0x000000059e057221 */ /* 0x000fe20000010000 */
[----:B------:R1:W-:Y:S01]  /*15940*/  STL [R1], R2 ;  /* 0x0000000201007387 */ /* 0x0003e20000100800 */
[----:B------:R-:W-:Y:S02]  /*15950*/  FADD.FTZ R238, R159, R3 ;  /* 0x000000039fee7221 */ /* 0x000fe40000010000 */
[----:B------:R-:W-:Y:S02]  /*15960*/  FADD.FTZ R240, R157, R5 ;  /* 0x000000059df07221 */ /* 0x000fe40000010000 */
[----:B------:R-:W-:Y:S01]  /*15970*/  FADD.FTZ R251, R79, R4 ;  /* 0x000000044ffb7221 */ /* 0x000fe20000010000 */
[----:B---3--:R-:W-:Y:S02]  /*15980*/  ISETP.GT.AND P0, PT, R206, R12, PT ;  /* 0x0000000cce00720c */ /* 0x008fe40003f04270 */
[----:B------:R-:W-:Y:S11]  /*15990*/  MOV R206, R0 ;  /* 0x0000000000ce7202 */ /* 0x000ff60000000f00 */
[----:B-1----:R-:W-:-:S05]  /*159a0*/  @P0 BRA `(.L_x_734) ;  /* 0xffffb00000000947 */ /* 0x002fca000383ffff */
.L_x_706:
[----:B------:R-:W-:Y:S05]  /*159b0*/  BRA.DIV ~URZ, `(.L_x_735) ;  /* 0x000085527f007947 */ /* 0x000fea000b800000 */
[----:B------:R1:W2:Y:S02]  /*159c0*/  SHFL.BFLY PT, R0, R238, 0x2, 0x1f ;  /* 0x0c401f00ee007f89 */ /* 0x0002a400000e0000 */
.L_x_854:
[----:B--2---:R-:W-:Y:S01]  /*159d0*/  FADD.FTZ R4, R0, R238 ;  /* 0x000000ee00047221 */ /* 0x004fe20000010000 */
[----:B------:R-:W-:Y:S05]  /*159e0*/  BRA.DIV ~URZ, `(.L_x_736) ;  /* 0x000085827f007947 */ /* 0x000fea000b800000 */
[----:B------:R-:W2:Y:S04]  /*159f0*/  LDL.LU R9, [R1] ;  /* 0x0000000001097983 */ /* 0x000ea80000300800 */
[----:B------:R-:W3:Y:S04]  /*15a00*/  SHFL.BFLY PT, R0, R240, 0x2, 0x1f ;  /* 0x0c401f00f0007f89 */ /* 0x000ee800000e0000 */
[----:B------:R-:W4:Y:S04]  /*15a10*/  SHFL.BFLY PT, R2, R251, 0x2, 0x1f ;  /* 0x0c401f00fb027f89 */ /* 0x000f2800000e0000 */
[----:B------:R-:W5:Y:S01]  /*15a20*/  SHFL.BFLY PT, R3, R4, 0x1, 0x1f ;  /* 0x0c201f0004037f89 */ /* 0x000f6200000e0000 */
[----:B---3--:R-:W-:-:S02]  /*15a30*/  FADD.FTZ R0, R0, R240 ;  /* 0x000000f000007221 */ /* 0x008fc40000010000 */
[----:B----4-:R-:W-:-:S03]  /*15a40*/  FADD.FTZ R2, R2, R251 ;  /* 0x000000fb02027221 */ /* 0x010fc60000010000 */
[----:B------:R-:W3:Y:S01]  /*15a50*/  SHFL.BFLY PT, R5, R0, 0x1, 0x1f ;  /* 0x0c201f0000057f89 */ /* 0x000ee200000e0000 */
[----:B-----5:R-:W-:-:S03]  /*15a60*/  FADD.FTZ R4, R4, R3 ;  /* 0x0000000304047221 */ /* 0x020fc60000010000 */
[----:B------:R-:W4:Y:S01]  /*15a70*/  SHFL.BFLY PT, R6, R2, 0x1, 0x1f ;  /* 0x0c201f0002067f89 */ /* 0x000f2200000e0000 */
[----:B---3--:R-:W-:Y:S02]  /*15a80*/  FADD.FTZ R5, R0, R5 ;  /* 0x0000000500057221 */ /* 0x008fe40000010000 */
[----:B----4-:R-:W-:Y:S01]  /*15a90*/  FADD.FTZ R6, R2, R6 ;  /* 0x0000000602067221 */ /* 0x010fe20000010000 */
[----:B--2---:R-:W2:Y:S02]  /*15aa0*/  SHFL.BFLY PT, R7, R9, 0x2, 0x1f ;  /* 0x0c401f0009077f89 */ /* 0x004ea400000e0000 */
[----:B--2---:R-:W-:-:S05]  /*15ab0*/  FADD.FTZ R7, R7, R9 ;  /* 0x0000000907077221 */ /* 0x004fca0000010000 */
[----:B------:R2:W3:Y:S02]  /*15ac0*/  SHFL.BFLY PT, R8, R7, 0x1, 0x1f ;  /* 0x0c201f0007087f89 */ /* 0x0004e400000e0000 */
.L_x_855:
[----:B------:R-:W-:Y:S01]  /*15ad0*/  FSETP.NE.FTZ.AND P3, PT, R4, RZ, PT ;  /* 0x000000ff0400720b */ /* 0x000fe20003f75000 */
[----:B------:R-:W-:Y:S01]  /*15ae0*/  CS2R R2, SRZ ;  /* 0x0000000000027805 */ /* 0x000fe2000001ff00 */
[----:B------:R-:W-:Y:S02]  /*15af0*/  MOV R0, RZ ;  /* 0x000000ff00007202 */ /* 0x000fe40000000f00 */
[----:B------:R-:W-:Y:S02]  /*15b00*/  FSETP.NE.FTZ.AND P2, PT, R5, RZ, PT ;  /* 0x000000ff0500720b */ /* 0x000fe40003f55000 */
[----:B------:R-:W-:Y:S02]  /*15b10*/  FSETP.NE.FTZ.AND P1, PT, R6, RZ, PT ;  /* 0x000000ff0600720b */ /* 0x000fe40003f35000 */
[----:B------:R-:W-:Y:S02]  /*15b20*/  MOV R25, 0xff800000 ;  /* 0xff80000000197802 */ /* 0x000fe40000000f00 */
[----:B------:R-:W-:-:S02]  /*15b30*/  MOV R23, 0xff800000 ;  /* 0xff80000000177802 */ /* 0x000fc40000000f00 */
[----:B------:R-:W-:Y:S01]  /*15b40*/  MOV R24, 0xff800000 ;  /* 0xff80000000187802 */ /* 0x000fe20000000f00 */
[----:B------:R-:W4:Y:S01]  /*15b50*/  @P3 MUFU.RCP R0, R4 ;  /* 0x0000000400003308 */ /* 0x000f220000001000 */
[----:B------:R-:W-:-:S05]  /*15b60*/  MOV R22, 0xff800000 ;  /* 0xff80000000167802 */ /* 0x000fca0000000f00 */
[----:B------:R-:W-:Y:S02]  /*15b70*/  @P1 MOV R10, 0x3f317218 ;  /* 0x3f317218000a1802 */ /* 0x000fe40000000f00 */
[----:B------:R5:W-:Y:S01]  /*15b80*/  @P3 MUFU.LG2 R9, R4 ;  /* 0x0000000400093308 */ /* 0x000be20000000c00 */
[----:B----4-:R-:W-:-:S07]  /*15b90*/  FMUL.FTZ R66, R0, R100 ;  /* 0x0000006400427220 */ /* 0x010fce0000410000 */
[----:B------:R-:W-:Y:S01]  /*15ba0*/  @P2 MUFU.RCP R3, R5 ;  /* 0x0000000500032308 */ /* 0x000fe20000001000 */
[C---:B------:R-:W-:Y:S02]  /*15bb0*/  FMUL.FTZ R67, R0.reuse, R101 ;  /* 0x0000006500437220 */ /* 0x040fe40000410000 */
[C---:B------:R-:W-:Y:S02]  /*15bc0*/  FMUL.FTZ R68, R0.reuse, R112 ;  /* 0x0000007000447220 */ /* 0x040fe40000410000 */
[----:B------:R-:W-:Y:S02]  /*15bd0*/  FMUL.FTZ R69, R0, R113 ;  /* 0x0000007100457220 */ /* 0x000fe40000410000 */
[----:B---3-5:R-:W-:Y:S01]  /*15be0*/  FADD.FTZ R4, R8, R7 ;  /* 0x0000000708047221 */ /* 0x028fe20000010000 */
[----:B------:R-:W-:Y:S01]  /*15bf0*/  @P1 MUFU.RCP R2, R6 ;  /* 0x0000000600021308 */ /* 0x000fe20000001000 */
[C---:B------:R-:W-:Y:S02]  /*15c00*/  FMUL.FTZ R70, R0.reuse, R84 ;  /* 0x0000005400467220 */ /* 0x040fe40000410000 */
[----:B------:R-:W-:Y:S01]  /*15c10*/  FMUL.FTZ R71, R0, R85 ;  /* 0x0000005500477220 */ /* 0x000fe20000410000 */
[----:B------:R-:W-:Y:S01]  /*15c20*/  FSETP.NE.FTZ.AND P0, PT, R4, RZ, PT ;  /* 0x000000ff0400720b */ /* 0x000fe20003f15000 */
[----:B------:R-:W-:-:S02]  /*15c30*/  FMUL.FTZ R72, R0, R120 ;  /* 0x0000007800487220 */ /* 0x000fc40000410000 */
[C---:B------:R-:W-:Y:S01]  /*15c40*/  FMUL.FTZ R73, R0.reuse, R121 ;  /* 0x0000007900497220 */ /* 0x040fe20000410000 */
[----:B--2---:R2:W3:Y:S01]  /*15c50*/  @P2 MUFU.LG2 R7, R5 ;  /* 0x0000000500072308 */ /* 0x0044e20000000c00 */
        /* <DEDUP_REMOVED lines=8> */
[----:B--2---:R-:W-:Y:S01]  /*15ce0*/  @P2 MOV R5, 0x3f317218 ;  /* 0x3f31721800052802 */ /* 0x004fe20000000f00 */
[----:B------:R-:W2:Y:S01]  /*15cf0*/  @P1 MUFU.LG2 R0, R6 ;  /* 0x0000000600001308 */ /* 0x000ea20000000c00 */
[----:B---3--:R-:W-:Y:S02]  /*15d00*/  @P2 FMUL.FTZ R8, R7, 0.69314718246459960938 ;  /* 0x3f31721807082820 */ /* 0x008fe40000410000 */
[C---:B------:R-:W-:Y:S02]  /*15d10*/  FMUL.FTZ R82, R3.reuse, R86 ;  /* 0x0000005603527220 */ /* 0x040fe40000410000 */
[----:B------:R-:W-:-:S02]  /*15d20*/  FMUL.FTZ R83, R3, R87 ;  /* 0x0000005703537220 */ /* 0x000fc40000410000 */
[C---:B------:R-:W-:Y:S02]  /*15d30*/  FMUL.FTZ R78, R3.reuse, R102 ;  /* 0x00000066034e7220 */ /* 0x040fe40000410000 */
[C---:B------:R-:W-:Y:S02]  /*15d40*/  FMUL.FTZ R79, R3.reuse, R103 ;  /* 0x00000067034f7220 */ /* 0x040fe40000410000 */
[C---:B------:R-:W-:Y:S02]  /*15d50*/  FMUL.FTZ R80, R3.reuse, R114 ;  /* 0x0000007203507220 */ /* 0x040fe40000410000 */
[C---:B------:R-:W-:Y:S02]  /*15d60*/  FMUL.FTZ R81, R3.reuse, R115 ;  /* 0x0000007303517220 */ /* 0x040fe40000410000 */
[C---:B------:R-:W-:Y:S02]  /*15d70*/  FMUL.FTZ R84, R3.reuse, R122 ;  /* 0x0000007a03547220 */ /* 0x040fe40000410000 */
[----:B--2---:R-:W-:Y:S01]  /*15d80*/  @P1 FMUL.FTZ R7, R0, 0.69314718246459960938 ;  /* 0x3f31721800071820 */ /* 0x004fe20000410000 */
[----:B------:R-:W-:Y:S01]  /*15d90*/  MOV R0, RZ ;  /* 0x000000ff00007202 */ /* 0x000fe20000000f00 */
[----:B------:R-:W-:-:S02]  /*15da0*/  FMUL.FTZ R85, R3, R123 ;  /* 0x0000007b03557220 */ /* 0x000fc40000410000 */
[C---:B------:R-:W-:Y:S02]  /*15db0*/  FMUL.FTZ R98, R3.reuse, R126 ;  /* 0x0000007e03627220 */ /* 0x040fe40000410000 */
[C---:B------:R-:W-:Y:S01]  /*15dc0*/  FMUL.FTZ R99, R3.reuse, R127 ;  /* 0x0000007f03637220 */ /* 0x040fe20000410000 */
[----:B------:R-:W2:Y:S01]  /*15dd0*/  @P0 MUFU.RCP R0, R4 ;  /* 0x0000000400000308 */ /* 0x000ea20000001000 */
        /* <DEDUP_REMOVED lines=23> */
[----:B------:R3:W4:Y:S01]  /*15f50*/  @P0 MUFU.LG2 R2, R4 ;  /* 0x0000000400020308 */ /* 0x0007220000000c00 */
[----:B------:R-:W-:Y:S02]  /*15f60*/  @P3 FMUL.FTZ R6, R3, c[0x0][0x2d0] ;  /* 0x0000b40003063a20 */ /* 0x000fe40000410000 */
[----:B------:R-:W-:Y:S02]  /*15f70*/  @P1 FMUL.FTZ R3, R10, c[0x0][0x2d0] ;  /* 0x0000b4000a031a20 */ /* 0x000fe40000410000 */
[----:B------:R-:W-:Y:S02]  /*15f80*/  @P3 FMUL.FTZ R9, R9, 0.69314718246459960938 ;  /* 0x3f31721809093820 */ /* 0x000fe40000410000 */
[----:B------:R-:W-:Y:S01]  /*15f90*/  @P1 FFMA.FTZ R25, R3, R95, R7 ;  /* 0x0000005f03191223 */ /* 0x000fe20000010007 */
[----:B------:R-:W-:Y:S01]  /*15fa0*/  @P0 MOV R3, 0x3f317218 ;  /* 0x3f31721800030802 */ /* 0x000fe20000000f00 */
[----:B------:R-:W-:Y:S02]  /*15fb0*/  @P2 FMUL.FTZ R5, R5, c[0x0][0x2d0] ;  /* 0x0000b40005052a20 */ /* 0x000fe40000410000 */
[----:B--2---:R-:W-:-:S02]  /*15fc0*/  FMUL.FTZ R30, R0, R106 ;  /* 0x0000006a001e7220 */ /* 0x004fc40000410000 */
[----:B------:R-:W-:Y:S02]  /*15fd0*/  @P0 FMUL.FTZ R3, R3, c[0x0][0x2d0] ;  /* 0x0000b40003030a20 */ /* 0x000fe40000410000 */
[----:B------:R-:W-:Y:S01]  /*15fe0*/  FMUL.FTZ R31, R0, R107 ;  /* 0x0000006b001f7220 */ /* 0x000fe20000410000 */
[----:B---3--:R-:W-:Y:S01]  /*15ff0*/  MOV R4, 0x1 ;  /* 0x0000000100047802 */ /* 0x008fe20000000f00 */
[----:B----4-:R-:W-:Y:S02]  /*16000*/  @P0 FMUL.FTZ R2, R2, 0.69314718246459960938 ;  /* 0x3f31721802020820 */ /* 0x010fe40000410000 */
        /* <DEDUP_REMOVED lines=18> */
.L_x_601:
[----:B---3--:R3:W5:Y:S04]  /*16130*/  LDL R6, [R1+0x40] ;  /* 0x0000400001067983 */ /* 0x0087680000100800 */
[----:B------:R-:W4:Y:S01]  /*16140*/  S2R R2, SR_TID.X ;  /* 0x0000000000027919 */ /* 0x000f220000002100 */
[----:B------:R-:W-:Y:S01]  /*16150*/  BSSY B0, `(.L_x_737) ;  /* 0x0000011000007945 */ /* 0x000fe20003800000 */
[----:B----4-:R-:W-:-:S13]  /*16160*/  LOP3.LUT P0, RZ, R2, 0x7f, RZ, 0xc0, !PT ;  /* 0x0000007f02ff7812 */ /* 0x010fda000780c0ff */
[----:B------:R-:W-:Y:S05]  /*16170*/  @P0 BRA `(.L_x_738) ;  /* 0x000000e000000947 */ /* 0x000fea0003800000 */
[----:B---3--:R-:W3:Y:S01]  /*16180*/  S2R R4, SR_LANEID ;  /* 0x0000000000047919 */ /* 0x008ee20000000000 */
[----:B------:R-:W-:Y:S01]  /*16190*/  VOTEU.ANY UR4, UPT, PT ;  /* 0x0000000000047886 */ /* 0x000fe200038e0100 */
[----:B--2---:R-:W-:Y:S01]  /*161a0*/  IMAD.MOV.U32 R5, RZ, RZ, c[0x0][0x564] ;  /* 0x00015900ff057624 */ /* 0x004fe200078e00ff */
[----:B------:R-:W3:Y:S08]  /*161b0*/  FLO.U32 R3, UR4 ;  /* 0x0000000400037d00 */ /* 0x000ef000080e0000 */
[----:B------:R-:W2:Y:S01]  /*161c0*/  POPC R2, UR4 ;  /* 0x0000000400027d09 */ /* 0x000ea20008000000 */
[----:B---3--:R-:W-:Y:S01]  /*161d0*/  ISETP.EQ.U32.AND P0, PT, R3, R4, PT ;  /* 0x000000040300720c */ /* 0x008fe20003f02070 */
[----:B------:R-:W-:-:S12]  /*161e0*/  IMAD.MOV.U32 R4, RZ, RZ, c[0x0][0x560] ;  /* 0x00015800ff047624 */ /* 0x000fd800078e00ff */
[----:B--2---:R2:W3:Y:S04]  /*161f0*/  @P0 ATOMG.E.ADD.STRONG.GPU PT, R2, [R4.64], R2 ;  /* 0x00000002040209a8 */ /* 0x0044e800081ee1c6 */
[----:B--2---:R-:W2:Y:S04]  /*16200*/  S2R R4, SR_LTMASK ;  /* 0x0000000000047919 */ /* 0x004ea80000003900 */
[----:B---3--:R2:W3:Y:S02]  /*16210*/  SHFL.IDX PT, R3, R2, R3, 0x1f ;  /* 0x00001f0302037589 */ /* 0x0084e400000e0000 */
[----:B--2---:R-:W-:-:S06]  /*16220*/  LOP3.LUT R2, R4, UR4, RZ, 0xc0, !PT ;  /* 0x0000000404027c12 */ /* 0x004fcc000f8ec0ff */
[----:B------:R-:W3:Y:S02]  /*16230*/  POPC R2, R2 ;  /* 0x0000000200027309 */ /* 0x000ee40000000000 */
[----:B---3-5:R-:W-:-:S05]  /*16240*/  IADD3 R6, R3, c[0x0][0xc], R2 ;  /* 0x0000030003067a10 */ /* 0x028fca0007ffe002 */
[----:B------:R2:W-:Y:S02]  /*16250*/  STL [R1+0x40], R6 ;  /* 0x0000400601007387 */ /* 0x0005e40000100800 */
.L_x_738:
[----:B---3--:R-:W-:Y:S05]  /*16260*/  BSYNC B0 ;  /* 0x0000000000007941 */ /* 0x008fea0003800000 */
.L_x_737:
[----:B------:R-:W-:Y:S01]  /*16270*/  PRMT R0, R0, 0x9910, RZ ;  /* 0x0000991000007816 */ /* 0x000fe200000000ff */
[----:B------:R-:W-:Y:S01]  /*16280*/  BSSY B1, `(.L_x_739) ;  /* 0x0000313000017945 */ /* 0x000fe20003800000 */
[----:B-----5:R-:W-:Y:S02]  /*16290*/  IMAD.MOV.U32 R60, RZ, RZ, R6 ;  /* 0x000000ffff3c7224 */ /* 0x020fe400078e0006 */
[----:B------:R-:W-:-:S13]  /*162a0*/  ISETP.NE.AND P0, PT, R0, RZ, PT ;  /* 0x000000ff0000720c */ /* 0x000fda0003f05270 */
[----:B------:R-:W-:Y:S05]  /*162b0*/  @!P0 BRA `(.L_x_740) ;  /* 0x000024a000008947 */ /* 0x000fea0003800000 */
[----:B------:R-:W3:Y:S04]  /*162c0*/  LDL R7, [R1+0x54] ;  /* 0x0000540001077983 */ /* 0x000ee80000100800 */
[----:B--2---:R-:W2:Y:S04]  /*162d0*/  LDL R6, [R1+0x64] ;  /* 0x0000640001067983 */ /* 0x004ea80000100800 */
        /* <DEDUP_REMOVED lines=11> */
[----:B---3--:R3:W-:Y:S04]  /*16390*/  STS [R7], R0 ;  /* 0x0000000007007388 */ /* 0x0087e80000000800 */
[----:B------:R1:W-:Y:S04]  /*163a0*/  STS [R7+0x400], R3 ;  /* 0x0004000307007388 */ /* 0x0003e80000000800 */
[----:B--2---:R2:W-:Y:S01]  /*163b0*/  STS [R6], R2 ;  /* 0x0000000206007388 */ /* 0x0045e20000000800 */
[----:B---3--:R-:W-:-:S02]  /*163c0*/  F2FP.PACK_AB R0, R81, R80 ;  /* 0x000000505100723e */ /* 0x008fc400000000ff */
[----:B-1----:R-:W-:-:S03]  /*163d0*/  F2FP.PACK_AB R3, R49, R48 ;  /* 0x000000303103723e */ /* 0x002fc600000000ff */
[----:B------:R1:W-:Y:S01]  /*163e0*/  STS [R6+0x400], R0 ;  /* 0x0004000006007388 */ /* 0x0003e20000000800 */
[----:B--2---:R-:W-:-:S03]  /*163f0*/  F2FP.PACK_AB R2, R31, R30 ;  /* 0x0000001e1f02723e */ /* 0x004fc600000000ff */
[----:B------:R2:W-:Y:S04]  /*16400*/  STS [R7+0x2000], R3 ;  /* 0x0020000307007388 */ /* 0x0005e80000000800 */
[----:B------:R3:W-:Y:S01]  /*16410*/  STS [R7+0x2400], R2 ;  /* 0x0024000207007388 */ /* 0x0007e20000000800 */
[----:B-1----:R-:W-:Y:S02]  /*16420*/  F2FP.PACK_AB R0, R35, R34 ;  /* 0x000000222300723e */ /* 0x002fe400000000ff */
[----:B--2---:R-:W-:-:S03]  /*16430*/  F2FP.PACK_AB R3, R71, R70 ;  /* 0x000000464703723e */ /* 0x004fc600000000ff */
[----:B------:R1:W-:Y:S04]  /*16440*/  STS [R6+0x2000], R0 ;  /* 0x0020000006007388 */ /* 0x0003e80000000800 */
[----:B---3--:R-:W2:Y:S01]  /*16450*/  LDL R7, [R1+0x60] ;  /* 0x0000600001077983 */ /* 0x008ea20000100800 */
[----:B------:R-:W-:-:S03]  /*16460*/  F2FP.PACK_AB R2, R83, R82 ;  /* 0x000000525302723e */ /* 0x000fc600000000ff */
[----:B------:R3:W-:Y:S04]  /*16470*/  STS [R6+0x2400], R4 ;  /* 0x0024000406007388 */ /* 0x0007e80000000800 */
[----:B----4-:R4:W-:Y:S04]  /*16480*/  STS [R9], R3 ;  /* 0x0000000309007388 */ /* 0x0109e80000000800 */
[----:B------:R4:W-:Y:S01]  /*16490*/  STS [R9+0x400], R2 ;  /* 0x0004000209007388 */ /* 0x0009e20000000800 */
[----:B-1----:R-:W-:-:S05]  /*164a0*/  F2FP.PACK_AB R0, R73, R72 ;  /* 0x000000484900723e */ /* 0x002fca00000000ff */
[----:B------:R1:W-:Y:S01]  /*164b0*/  STS [R5], R0 ;  /* 0x0000000005007388 */ /* 0x0003e20000000800 */
[----:B---3--:R-:W-:-:S03]  /*164c0*/  F2FP.PACK_AB R4, R39, R38 ;  /* 0x000000262704723e */ /* 0x008fc600000000ff */
[----:B------:R-:W3:Y:S01]  /*164d0*/  LDL R6, [R1+0x5c] ;  /* 0x00005c0001067983 */ /* 0x000ee20000100800 */
[----:B----4-:R-:W-:Y:S02]  /*164e0*/  F2FP.PACK_AB R3, R85, R84 ;  /* 0x000000545503723e */ /* 0x010fe400000000ff */
[----:B------:R-:W-:-:S03]  /*164f0*/  F2FP.PACK_AB R2, R43, R42 ;  /* 0x0000002a2b02723e */ /* 0x000fc600000000ff */
[----:B------:R4:W-:Y:S04]  /*16500*/  STS [R5+0x400], R3 ;  /* 0x0004000305007388 */ /* 0x0009e80000000800 */
[----:B------:R-:W-:Y:S01]  /*16510*/  STS [R9+0x2000], R4 ;  /* 0x0020000409007388 */ /* 0x000fe20000000800 */
[----:B-1----:R-:W-:-:S05]  /*16520*/  F2FP.PACK_AB R0, R41, R40 ;  /* 0x000000282900723e */ /* 0x002fca00000000ff */
[----:B------:R1:W-:Y:S01]  /*16530*/  STS [R9+0x2400], R0 ;  /* 0x0024000009007388 */ /* 0x0003e20000000800 */
[----:B----4-:R-:W-:-:S03]  /*16540*/  F2FP.PACK_AB R3, R57, R56 ;  /* 0x000000383903723e */ /* 0x010fc600000000ff */
[----:B-1----:R-:W4:Y:S01]  /*16550*/  LDL R9, [R1+0x74] ;  /* 0x0000740001097983 */ /* 0x002f220000100800 */
[----:B------:R-:W-:-:S03]  /*16560*/  F2FP.PACK_AB R0, R65, R64 ;  /* 0x000000404100723e */ /* 0x000fc600000000ff */
[----:B------:R1:W-:Y:S04]  /*16570*/  STS [R5+0x2000], R2 ;  /* 0x0020000205007388 */ /* 0x0003e80000000800 */
[----:B------:R1:W-:Y:S04]  /*16580*/  STS [R5+0x2400], R3 ;  /* 0x0024000305007388 */ /* 0x0003e80000000800 */
[----:B------:R1:W-:Y:S01]  /*16590*/  STS [R8], R0 ;  /* 0x0000000008007388 */ /* 0x0003e20000000800 */
[----:B------:R-:W-:Y:S02]  /*165a0*/  F2FP.PACK_AB R4, R53, R52 ;  /* 0x000000343504723e */ /* 0x000fe400000000ff */
[----:B-1----:R-:W-:-:S02]  /*165b0*/  F2FP.PACK_AB R2, R99, R98 ;  /* 0x000000626302723e */ /* 0x002fc400000000ff */
[----:B------:R-:W-:-:S03]  /*165c0*/  F2FP.PACK_AB R3, R93, R92 ;  /* 0x0000005c5d03723e */ /* 0x000fc600000000ff */
[----:B------:R1:W-:Y:S01]  /*165d0*/  STS [R8+0x400], R2 ;  /* 0x0004000208007388 */ /* 0x0003e20000000800 */
[----:B------:R-:W-:Y:S02]  /*165e0*/  F2FP.PACK_AB R0, R87, R86 ;  /* 0x000000565700723e */ /* 0x000fe400000000ff */
[----:B------:R-:W-:Y:S02]  /*165f0*/  F2FP.PACK_AB R5, R51, R50 ;  /* 0x000000323305723e */ /* 0x000fe400000000ff */
[----:B-1----:R-:W-:Y:S02]  /*16600*/  F2FP.PACK_AB R2, R55, R54 ;  /* 0x000000363702723e */ /* 0x002fe400000000ff */
[----:B------:R-:W-:Y:S02]  /*16610*/  ISETP.NE.U32.AND P0, PT, RZ, c[0x0][0x508], PT ;  /* 0x00014200ff007a0c */ /* 0x000fe40003f05070 */
[----:B------:R-:W-:Y:S02]  /*16620*/  ISETP.NE.U32.AND P2, PT, RZ, c[0x0][0x500], PT ;  /* 0x00014000ff007a0c */ /* 0x000fe40003f45070 */
[----:B------:R-:W-:-:S02]  /*16630*/  ISETP.NE.AND.EX P1, PT, RZ, c[0x0][0x50c], PT, P0 ;  /* 0x00014300ff007a0c */ /* 0x000fc40003f25300 */
[----:B------:R-:W-:Y:S01]  /*16640*/  ISETP.NE.AND.EX P2, PT, RZ, c[0x0][0x504], PT, P2 ;  /* 0x00014100ff007a0c */ /* 0x000fe20003f45320 */
[----:B------:R-:W-:Y:S01]  /*16650*/  IMAD.MOV.U32 R11, RZ, RZ, c[0x0][0x388] ;  /* 0x0000e200ff0b7624 */ /* 0x000fe200078e00ff */
[----:B--2---:R1:W-:Y:S04]  /*16660*/  STS [R7], R3 ;  /* 0x0000000307007388 */ /* 0x0043e80000000800 */
[----:B------:R2:W-:Y:S04]  /*16670*/  STS [R7+0x400], R0 ;  /* 0x0004000007007388 */ /* 0x0005e80000000800 */
[----:B------:R3:W-:Y:S04]  /*16680*/  STS [R8+0x2000], R2 ;  /* 0x0020000208007388 */ /* 0x0007e80000000800 */
[----:B------:R3:W-:Y:S04]  /*16690*/  STS [R8+0x2400], R4 ;  /* 0x0024000408007388 */ /* 0x0007e80000000800 */
[----:B------:R-:W-:Y:S01]  /*166a0*/  STS [R7+0x2000], R5 ;  /* 0x0020000507007388 */ /* 0x000fe20000000800 */
[----:B-1----:R-:W-:-:S02]  /*166b0*/  F2FP.PACK_AB R3, R47, R46 ;  /* 0x0000002e2f03723e */ /* 0x002fc400000000ff */
[----:B--2---:R-:W-:Y:S02]  /*166c0*/  F2FP.PACK_AB R0, R77, R76 ;  /* 0x0000004c4d00723e */ /* 0x004fe400000000ff */
[----:B---3--:R-:W-:Y:S01]  /*166d0*/  F2FP.PACK_AB R2, R75, R74 ;  /* 0x0000004a4b02723e */ /* 0x008fe200000000ff */
[----:B------:R-:W-:Y:S04]  /*166e0*/  STS [R7+0x2400], R3 ;  /* 0x0024000307007388 */ /* 0x000fe80000000800 */
[----:B------:R1:W-:Y:S04]  /*166f0*/  STS [R6], R2 ;  /* 0x0000000206007388 */ /* 0x0003e80000000800 */
[----:B------:R2:W-:Y:S01]  /*16700*/  STS [R6+0x400], R0 ;  /* 0x0004000006007388 */ /* 0x0005e20000000800 */
[----:B------:R-:W-:-:S03]  /*16710*/  F2FP.PACK_AB R4, R45, R44 ;  /* 0x0000002c2d04723e */ /* 0x000fc600000000ff */
[----:B------:R-:W3:Y:S01]  /*16720*/  LDL.LU R8, [R1+0x44] ;  /* 0x0000440001087983 */ /* 0x000ee20000300800 */
[----:B-1----:R-:W-:Y:S02]  /*16730*/  F2FP.PACK_AB R2, R59, R58 ;  /* 0x0000003a3b02723e */ /* 0x002fe400000000ff */
[----:B--2---:R-:W-:-:S03]  /*16740*/  F2FP.PACK_AB R0, R63, R62 ;  /* 0x0000003e3f00723e */ /* 0x004fc600000000ff */
[----:B------:R1:W-:Y:S01]  /*16750*/  STS [R12], R2 ;  /* 0x000000020c007388 */ /* 0x0003e20000000800 */
[----:B------:R-:W-:-:S03]  /*16760*/  F2FP.PACK_AB R3, R33, R32 ;  /* 0x000000202103723e */ /* 0x000fc600000000ff */
[----:B----4-:R2:W-:Y:S04]  /*16770*/  STS [R9+0x400], R0 ;  /* 0x0004000009007388 */ /* 0x0105e80000000800 */
[----:B------:R4:W-:Y:S04]  /*16780*/  STS [R6+0x2000], R4 ;  /* 0x0020000406007388 */ /* 0x0009e80000000800 */
[----:B------:R4:W-:Y:S01]  /*16790*/  STS [R6+0x2400], R3 ;  /* 0x0024000306007388 */ /* 0x0009e20000000800 */
[----:B-1----:R-:W-:-:S05]  /*167a0*/  F2FP.PACK_AB R2, R29, R28 ;  /* 0x0000001c1d02723e */ /* 0x002fca00000000ff */
[----:B------:R-:W-:Y:S01]  /*167b0*/  STS [R12+0x2000], R2 ;  /* 0x002000020c007388 */ /* 0x000fe20000000800 */
[----:B--2---:R-:W-:-:S05]  /*167c0*/  F2FP.PACK_AB R0, R27, R26 ;  /* 0x0000001a1b00723e */ /* 0x004fca00000000ff */
[----:B------:R1:W-:Y:S01]  /*167d0*/  STS [R9+0x2400], R0 ;  /* 0x0024000009007388 */ /* 0x0003e20000000800 */
[----:B----4-:R-:W-:Y:S02]  /*167e0*/  IMAD.MOV.U32 R4, RZ, RZ, 0x4 ;  /* 0x00000004ff047424 */ /* 0x010fe400078e00ff */
[----:B------:R-:W-:Y:S02]  /*167f0*/  IMAD.MOV.U32 R3, RZ, RZ, RZ ;  /* 0x000000ffff037224 */ /* 0x000fe400078e00ff */
[CC--:B------:R-:W-:Y:S01]  /*16800*/  @P1 IMAD.WIDE R6, R10.reuse, R4.reuse, c[0x0][0x508] ;  /* 0x000142000a061625 */ /* 0x0c0fe200078e0204 */
[----:B------:R-:W-:Y:S03]  /*16810*/  BAR.SYNC.DEFER_BLOCKING 0x1, 0x80 ;  /* 0x0042000000007b1d */ /* 0x000fe60000010000 */
[----:B------:R-:W-:-:S03]  /*16820*/  IMAD.WIDE R4, R10, R4, c[0x0][0x500] ;  /* 0x000140000a047625 */ /* 0x000fc600078e0204 */
[----:B------:R2:W5:Y:S04]  /*16830*/  @P1 LDG.E R11, [R6.64] ;  /* 0x00000006060b1981 */ /* 0x000568000c1e1900 */
[----:B------:R2:W5:Y:S01]  /*16840*/  @P2 LDG.E R3, [R4.64] ;  /* 0x0000000604032981 */ /* 0x000562000c1e1900 */
[----:B---3--:R-:W-:-:S04]  /*16850*/  ISETP.NE.AND P0, PT, R8, RZ, PT ;  /* 0x000000ff0800720c */ /* 0x008fc80003f05270 */
[----:B-1----:R-:W-:Y:S01]  /*16860*/  SEL R0, R8, c[0x0][0x3d4], P0 ;  /* 0x0000f50008007a07 */ /* 0x002fe20000000000 */
[----:B------:R-:W-:Y:S05]  /*16870*/  @P1 BRA `(.L_x_741) ;  /* 0x0000004000001947 */ /* 0x000fea0003800000 */
[----:B--2---:R-:W-:Y:S05]  /*16880*/  @!P2 BRA `(.L_x_741) ;  /* 0x000000300000a947 */ /* 0x004fea0003800000 */
[----:B-----5:R1:W2:Y:S04]  /*16890*/  LDG.E R11, [R4.64] ;  /* 0x00000006040b7981 */ /* 0x0202a8000c1e1900 */
[----:B-1----:R-:W2:Y:S02]  /*168a0*/  LDG.E R4, [R4.64+0x4] ;  /* 0x0000040604047981 */ /* 0x002ea4000c1e1900 */
[----:B--2---:R-:W-:Y:S02]  /*168b0*/  IADD3 R11, -R11, R4, RZ ;  /* 0x000000040b0b7210 */ /* 0x004fe40007ffe1ff */
.L_x_741:
[----:B--2---:R-:W2:Y:S04]  /*168c0*/  LDL R5, [R1+0x3c] ;  /* 0x00003c0001057983 */ /* 0x004ea80000100800 */
[----:B------:R-:W3:Y:S04]  /*168d0*/  LDL.LU R4, [R1+0x48] ;  /* 0x0000480001047983 */ /* 0x000ee80000300800 */
[----:B------:R-:W2:Y:S04]  /*168e0*/  LDL R88, [R1+0x38] ;  /* 0x0000380001587983 */ /* 0x000ea80000100800 */
[----:B------:R-:W4:Y:S04]  /*168f0*/  LDL R16, [R1+0x50] ;  /* 0x0000500001107983 */ /* 0x000f280000100800 */
[----:B------:R-:W4:Y:S01]  /*16900*/  LDL R61, [R1+0x7c] ;  /* 0x00007c00013d7983 */ /* 0x000f220000100800 */
[----:B------:R-:W-:Y:S01]  /*16910*/  IMAD.MOV.U32 R12, RZ, RZ, 0x368 ;  /* 0x00000368ff0c7424 */ /* 0x000fe200078e00ff */
[----:B------:R-:W-:-:S04]  /*16920*/  ISETP.GT.AND P2, PT, R0, 0x1, PT ;  /* 0x000000010000780c */ /* 0x000fc80003f44270 */
[----:B------:R-:W-:-:S04]  /*16930*/  SEL R12, R12, 0x328, P2 ;  /* 0x000003280c0c7807 */ /* 0x000fc80001000000 */
[----:B------:R-:W1:Y:S08]  /*16940*/  LDC.64 R8, c[0x0][R12+0x170] ;  /* 0x00005c000c087b82 */ /* 0x000e700000000a00 */
[----:B------:R1:W2:Y:S08]  /*16950*/  LDC.64 R14, c[0x0][R12+0x168] ;  /* 0x00005a000c0e7b82 */ /* 0x0002b00000000a00 */
[----:B------:R1:W2:Y:S08]  /*16960*/  LDC.64 R18, c[0x0][R12+0x178] ;  /* 0x00005e000c127b82 */ /* 0x0002b00000000a00 */
[----:B------:R1:W2:Y:S01]  /*16970*/  LDC.64 R20, c[0x0][R12+0x160] ;  /* 0x000058000c147b82 */ /* 0x0002a20000000a00 */
[----:B------:R-:W-:Y:S01]  /*16980*/  IMAD.MOV.U32 R0, RZ, RZ, c[0x0][0x4e8] ;  /* 0x00013a00ff007624 */ /* 0x000fe200078e00ff */
[----:B------:R-:W-:-:S04]  /*16990*/  ISETP.NE.U32.AND P0, PT, RZ, c[0x0][0x500], PT ;  /* 0x00014000ff007a0c */ /* 0x000fc80003f05070 */
[----:B------:R-:W-:Y:S02]  /*169a0*/  ISETP.NE.AND P5, PT, R0, 0x1, PT ;  /* 0x000000010000780c */ /* 0x000fe40003fa5270 */
[----:B------:R-:W-:Y:S02]  /*169b0*/  ISETP.NE.AND.EX P0, PT, RZ, c[0x0][0x504], PT, P0 ;  /* 0x00014100ff007a0c */ /* 0x000fe40003f05300 */
[----:B------:R-:W-:Y:S02]  /*169c0*/  SHF.R.S32.HI R0, RZ, 0x1f, R10 ;  /* 0x0000001fff007819 */ /* 0x000fe4000001140a */
[----:B------:R-:W-:Y:S02]  /*169d0*/  SEL R2, R10, RZ, !P0 ;  /* 0x000000ff0a027207 */ /* 0x000fe40004000000 */
[----:B------:R-:W-:Y:S01]  /*169e0*/  SEL R6, R0, RZ, !P0 ;  /* 0x000000ff00067207 */ /* 0x000fe20004000000 */
[----:B------:R-:W1:Y:S02]  /*169f0*/  S2R R89, SR_TID.X ;  /* 0x0000000000597919 */ /* 0x000e640000002100 */
[----:B-1----:R-:W-:-:S04]  /*16a00*/  IMAD R0, R9, R2, RZ ;  /* 0x0000000209007224 */ /* 0x002fc800078e02ff */
[C---:B------:R-:W-:Y:S02]  /*16a10*/  IMAD R12, R8.reuse, R6, R0 ;  /* 0x00000006080c7224 */ /* 0x040fe400078e0200 */
[----:B------:R-:W-:Y:S01]  /*16a20*/  IMAD.WIDE.U32 R6, R8, R2, RZ ;  /* 0x0000000208067225 */ /* 0x000fe200078e00ff */
[----:B------:R-:W-:-:S04]  /*16a30*/  SHF.R.S32.HI R17, RZ, 0x1f, R89 ;  /* 0x0000001fff117819 */ /* 0x000fc80000011459 */
[----:B------:R-:W-:-:S04]  /*16a40*/  LEA.HI R17, R17, R89, RZ, 0x5 ;  /* 0x0000005911117211 */ /* 0x000fc800078f28ff */
[----:B------:R-:W-:-:S05]  /*16a50*/  LOP3.LUT R17, R17, 0xffffffe0, RZ, 0xc0, !PT ;  /* 0xffffffe011117812 */ /* 0x000fca00078ec0ff */
[----:B------:R-:W-:Y:S01]  /*16a60*/  IMAD.IADD R17, R89, 0x1, -R17 ;  /* 0x0000000159117824 */ /* 0x000fe200078e0a11 */
[----:B------:R-:W-:-:S04]  /*16a70*/  LOP3.LUT R204, R204, 0xfffffffd, RZ, 0xc0, !PT ;  /* 0xfffffffdcccc7812 */ /* 0x000fc800078ec0ff */
[----:B------:R-:W-:Y:S02]  /*16a80*/  LOP3.LUT R204, R204, 0xfffffffe, RZ, 0xc0, !PT ;  /* 0xfffffffecccc7812 */ /* 0x000fe400078ec0ff */
[----:B---3--:R-:W-:Y:S01]  /*16a90*/  LOP3.LUT R4, R4, 0xffff, RZ, 0xc0, !PT ;  /* 0x0000ffff04047812 */ /* 0x008fe200078ec0ff */
[----:B--2---:R-:W-:-:S04]  /*16aa0*/  IMAD.IADD R5, R5, 0x1, R88 ;  /* 0x0000000105057824 */ /* 0x004fc800078e0258 */
[----:B------:R-:W-:-:S04]  /*16ab0*/  @P5 IMAD.HI.U32 R10, R5, c[0x0][0x4ec], RZ ;  /* 0x00013b00050a5a27 */ /* 0x000fc800078e00ff */
[----:B------:R-:W-:-:S04]  /*16ac0*/  IMAD.WIDE.U32 R8, R14, R4, RZ ;  /* 0x000000040e087225 */ /* 0x000fc800078e00ff */
[----:B------:R-:W-:Y:S01]  /*16ad0*/  IMAD.MOV.U32 R0, RZ, RZ, R5 ;  /* 0x000000ffff007224 */ /* 0x000fe200078e0005 */
[----:B------:R-:W-:Y:S01]  /*16ae0*/  @P5 SHF.R.U32.HI R0, RZ, c[0x0][0x4f0], R10 ;  /* 0x00013c00ff005a19 */ /* 0x000fe2000001160a */
[----:B------:R-:W-:Y:S01]  /*16af0*/  IMAD R13, R15, R4, RZ ;  /* 0x000000040f0d7224 */ /* 0x000fe200078e02ff */
[----:B----4-:R-:W-:Y:S01]  /*16b00*/  SEL R10, R16, RZ, P2 ;  /* 0x000000ff100a7207 */ /* 0x010fe20001000000 */
[----:B------:R-:W-:Y:S01]  /*16b10*/  IMAD.IADD R14, R7, 0x1, R12 ;  /* 0x00000001070e7824 */ /* 0x000fe200078e020c */
[----:B-----5:R-:W-:Y:S01]  /*16b20*/  IADD3 R15, P1, P0, R6, R8, R3 ;  /* 0x00000008060f7210 */ /* 0x020fe2000783e003 */
        /* <DEDUP_REMOVED lines=30> */
[----:B------:R-:W4:Y:S04]  /*16d10*/  SHFL.IDX PT, R10, R7, 0x2, 0x1c1f ;  /* 0x005c1f00070a7f89 */ /* 0x000f2800000e0000 */
[----:B------:R1:W1:Y:S01]  /*16d20*/  SHFL.IDX PT, R8, R7, 0x3, 0x1c1f ;  /* 0x007c1f0007087f89 */ /* 0x00026200000e0000 */
[----:B---3--:R-:W-:-:S05]  /*16d30*/  IMAD.IADD R6, R61, 0x1, R88 ;  /* 0x000000013d067824 */ /* 0x008fca00078e0258 */
[C---:B------:R-:W-:Y:S02]  /*16d40*/  IADD3 R18, R6.reuse, 0x8, RZ ;  /* 0x0000000806127810 */ /* 0x040fe40007ffe0ff */
[CC--:B------:R-:W-:Y:S02]  /*16d50*/  ISETP.GE.OR P4, PT, R6.reuse, R0.reuse, P0 ;  /* 0x000000000600720c */ /* 0x0c0fe40000786670 */
[----:B------:R-:W-:Y:S02]  /*16d60*/  IADD3 R17, R6, 0x40, RZ ;  /* 0x0000004006117810 */ /* 0x000fe40007ffe0ff */
[-C--:B------:R-:W-:Y:S02]  /*16d70*/  ISETP.GE.OR P3, PT, R18, R0.reuse, P0 ;  /* 0x000000001200720c */ /* 0x080fe40000766670 */
[----:B------:R-:W-:Y:S02]  /*16d80*/  ISETP.GE.OR P1, PT, R17, R0, P0 ;  /* 0x000000001100720c */ /* 0x000fe40000726670 */
[----:B-1----:R-:W-:-:S05]  /*16d90*/  IADD3 R7, R6, 0x48, RZ ;  /* 0x0000004806077810 */ /* 0x002fca0007ffe0ff */
[----:B------:R1:W-:Y:S04]  /*16da0*/  @!P4 ST.E [R14.64], R23 ;  /* 0x000000170e00c985 */ /* 0x0003e8000c101906 */
[----:B--2---:R1:W-:Y:S01]  /*16db0*/  @!P3 ST.E [R12.64], R24 ;  /* 0x000000180c00b985 */ /* 0x0043e2000c101906 */
[-C--:B------:R-:W-:Y:S02]  /*16dc0*/  ISETP.GE.AND P3, PT, R17, R0.reuse, PT ;  /* 0x000000001100720c */ /* 0x080fe40003f66270 */
[CC--:B------:R-:W-:Y:S01]  /*16dd0*/  ISETP.GE.OR P0, PT, R7.reuse, R0.reuse, P0 ;  /* 0x000000000700720c */ /* 0x0c0fe20000706670 */
[----:B----4-:R1:W-:Y:S01]  /*16de0*/  @!P1 ST.E [R10.64], R25 ;  /* 0x000000190a009985 */ /* 0x0103e2000c101906 */
[-C--:B------:R-:W-:Y:S02]  /*16df0*/  ISETP.GE.AND P1, PT, R7, R0.reuse, PT ;  /* 0x000000000700720c */ /* 0x080fe40003f26270 */
[----:B------:R-:W-:-:S07]  /*16e00*/  ISETP.GE.AND P6, PT, R18, R0, PT ;  /* 0x000000001200720c */ /* 0x000fce0003fc6270 */
[----:B------:R-:W-:Y:S02]  /*16e10*/  @P3 LOP3.LUT R204, R204, 0x1, RZ, 0xfc, !PT ;  /* 0x00000001cccc3812 */ /* 0x000fe400078efcff */
[----:B------:R1:W-:Y:S01]  /*16e20*/  @!P0 ST.E [R8.64], R22 ;  /* 0x0000001608008985 */ /* 0x0003e2000c101906 */
[----:B------:R-:W-:Y:S02]  /*16e30*/  ISETP.GE.AND P0, PT, R6, R0, PT ;  /* 0x000000000600720c */ /* 0x000fe40003f06270 */
[----:B------:R-:W-:Y:S01]  /*16e40*/  @P1 LOP3.LUT R204, R204, 0x2, RZ, 0xfc, !PT ;  /* 0x00000002cccc1812 */ /* 0x000fe200078efcff */
[----:B------:R-:W-:Y:S05]  /*16e50*/  @P2 BRA `(.L_x_742) ;  /* 0x000007b000002947 */ /* 0x000fea0003800000 */
[----:B------:R-:W2:Y:S01]  /*16e60*/  LDL R61, [R1+0x8] ;  /* 0x00000800013d7983 */ /* 0x000ea20000100800 */
[----:B------:R-:W-:Y:S01]  /*16e70*/  IMAD R16, R16, c[0x0][0x3a0], RZ ;  /* 0x0000e80010107a24 */ /* 0x000fe200078e02ff */
[----:B-1----:R-:W-:Y:S01]  /*16e80*/  SHF.R.S32.HI R9, RZ, 0x1f, R2 ;  /* 0x0000001fff097819 */ /* 0x002fe20000011402 */
[----:B------:R-:W-:Y:S01]  /*16e90*/  IMAD.WIDE.U32 R6, R3, c[0x0][0x3a0], RZ ;  /* 0x0000e80003067a25 */ /* 0x000fe200078e00ff */
[----:B------:R1:W3:Y:S01]  /*16ea0*/  LDS.128 R12, [R207+0x80] ;  /* 0x00008000cf0c7984 */ /* 0x0002e20000000c00 */
[----:B------:R-:W-:-:S02]  /*16eb0*/  ISETP.GE.AND P2, PT, R205, c[0x0][0x3c8], PT ;  /* 0x0000f200cd007a0c */ /* 0x000fc40003f46270 */
        /* <DEDUP_REMOVED lines=9> */
[----:B------:R-:W-:Y:S01]  /*16f50*/  MOV R4, R6 ;  /* 0x0000000600047202 */ /* 0x000fe20000000f00 */
[----:B------:R-:W-:-:S02]  /*16f60*/  IMAD R7, R2, c[0x0][0x3f4], R9 ;  /* 0x0000fd0002077a24 */ /* 0x000fc400078e0209 */
[----:B------:R1:W1:Y:S02]  /*16f70*/  LDS.128 R32, [R207+0x2880] ;  /* 0x00288000cf207984 */ /* 0x0002640000000c00 */
[----:B------:R-:W-:Y:S02]  /*16f80*/  IMAD.WIDE.U32 R4, R2, c[0x0][0x3f0], R4 ;  /* 0x0000fc0002047a25 */ /* 0x000fe400078e0004 */
[----:B------:R1:W1:Y:S03]  /*16f90*/  LDS.128 R36, [R207+0x3080] ;  /* 0x00308000cf247984 */ /* 0x0002660000000c00 */
[----:B------:R-:W-:Y:S01]  /*16fa0*/  IADD3 R5, R5, R7, RZ ;  /* 0x0000000705057210 */ /* 0x000fe20007ffe0ff */
[----:B------:R1:W1:Y:S01]  /*16fb0*/  LDS.128 R40, [R207+0x3880] ;  /* 0x00388000cf287984 */ /* 0x0002620000000c00 */
[----:B--2---:R-:W-:-:S04]  /*16fc0*/  IADD3 R8, R61, R88, RZ ;  /* 0x000000583d087210 */ /* 0x004fc80007ffe0ff */
        /* <DEDUP_REMOVED lines=18> */
[----:B-1-34-:R1:W2:Y:S02]  /*170f0*/  SHFL.IDX PT, R7, R5, RZ, 0x181f ;  /* 0x00181fff05077589 */ /* 0x01a2a400000e0000 */
.L_x_856:
[----:B------:R-:W-:Y:S05]  /*17100*/  BRA.DIV ~URZ, `(.L_x_744) ;  /* 0x000071227f007947 */ /* 0x000fea000b800000 */
[----:B------:R3:W4:Y:S02]  /*17110*/  SHFL.IDX PT, R2, R6, RZ, 0x181f ;  /* 0x00181fff06027589 */ /* 0x00072400000e0000 */
.L_x_857:
[----:B------:R-:W5:Y:S04]  /*17120*/  LDL.LU R4, [R1+0x38] ;  /* 0x0000380001047983 */ /* 0x000f680000300800 */
[----:B------:R-:W1:Y:S02]  /*17130*/  S2R R8, SR_TID.X ;  /* 0x0000000000087919 */ /* 0x000e640000002100 */
[----:B-1----:R-:W-:-:S04]  /*17140*/  SHF.R.S32.HI R3, RZ, 0x1f, R8 ;  /* 0x0000001fff037819 */ /* 0x002fc80000011408 */
[----:B------:R-:W-:-:S04]  /*17150*/  LEA.HI R3, R3, R8, RZ, 0x3 ;  /* 0x0000000803037211 */ /* 0x000fc800078f18ff */
[----:B------:R-:W-:Y:S02]  /*17160*/  SHF.R.S32.HI R3, RZ, 0x3, R3 ;  /* 0x00000003ff037819 */ /* 0x000fe40000011403 */
[----:B------:R-:W-:-:S03]  /*17170*/  SHF.R.S32.HI R8, RZ, 0x1f, R205 ;  /* 0x0000001fff087819 */ /* 0x000fc600000114cd */
[----:B-----5:R-:W-:-:S05]  /*17180*/  IMAD.IADD R4, R3, 0x1, R4 ;  /* 0x0000000103047824 */ /* 0x020fca00078e0204 */
[----:B------:R-:W-:-:S13]  /*17190*/  ISETP.GE.OR P0, PT, R4, R0, P2 ;  /* 0x000000000400720c */ /* 0x000fda0001706670 */
[----:B----4-:R-:W-:-:S04]  /*171a0*/  @!P0 LEA R2, P1, R205, R2, 0x1 ;  /* 0x00000002cd028211 */ /* 0x010fc800078208ff */
[----:B--2---:R-:W-:-:S05]  /*171b0*/  @!P0 LEA.HI.X R3, R205, R7, R8, 0x1, P1 ;  /* 0x00000007cd038211 */ /* 0x004fca00008f0c08 */
[----:B------:R1:W-:Y:S01]  /*171c0*/  @!P0 ST.E.128 [R2.64], R12 ;  /* 0x0000000c02008985 */ /* 0x0003e2000c101d06 */
[----:B------:R-:W-:Y:S05]  /*171d0*/  BRA.DIV ~URZ, `(.L_x_745) ;  /* 0x000070c27f007947 */ /* 0x000fea000b800000 */
[----:B------:R2:W4:Y:S04]  /*171e0*/  SHFL.IDX PT, R7, R5, 0x1, 0x181f ;  /* 0x00381f0005077f89 */ /* 0x00052800000e0000 */
[----:B-1----:R2:W1:Y:S02]  /*171f0*/  SHFL.IDX PT, R2, R6, 0x1, 0x181f ;  /* 0x00381f0006027f89 */ /* 0x00246400000e0000 */
.L_x_858:
[----:B------:R-:W-:Y:S02]  /*17200*/  IADD3 R3, R4, 0x10, RZ ;  /* 0x0000001004037810 */ /* 0x000fe40007ffe0ff */
[----:B------:R-:W-:Y:S02]  /*17210*/  SHF.R.S32.HI R8, RZ, 0x1f, R205 ;  /* 0x0000001fff087819 */ /* 0x000fe400000114cd */
[----:B------:R-:W-:-:S13]  /*17220*/  ISETP.GE.OR P0, PT, R3, R0, P2 ;  /* 0x000000000300720c */ /* 0x000fda0001706670 */
[----:B-1----:R-:W-:-:S04]  /*17230*/  @!P0 LEA R2, P1, R205, R2, 0x1 ;  /* 0x00000002cd028211 */ /* 0x002fc800078208ff */
[----:B----4-:R-:W-:-:S05]  /*17240*/  @!P0 LEA.HI.X R3, R205, R7, R8, 0x1, P1 ;  /* 0x00000007cd038211 */ /* 0x010fca00008f0c08 */
[----:B------:R1:W-:Y:S01]  /*17250*/  @!P0 ST.E.128 [R2.64], R16 ;  /* 0x0000001002008985 */ /* 0x0003e2000c101d06 */
[----:B------:R-:W-:Y:S05]  /*17260*/  BRA.DIV ~URZ, `(.L_x_746) ;  /* 0x000071027f007947 */ /* 0x000fea000b800000 */
[----:B------:R4:W1:Y:S02]  /*17270*/  SHFL.IDX PT, R7, R5, 0x2, 0x181f ;  /* 0x00581f0005077f89 */ /* 0x00086400000e0000 */
.L_x_859:
[----:B------:R-:W-:Y:S05]  /*17280*/  BRA.DIV ~URZ, `(.L_x_747) ;  /* 0x000071527f007947 */ /* 0x000fea000b800000 */
[----:B-1----:R1:W2:Y:S02]  /*17290*/  SHFL.IDX PT, R2, R6, 0x2, 0x181f ;  /* 0x00581f0006027f89 */ /* 0x0022a400000e0000 */
.L_x_860:
        /* <DEDUP_REMOVED lines=9> */
.L_x_861:
        /* <DEDUP_REMOVED lines=8> */
.L_x_862:
[----:B------:R-:W-:Y:S05]  /*173b0*/  BRA.DIV ~URZ, `(.L_x_750) ;  /* 0x000071d27f007947 */ /* 0x000fea000b800000 */
[----:B--2---:R2:W1:Y:S02]  /*173c0*/  SHFL.IDX PT, R2, R6, 0x4, 0x181f ;  /* 0x00981f0006027f89 */ /* 0x00446400000e0000 */
.L_x_863:
        /* <DEDUP_REMOVED lines=9> */
.L_x_864:
        /* <DEDUP_REMOVED lines=8> */
.L_x_865:
[----:B------:R-:W-:Y:S05]  /*174e0*/  BRA.DIV ~URZ, `(.L_x_753) ;  /* 0x000072527f007947 */ /* 0x000fea000b800000 */
[----:B--2---:R2:W3:Y:S02]  /*174f0*/  SHFL.IDX PT, R2, R6, 0x6, 0x181f ;  /* 0x00d81f0006027f89 */ /* 0x0044e400000e0000 */
.L_x_866:
[----:B------:R-:W-:Y:S02]  /*17500*/  IADD3 R3, R4, 0x60, RZ ;  /* 0x0000006004037810 */ /* 0x000fe40007ffe0ff */
[----:B------:R-:W-:Y:S02]  /*17510*/  SHF.R.S32.HI R8, RZ, 0x1f, R205 ;  /* 0x0000001fff087819 */ /* 0x000fe400000114cd */
[----:B------:R-:W-:-:S13]  /*17520*/  ISETP.GE.OR P0, PT, R3, R0, P2 ;  /* 0x000000000300720c */ /* 0x000fda0001706670 */
[----:B---3--:R-:W-:-:S04]  /*17530*/  @!P0 LEA R2, P1, R205, R2, 0x1 ;  /* 0x00000002cd028211 */ /* 0x008fc800078208ff */
[----:B-1----:R-:W-:-:S05]  /*17540*/  @!P0 LEA.HI.X R3, R205, R7, R8, 0x1, P1 ;  /* 0x00000007cd038211 */ /* 0x002fca00008f0c08 */
[----:B------:R1:W-:Y:S01]  /*17550*/  @!P0 ST.E.128 [R2.64], R36 ;  /* 0x0000002402008985 */ /* 0x0003e2000c101d06 */
[----:B------:R-:W-:Y:S05]  /*17560*/  BRA.DIV ~URZ, `(.L_x_754) ;  /* 0x000072427f007947 */ /* 0x000fea000b800000 */
[----:B----4-:R-:W3:Y:S04]  /*17570*/  SHFL.IDX PT, R5, R5, 0x7, 0x181f ;  /* 0x00f81f0005057f89 */ /* 0x010ee800000e0000 */
[----:B-1----:R1:W4:Y:S02]  /*17580*/  SHFL.IDX PT, R3, R6, 0x7, 0x181f ;  /* 0x00f81f0006037f89 */ /* 0x00232400000e0000 */
.L_x_867:
[----:B------:R-:W-:-:S04]  /*17590*/  IADD3 R2, R4, 0x70, RZ ;  /* 0x0000007004027810 */ /* 0x000fc80007ffe0ff */
[----:B------:R-:W-:-:S13]  /*175a0*/  ISETP.GE.OR P0, PT, R2, R0, P2 ;  /* 0x000000000200720c */ /* 0x000fda0001706670 */
[----:B------:R-:W-:Y:S05]  /*175b0*/  @P0 BRA `(.L_x_755) ;  /* 0x00001df000000947 */ /* 0x000fea0003800000 */
[----:B-12---:R-:W-:Y:S02]  /*175c0*/  SHF.R.S32.HI R6, RZ, 0x1f, R205 ;  /* 0x0000001fff067819 */ /* 0x006fe400000114cd */
[----:B----4-:R-:W-:-:S04]  /*175d0*/  LEA R2, P0, R205, R3, 0x1 ;  /* 0x00000003cd027211 */ /* 0x010fc800078008ff */
[----:B---3--:R-:W-:-:S05]  /*175e0*/  LEA.HI.X R3, R205, R5, R6, 0x1, P0 ;  /* 0x00000005cd037211 */ /* 0x008fca00000f0c06 */
[----:B------:R1:W-:Y:S01]  /*175f0*/  ST.E.128 [R2.64], R40 ;  /* 0x0000002802007985 */ /* 0x0003e2000c101d06 */
[----:B------:R-:W-:Y:S05]  /*17600*/  BRA `(.L_x_755) ;  /* 0x00001da000007947 */ /* 0x000fea0003800000 */
.L_x_742:
        /* <DEDUP_REMOVED lines=33> */
.L_x_868:
[----:B------:R-:W-:Y:S05]  /*17820*/  BRA.DIV ~URZ, `(.L_x_757) ;  /* 0x000070c27f007947 */ /* 0x000fea000b800000 */
[----:B------:R3:W4:Y:S02]  /*17830*/  SHFL.IDX PT, R0, R12, RZ, 0x1c1f ;  /* 0x001c1fff0c007589 */ /* 0x00072400000e0000 */
.L_x_869:
[----:B------:R-:W-:Y:S01]  /*17840*/  BSSY B0, `(.L_x_758) ;  /* 0x0000038000007945 */ /* 0x000fe20003800000 */
[----:B------:R-:W-:Y:S05]  /*17850*/  @P0 BRA `(.L_x_759) ;  /* 0x0000036000000947 */ /* 0x000fea0003800000 */
[C---:B------:R-:W-:Y:S02]  /*17860*/  ISETP.GE.AND P1, PT, R248.reuse, c[0x0][0x3c8], PT ;  /* 0x0000f200f8007a0c */ /* 0x040fe40003f26270 */
[C---:B------:R-:W-:Y:S02]  /*17870*/  IADD3 R10, R248.reuse, 0x8, RZ ;  /* 0x00000008f80a7810 */ /* 0x040fe40007ffe0ff */
[----:B------:R-:W-:Y:S02]  /*17880*/  IADD3 R11, R248, 0x10, RZ ;  /* 0x00000010f80b7810 */ /* 0x000fe40007ffe0ff */
[----:B------:R-:W-:Y:S02]  /*17890*/  ISETP.GE.AND P2, PT, R10, c[0x0][0x3c8], PT ;  /* 0x0000f2000a007a0c */ /* 0x000fe40003f46270 */
[----:B------:R-:W-:-:S02]  /*178a0*/  SHF.R.S32.HI R6, RZ, 0x1f, R248 ;  /* 0x0000001fff067819 */ /* 0x000fc400000114f8 */
[----:B------:R-:W-:Y:S02]  /*178b0*/  ISETP.GE.AND P3, PT, R11, c[0x0][0x3c8], PT ;  /* 0x0000f2000b007a0c */ /* 0x000fe40003f66270 */
[C---:B------:R-:W-:Y:S02]  /*178c0*/  IADD3 R13, R248.reuse, 0x8, RZ ;  /* 0x00000008f80d7810 */ /* 0x040fe40007ffe0ff */
[C---:B----4-:R-:W-:Y:S02]  /*178d0*/  @!P1 LEA R2, P0, R248.reuse, R0, 0x2 ;  /* 0x00000000f8029211 */ /* 0x050fe400078010ff */
[C---:B------:R-:W-:Y:S02]  /*178e0*/  IADD3 R9, R248.reuse, 0x18, RZ ;  /* 0x00000018f8097810 */ /* 0x040fe40007ffe0ff */
[----:B--2---:R-:W-:Y:S02]  /*178f0*/  @!P1 LEA.HI.X R3, R248, R4, R6, 0x2, P0 ;  /* 0x00000004f8039211 */ /* 0x004fe400000f1406 */
[----:B------:R-:W-:-:S02]  /*17900*/  @!P2 LEA R6, P0, R10, R0, 0x2 ;  /* 0x000000000a06a211 */ /* 0x000fc400078010ff */
[----:B------:R-:W-:Y:S01]  /*17910*/  SHF.R.S32.HI R13, RZ, 0x1f, R13 ;  /* 0x0000001fff0d7819 */ /* 0x000fe2000001140d */
[----:B------:R2:W-:Y:S01]  /*17920*/  @!P1 ST.E.64 [R2.64], R66 ;  /* 0x0000004202009985 */ /* 0x0005e2000c101b06 */
[----:B------:R-:W-:Y:S02]  /*17930*/  ISETP.GE.AND P1, PT, R9, c[0x0][0x3c8], PT ;  /* 0x0000f20009007a0c */ /* 0x000fe40003f26270 */
[----:B------:R-:W-:Y:S02]  /*17940*/  @!P2 LEA.HI.X R7, R10, R4, R13, 0x2, P0 ;  /* 0x000000040a07a211 */ /* 0x000fe400000f140d */
[C---:B------:R-:W-:Y:S02]  /*17950*/  IADD3 R13, R248.reuse, 0x10, RZ ;  /* 0x00000010f80d7810 */ /* 0x040fe40007ffe0ff */
[----:B------:R-:W-:Y:S01]  /*17960*/  IADD3 R8, R248, 0x20, RZ ;  /* 0x00000020f8087810 */ /* 0x000fe20007ffe0ff */
[----:B------:R4:W-:Y:S01]  /*17970*/  @!P2 ST.E.64 [R6.64], R68 ;  /* 0x000000440600a985 */ /* 0x0009e2000c101b06 */
[----:B------:R-:W-:-:S02]  /*17980*/  SHF.R.S32.HI R13, RZ, 0x1f, R13 ;  /* 0x0000001fff0d7819 */ /* 0x000fc4000001140d */
[----:B------:R-:W-:Y:S02]  /*17990*/  ISETP.GE.AND P2, PT, R8, c[0x0][0x3c8], PT ;  /* 0x0000f20008007a0c */ /* 0x000fe40003f46270 */
[C---:B------:R-:W-:Y:S02]  /*179a0*/  IADD3 R10, R248.reuse, 0x18, RZ ;  /* 0x00000018f80a7810 */ /* 0x040fe40007ffe0ff */
[----:B------:R-:W-:Y:S02]  /*179b0*/  IADD3 R14, R248, 0x28, RZ ;  /* 0x00000028f80e7810 */ /* 0x000fe40007ffe0ff */
[----:B------:R-:W-:Y:S02]  /*179c0*/  SHF.R.S32.HI R10, RZ, 0x1f, R10 ;  /* 0x0000001fff0a7819 */ /* 0x000fe4000001140a */
[----:B------:R-:W-:Y:S02]  /*179d0*/  SHF.R.S32.HI R14, RZ, 0x1f, R14 ;  /* 0x0000001fff0e7819 */ /* 0x000fe4000001140e */
[----:B--2---:R-:W-:-:S04]  /*179e0*/  @!P3 LEA R2, P0, R11, R0, 0x2 ;  /* 0x000000000b02b211 */ /* 0x004fc800078010ff */
[----:B------:R-:W-:Y:S02]  /*179f0*/  @!P3 LEA.HI.X R3, R11, R4, R13, 0x2, P0 ;  /* 0x000000040b03b211 */ /* 0x000fe400000f140d */
[C---:B------:R-:W-:Y:S02]  /*17a00*/  IADD3 R11, R248.reuse, 0x28, RZ ;  /* 0x00000028f80b7810 */ /* 0x040fe40007ffe0ff */
[----:B----4-:R-:W-:Y:S01]  /*17a10*/  @!P1 LEA R6, P0, R9, R0, 0x2 ;  /* 0x0000000009069211 */ /* 0x010fe200078010ff */
[----:B------:R2:W-:Y:S01]  /*17a20*/  @!P3 ST.E.64 [R2.64], R70 ;  /* 0x000000460200b985 */ /* 0x0005e2000c101b06 */
[----:B------:R-:W-:Y:S02]  /*17a30*/  ISETP.GE.AND P4, PT, R11, c[0x0][0x3c8], PT ;  /* 0x0000f2000b007a0c */ /* 0x000fe40003f86270 */
[----:B------:R-:W-:Y:S02]  /*17a40*/  @!P1 LEA.HI.X R7, R9, R4, R10, 0x2, P0 ;  /* 0x0000000409079211 */ /* 0x000fe400000f140a */
[----:B------:R-:W-:-:S02]  /*17a50*/  IADD3 R9, R248, 0x20, RZ ;  /* 0x00000020f8097810 */ /* 0x000fc40007ffe0ff */
[C---:B------:R-:W-:Y:S01]  /*17a60*/  IADD3 R13, R248.reuse, 0x30, RZ ;  /* 0x00000030f80d7810 */ /* 0x040fe20007ffe0ff */
[----:B------:R4:W-:Y:S01]  /*17a70*/  @!P1 ST.E.64 [R6.64], R72 ;  /* 0x0000004806009985 */ /* 0x0009e2000c101b06 */
[----:B------:R-:W-:Y:S02]  /*17a80*/  SHF.R.S32.HI R9, RZ, 0x1f, R9 ;  /* 0x0000001fff097819 */ /* 0x000fe40000011409 */
[----:B------:R-:W-:Y:S02]  /*17a90*/  ISETP.GE.AND P3, PT, R13, c[0x0][0x3c8], PT ;  /* 0x0000f2000d007a0c */ /* 0x000fe40003f66270 */
[----:B------:R-:W-:-:S04]  /*17aa0*/  IADD3 R10, R248, 0x38, RZ ;  /* 0x00000038f80a7810 */ /* 0x000fc80007ffe0ff */
[----:B------:R-:W-:Y:S02]  /*17ab0*/  ISETP.GE.AND P1, PT, R10, c[0x0][0x3c8], PT ;  /* 0x0000f2000a007a0c */ /* 0x000fe40003f26270 */
[----:B--2---:R-:W-:-:S04]  /*17ac0*/  @!P2 LEA R2, P0, R8, R0, 0x2 ;  /* 0x000000000802a211 */ /* 0x004fc800078010ff */
[----:B------:R-:W-:Y:S02]  /*17ad0*/  @!P2 LEA.HI.X R3, R8, R4, R9, 0x2, P0 ;  /* 0x000000040803a211 */ /* 0x000fe400000f1409 */
[----:B------:R-:W-:-:S03]  /*17ae0*/  @!P4 LEA R8, P0, R11, R0, 0x2 ;  /* 0x000000000b08c211 */ /* 0x000fc600078010ff */
[----:B------:R2:W-:Y:S01]  /*17af0*/  @!P2 ST.E.64 [R2.64], R64 ;  /* 0x000000400200a985 */ /* 0x0005e2000c101b06 */
[----:B------:R-:W-:Y:S02]  /*17b00*/  @!P4 LEA.HI.X R9, R11, R4, R14, 0x2, P0 ;  /* 0x000000040b09c211 */ /* 0x000fe400000f140e */
[C---:B------:R-:W-:Y:S02]  /*17b10*/  IADD3 R14, R248.reuse, 0x30, RZ ;  /* 0x00000030f80e7810 */ /* 0x040fe40007ffe0ff */
[C---:B----4-:R-:W-:Y:S01]  /*17b20*/  @!P3 LEA R6, P0, R13.reuse, R0, 0x2 ;  /* 0x000000000d06b211 */ /* 0x050fe200078010ff */
[----:B------:R4:W-:Y:S01]  /*17b30*/  @!P4 ST.E.64 [R8.64], R92 ;  /* 0x0000005c0800c985 */ /* 0x0009e2000c101b06 */
[----:B------:R-:W-:Y:S02]  /*17b40*/  SHF.R.S32.HI R14, RZ, 0x1f, R14 ;  /* 0x0000001fff0e7819 */ /* 0x000fe4000001140e */
[----:B------:R-:W-:Y:S02]  /*17b50*/  IADD3 R11, R248, 0x38, RZ ;  /* 0x00000038f80b7810 */ /* 0x000fe40007ffe0ff */
[----:B------:R-:W-:-:S02]  /*17b60*/  @!P3 LEA.HI.X R7, R13, R4, R14, 0x2, P0 ;  /* 0x000000040d07b211 */ /* 0x000fc400000f140e */
[----:B------:R-:W-:-:S03]  /*17b70*/  SHF.R.S32.HI R11, RZ, 0x1f, R11 ;  /* 0x0000001fff0b7819 */ /* 0x000fc6000001140b */
[----:B------:R4:W-:Y:S01]  /*17b80*/  @!P3 ST.E.64 [R6.64], R74 ;  /* 0x0000004a0600b985 */ /* 0x0009e2000c101b06 */
[----:B--2---:R-:W-:-:S04]  /*17b90*/  @!P1 LEA R2, P0, R10, R0, 0x2 ;  /* 0x000000000a029211 */ /* 0x004fc800078010ff */
[----:B------:R-:W-:-:S05]  /*17ba0*/  @!P1 LEA.HI.X R3, R10, R4, R11, 0x2, P0 ;  /* 0x000000040a039211 */ /* 0x000fca00000f140b */
[----:B------:R4:W-:Y:S04]  /*17bb0*/  @!P1 ST.E.64 [R2.64], R58 ;  /* 0x0000003a02009985 */ /* 0x0009e8000c101b06 */
.L_x_759:
[----:B------:R-:W-:Y:S05]  /*17bc0*/  BSYNC B0 ;  /* 0x0000000000007941 */ /* 0x000fea0003800000 */
.L_x_758:
[----:B------:R-:W-:Y:S05]  /*17bd0*/  BRA.DIV ~URZ, `(.L_x_760) ;  /* 0x00006d827f007947 */ /* 0x000fea000b800000 */
[----:B--2---:R2:W1:Y:S04]  /*17be0*/  SHFL.IDX PT, R4, R5, 0x1, 0x1c1f ;  /* 0x003c1f0005047f89 */ /* 0x00446800000e0000 */
[----:B----4-:R2:W4:Y:S02]  /*17bf0*/  SHFL.IDX PT, R0, R12, 0x1, 0x1c1f ;  /* 0x003c1f000c007f89 */ /* 0x01052400000e0000 */
.L_x_870:
[----:B------:R-:W-:Y:S01]  /*17c00*/  BSSY B0, `(.L_x_761) ;  /* 0x0000038000007945 */ /* 0x000fe20003800000 */
[----:B------:R-:W-:Y:S05]  /*17c10*/  @P6 BRA `(.L_x_762) ;  /* 0x0000036000006947 */ /* 0x000fea0003800000 */
[C---:B------:R-:W-:Y:S02]  /*17c20*/  ISETP.GE.AND P1, PT, R248.reuse, c[0x0][0x3c8], PT ;  /* 0x0000f200f8007a0c */ /* 0x040fe40003f26270 */
[C---:B------:R-:W-:Y:S02]  /*17c30*/  IADD3 R6, R248.reuse, 0x8, RZ ;  /* 0x00000008f8067810 */ /* 0x040fe40007ffe0ff */
[----:B------:R-:W-:Y:S02]  /*17c40*/  IADD3 R13, R248, 0x10, RZ ;  /* 0x00000010f80d7810 */ /* 0x000fe40007ffe0ff */
[----:B------:R-:W-:-:S02]  /*17c50*/  ISETP.GE.AND P0, PT, R6, c[0x0][0x3c8], PT ;  /* 0x0000f20006007a0c */ /* 0x000fc40003f06270 */
[C---:B------:R-:W-:Y:S02]  /*17c60*/  IADD3 R10, R248.reuse, 0x18, RZ ;  /* 0x00000018f80a7810 */ /* 0x040fe40007ffe0ff */
[----:B------:R-:W-:Y:S02]  /*17c70*/  ISETP.GE.AND P2, PT, R13, c[0x0][0x3c8], PT ;  /* 0x0000f2000d007a0c */ /* 0x000fe40003f46270 */
[----:B------:R-:W-:Y:S02]  /*17c80*/  SHF.R.S32.HI R8, RZ, 0x1f, R248 ;  /* 0x0000001fff087819 */ /* 0x000fe400000114f8 */
[C---:B----4-:R-:W-:Y:S02]  /*17c90*/  @!P1 LEA R2, P3, R248.reuse, R0, 0x2 ;  /* 0x00000000f8029211 */ /* 0x050fe400078610ff */
[----:B------:R-:W-:Y:S02]  /*17ca0*/  IADD3 R7, R248, 0x8, RZ ;  /* 0x00000008f8077810 */ /* 0x000fe40007ffe0ff */
[----:B------:R-:W-:-:S02]  /*17cb0*/  ISETP.GE.AND P4, PT, R10, c[0x0][0x3c8], PT ;  /* 0x0000f2000a007a0c */ /* 0x000fc40003f86270 */
[C---:B------:R-:W-:Y:S02]  /*17cc0*/  IADD3 R17, R248.reuse, 0x20, RZ ;  /* 0x00000020f8117810 */ /* 0x040fe40007ffe0ff */
[----:B-1----:R-:W-:Y:S02]  /*17cd0*/  @!P1 LEA.HI.X R3, R248, R4, R8, 0x2, P3 ;  /* 0x00000004f8039211 */ /* 0x002fe400018f1408 */
[----:B------:R-:W-:Y:S02]  /*17ce0*/  SHF.R.S32.HI R7, RZ, 0x1f, R7 ;  /* 0x0000001fff077819 */ /* 0x000fe40000011407 */
[----:B------:R-:W-:Y:S01]  /*17cf0*/  @!P0 LEA R8, P3, R6, R0, 0x2 ;  /* 0x0000000006088211 */ /* 0x000fe200078610ff */
[----:B------:R1:W-:Y:S01]  /*17d00*/  @!P1 ST.E.64 [R2.64], R78 ;  /* 0x0000004e02009985 */ /* 0x0003e2000c101b06 */
[----:B------:R-:W-:Y:S02]  /*17d10*/  ISETP.GE.AND P5, PT, R17, c[0x0][0x3c8], PT ;  /* 0x0000f20011007a0c */ /* 0x000fe40003fa6270 */
[----:B------:R-:W-:-:S02]  /*17d20*/  IADD3 R15, R248, 0x10, RZ ;  /* 0x00000010f80f7810 */ /* 0x000fc40007ffe0ff */
[----:B------:R-:W-:Y:S02]  /*17d30*/  IADD3 R14, R248, 0x28, RZ ;  /* 0x00000028f80e7810 */ /* 0x000fe40007ffe0ff */
[----:B------:R-:W-:Y:S02]  /*17d40*/  @!P0 LEA.HI.X R9, R6, R4, R7, 0x2, P3 ;  /* 0x0000000406098211 */ /* 0x000fe400018f1407 */
[----:B------:R-:W-:Y:S02]  /*17d50*/  @!P2 LEA R6, P1, R13, R0, 0x2 ;  /* 0x000000000d06a211 */ /* 0x000fe400078210ff */
[----:B------:R-:W-:Y:S01]  /*17d60*/  SHF.R.S32.HI R15, RZ, 0x1f, R15 ;  /* 0x0000001fff0f7819 */ /* 0x000fe2000001140f */
[----:B------:R4:W-:Y:S01]  /*17d70*/  @!P0 ST.E.64 [R8.64], R80 ;  /* 0x0000005008008985 */ /* 0x0009e2000c101b06 */
[----:B------:R-:W-:Y:S02]  /*17d80*/  IADD3 R11, R248, 0x18, RZ ;  /* 0x00000018f80b7810 */ /* 0x000fe40007ffe0ff */
[----:B------:R-:W-:-:S02]  /*17d90*/  ISETP.GE.AND P3, PT, R14, c[0x0][0x3c8], PT ;  /* 0x0000f2000e007a0c */ /* 0x000fc40003f66270 */
[----:B------:R-:W-:Y:S02]  /*17da0*/  SHF.R.S32.HI R11, RZ, 0x1f, R11 ;  /* 0x0000001fff0b7819 */ /* 0x000fe4000001140b */
[----:B------:R-:W-:Y:S02]  /*17db0*/  @!P2 LEA.HI.X R7, R13, R4, R15, 0x2, P1 ;  /* 0x000000040d07a211 */ /* 0x000fe400008f140f */
[C---:B------:R-:W-:Y:S02]  /*17dc0*/  IADD3 R18, R248.reuse, 0x20, RZ ;  /* 0x00000020f8127810 */ /* 0x040fe40007ffe0ff */
[----:B------:R-:W-:Y:S01]  /*17dd0*/  IADD3 R15, R248, 0x30, RZ ;  /* 0x00000030f80f7810 */ /* 0x000fe20007ffe0ff */
[----:B------:R5:W-:Y:S01]  /*17de0*/  @!P2 ST.E.64 [R6.64], R82 ;  /* 0x000000520600a985 */ /* 0x000be2000c101b06 */
[----:B------:R-:W-:Y:S02]  /*17df0*/  SHF.R.S32.HI R18, RZ, 0x1f, R18 ;  /* 0x0000001fff127819 */ /* 0x000fe40000011412 */
[----:B------:R-:W-:-:S02]  /*17e00*/  ISETP.GE.AND P2, PT, R15, c[0x0][0x3c8], PT ;  /* 0x0000f2000f007a0c */ /* 0x000fc40003f46270 */
[----:B-1----:R-:W-:Y:S02]  /*17e10*/  @!P4 LEA R2, P0, R10, R0, 0x2 ;  /* 0x000000000a02c211 */ /* 0x002fe400078010ff */
[----:B------:R-:W-:Y:S02]  /*17e20*/  IADD3 R16, R248, 0x28, RZ ;  /* 0x00000028f8107810 */ /* 0x000fe40007ffe0ff */
[----:B------:R-:W-:Y:S02]  /*17e30*/  @!P4 LEA.HI.X R3, R10, R4, R11, 0x2, P0 ;  /* 0x000000040a03c211 */ /* 0x000fe400000f140b */
[C---:B------:R-:W-:Y:S02]  /*17e40*/  @!P5 LEA R10, P0, R17.reuse, R0, 0x2 ;  /* 0x00000000110ad211 */ /* 0x040fe400078010ff */
[----:B------:R-:W-:Y:S01]  /*17e50*/  IADD3 R13, R248, 0x38, RZ ;  /* 0x00000038f80d7810 */ /* 0x000fe20007ffe0ff */
[----:B------:R1:W-:Y:S01]  /*17e60*/  @!P4 ST.E.64 [R2.64], R84 ;  /* 0x000000540200c985 */ /* 0x0003e2000c101b06 */
[----:B------:R-:W-:-:S02]  /*17e70*/  @!P5 LEA.HI.X R11, R17, R4, R18, 0x2, P0 ;  /* 0x00000004110bd211 */ /* 0x000fc400000f1412 */
[----:B------:R-:W-:Y:S02]  /*17e80*/  SHF.R.S32.HI R16, RZ, 0x1f, R16 ;  /* 0x0000001fff107819 */ /* 0x000fe40000011410 */
[C---:B----4-:R-:W-:Y:S01]  /*17e90*/  @!P3 LEA R8, P0, R14.reuse, R0, 0x2 ;  /* 0x000000000e08b211 */ /* 0x050fe200078010ff */
[----:B------:R4:W-:Y:S01]  /*17ea0*/  @!P5 ST.E.64 [R10.64], R98 ;  /* 0x000000620a00d985 */ /* 0x0009e2000c101b06 */
[----:B------:R-:W-:Y:S02]  /*17eb0*/  ISETP.GE.AND P1, PT, R13, c[0x0][0x3c8], PT ;  /* 0x0000f2000d007a0c */ /* 0x000fe40003f26270 */
[----:B------:R-:W-:Y:S02]  /*17ec0*/  @!P3 LEA.HI.X R9, R14, R4, R16, 0x2, P0 ;  /* 0x000000040e09b211 */ /* 0x000fe400000f1410 */
[C---:B------:R-:W-:Y:S02]  /*17ed0*/  IADD3 R16, R248.reuse, 0x30, RZ ;  /* 0x00000030f8107810 */ /* 0x040fe40007ffe0ff */
[----:B------:R-:W-:Y:S01]  /*17ee0*/  IADD3 R14, R248, 0x38, RZ ;  /* 0x00000038f80e7810 */ /* 0x000fe20007ffe0ff */
[----:B------:R4:W-:Y:S01]  /*17ef0*/  @!P3 ST.E.64 [R8.64], R86 ;  /* 0x000000560800b985 */ /* 0x0009e2000c101b06 */
[----:B------:R-:W-:-:S02]  /*17f00*/  SHF.R.S32.HI R16, RZ, 0x1f, R16 ;  /* 0x0000001fff107819 */ /* 0x000fc40000011410 */
[C---:B-----5:R-:W-:Y:S02]  /*17f10*/  @!P2 LEA R6, P0, R15.reuse, R0, 0x2 ;  /* 0x000000000f06a211 */ /* 0x060fe400078010ff */
[----:B------:R-:W-:Y:S02]  /*17f20*/  SHF.R.S32.HI R14, RZ, 0x1f, R14 ;  /* 0x0000001fff0e7819 */ /* 0x000fe4000001140e */
[----:B------:R-:W-:-:S05]  /*17f30*/  @!P2 LEA.HI.X R7, R15, R4, R16, 0x2, P0 ;  /* 0x000000040f07a211 */ /* 0x000fca00000f1410 */
[----:B------:R4:W-:Y:S01]  /*17f40*/  @!P2 ST.E.64 [R6.64], R76 ;  /* 0x0000004c0600a985 */ /* 0x0009e2000c101b06 */
[----:B-1----:R-:W-:-:S04]  /*17f50*/  @!P1 LEA R2, P0, R13, R0, 0x2 ;  /* 0x000000000d029211 */ /* 0x002fc800078010ff */
[----:B------:R-:W-:-:S05]  /*17f60*/  @!P1 LEA.HI.X R3, R13, R4, R14, 0x2, P0 ;  /* 0x000000040d039211 */ /* 0x000fca00000f140e */
[----:B------:R4:W-:Y:S04]  /*17f70*/  @!P1 ST.E.64 [R2.64], R62 ;  /* 0x0000003e02009985 */ /* 0x0009e8000c101b06 */
.L_x_762:
[----:B------:R-:W-:Y:S05]  /*17f80*/  BSYNC B0 ;  /* 0x0000000000007941 */ /* 0x000fea0003800000 */
.L_x_761:
[----:B------:R-:W-:Y:S05]  /*17f90*/  BRA.DIV ~URZ, `(.L_x_763) ;  /* 0x00006a927f007947 */ /* 0x000fea000b800000 */
[----:B-1----:R1:W2:Y:S02]  /*17fa0*/  SHFL.IDX PT, R4, R5, 0x2, 0x1c1f ;  /* 0x005c1f0005047f89 */ /* 0x0022a400000e0000 */
.L_x_871:
[----:B------:R-:W-:Y:S05]  /*17fb0*/  BRA.DIV ~URZ, `(.L_x_764) ;  /* 0x00006ae27f007947 */ /* 0x000fea000b800000 */
[----:B----4-:R4:W1:Y:S02]  /*17fc0*/  SHFL.IDX PT, R0, R12, 0x2, 0x1c1f ;  /* 0x005c1f000c007f89 */ /* 0x01086400000e0000 */
.L_x_872:
[----:B------:R-:W-:Y:S01]  /*17fd0*/  LOP3.LUT P0, RZ, R204, 0x1, RZ, 0xc0, !PT ;  /* 0x00000001ccff7812 */ /* 0x000fe2000780c0ff */
[----:B------:R-:W-:-:S12]  /*17fe0*/  BSSY B0, `(.L_x_765) ;  /* 0x0000038000007945 */ /* 0x000fd80003800000 */
[----:B------:R-:W-:Y:S05]  /*17ff0*/  @P0 BRA `(.L_x_766) ;  /* 0x0000036000000947 */ /* 0x000fea0003800000 */
[C---:B------:R-:W-:Y:S02]  /*18000*/  IADD3 R13, R248.reuse, 0x8, RZ ;  /* 0x00000008f80d7810 */ /* 0x040fe40007ffe0ff */
[C---:B------:R-:W-:Y:S02]  /*18010*/  ISETP.GE.AND P1, PT, R248.reuse, c[0x0][0x3c8], PT ;  /* 0x0000f200f8007a0c */ /* 0x040fe40003f26270 */
[----:B------:R-:W-:Y:S02]  /*18020*/  ISETP.GE.AND P0, PT, R13, c[0x0][0x3c8], PT ;  /* 0x0000f2000d007a0c */ /* 0x000fe40003f06270 */
[C---:B------:R-:W-:Y:S02]  /*18030*/  IADD3 R11, R248.reuse, 0x10, RZ ;  /* 0x00000010f80b7810 */ /* 0x040fe40007ffe0ff */
[----:B------:R-:W-:Y:S02]  /*18040*/  IADD3 R15, R248, 0x8, RZ ;  /* 0x00000008f80f7810 */ /* 0x000fe40007ffe0ff */
[----:B------:R-:W-:-:S02]  /*18050*/  ISETP.GE.AND P4, PT, R11, c[0x0][0x3c8], PT ;  /* 0x0000f2000b007a0c */ /* 0x000fc40003f86270 */
[----:B------:R-:W-:Y:S02]  /*18060*/  SHF.R.S32.HI R15, RZ, 0x1f, R15 ;  /* 0x0000001fff0f7819 */ /* 0x000fe4000001140f */
[C---:B------:R-:W-:Y:S02]  /*18070*/  IADD3 R10, R248.reuse, 0x18, RZ ;  /* 0x00000018f80a7810 */ /* 0x040fe40007ffe0ff */
[-C--:B-1----:R-:W-:Y:S02]  /*18080*/  @!P1 LEA R6, P2, R248, R0.reuse, 0x2 ;  /* 0x00000000f8069211 */ /* 0x082fe400078410ff */
[C---:B------:R-:W-:Y:S02]  /*18090*/  @!P0 LEA R2, P3, R13.reuse, R0, 0x2 ;  /* 0x000000000d028211 */ /* 0x040fe400078610ff */
[----:B------:R-:W-:Y:S02]  /*180a0*/  SHF.R.S32.HI R8, RZ, 0x1f, R248 ;  /* 0x0000001fff087819 */ /* 0x000fe400000114f8 */
[----:B--2---:R-:W-:-:S02]  /*180b0*/  @!P0 LEA.HI.X R3, R13, R4, R15, 0x2, P3 ;  /* 0x000000040d038211 */ /* 0x004fc400018f140f */
[----:B------:R-:W-:Y:S02]  /*180c0*/  ISETP.GE.AND P5, PT, R10, c[0x0][0x3c8], PT ;  /* 0x0000f2000a007a0c */ /* 0x000fe40003fa6270 */
[C---:B------:R-:W-:Y:S02]  /*180d0*/  IADD3 R13, R248.reuse, 0x10, RZ ;  /* 0x00000010f80d7810 */ /* 0x040fe40007ffe0ff */
[C---:B------:R-:W-:Y:S02]  /*180e0*/  IADD3 R14, R248.reuse, 0x20, RZ ;  /* 0x00000020f80e7810 */ /* 0x040fe40007ffe0ff */
[----:B------:R-:W-:Y:S02]  /*180f0*/  @!P1 LEA.HI.X R7, R248, R4, R8, 0x2, P2 ;  /* 0x00000004f8079211 */ /* 0x000fe400010f1408 */
[----:B------:R-:W-:Y:S02]  /*18100*/  @!P4 LEA R8, P2, R11, R0, 0x2 ;  /* 0x000000000b08c211 */ /* 0x000fe400078410ff */
[----:B------:R-:W-:Y:S01]  /*18110*/  SHF.R.S32.HI R13, RZ, 0x1f, R13 ;  /* 0x0000001fff0d7819 */ /* 0x000fe2000001140d */
[----:B------:R-:W-:Y:S01]  /*18120*/  @!P1 ST.E.64 [R6.64], R48 ;  /* 0x0000003006009985 */ /* 0x000fe2000c101b06 */
[----:B------:R-:W-:-:S02]  /*18130*/  ISETP.GE.AND P3, PT, R14, c[0x0][0x3c8], PT ;  /* 0x0000f2000e007a0c */ /* 0x000fc40003f66270 */
[C---:B------:R-:W-:Y:S01]  /*18140*/  IADD3 R17, R248.reuse, 0x28, RZ ;  /* 0x00000028f8117810 */ /* 0x040fe20007ffe0ff */
[----:B------:R1:W-:Y:S01]  /*18150*/  @!P0 ST.E.64 [R2.64], R34 ;  /* 0x0000002202008985 */ /* 0x0003e2000c101b06 */
[----:B------:R-:W-:Y:S02]  /*18160*/  @!P4 LEA.HI.X R9, R11, R4, R13, 0x2, P2 ;  /* 0x000000040b09c211 */ /* 0x000fe400010f140d */
[C---:B------:R-:W-:Y:S02]  /*18170*/  IADD3 R11, R248.reuse, 0x18, RZ ;  /* 0x00000018f80b7810 */ /* 0x040fe40007ffe0ff */
[C---:B------:R-:W-:Y:S01]  /*18180*/  IADD3 R15, R248.reuse, 0x30, RZ ;  /* 0x00000030f80f7810 */ /* 0x040fe20007ffe0ff */
[----:B------:R2:W-:Y:S01]  /*18190*/  @!P4 ST.E.64 [R8.64], R38 ;  /* 0x000000260800c985 */ /* 0x0005e2000c101b06 */
[----:B------:R-:W-:Y:S02]  /*181a0*/  ISETP.GE.AND P2, PT, R17, c[0x0][0x3c8], PT ;  /* 0x0000f20011007a0c */ /* 0x000fe40003f46270 */
[----:B------:R-:W-:-:S02]  /*181b0*/  IADD3 R13, R248, 0x38, RZ ;  /* 0x00000038f80d7810 */ /* 0x000fc40007ffe0ff */
[----:B------:R-:W-:Y:S02]  /*181c0*/  SHF.R.S32.HI R11, RZ, 0x1f, R11 ;  /* 0x0000001fff0b7819 */ /* 0x000fe4000001140b */
[----:B------:R-:W-:Y:S02]  /*181d0*/  ISETP.GE.AND P1, PT, R15, c[0x0][0x3c8], PT ;  /* 0x0000f2000f007a0c */ /* 0x000fe40003f26270 */
[C---:B------:R-:W-:Y:S02]  /*181e0*/  IADD3 R16, R248.reuse, 0x20, RZ ;  /* 0x00000020f8107810 */ /* 0x040fe40007ffe0ff */
[----:B------:R-:W-:Y:S02]  /*181f0*/  ISETP.GE.AND P0, PT, R13, c[0x0][0x3c8], PT ;  /* 0x0000f2000d007a0c */ /* 0x000fe40003f06270 */
[----:B------:R-:W-:Y:S02]  /*18200*/  SHF.R.S32.HI R16, RZ, 0x1f, R16 ;  /* 0x0000001fff107819 */ /* 0x000fe40000011410 */
[----:B------:R-:W-:-:S04]  /*18210*/  IADD3 R18, R248, 0x28, RZ ;  /* 0x00000028f8127810 */ /* 0x000fc80007ffe0ff */
[----:B------:R-:W-:Y:S02]  /*18220*/  SHF.R.S32.HI R18, RZ, 0x1f, R18 ;  /* 0x0000001fff127819 */ /* 0x000fe40000011412 */
[----:B-1----:R-:W-:-:S04]  /*18230*/  @!P5 LEA R2, P6, R10, R0, 0x2 ;  /* 0x000000000a02d211 */ /* 0x002fc800078c10ff */
[----:B------:R-:W-:Y:S02]  /*18240*/  @!P5 LEA.HI.X R3, R10, R4, R11, 0x2, P6 ;  /* 0x000000040a03d211 */ /* 0x000fe400030f140b */
[CC--:B------:R-:W-:Y:S02]  /*18250*/  @!P3 LEA R10, P6, R14.reuse, R0.reuse, 0x2 ;  /* 0x000000000e0ab211 */ /* 0x0c0fe400078c10ff */
[----:B--2---:R-:W-:Y:S01]  /*18260*/  @!P2 LEA R8, P4, R17, R0, 0x2 ;  /* 0x000000001108a211 */ /* 0x004fe200078810ff */
[----:B------:R1:W-:Y:S01]  /*18270*/  @!P5 ST.E.64 [R2.64], R42 ;  /* 0x0000002a0200d985 */ /* 0x0003e2000c101b06 */
[----:B------:R-:W-:Y:S02]  /*18280*/  @!P3 LEA.HI.X R11, R14, R4, R16, 0x2, P6 ;  /* 0x000000040e0bb211 */ /* 0x000fe400030f1410 */
[C---:B------:R-:W-:Y:S02]  /*18290*/  IADD3 R16, R248.reuse, 0x30, RZ ;  /* 0x00000030f8107810 */ /* 0x040fe40007ffe0ff */
[----:B------:R-:W-:Y:S01]  /*182a0*/  IADD3 R14, R248, 0x38, RZ ;  /* 0x00000038f80e7810 */ /* 0x000fe20007ffe0ff */
[----:B------:R2:W-:Y:S01]  /*182b0*/  @!P3 ST.E.64 [R10.64], R54 ;  /* 0x000000360a00b985 */ /* 0x0005e2000c101b06 */
[----:B------:R-:W-:-:S02]  /*182c0*/  @!P1 LEA R6, P5, R15, R0, 0x2 ;  /* 0x000000000f069211 */ /* 0x000fc400078a10ff */
[----:B------:R-:W-:Y:S02]  /*182d0*/  SHF.R.S32.HI R16, RZ, 0x1f, R16 ;  /* 0x0000001fff107819 */ /* 0x000fe40000011410 */
[-C--:B------:R-:W-:Y:S02]  /*182e0*/  @!P2 LEA.HI.X R9, R17, R4.reuse, R18, 0x2, P4 ;  /* 0x000000041109a211 */ /* 0x080fe400020f1412 */
[----:B------:R-:W-:Y:S02]  /*182f0*/  SHF.R.S32.HI R14, RZ, 0x1f, R14 ;  /* 0x0000001fff0e7819 */ /* 0x000fe4000001140e */
[----:B------:R-:W-:Y:S01]  /*18300*/  @!P1 LEA.HI.X R7, R15, R4, R16, 0x2, P5 ;  /* 0x000000040f079211 */ /* 0x000fe200028f1410 */
[----:B------:R2:W-:Y:S04]  /*18310*/  @!P2 ST.E.64 [R8.64], R50 ;  /* 0x000000320800a985 */ /* 0x0005e8000c101b06 */
[----:B------:R2:W-:Y:S01]  /*18320*/  @!P1 ST.E.64 [R6.64], R44 ;  /* 0x0000002c06009985 */ /* 0x0005e2000c101b06 */
[----:B-1----:R-:W-:-:S04]  /*18330*/  @!P0 LEA R2, P4, R13, R0, 0x2 ;  /* 0x000000000d028211 */ /* 0x002fc800078810ff */
[----:B------:R-:W-:-:S05]  /*18340*/  @!P0 LEA.HI.X R3, R13, R4, R14, 0x2, P4 ;  /* 0x000000040d038211 */ /* 0x000fca00020f140e */
[----:B------:R2:W-:Y:S04]  /*18350*/  @!P0 ST.E.64 [R2.64], R28 ;  /* 0x0000001c02008985 */ /* 0x0005e8000c101b06 */
.L_x_766:
[----:B------:R-:W-:Y:S05]  /*18360*/  BSYNC B0 ;  /* 0x0000000000007941 */ /* 0x000fea0003800000 */
.L_x_765:
[----:B------:R-:W-:Y:S05]  /*18370*/  BRA.DIV ~URZ, `(.L_x_767) ;  /* 0x000067927f007947 */ /* 0x000fea000b800000 */
[----:B--2---:R2:W3:Y:S04]  /*18380*/  SHFL.IDX PT, R4, R5, 0x3, 0x1c1f ;  /* 0x007c1f0005047f89 */ /* 0x0044e800000e0000 */
[----:B-1----:R2:W1:Y:S02]  /*18390*/  SHFL.IDX PT, R0, R12, 0x3, 0x1c1f ;  /* 0x007c1f000c007f89 */ /* 0x00246400000e0000 */
.L_x_873:
[----:B------:R-:W-:-:S13]  /*183a0*/  LOP3.LUT P0, RZ, R204, 0x2, RZ, 0xc0, !PT ;  /* 0x00000002ccff7812 */ /* 0x000fda000780c0ff */
[----:B------:R-:W-:Y:S05]  /*183b0*/  @P0 BRA `(.L_x_755) ;  /* 0x00000ff000000947 */ /* 0x000fea0003800000 */
[C---:B------:R-:W-:Y:S02]  /*183c0*/  ISETP.GE.AND P0, PT, R248.reuse, c[0x0][0x3c8], PT ;  /* 0x0000f200f8007a0c */ /* 0x040fe40003f06270 */
[----:B------:R-:W-:Y:S02]  /*183d0*/  IADD3 R10, R248, 0x8, RZ ;  /* 0x00000008f80a7810 */ /* 0x000fe40007ffe0ff */
[----:B--2---:R-:W-:Y:S02]  /*183e0*/  SHF.R.S32.HI R5, RZ, 0x1f, R248 ;  /* 0x0000001fff057819 */ /* 0x004fe400000114f8 */
[----:B------:R-:W-:Y:S02]  /*183f0*/  ISETP.GE.AND P5, PT, R10, c[0x0][0x3c8], PT ;  /* 0x0000f2000a007a0c */ /* 0x000fe40003fa6270 */
[C---:B---34-:R-:W-:Y:S02]  /*18400*/  IADD3 R12, R248.reuse, 0x18, RZ ;  /* 0x00000018f80c7810 */ /* 0x058fe40007ffe0ff */
[----:B------:R-:W-:-:S02]  /*18410*/  IADD3 R8, R248, 0x10, RZ ;  /* 0x00000010f8087810 */ /* 0x000fc40007ffe0ff */
[C---:B------:R-:W-:Y:S02]  /*18420*/  IADD3 R11, R248.reuse, 0x8, RZ ;  /* 0x00000008f80b7810 */ /* 0x040fe40007ffe0ff */
[----:B-1----:R-:W-:Y:S02]  /*18430*/  @!P0 LEA R2, P1, R248, R0, 0x2 ;  /* 0x00000000f8028211 */ /* 0x002fe400078210ff */
[----:B------:R-:W-:Y:S02]  /*18440*/  ISETP.GE.AND P3, PT, R12, c[0x0][0x3c8], PT ;  /* 0x0000f2000c007a0c */ /* 0x000fe40003f66270 */
[----:B------:R-:W-:Y:S02]  /*18450*/  @!P0 LEA.HI.X R3, R248, R4, R5, 0x2, P1 ;  /* 0x00000004f8038211 */ /* 0x000fe400008f1405 */
[----:B------:R-:W-:Y:S02]  /*18460*/  ISETP.GE.AND P4, PT, R8, c[0x0][0x3c8], PT ;  /* 0x0000f20008007a0c */ /* 0x000fe40003f86270 */
[----:B------:R-:W-:Y:S01]  /*18470*/  SHF.R.S32.HI R11, RZ, 0x1f, R11 ;  /* 0x0000001fff0b7819 */ /* 0x000fe2000001140b */
[----:B------:R1:W-:Y:S01]  /*18480*/  @!P0 ST.E.64 [R2.64], R30 ;  /* 0x0000001e02008985 */ /* 0x0003e2000c101b06 */
[----:B------:R-:W-:-:S02]  /*18490*/  @!P5 LEA R6, P0, R10, R0, 0x2 ;  /* 0x000000000a06d211 */ /* 0x000fc400078010ff */
[----:B------:R-:W-:Y:S02]  /*184a0*/  IADD3 R9, R248, 0x10, RZ ;  /* 0x00000010f8097810 */ /* 0x000fe40007ffe0ff */
[----:B------:R-:W-:Y:S02]  /*184b0*/  @!P5 LEA.HI.X R7, R10, R4, R11, 0x2, P0 ;  /* 0x000000040a07d211 */ /* 0x000fe400000f140b */
[----:B------:R-:W-:Y:S02]  /*184c0*/  SHF.R.S32.HI R9, RZ, 0x1f, R9 ;  /* 0x0000001fff097819 */ /* 0x000fe40000011409 */
[----:B------:R-:W-:Y:S01]  /*184d0*/  IADD3 R15, R248, 0x20, RZ ;  /* 0x00000020f80f7810 */ /* 0x000fe20007ffe0ff */
[----:B------:R-:W-:Y:S01]  /*184e0*/  @!P5 ST.E.64 [R6.64], R36 ;  /* 0x000000240600d985 */ /* 0x000fe2000c101b06 */
[----:B------:R-:W-:Y:S02]  /*184f0*/  @!P3 LEA R10, P5, R12, R0, 0x2 ;  /* 0x000000000c0ab211 */ /* 0x000fe400078a10ff */
[----:B------:R-:W-:-:S02]  /*18500*/  IADD3 R13, R248, 0x28, RZ ;  /* 0x00000028f80d7810 */ /* 0x000fc40007ffe0ff */
[C---:B------:R-:W-:Y:S02]  /*18510*/  IADD3 R5, R248.reuse, 0x30, RZ ;  /* 0x00000030f8057810 */ /* 0x040fe40007ffe0ff */
[----:B------:R-:W-:Y:S02]  /*18520*/  ISETP.GE.AND P2, PT, R15, c[0x0][0x3c8], PT ;  /* 0x0000f2000f007a0c */ /* 0x000fe40003f46270 */
[----:B------:R-:W-:Y:S02]  /*18530*/  ISETP.GE.AND P1, PT, R13, c[0x0][0x3c8], PT ;  /* 0x0000f2000d007a0c */ /* 0x000fe40003f26270 */
[----:B------:R-:W-:Y:S02]  /*18540*/  IADD3 R14, R248, 0x18, RZ ;  /* 0x00000018f80e7810 */ /* 0x000fe40007ffe0ff */
[----:B------:R-:W-:Y:S02]  /*18550*/  ISETP.GE.AND P0, PT, R5, c[0x0][0x3c8], PT ;  /* 0x0000f20005007a0c */ /* 0x000fe40003f06270 */
[----:B------:R-:W-:-:S02]  /*18560*/  SHF.R.S32.HI R14, RZ, 0x1f, R14 ;  /* 0x0000001fff0e7819 */ /* 0x000fc4000001140e */
[----:B------:R-:W-:Y:S02]  /*18570*/  IADD3 R16, R248, 0x20, RZ ;  /* 0x00000020f8107810 */ /* 0x000fe40007ffe0ff */
[C---:B-1----:R-:W-:Y:S02]  /*18580*/  @!P4 LEA R2, P6, R8.reuse, R0, 0x2 ;  /* 0x000000000802c211 */ /* 0x042fe400078c10ff */
[----:B------:R-:W-:Y:S02]  /*18590*/  SHF.R.S32.HI R16, RZ, 0x1f, R16 ;  /* 0x0000001fff107819 */ /* 0x000fe40000011410 */
[----:B------:R-:W-:Y:S02]  /*185a0*/  @!P4 LEA.HI.X R3, R8, R4, R9, 0x2, P6 ;  /* 0x000000040803c211 */ /* 0x000fe400030f1409 */
[----:B------:R-:W-:-:S03]  /*185b0*/  @!P2 LEA R8, P6, R15, R0, 0x2 ;  /* 0x000000000f08a211 */ /* 0x000fc600078c10ff */
[----:B------:R1:W-:Y:S01]  /*185c0*/  @!P4 ST.E.64 [R2.64], R40 ;  /* 0x000000280200c985 */ /* 0x0003e2000c101b06 */
[----:B------:R-:W-:Y:S02]  /*185d0*/  @!P2 LEA.HI.X R9, R15, R4, R16, 0x2, P6 ;  /* 0x000000040f09a211 */ /* 0x000fe400030f1410 */
[----:B-1----:R-:W-:Y:S02]  /*185e0*/  P2R R2, PR, RZ, 0x20 ;  /* 0x00000020ff027803 */ /* 0x002fe40000000000 */
[----:B------:R-:W-:Y:S02]  /*185f0*/  @!P1 LEA R6, P5, R13, R0, 0x2 ;  /* 0x000000000d069211 */ /* 0x000fe400078a10ff */
[----:B------:R-:W-:-:S04]  /*18600*/  ISETP.NE.AND P4, PT, R2, RZ, PT ;  /* 0x000000ff0200720c */ /* 0x000fc80003f85270 */
[----:B------:R-:W-:Y:S02]  /*18610*/  @!P3 LEA.HI.X R11, R12, R4, R14, 0x2, P4 ;  /* 0x000000040c0bb211 */ /* 0x000fe400020f140e */
[C---:B------:R-:W-:Y:S02]  /*18620*/  IADD3 R14, R248.reuse, 0x28, RZ ;  /* 0x00000028f80e7810 */ /* 0x040fe40007ffe0ff */
[----:B------:R-:W-:Y:S01]  /*18630*/  IADD3 R12, R248, 0x30, RZ ;  /* 0x00000030f80c7810 */ /* 0x000fe20007ffe0ff */
[----:B------:R1:W-:Y:S01]  /*18640*/  @!P3 ST.E.64 [R10.64], R56 ;  /* 0x000000380a00b985 */ /* 0x0003e2000c101b06 */
[----:B------:R-:W-:Y:S02]  /*18650*/  SHF.R.S32.HI R14, RZ, 0x1f, R14 ;  /* 0x0000001fff0e7819 */ /* 0x000fe4000001140e */
[----:B------:R-:W-:Y:S01]  /*18660*/  SHF.R.S32.HI R12, RZ, 0x1f, R12 ;  /* 0x0000001fff0c7819 */ /* 0x000fe2000001140c */
[----:B------:R1:W-:Y:S01]  /*18670*/  @!P2 ST.E.64 [R8.64], R52 ;  /* 0x000000340800a985 */ /* 0x0003e2000c101b06 */
[----:B------:R-:W-:-:S02]  /*18680*/  @!P0 LEA R2, P4, R5, R0, 0x2 ;  /* 0x0000000005028211 */ /* 0x000fc400078810ff */
[-C--:B------:R-:W-:Y:S02]  /*18690*/  @!P1 LEA.HI.X R7, R13, R4.reuse, R14, 0x2, P5 ;  /* 0x000000040d079211 */ /* 0x080fe400028f140e */
[----:B------:R-:W-:Y:S02]  /*186a0*/  @!P0 LEA.HI.X R3, R5, R4, R12, 0x2, P4 ;  /* 0x0000000405038211 */ /* 0x000fe400020f140c */
[----:B------:R-:W-:Y:S01]  /*186b0*/  IADD3 R5, R248, 0x38, RZ ;  /* 0x00000038f8057810 */ /* 0x000fe20007ffe0ff */
[----:B------:R1:W-:Y:S04]  /*186c0*/  @!P1 ST.E.64 [R6.64], R46 ;  /* 0x0000002e06009985 */ /* 0x0003e8000c101b06 */
[----:B------:R1:W-:Y:S01]  /*186d0*/  @!P0 ST.E.64 [R2.64], R32 ;  /* 0x0000002002008985 */ /* 0x0003e2000c101b06 */
[----:B------:R-:W-:-:S13]  /*186e0*/  ISETP.GE.AND P0, PT, R5, c[0x0][0x3c8], PT ;  /* 0x0000f20005007a0c */ /* 0x000fda0003f06270 */
[----:B------:R-:W-:Y:S05]  /*186f0*/  @P0 BRA `(.L_x_755) ;  /* 0x00000cb000000947 */ /* 0x000fea0003800000 */
[----:B------:R-:W-:Y:S02]  /*18700*/  IADD3 R12, R248, 0x38, RZ ;  /* 0x00000038f80c7810 */ /* 0x000fe40007ffe0ff */
[----:B-1----:R-:W-:Y:S02]  /*18710*/  LEA R2, P0, R5, R0, 0x2 ;  /* 0x0000000005027211 */ /* 0x002fe400078010ff */
[----:B------:R-:W-:-:S04]  /*18720*/  SHF.R.S32.HI R12, RZ, 0x1f, R12 ;  /* 0x0000001fff0c7819 */ /* 0x000fc8000001140c */
[----:B------:R-:W-:-:S05]  /*18730*/  LEA.HI.X R3, R5, R4, R12, 0x2, P0 ;  /* 0x0000000405037211 */ /* 0x000fca00000f140c */
[----:B------:R1:W-:Y:S01]  /*18740*/  ST.E.64 [R2.64], R26 ;  /* 0x0000001a02007985 */ /* 0x0003e2000c101b06 */
[----:B------:R-:W-:Y:S05]  /*18750*/  BRA `(.L_x_755) ;  /* 0x00000c5000007947 */ /* 0x000fea0003800000 */
.L_x_740:
[----:B------:R-:W3:Y:S04]  /*18760*/  LDL.LU R7, [R1+0x44] ;  /* 0x0000440001077983 */ /* 0x000ee80000300800 */
[----:B--2---:R-:W2:Y:S01]  /*18770*/  LDL R6, [R1+0x4c] ;  /* 0x00004c0001067983 */ /* 0x004ea20000100800 */
[----:B------:R-:W-:Y:S01]  /*18780*/  ISETP.NE.U32.AND P0, PT, RZ, c[0x0][0x508], PT ;  /* 0x00014200ff007a0c */ /* 0x000fe20003f05070 */
[----:B------:R-:W-:Y:S01]  /*18790*/  IMAD.MOV.U32 R4, RZ, RZ, 0x4 ;  /* 0x00000004ff047424 */ /* 0x000fe200078e00ff */
[----:B------:R-:W-:Y:S01]  /*187a0*/  ISETP.NE.U32.AND P2, PT, RZ, c[0x0][0x500], PT ;  /* 0x00014000ff007a0c */ /* 0x000fe20003f45070 */
[----:B------:R-:W-:Y:S01]  /*187b0*/  IMAD.MOV.U32 R18, RZ, RZ, c[0x0][0x388] ;  /* 0x0000e200ff127624 */ /* 0x000fe200078e00ff */
[----:B------:R-:W-:Y:S01]  /*187c0*/  ISETP.NE.AND.EX P0, PT, RZ, c[0x0][0x50c], PT, P0 ;  /* 0x00014300ff007a0c */ /* 0x000fe20003f05300 */
[----:B------:R-:W-:Y:S01]  /*187d0*/  IMAD.MOV.U32 R0, RZ, RZ, RZ ;  /* 0x000000ffff007224 */ /* 0x000fe200078e00ff */
[----:B------:R-:W-:Y:S01]  /*187e0*/  ISETP.NE.AND.EX P2, PT, RZ, c[0x0][0x504], PT, P2 ;  /* 0x00014100ff007a0c */ /* 0x000fe20003f45320 */
[----:B--2---:R-:W-:-:S10]  /*187f0*/  IMAD.WIDE R2, R6, R4, c[0x0][0x500] ;  /* 0x0001400006027625 */ /* 0x004fd400078e0204 */
[----:B------:R-:W-:Y:S02]  /*18800*/  @P0 IMAD.WIDE R4, R6, R4, c[0x0][0x508] ;  /* 0x0001420006040625 */ /* 0x000fe400078e0204 */
[----:B------:R2:W5:Y:S04]  /*18810*/  @P2 LDG.E R0, [R2.64] ;  /* 0x0000000602002981 */ /* 0x000568000c1e1900 */
[----:B------:R2:W5:Y:S01]  /*18820*/  @P0 LDG.E R18, [R4.64] ;  /* 0x0000000604120981 */ /* 0x000562000c1e1900 */
[----:B---3--:R-:W-:-:S04]  /*18830*/  ISETP.NE.AND P1, PT, R7, RZ, PT ;  /* 0x000000ff0700720c */ /* 0x008fc80003f25270 */
[----:B------:R-:W-:Y:S01]  /*18840*/  SEL R20, R7, c[0x0][0x3d4], P1 ;  /* 0x0000f50007147a07 */ /* 0x000fe20000800000 */
[----:B------:R-:W-:Y:S05]  /*18850*/  @P0 BRA `(.L_x_768) ;  /* 0x0000004000000947 */ /* 0x000fea0003800000 */
[----:B------:R-:W-:Y:S05]  /*18860*/  @!P2 BRA `(.L_x_768) ;  /* 0x000000300000a947 */ /* 0x000fea0003800000 */
[----:B--2---:R2:W3:Y:S04]  /*18870*/  LDG.E R4, [R2.64] ;  /* 0x0000000602047981 */ /* 0x0044e8000c1e1900 */
[----:B--2---:R-:W3:Y:S02]  /*18880*/  LDG.E R2, [R2.64+0x4] ;  /* 0x0000040602027981 */ /* 0x004ee4000c1e1900 */
[----:B---3-5:R-:W-:Y:S02]  /*18890*/  IADD3 R18, -R4, R2, RZ ;  /* 0x0000000204127210 */ /* 0x028fe40007ffe1ff */
.L_x_768:
[----:B--2---:R-:W2:Y:S01]  /*188a0*/  LDL.LU R3, [R1+0x48] ;  /* 0x0000480001037983 */ /* 0x004ea20000300800 */
[----:B------:R-:W-:Y:S01]  /*188b0*/  SHF.R.S32.HI R2, RZ, 0x1f, R6 ;  /* 0x0000001fff027819 */ /* 0x000fe20000011406 */
[----:B------:R-:W-:Y:S01]  /*188c0*/  BSSY B0, `(.L_x_769) ;  /* 0x0000039000007945 */ /* 0x000fe20003800000 */
[----:B-----5:R-:W-:Y:S01]  /*188d0*/  SHF.R.S32.HI R19, RZ, 0x1f, R0 ;  /* 0x0000001fff137819 */ /* 0x020fe20000011400 */
[----:B------:R-:W3:Y:S01]  /*188e0*/  S2R R4, SR_TID.X ;  /* 0x0000000000047919 */ /* 0x000ee20000002100 */
[----:B------:R-:W-:-:S02]  /*188f0*/  SEL R11, R6, RZ, !P2 ;  /* 0x000000ff060b7207 */ /* 0x000fc40005000000 */
[----:B------:R-:W-:Y:S02]  /*18900*/  SEL R21, R2, RZ, !P2 ;  /* 0x000000ff02157207 */ /* 0x000fe40005000000 */
[----:B---3--:R-:W-:Y:S02]  /*18910*/  ISETP.GT.AND P0, PT, R4, 0x7f, PT ;  /* 0x0000007f0400780c */ /* 0x008fe40003f04270 */
[----:B--2---:R-:W-:-:S11]  /*18920*/  LOP3.LUT R10, R3, 0xffff, RZ, 0xc0, !PT ;  /* 0x0000ffff030a7812 */ /* 0x004fd600078ec0ff */
[----:B------:R-:W-:Y:S05]  /*18930*/  @P0 BRA `(.L_x_770) ;  /* 0x0000031000000947 */ /* 0x000fea0003800000 */
[----:B------:R-:W2:Y:S01]  /*18940*/  LDL R3, [R1+0x38] ;  /* 0x0000380001037983 */ /* 0x000ea20000100800 */
[----:B------:R-:W-:Y:S01]  /*18950*/  IMAD R2, R18, c[0x0][0x4e8], RZ ;  /* 0x00013a0012027a24 */ /* 0x000fe200078e02ff */
[----:B--2---:R-:W-:-:S04]  /*18960*/  IADD3 R14, R3, R4, RZ ;  /* 0x00000004030e7210 */ /* 0x004fc80007ffe0ff */
[----:B------:R-:W-:-:S13]  /*18970*/  ISETP.GE.AND P0, PT, R14, R2, PT ;  /* 0x000000020e00720c */ /* 0x000fda0003f06270 */
[----:B------:R-:W-:Y:S05]  /*18980*/  @P0 BRA `(.L_x_770) ;  /* 0x000002c000000947 */ /* 0x000fea0003800000 */
[----:B------:R-:W2:Y:S01]  /*18990*/  LDL.LU R22, [R1+0x50] ;  /* 0x0000500001167983 */ /* 0x000ea20000300800 */
[----:B------:R-:W-:Y:S01]  /*189a0*/  IMAD.MOV.U32 R2, RZ, RZ, 0x368 ;  /* 0x00000368ff027424 */ /* 0x000fe200078e00ff */
[----:B------:R-:W-:-:S04]  /*189b0*/  ISETP.GT.AND P2, PT, R20, 0x1, PT ;  /* 0x000000011400780c */ /* 0x000fc80003f44270 */
[----:B------:R-:W-:-:S04]  /*189c0*/  SEL R2, R2, 0x328, P2 ;  /* 0x0000032802027807 */ /* 0x000fc80001000000 */
[----:B------:R3:W4:Y:S08]  /*189d0*/  LDC.64 R8, c[0x0][R2+0x170] ;  /* 0x00005c0002087b82 */ /* 0x0007300000000a00 */
[----:B------:R3:W5:Y:S08]  /*189e0*/  LDC.64 R6, c[0x0][R2+0x168] ;  /* 0x00005a0002067b82 */ /* 0x0007700000000a00 */
[----:B------:R3:W1:Y:S08]  /*189f0*/  LDC.64 R16, c[0x0][R2+0x178] ;  /* 0x00005e0002107b82 */ /* 0x0006700000000a00 */
[----:B------:R3:W1:Y:S02]  /*18a00*/  LDC.64 R12, c[0x0][R2+0x160] ;  /* 0x00005800020c7b82 */ /* 0x0006640000000a00 */
[----:B---3--:R-:W-:-:S02]  /*18a10*/  IMAD.MOV.U32 R2, RZ, RZ, c[0x0][0x4e8] ;  /* 0x00013a00ff027624 */ /* 0x008fc400078e00ff */
[-C--:B----4-:R-:W-:Y:S02]  /*18a20*/  IMAD R3, R9, R11.reuse, RZ ;  /* 0x0000000b09037224 */ /* 0x090fe400078e02ff */
[----:B------:R-:W-:Y:S01]  /*18a30*/  IMAD.WIDE.U32 R4, R8, R11, RZ ;  /* 0x0000000b08047225 */ /* 0x000fe200078e00ff */
[----:B------:R-:W-:Y:S02]  /*18a40*/  ISETP.NE.AND P0, PT, R2, 0x1, PT ;  /* 0x000000010200780c */ /* 0x000fe40003f05270 */
[----:B------:R-:W-:Y:S01]  /*18a50*/  MOV R2, R14 ;  /* 0x0000000e00027202 */ /* 0x000fe20000000f00 */
[----:B------:R-:W-:Y:S02]  /*18a60*/  IMAD R8, R8, R21, R3 ;  /* 0x0000001508087224 */ /* 0x000fe400078e0203 */
[-C--:B-----5:R-:W-:Y:S02]  /*18a70*/  IMAD R9, R7, R10.reuse, RZ ;  /* 0x0000000a07097224 */ /* 0x0a0fe400078e02ff */
[----:B------:R-:W-:-:S04]  /*18a80*/  IMAD.WIDE.U32 R6, R6, R10, RZ ;  /* 0x0000000a06067225 */ /* 0x000fc800078e00ff */
[----:B------:R-:W-:Y:S01]  /*18a90*/  IMAD.IADD R9, R7, 0x1, R9 ;  /* 0x0000000107097824 */ /* 0x000fe200078e0209 */
[----:B------:R-:W-:Y:S01]  /*18aa0*/  IADD3 R7, R5, R8, RZ ;  /* 0x0000000805077210 */ /* 0x000fe20007ffe0ff */
[----:B-1----:R-:W-:-:S05]  /*18ab0*/  @P0 IMAD.HI.U32 R15, R14, c[0x0][0x4ec], RZ ;  /* 0x00013b000e0f0a27 */ /* 0x002fca00078e00ff */
[----:B------:R-:W-:Y:S02]  /*18ac0*/  @P0 SHF.R.U32.HI R2, RZ, c[0x0][0x4f0], R15 ;  /* 0x00013c00ff020a19 */ /* 0x000fe4000001160f */
[----:B------:R-:W-:-:S03]  /*18ad0*/  IADD3 R15, P1, P0, R4, R6, R0 ;  /* 0x00000006040f7210 */ /* 0x000fc6000783e000 */
[----:B------:R-:W-:Y:S01]  /*18ae0*/  IMAD.MOV R6, RZ, RZ, -R2 ;  /* 0x000000ffff067224 */ /* 0x000fe200078e0a02 */
[----:B------:R-:W-:Y:S02]  /*18af0*/  IADD3.X R9, R7, R9, R19, P1, P0 ;  /* 0x0000000907097210 */ /* 0x000fe40000fe0413 */
[----:B--2---:R-:W-:-:S05]  /*18b00*/  SEL R3, R22, RZ, P2 ;  /* 0x000000ff16037207 */ /* 0x004fca0001000000 */
[-C--:B------:R-:W-:Y:S02]  /*18b10*/  IMAD R8, R17, R3.reuse, RZ ;  /* 0x0000000311087224 */ /* 0x080fe400078e02ff */
        /* <DEDUP_REMOVED lines=19> */
.L_x_770:
[----:B------:R-:W-:Y:S05]  /*18c50*/  BSYNC B0 ;  /* 0x0000000000007941 */ /* 0x000fea0003800000 */
.L_x_769:
[----:B------:R-:W-:-:S13]  /*18c60*/  ISETP.GT.AND P0, PT, R20, 0x1, PT ;  /* 0x000000011400780c */ /* 0x000fda0003f04270 */
[----:B------:R-:W-:Y:S05]  /*18c70*/  @P0 BRA `(.L_x_755) ;  /* 0x0000073000000947 */ /* 0x000fea0003800000 */
[----:B------:R-:W2:Y:S04]  /*18c80*/  LDL R6, [R1+0x38] ;  /* 0x0000380001067983 */ /* 0x000ea80000100800 */
[----:B-1----:R-:W2:Y:S01]  /*18c90*/  LDL R5, [R1+0x8] ;  /* 0x0000080001057983 */ /* 0x002ea20000100800 */
[----:B------:R-:W-:Y:S01]  /*18ca0*/  MOV R2, c[0x0][0x4e8] ;  /* 0x00013a0000027a02 */ /* 0x000fe20000000f00 */
[----:B------:R-:W-:Y:S01]  /*18cb0*/  IMAD R4, R19, c[0x0][0x3a0], RZ ;  /* 0x0000e80013047a24 */ /* 0x000fe200078e02ff */
[----:B------:R-:W-:Y:S02]  /*18cc0*/  ISETP.GE.AND P2, PT, R205, c[0x0][0x3c8], PT ;  /* 0x0000f200cd007a0c */ /* 0x000fe40003f46270 */
[----:B------:R-:W-:Y:S01]  /*18cd0*/  ISETP.NE.AND P0, PT, R2, 0x1, PT ;  /* 0x000000010200780c */ /* 0x000fe20003f05270 */
[----:B------:R-:W-:-:S04]  /*18ce0*/  IMAD.WIDE.U32 R2, R0, c[0x0][0x3a0], RZ ;  /* 0x0000e80000027a25 */ /* 0x000fc800078e00ff */
[----:B------:R-:W-:-:S05]  /*18cf0*/  IMAD R0, R0, c[0x0][0x3a4], R4 ;  /* 0x0000e90000007a24 */ /* 0x000fca00078e0204 */
[----:B------:R-:W-:-:S05]  /*18d00*/  IADD3 R3, R3, R0, RZ ;  /* 0x0000000003037210 */ /* 0x000fca0007ffe0ff */
[----:B------:R-:W-:-:S04]  /*18d10*/  IMAD.WIDE.U32 R2, R10, c[0x0][0x3e8], R2 ;  /* 0x0000fa000a027a25 */ /* 0x000fc800078e0002 */
[----:B------:R-:W-:-:S04]  /*18d20*/  IMAD R3, R10, c[0x0][0x3ec], R3 ;  /* 0x0000fb000a037a24 */ /* 0x000fc800078e0203 */
[----:B------:R-:W-:Y:S01]  /*18d30*/  IMAD.WIDE.U32 R2, R11, c[0x0][0x3f0], R2 ;  /* 0x0000fc000b027a25 */ /* 0x000fe200078e0002 */
[----:B--2---:R-:W-:-:S03]  /*18d40*/  IADD3 R4, R5, R6, RZ ;  /* 0x0000000605047210 */ /* 0x004fc60007ffe0ff */
[----:B------:R-:W-:Y:S01]  /*18d50*/  IMAD R5, R21, c[0x0][0x3f0], RZ ;  /* 0x0000fc0015057a24 */ /* 0x000fe200078e02ff */
[----:B------:R-:W-:Y:S01]  /*18d60*/  MOV R0, R4 ;  /* 0x0000000400007202 */ /* 0x000fe20000000f00 */
[----:B------:R-:W-:-:S04]  /*18d70*/  @P0 IMAD.HI.U32 R6, R4, c[0x0][0x4ec], RZ ;  /* 0x00013b0004060a27 */ /* 0x000fc800078e00ff */
[----:B------:R-:W-:Y:S01]  /*18d80*/  IMAD R7, R11, c[0x0][0x3f4], R5 ;  /* 0x0000fd000b077a24 */ /* 0x000fe200078e0205 */
[----:B------:R-:W-:-:S04]  /*18d90*/  @P0 SHF.R.U32.HI R0, RZ, c[0x0][0x4f0], R6 ;  /* 0x00013c00ff000a19 */ /* 0x000fc80000011606 */
[----:B------:R-:W-:Y:S02]  /*18da0*/  SHF.R.S32.HI R6, RZ, 0x1f, R0 ;  /* 0x0000001fff067819 */ /* 0x000fe40000011400 */
[----:B------:R-:W-:Y:S02]  /*18db0*/  IADD3 R5, -R0, RZ, RZ ;  /* 0x000000ff00057210 */ /* 0x000fe40007ffe1ff */
        /* <DEDUP_REMOVED lines=15> */
.L_x_874:
[----:B------:R-:W-:Y:S05]  /*18eb0*/  BRA.DIV ~URZ, `(.L_x_772) ;  /* 0x00005d927f007947 */ /* 0x000fea000b800000 */
[----:B------:R3:W4:Y:S02]  /*18ec0*/  SHFL.IDX PT, R2, R6, RZ, 0x181f ;  /* 0x00181fff06027589 */ /* 0x00072400000e0000 */
.L_x_875:
[----:B------:R-:W5:Y:S04]  /*18ed0*/  LDL.LU R3, [R1+0x38] ;  /* 0x0000380001037983 */ /* 0x000f680000300800 */
[----:B------:R-:W1:Y:S02]  /*18ee0*/  S2R R4, SR_TID.X ;  /* 0x0000000000047919 */ /* 0x000e640000002100 */
[----:B-1----:R-:W-:-:S04]  /*18ef0*/  SHF.R.S32.HI R0, RZ, 0x1f, R4 ;  /* 0x0000001fff007819 */ /* 0x002fc80000011404 */
[----:B------:R-:W-:-:S04]  /*18f00*/  LEA.HI R0, R0, R4, RZ, 0x3 ;  /* 0x0000000400007211 */ /* 0x000fc800078f18ff */
[----:B------:R-:W-:Y:S01]  /*18f10*/  SHF.R.S32.HI R0, RZ, 0x3, R0 ;  /* 0x00000003ff007819 */ /* 0x000fe20000011400 */
[----:B------:R-:W-:Y:S01]  /*18f20*/  IMAD R4, R18, c[0x0][0x4e8], RZ ;  /* 0x00013a0012047a24 */ /* 0x000fe200078e02ff */
[----:B------:R-:W-:-:S03]  /*18f30*/  SHF.R.S32.HI R8, RZ, 0x1f, R205 ;  /* 0x0000001fff087819 */ /* 0x000fc600000114cd */
[----:B-----5:R-:W-:-:S05]  /*18f40*/  IMAD.IADD R0, R0, 0x1, R3 ;  /* 0x0000000100007824 */ /* 0x020fca00078e0203 */
[----:B------:R-:W-:-:S13]  /*18f50*/  ISETP.GE.OR P0, PT, R0, R4, P2 ;  /* 0x000000040000720c */ /* 0x000fda0001706670 */
[----:B----4-:R-:W-:-:S04]  /*18f60*/  @!P0 LEA R2, P1, R205, R2, 0x1 ;  /* 0x00000002cd028211 */ /* 0x010fc800078208ff */
[----:B--2---:R-:W-:-:S05]  /*18f70*/  @!P0 LEA.HI.X R3, R205, R7, R8, 0x1, P1 ;  /* 0x00000007cd038211 */ /* 0x004fca00008f0c08 */
[----:B------:R1:W-:Y:S01]  /*18f80*/  @!P0 ST.E.128 [R2.64], RZ ;  /* 0x000000ff02008985 */ /* 0x0003e2000c101d06 */
[----:B------:R-:W-:Y:S05]  /*18f90*/  BRA.DIV ~URZ, `(.L_x_773) ;  /* 0x00005d227f007947 */ /* 0x000fea000b800000 */
[----:B------:R2:W4:Y:S04]  /*18fa0*/  SHFL.IDX PT, R7, R5, 0x1, 0x181f ;  /* 0x00381f0005077f89 */ /* 0x00052800000e0000 */
[----:B-1----:R2:W1:Y:S02]  /*18fb0*/  SHFL.IDX PT, R2, R6, 0x1, 0x181f ;  /* 0x00381f0006027f89 */ /* 0x00246400000e0000 */
.L_x_876:
[----:B------:R-:W-:Y:S02]  /*18fc0*/  IADD3 R3, R0, 0x10, RZ ;  /* 0x0000001000037810 */ /* 0x000fe40007ffe0ff */
[----:B------:R-:W-:Y:S02]  /*18fd0*/  SHF.R.S32.HI R8, RZ, 0x1f, R205 ;  /* 0x0000001fff087819 */ /* 0x000fe400000114cd */
[----:B------:R-:W-:-:S13]  /*18fe0*/  ISETP.GE.OR P0, PT, R3, R4, P2 ;  /* 0x000000040300720c */ /* 0x000fda0001706670 */
[----:B-1----:R-:W-:-:S04]  /*18ff0*/  @!P0 LEA R2, P1, R205, R2, 0x1 ;  /* 0x00000002cd028211 */ /* 0x002fc800078208ff */
[----:B----4-:R-:W-:-:S05]  /*19000*/  @!P0 LEA.HI.X R3, R205, R7, R8, 0x1, P1 ;  /* 0x00000007cd038211 */ /* 0x010fca00008f0c08 */
[----:B------:R1:W-:Y:S01]  /*19010*/  @!P0 ST.E.128 [R2.64], RZ ;  /* 0x000000ff02008985 */ /* 0x0003e2000c101d06 */
[----:B------:R-:W-:Y:S05]  /*19020*/  BRA.DIV ~URZ, `(.L_x_774) ;  /* 0x00005d627f007947 */ /* 0x000fea000b800000 */
[----:B------:R4:W1:Y:S02]  /*19030*/  SHFL.IDX PT, R7, R5, 0x2, 0x181f ;  /* 0x00581f0005077f89 */ /* 0x00086400000e0000 */
.L_x_877:
[----:B------:R-:W-:Y:S05]  /*19040*/  BRA.DIV ~URZ, `(.L_x_775) ;  /* 0x00005db27f007947 */ /* 0x000fea000b800000 */
[----:B-1----:R1:W2:Y:S02]  /*19050*/  SHFL.IDX PT, R2, R6, 0x2, 0x181f ;  /* 0x00581f0006027f89 */ /* 0x0022a400000e0000 */
.L_x_878:
        /* <DEDUP_REMOVED lines=9> */
.L_x_879:
        /* <DEDUP_REMOVED lines=8> */
.L_x_880:
[----:B------:R-:W-:Y:S05]  /*19170*/  BRA.DIV ~URZ, `(.L_x_778) ;  /* 0x00005e327f007947 */ /* 0x000fea000b800000 */
[----:B--2---:R2:W1:Y:S02]  /*19180*/  SHFL.IDX PT, R2, R6, 0x4, 0x181f ;  /* 0x00981f0006027f89 */ /* 0x00446400000e0000 */
.L_x_881:
        /* <DEDUP_REMOVED lines=9> */
.L_x_882:
        /* <DEDUP_REMOVED lines=8> */
.L_x_883:
[----:B------:R-:W-:Y:S05]  /*192a0*/  BRA.DIV ~URZ, `(.L_x_781) ;  /* 0x00005eb27f007947 */ /* 0x000fea000b800000 */
[----:B--2---:R2:W3:Y:S02]  /*192b0*/  SHFL.IDX PT, R2, R6, 0x6, 0x181f ;  /* 0x00d81f0006027f89 */ /* 0x0044e400000e0000 */
.L_x_884:
        /* <DEDUP_REMOVED lines=9> */
.L_x_885:
[----:B------:R-:W-:Y:S02]  /*19350*/  IADD3 R0, R0, 0x70, RZ ;  /* 0x0000007000007810 */ /* 0x000fe40007ffe0ff */
[----:B-12---:R-:W-:Y:S02]  /*19360*/  SHF.R.S32.HI R6, RZ, 0x1f, R205 ;  /* 0x0000001fff067819 */ /* 0x006fe400000114cd */
[----:B------:R-:W-:-:S13]  /*19370*/  ISETP.GE.OR P0, PT, R0, R4, P2 ;  /* 0x000000040000720c */ /* 0x000fda0001706670 */
[----:B----4-:R-:W-:-:S04]  /*19380*/  @!P0 LEA R2, P1, R205, R2, 0x1 ;  /* 0x00000002cd028211 */ /* 0x010fc800078208ff */
[----:B---3--:R-:W-:-:S05]  /*19390*/  @!P0 LEA.HI.X R3, R205, R5, R6, 0x1, P1 ;  /* 0x00000005cd038211 */ /* 0x008fca00008f0c06 */
[----:B------:R1:W-:Y:S04]  /*193a0*/  @!P0 ST.E.128 [R2.64], RZ ;  /* 0x000000ff02008985 */ /* 0x0003e8000c101d06 */
.L_x_755:
[----:B------:R-:W-:Y:S05]  /*193b0*/  BSYNC B1 ;  /* 0x0000000000017941 */ /* 0x000fea0003800000 */
.L_x_739:
        /* <DEDUP_REMOVED lines=11> */
[----:B--2-4-:R-:W-:-:S04]  /*19470*/  LOP3.LUT R12, R0, 0x1f, RZ, 0xc0, !PT ;  /* 0x0000001f000c7812 */ /* 0x014fc800078ec0ff */
[----:B------:R-:W-:Y:S01]  /*19480*/  ISETP.NE.AND P6, PT, R12, 0x1f, PT ;  /* 0x0000001f0c00780c */ /* 0x000fe20003fc5270 */
[----:B------:R-:W-:Y:S10]  /*19490*/  BRA.DIV ~URZ, `(.L_x_784) ;  /* 0x00005e027f007947 */ /* 0x000ff4000b800000 */
[----:B------:R1:W2:Y:S02]  /*194a0*/  SHFL.IDX PT, R9, R60, RZ, 0x1f ;  /* 0x00001fff3c097589 */ /* 0x0002a400000e0000 */
.L_x_886:
[----:B------:R-:W-:Y:S05]  /*194b0*/  BRA.DIV ~URZ, `(.L_x_785) ;  /* 0x00005e527f007947 */ /* 0x000fea000b800000 */
[----:B------:R3:W4:Y:S02]  /*194c0*/  SHFL.IDX PT, R8, R60, 0x1, 0x1f ;  /* 0x00201f003c087f89 */ /* 0x00072400000e0000 */
.L_x_887:
        /* <DEDUP_REMOVED lines=19> */
.L_x_888:
        /* <DEDUP_REMOVED lines=16> */
.L_x_889:
[----:B---3--:R-:W-:Y:S01]  /*19700*/  IMAD R0, R0, c[0x0][0x538], RZ ;  /* 0x00014e0000007a24 */ /* 0x008fe200078e02ff */
[----:B------:R-:W-:Y:S04]  /*19710*/  BSSY B1, `(.L_x_788) ;  /* 0x00000ce000017945 */ /* 0x000fe80003800000 */
[----:B----4-:R-:W-:-:S04]  /*19720*/  IADD3 R8, R0, R8, RZ ;  /* 0x0000000800087210 */ /* 0x010fc80007ffe0ff */
[----:B--2---:R-:W-:-:S13]  /*19730*/  ISETP.GT.AND P0, PT, R8, R9, PT ;  /* 0x000000090800720c */ /* 0x004fda0003f04270 */
[----:B------:R-:W-:Y:S05]  /*19740*/  @P0 BRA `(.L_x_789) ;  /* 0x0000025000000947 */ /* 0x000fea0003800000 */
.L_x_793:
        /* <DEDUP_REMOVED lines=17> */
.L_x_890:
        /* <DEDUP_REMOVED lines=16> */
.L_x_891:
[----:B--2---:R-:W-:-:S05]  /*19960*/  IMAD R0, R0, c[0x0][0x538], RZ ;  /* 0x00014e0000007a24 */ /* 0x004fca00078e02ff */
[----:B------:R-:W-:-:S04]  /*19970*/  IADD3 R8, R0, R8, RZ ;  /* 0x0000000800087210 */ /* 0x000fc80007ffe0ff */
[----:B------:R-:W-:-:S13]  /*19980*/  ISETP.GT.AND P0, PT, R8, R9, PT ;  /* 0x000000090800720c */ /* 0x000fda0003f04270 */
[----:B-1----:R-:W-:Y:S05]  /*19990*/  @!P0 BRA `(.L_x_793) ;  /* 0xfffffdb000008947 */ /* 0x002fea000383ffff */
.L_x_789:
[----:B------:R-:W-:-:S05]  /*199a0*/  IADD3 R5, -R0, R8, RZ ;  /* 0x0000000800057210 */ /* 0x000fca0007ffe1ff */
[----:B------:R-:W-:-:S05]  /*199b0*/  IMAD R0, R4, c[0x0][0x538], R5 ;  /* 0x00014e0004007a24 */ /* 0x000fca00078e0205 */
[----:B------:R-:W-:Y:S01]  /*199c0*/  ISETP.GT.AND P0, PT, R0, R9, PT ;  /* 0x000000090000720c */ /* 0x000fe20003f04270 */
[----:B------:R-:W-:-:S12]  /*199d0*/  BRA.DIV ~URZ, `(.L_x_794) ;  /* 0x00005d927f007947 */ /* 0x000fd8000b800000 */
[----:B------:R-:W-:-:S03]  /*199e0*/  VOTE.ANY R10, PT, !P0 ;  /* 0x00000000000a7806 */ /* 0x000fc600040e0100 */
.L_x_892:
[----:B------:R-:W2:Y:S01]  /*199f0*/  LDL.LU R2, [R1+0x4c] ;  /* 0x00004c0001027983 */ /* 0x000ea20000300800 */
[----:B------:R-:W2:Y:S02]  /*19a00*/  POPC R0, R10 ;  /* 0x0000000a00007309 */ /* 0x000ea40000000000 */
[----:B--2---:R-:W-:-:S05]  /*19a10*/  IADD3 R2, R0, R2, RZ ;  /* 0x0000000200027210 */ /* 0x004fca0007ffe0ff */
[----:B------:R2:W-:Y:S01]  /*19a20*/  STL [R1+0x4c], R2 ;  /* 0x00004c0201007387 */ /* 0x0005e20000100800 */
[----:B------:R-:W-:Y:S05]  /*19a30*/  BRA.DIV ~URZ, `(.L_x_795) ;  /* 0x00005d827f007947 */ /* 0x000fea000b800000 */
[----:B------:R3:W4:Y:S04]  /*19a40*/  SHFL.IDX PT, R8, R6, R0, 0x1f ;  /* 0x00001f0006087589 */ /* 0x00072800000e0000 */
[----:B------:R3:W1:Y:S02]  /*19a50*/  SHFL.IDX PT, R7, R7, R0, 0x1f ;  /* 0x00001f0007077589 */ /* 0x00066400000e0000 */
.L_x_893:
[----:B------:R-:W-:Y:S01]  /*19a60*/  ISETP.NE.AND P0, PT, R10, RZ, PT ;  /* 0x000000ff0a00720c */ /* 0x000fe20003f05270 */
[----:B------:R-:W-:-:S12]  /*19a70*/  BSSY B0, `(.L_x_796) ;  /* 0x0000005000007945 */ /* 0x000fd80003800000 */
[----:B------:R-:W-:Y:S05]  /*19a80*/  @!P0 BRA `(.L_x_797) ;  /* 0x0000003000008947 */ /* 0x000fea0003800000 */
[----:B---3--:R-:W-:Y:S01]  /*19a90*/  IADD3 R0, R0, -0x1, RZ ;  /* 0xffffffff00007810 */ /* 0x008fe20007ffe0ff */
[----:B------:R-:W-:Y:S05]  /*19aa0*/  BRA.DIV ~URZ, `(.L_x_798) ;  /* 0x00005de27f007947 */ /* 0x000fea000b800000 */
[----:B------:R3:W2:Y:S02]  /*19ab0*/  SHFL.IDX PT, R11, R4, R0, 0x1f ;  /* 0x00001f00040b7589 */ /* 0x0006a400000e0000 */
.L_x_797:
[----:B------:R-:W-:Y:S05]  /*19ac0*/  BSYNC B0 ;  /* 0x0000000000007941 */ /* 0x000fea0003800000 */
.L_x_796:
[----:B--23--:R-:W-:Y:S01]  /*19ad0*/  IMAD R0, R11, c[0x0][0x538], R5 ;  /* 0x00014e000b007a24 */ /* 0x00cfe200078e0205 */
[----:B-1----:R-:W-:Y:S01]  /*19ae0*/  ISETP.NE.AND P0, PT, R7, 0x1, PT ;  /* 0x000000010700780c */ /* 0x002fe20003f05270 */
[----:B------:R-:W-:Y:S03]  /*19af0*/  BSSY B0, `(.L_x_799) ;  /* 0x0000086000007945 */ /* 0x000fe60003800000 */
[----:B------:R1:W-:Y:S01]  /*19b00*/  STL [R1+0x40], R0 ;  /* 0x0000400001007387 */ /* 0x0003e20000100800 */
[----:B------:R-:W-:-:S08]  /*19b10*/  IADD3 R9, -R0, R9, RZ ;  /* 0x0000000900097210 */ /* 0x000fd00007ffe1ff */
[----:B------:R-:W-:Y:S05]  /*19b20*/  @!P0 BRA `(.L_x_800) ;  /* 0x000003e000008947 */ /* 0x000fea0003800000 */
[-C--:B----4-:R-:W-:Y:S02]  /*19b30*/  IABS R2, R8.reuse ;  /* 0x0000000800027213 */ /* 0x090fe40000000000 */
[----:B------:R-:W-:Y:S02]  /*19b40*/  IABS R10, R8 ;  /* 0x00000008000a7213 */ /* 0x000fe40000000000 */
[----:B-1----:R-:W1:Y:S08]  /*19b50*/  I2F.RP R0, R2 ;  /* 0x0000000200007306 */ /* 0x002e700000209400 */
[----:B-1----:R-:W1:Y:S02]  /*19b60*/  MUFU.RCP R0, R0 ;  /* 0x0000000000007308 */ /* 0x002e640000001000 */
[----:B-1----:R-:W-:-:S06]  /*19b70*/  IADD3 R0, R0, 0xffffffe, RZ ;  /* 0x0ffffffe00007810 */ /* 0x002fcc0007ffe0ff */
[----:B------:R-:W1:Y:S02]  /*19b80*/  F2I.FTZ.U32.TRUNC.NTZ R5, R0 ;  /* 0x0000000000057305 */ /* 0x000e64000021f000 */
[----:B-1----:R-:W-:Y:S01]  /*19b90*/  IMAD.MOV R3, RZ, RZ, -R5 ;  /* 0x000000ffff037224 */ /* 0x002fe200078e0a05 */
[----:B------:R-:W-:-:S03]  /*19ba0*/  IABS R0, R7 ;  /* 0x0000000700007213 */ /* 0x000fc60000000000 */
[----:B------:R-:W-:Y:S01]  /*19bb0*/  IMAD.MOV.U32 R4, RZ, RZ, R3 ;  /* 0x000000ffff047224 */ /* 0x000fe200078e0003 */
[----:B------:R-:W-:Y:S01]  /*19bc0*/  IABS R3, R9 ;  /* 0x0000000900037213 */ /* 0x000fe20000000000 */
[----:B------:R-:W-:Y:S02]  /*19bd0*/  IMAD.MOV.U32 R6, RZ, RZ, R0 ;  /* 0x000000ffff067224 */ /* 0x000fe400078e0000 */
[----:B------:R-:W-:Y:S02]  /*19be0*/  IMAD R0, R4, R2, RZ ;  /* 0x0000000204007224 */ /* 0x000fe400078e02ff */
[----:B------:R-:W-:Y:S01]  /*19bf0*/  IMAD.MOV.U32 R4, RZ, RZ, RZ ;  /* 0x000000ffff047224 */ /* 0x000fe200078e00ff */
[----:B------:R-:W1:Y:S03]  /*19c00*/  I2F.RP R11, R6 ;  /* 0x00000006000b7306 */ /* 0x000e660000209400 */
[----:B------:R-:W-:-:S04]  /*19c10*/  IMAD.HI.U32 R5, R5, R0, R4 ;  /* 0x0000000005057227 */ /* 0x000fc800078e0004 */
[----:B------:R-:W-:-:S05]  /*19c20*/  IMAD.MOV R0, RZ, RZ, -R10 ;  /* 0x000000ffff007224 */ /* 0x000fca00078e0a0a */
[----:B------:R-:W-:Y:S01]  /*19c30*/  MOV R4, R0 ;  /* 0x0000000000047202 */ /* 0x000fe20000000f00 */
[----:B------:R-:W-:-:S04]  /*19c40*/  IMAD.HI.U32 R0, R5, R3, RZ ;  /* 0x0000000305007227 */ /* 0x000fc800078e00ff */
[----:B------:R-:W-:Y:S02]  /*19c50*/  IMAD R3, R0, R4, R3 ;  /* 0x0000000400037224 */ /* 0x000fe400078e0203 */
[----:B-1----:R-:W1:Y:S03]  /*19c60*/  MUFU.RCP R4, R11 ;  /* 0x0000000b00047308 */ /* 0x002e660000001000 */
[----:B------:R-:W-:-:S13]  /*19c70*/  ISETP.GT.U32.AND P0, PT, R2, R3, PT ;  /* 0x000000030200720c */ /* 0x000fda0003f04070 */
[----:B------:R-:W-:Y:S01]  /*19c80*/  @!P0 IMAD.IADD R3, R3, 0x1, -R2 ;  /* 0x0000000103038824 */ /* 0x000fe200078e0a02 */
[----:B-1----:R-:W-:Y:S02]  /*19c90*/  IADD3 R4, R4, 0xffffffe, RZ ;  /* 0x0ffffffe04047810 */ /* 0x002fe40007ffe0ff */
[----:B------:R-:W-:Y:S02]  /*19ca0*/  @!P0 IADD3 R0, R0, 0x1, RZ ;  /* 0x0000000100008810 */ /* 0x000fe40007ffe0ff */
[----:B------:R-:W-:Y:S02]  /*19cb0*/  ISETP.GE.U32.AND P2, PT, R3, R2, PT ;  /* 0x000000020300720c */ /* 0x000fe40003f46070 */
[----:B------:R-:W1:Y:S01]  /*19cc0*/  F2I.FTZ.U32.TRUNC.NTZ R3, R4 ;  /* 0x0000000400037305 */ /* 0x000e62000021f000 */
[----:B------:R-:W-:Y:S02]  /*19cd0*/  LOP3.LUT R2, R9, R8, RZ, 0x3c, !PT ;  /* 0x0000000809027212 */ /* 0x000fe400078e3cff */
[----:B------:R-:W-:-:S02]  /*19ce0*/  ISETP.NE.AND P0, PT, R8, RZ, PT ;  /* 0x000000ff0800720c */ /* 0x000fc40003f05270 */
[----:B------:R-:W-:-:S06]  /*19cf0*/  ISETP.GE.AND P1, PT, R2, RZ, PT ;  /* 0x000000ff0200720c */ /* 0x000fcc0003f26270 */
[----:B------:R-:W-:Y:S01]  /*19d00*/  @P2 IADD3 R0, R0, 0x1, RZ ;  /* 0x0000000100002810 */ /* 0x000fe20007ffe0ff */
[----:B-1----:R-:W-:-:S06]  /*19d10*/  IMAD.MOV R2, RZ, RZ, -R3 ;  /* 0x000000ffff027224 */ /* 0x002fcc00078e0a03 */
[----:B------:R-:W-:Y:S01]  /*19d20*/  @!P1 IMAD.MOV R0, RZ, RZ, -R0 ;  /* 0x000000ffff009224 */ /* 0x000fe200078e0a00 */
[----:B------:R-:W-:Y:S02]  /*19d30*/  @!P0 LOP3.LUT R0, RZ, R8, RZ, 0x33, !PT ;  /* 0x00000008ff008212 */ /* 0x000fe400078e33ff */
[----:B------:R-:W-:Y:S02]  /*19d40*/  MOV R4, R2 ;  /* 0x0000000200047202 */ /* 0x000fe40000000f00 */
[----:B------:R-:W-:Y:S02]  /*19d50*/  IABS R2, R7 ;  /* 0x0000000700027213 */ /* 0x000fe40000000000 */
[----:B------:R-:W-:Y:S01]  /*19d60*/  IABS R10, R0 ;  /* 0x00000000000a7213 */ /* 0x000fe20000000000 */
[----:B------:R-:W-:Y:S02]  /*19d70*/  IMAD R4, R4, R6, RZ ;  /* 0x0000000604047224 */ /* 0x000fe400078e02ff */
[----:B------:R-:W-:-:S02]  /*19d80*/  IMAD.MOV R5, RZ, RZ, -R2 ;  /* 0x000000ffff057224 */ /* 0x000fc400078e0a02 */
[----:B------:R-:W-:-:S04]  /*19d90*/  IMAD.MOV.U32 R2, RZ, RZ, RZ ;  /* 0x000000ffff027224 */ /* 0x000fc800078e00ff */
[----:B------:R-:W-:Y:S01]  /*19da0*/  IMAD.HI.U32 R2, R3, R4, R2 ;  /* 0x0000000403027227 */ /* 0x000fe200078e0002 */
[----:B------:R-:W-:-:S03]  /*19db0*/  MOV R4, R5 ;  /* 0x0000000500047202 */ /* 0x000fc60000000f00 */
[----:B------:R-:W-:-:S04]  /*19dc0*/  IMAD.MOV.U32 R3, RZ, RZ, R10 ;  /* 0x000000ffff037224 */ /* 0x000fc800078e000a */
[----:B------:R-:W-:-:S04]  /*19dd0*/  IMAD.HI.U32 R2, R2, R3, RZ ;  /* 0x0000000302027227 */ /* 0x000fc800078e00ff */
[----:B------:R-:W-:Y:S01]  /*19de0*/  IMAD R3, R2, R4, R3 ;  /* 0x0000000402037224 */ /* 0x000fe200078e0203 */
[----:B------:R-:W-:-:S04]  /*19df0*/  IADD3 R4, -R0, RZ, RZ ;  /* 0x000000ff00047210 */ /* 0x000fc80007ffe1ff */
        /* <DEDUP_REMOVED lines=9> */
[----:B------:R-:W-:-:S05]  /*19e90*/  @!P0 LOP3.LUT R2, RZ, R7, RZ, 0x33, !PT ;  /* 0x00000007ff028212 */ /* 0x000fca00078e33ff */
[----:B------:R-:W-:-:S04]  /*19ea0*/  IMAD.MOV R3, RZ, RZ, -R2 ;  /* 0x000000ffff037224 */ /* 0x000fc800078e0a02 */
[C---:B------:R-:W-:Y:S02]  /*19eb0*/  IMAD R3, R7.reuse, R3, R0 ;  /* 0x0000000307037224 */ /* 0x040fe400078e0200 */
[----:B------:R-:W-:Y:S02]  /*19ec0*/  IMAD R0, R7, 0x1000000, R2 ;  /* 0x0100000007007824 */ /* 0x000fe400078e0202 */
[----:B------:R-:W-:Y:S02]  /*19ed0*/  IMAD R2, R8, R4, R9 ;  /* 0x0000000408027224 */ /* 0x000fe400078e0209 */
[----:B------:R-:W-:-:S05]  /*19ee0*/  IMAD R0, R3, 0x10000, R0 ;  /* 0x0001000003007824 */ /* 0x000fca00078e0200 */
[----:B------:R1:W-:Y:S01]  /*19ef0*/  STL [R1+0x48], R0 ;  /* 0x0000480001007387 */ /* 0x0003e20000100800 */
[----:B------:R-:W-:Y:S05]  /*19f00*/  BRA `(.L_x_801) ;  /* 0x0000044000007947 */ /* 0x000fea0003800000 */
.L_x_800:
[----:B-1----:R-:W2:Y:S01]  /*19f10*/  LDL R0, [R1+0x4c] ;  /* 0x00004c0001007983 */ /* 0x002ea20000100800 */
[----:B------:R-:W-:-:S04]  /*19f20*/  IMAD.MOV.U32 R2, RZ, RZ, 0x4 ;  /* 0x00000004ff027424 */ /* 0x000fc800078e00ff */
[----:B--2---:R-:W-:-:S05]  /*19f30*/  IMAD.WIDE R2, R0, R2, c[0x0][0x590] ;  /* 0x0001640000027625 */ /* 0x004fca00078e0202 */
[----:B------:R-:W2:Y:S02]  /*19f40*/  LDG.E R4, [R2.64] ;  /* 0x0000000602047981 */ /* 0x000ea4000c1e1900 */
[----:B--2-4-:R-:W-:-:S05]  /*19f50*/  IMAD R10, R4, R8, RZ ;  /* 0x00000008040a7224 */ /* 0x014fca00078e02ff */
[-C--:B------:R-:W-:Y:S02]  /*19f60*/  IABS R0, R10.reuse ;  /* 0x0000000a00007213 */ /* 0x080fe40000000000 */
        /* <DEDUP_REMOVED lines=27> */
[----:B------:R-:W-:Y:S02]  /*1a120*/  IMAD R11, R4, R2, RZ ;  /* 0x00000002040b7224 */ /* 0x000fe400078e02ff */
[----:B------:R-:W-:-:S03]  /*1a130*/  IMAD.MOV R2, RZ, RZ, -R2 ;  /* 0x000000ffff027224 */ /* 0x000fc600078e0a02 */
[----:B------:R-:W-:Y:S01]  /*1a140*/  IADD3 R0, -R11, c[0x0][0x538], RZ ;  /* 0x00014e000b007a10 */ /* 0x000fe20007ffe1ff */
[----:B------:R-:W-:-:S03]  /*1a150*/  IMAD R6, R10, R2, R9 ;  /* 0x000000020a067224 */ /* 0x000fc600078e0209 */
[----:B------:R-:W-:Y:S02]  /*1a160*/  IMNMX R0, R4, R0, PT ;  /* 0x0000000004007217 */ /* 0x000fe40003800200 */
[----:B------:R-:W-:Y:S02]  /*1a170*/  IABS R2, R6 ;  /* 0x0000000600027213 */ /* 0x000fe40000000000 */
[-C--:B------:R-:W-:Y:S02]  /*1a180*/  IABS R3, R0.reuse ;  /* 0x0000000000037213 */ /* 0x080fe40000000000 */
[----:B------:R-:W-:Y:S02]  /*1a190*/  IABS R10, R0 ;  /* 0x00000000000a7213 */ /* 0x000fe40000000000 */
[----:B------:R-:W1:Y:S01]  /*1a1a0*/  I2F.RP R4, R3 ;  /* 0x0000000300047306 */ /* 0x000e620000209400 */
[----:B------:R-:W-:Y:S02]  /*1a1b0*/  MOV R7, R2 ;  /* 0x0000000200077202 */ /* 0x000fe40000000f00 */
[----:B------:R-:W-:-:S05]  /*1a1c0*/  IMAD.MOV R2, RZ, RZ, -R10 ;  /* 0x000000ffff027224 */ /* 0x000fca00078e0a0a */
[----:B-1----:R-:W1:Y:S02]  /*1a1d0*/  MUFU.RCP R4, R4 ;  /* 0x0000000400047308 */ /* 0x002e640000001000 */
[----:B-1----:R-:W-:-:S06]  /*1a1e0*/  IADD3 R4, R4, 0xffffffe, RZ ;  /* 0x0ffffffe04047810 */ /* 0x002fcc0007ffe0ff */
[----:B------:R-:W1:Y:S02]  /*1a1f0*/  F2I.FTZ.U32.TRUNC.NTZ R5, R4 ;  /* 0x0000000400057305 */ /* 0x000e64000021f000 */
[----:B-1----:R-:W-:-:S04]  /*1a200*/  IMAD.MOV R4, RZ, RZ, -R5 ;  /* 0x000000ffff047224 */ /* 0x002fc800078e0a05 */
[----:B------:R-:W-:Y:S02]  /*1a210*/  IMAD R9, R4, R3, RZ ;  /* 0x0000000304097224 */ /* 0x000fe400078e02ff */
[----:B------:R-:W-:-:S04]  /*1a220*/  IMAD.MOV.U32 R4, RZ, RZ, RZ ;  /* 0x000000ffff047224 */ /* 0x000fc800078e00ff */
[----:B------:R-:W-:-:S04]  /*1a230*/  IMAD.HI.U32 R5, R5, R9, R4 ;  /* 0x0000000905057227 */ /* 0x000fc800078e0004 */
[----:B------:R-:W-:Y:S02]  /*1a240*/  IMAD.MOV.U32 R4, RZ, RZ, R2 ;  /* 0x000000ffff047224 */ /* 0x000fe400078e0002 */
[----:B------:R-:W-:-:S04]  /*1a250*/  IMAD.HI.U32 R2, R5, R7, RZ ;  /* 0x0000000705027227 */ /* 0x000fc800078e00ff */
[----:B------:R-:W-:-:S05]  /*1a260*/  IMAD R4, R2, R4, R7 ;  /* 0x0000000402047224 */ /* 0x000fca00078e0207 */
[----:B------:R-:W-:-:S13]  /*1a270*/  ISETP.GT.U32.AND P0, PT, R3, R4, PT ;  /* 0x000000040300720c */ /* 0x000fda0003f04070 */
[-C--:B------:R-:W-:Y:S02]  /*1a280*/  @!P0 IADD3 R4, R4, -R3.reuse, RZ ;  /* 0x8000000304048210 */ /* 0x080fe40007ffe0ff */
[----:B------:R-:W-:Y:S02]  /*1a290*/  @!P0 IADD3 R2, R2, 0x1, RZ ;  /* 0x0000000102028810 */ /* 0x000fe40007ffe0ff */
[----:B------:R-:W-:Y:S02]  /*1a2a0*/  ISETP.GE.U32.AND P2, PT, R4, R3, PT ;  /* 0x000000030400720c */ /* 0x000fe40003f46070 */
[----:B------:R-:W-:Y:S02]  /*1a2b0*/  LOP3.LUT R3, R6, R0, RZ, 0x3c, !PT ;  /* 0x0000000006037212 */ /* 0x000fe400078e3cff */
[----:B------:R-:W-:Y:S02]  /*1a2c0*/  ISETP.NE.AND P0, PT, R0, RZ, PT ;  /* 0x000000ff0000720c */ /* 0x000fe40003f05270 */
[----:B------:R-:W-:Y:S01]  /*1a2d0*/  ISETP.GE.AND P1, PT, R3, RZ, PT ;  /* 0x000000ff0300720c */ /* 0x000fe20003f26270 */
[----:B------:R-:W-:Y:S01]  /*1a2e0*/  IMAD.MOV R3, RZ, RZ, -R0 ;  /* 0x000000ffff037224 */ /* 0x000fe200078e0a00 */
[----:B------:R-:W-:-:S05]  /*1a2f0*/  IADD3 R6, R11, 0x1000000, R6 ;  /* 0x010000000b067810 */ /* 0x000fca0007ffe006 */
[----:B------:R-:W-:-:S06]  /*1a300*/  @P2 IADD3 R2, R2, 0x1, RZ ;  /* 0x0000000102022810 */ /* 0x000fcc0007ffe0ff */
[----:B------:R-:W-:Y:S01]  /*1a310*/  @!P1 IMAD.MOV R2, RZ, RZ, -R2 ;  /* 0x000000ffff029224 */ /* 0x000fe200078e0a02 */
[----:B------:R-:W-:-:S05]  /*1a320*/  @!P0 LOP3.LUT R2, RZ, R0, RZ, 0x33, !PT ;  /* 0x00000000ff028212 */ /* 0x000fca00078e33ff */
[----:B------:R-:W-:-:S05]  /*1a330*/  IMAD R0, R2, R3, R6 ;  /* 0x0000000302007224 */ /* 0x000fca00078e0206 */
[----:B------:R1:W-:Y:S02]  /*1a340*/  STL [R1+0x48], R0 ;  /* 0x0000480001007387 */ /* 0x0003e40000100800 */
.L_x_801:
[----:B------:R-:W-:Y:S05]  /*1a350*/  BSYNC B0 ;  /* 0x0000000000007941 */ /* 0x000fea0003800000 */
.L_x_799:
[----:B------:R-:W-:-:S04]  /*1a360*/  LOP3.LUT R2, RZ, R2, RZ, 0x33, !PT ;  /* 0x00000002ff027212 */ /* 0x000fc800078e33ff */
[----:B-1----:R-:W-:-:S05]  /*1a370*/  IADD3 R0, R2, R8, RZ ;  /* 0x0000000802007210 */ /* 0x002fca0007ffe0ff */
[----:B------:R1:W-:Y:S01]  /*1a380*/  STL [R1+0x44], R0 ;  /* 0x0000440001007387 */ /* 0x0003e20000100800 */
[----:B------:R-:W-:Y:S05]  /*1a390*/  BRA `(.L_x_802) ;  /* 0x0000005000007947 */ /* 0x000fea0003800000 */
.L_x_790:
[----:B------:R-:W-:Y:S01]  /*1a3a0*/  MOV R0, c[0x0][0x53c] ;  /* 0x00014f0000007a02 */ /* 0x000fe20000000f00 */
[----:B------:R2:W-:Y:S04]  /*1a3b0*/  STL [R1+0x40], R9 ;  /* 0x0000400901007387 */ /* 0x0005e80000100800 */
[----:B------:R2:W-:Y:S04]  /*1a3c0*/  STL [R1+0x44], RZ ;  /* 0x000044ff01007387 */ /* 0x0005e80000100800 */
[----:B------:R2:W-:Y:S04]  /*1a3d0*/  STL [R1+0x48], RZ ;  /* 0x000048ff01007387 */ /* 0x0005e80000100800 */
[----:B------:R2:W-:Y:S02]  /*1a3e0*/  STL [R1+0x4c], R0 ;  /* 0x00004c0001007387 */ /* 0x0005e40000100800 */
.L_x_802:
[----:B------:R-:W-:Y:S05]  /*1a3f0*/  BSYNC B1 ;  /* 0x0000000000017941 */ /* 0x000fea0003800000 */
.L_x_788:
[----:B-1----:R-:W3:Y:S04]  /*1a400*/  LDL R4, [R1+0x40] ;  /* 0x0000400001047983 */ /* 0x002ee80000100800 */
        /* <DEDUP_REMOVED lines=8> */
.L_x_783:
[----:B--2---:R-:W2:Y:S02]  /*1a490*/  LDL R0, [R1+0x4c] ;  /* 0x00004c0001007983 */ /* 0x004ea40000100800 */
[----:B--2---:R-:W-:-:S13]  /*1a4a0*/  ISETP.GE.AND P0, PT, R0, c[0x0][0x53c], PT ;  /* 0x00014f0000007a0c */ /* 0x004fda0003f06270 */
[----:B-1--4-:R-:W-:Y:S01]  /*1a4b0*/  @P0 CALL.REL.NOINC `(.L_x_803) ;  /* 0x0000001000000944 */ /* 0x012fe20003c00000 */
[----:B------:R-:W-:Y:S05]  /*1a4c0*/  BRA `(.L_x_804) ;  /* 0xfffe75a000007947 */ /* 0x000fea000383ffff */
.L_x_803:
[----:B------:R-:W-:Y:S05]  /*1a4d0*/  EXIT ;  /* 0x000000000000794d */ /* 0x000fea0003800000 */
.L_x_576:
[----:B------:R-:W-:Y:S01]  /*1a4e0*/  IMAD.MOV.U32 R0, RZ, RZ, R5 ;  /* 0x000000ffff007224 */ /* 0x000fe200078e0005 */
[----:B------:R-:W-:Y:S02]  /*1a4f0*/  MOV R2, 0x1 ;  /* 0x0000000100027802 */ /* 0x000fe40000000f00 */
[----:B------:R-:W-:Y:S02]  /*1a500*/  MOV R3, 0x1a520 ;  /* 0x0001a52000037802 */ /* 0x000fe40000000f00 */
[----:B------:R-:W-:Y:S05]  /*1a510*/  CALL.REL.NOINC `($__internal_10_$__cuda_sm70_shflsync_up_p) ;  /* 0x000054a000007944 */ /* 0x000fea0003c00000 */
[----:B------:R-:W-:Y:S01]  /*1a520*/  MOV R0, R4 ;  /* 0x0000000400007202 */ /* 0x000fe20000000f00 */
[----:B------:R-:W-:Y:S05]  /*1a530*/  BRA `(.L_x_805) ;  /* 0xfffe5f2000007947 */ /* 0x000fea000383ffff */
.L_x_577:
[----:B------:R-:W-:Y:S01]  /*1a540*/  IMAD.MOV.U32 R0, RZ, RZ, R5 ;  /* 0x000000ffff007224 */ /* 0x000fe200078e0005 */
[----:B------:R-:W-:Y:S02]  /*1a550*/  MOV R2, 0x2 ;  /* 0x0000000200027802 */ /* 0x000fe40000000f00 */
[----:B------:R-:W-:Y:S02]  /*1a560*/  MOV R3, 0x1a580 ;  /* 0x0001a58000037802 */ /* 0x000fe40000000f00 */
[----:B------:R-:W-:Y:S05]  /*1a570*/  CALL.REL.NOINC `($__internal_10_$__cuda_sm70_shflsync_up_p) ;  /* 0x0000544000007944 */ /* 0x000fea0003c00000 */
[----:B------:R-:W-:Y:S01]  /*1a580*/  SEL R0, R4, RZ, P4 ;  /* 0x000000ff04007207 */ /* 0x000fe20002000000 */
[----:B------:R-:W-:Y:S01]  /*1a590*/  IMAD.MOV.U32 R2, RZ, RZ, 0x4 ;  /* 0x00000004ff027424 */ /* 0x000fe200078e00ff */
[----:B------:R-:W-:-:S03]  /*1a5a0*/  MOV R3, 0x1a5d0 ;  /* 0x0001a5d000037802 */ /* 0x000fc60000000f00 */
[----:B------:R-:W-:Y:S02]  /*1a5b0*/  IMAD.IADD R0, R5, 0x1, R0 ;  /* 0x0000000105007824 */ /* 0x000fe400078e0200 */
        /* <DEDUP_REMOVED lines=13> */
[----:B------:R-:W-:Y:S02]  /*1a690*/  MOV R225, 0x1f ;  /* 0x0000001f00e17802 */ /* 0x000fe40000000f00 */
[----:B------:R-:W-:Y:S01]  /*1a6a0*/  MOV R3, 0x1a6e0 ;  /* 0x0001a6e000037802 */ /* 0x000fe20000000f00 */
[----:B------:R-:W-:-:S04]  /*1a6b0*/  IMAD.IADD R4, R0, 0x1, R4 ;  /* 0x0000000100047824 */ /* 0x000fc800078e0204 */
[----:B------:R-:W-:Y:S02]  /*1a6c0*/  IMAD.MOV.U32 R223, RZ, RZ, R4 ;  /* 0x000000ffffdf7224 */ /* 0x000fe400078e0004 */
[----:B------:R-:W-:Y:S05]  /*1a6d0*/  CALL.REL.NOINC `($__internal_9_$__cuda_sm70_shflsync_idx_p) ;  /* 0x0000528000007944 */ /* 0x000fea0003c00000 */
[----:B------:R-:W-:Y:S01]  /*1a6e0*/  MOV R0, R226 ;  /* 0x000000e200007202 */ /* 0x000fe20000000f00 */
[----:B------:R-:W-:Y:S05]  /*1a6f0*/  BRA `(.L_x_806) ;  /* 0xfffe5e6000007947 */ /* 0x000fea000383ffff */
.L_x_579:
[----:B------:R-:W-:Y:S02]  /*1a700*/  SEL R0, RZ, 0x1, P0 ;  /* 0x00000001ff007807 */ /* 0x000fe40000000000 */
[----:B------:R-:W-:Y:S02]  /*1a710*/  MOV R2, 0x1a730 ;  /* 0x0001a73000027802 */ /* 0x000fe40000000f00 */
[----:B------:R-:W-:Y:S05]  /*1a720*/  CALL.REL.NOINC `($__internal_11_$__cuda_sm70_votesync_ballot) ;  /* 0x0000530000007944 */ /* 0x000fea0003c00000 */
[----:B------:R-:W-:Y:S01]  /*1a730*/  MOV R7, R0 ;  /* 0x0000000000077202 */ /* 0x000fe20000000f00 */
[----:B------:R-:W-:Y:S05]  /*1a740*/  BRA `(.L_x_807) ;  /* 0xfffe5ea000007947 */ /* 0x000fea000383ffff */
.L_x_580:
[----:B------:R-:W-:Y:S01]  /*1a750*/  IMAD.MOV.U32 R223, RZ, RZ, R9 ;  /* 0x000000ffffdf7224 */ /* 0x000fe200078e0009 */
[----:B-1----:R-:W-:Y:S01]  /*1a760*/  MOV R2, R0 ;  /* 0x0000000000027202 */ /* 0x002fe20000000f00 */
[----:B------:R-:W-:Y:S01]  /*1a770*/  IMAD.MOV.U32 R225, RZ, RZ, 0x1f ;  /* 0x0000001fffe17424 */ /* 0x000fe200078e00ff */
[----:B------:R-:W-:Y:S02]  /*1a780*/  MOV R3, 0x1a7a0 ;  /* 0x0001a7a000037802 */ /* 0x000fe40000000f00 */
[----:B------:R-:W-:Y:S05]  /*1a790*/  CALL.REL.NOINC `($__internal_9_$__cuda_sm70_shflsync_idx_p) ;  /* 0x000051c000007944 */ /* 0x000fea0003c00000 */
[----:B------:R-:W-:Y:S01]  /*1a7a0*/  IMAD.MOV.U32 R12, RZ, RZ, R226 ;  /* 0x000000ffff0c7224 */ /* 0x000fe200078e00e2 */
[----:B------:R-:W-:Y:S01]  /*1a7b0*/  MOV R223, R8 ;  /* 0x0000000800df7202 */ /* 0x000fe20000000f00 */
[----:B------:R-:W-:Y:S01]  /*1a7c0*/  IMAD.MOV.U32 R5, RZ, RZ, RZ ;  /* 0x000000ffff057224 */ /* 0x000fe200078e00ff */
[----:B------:R-:W-:Y:S01]  /*1a7d0*/  MOV R2, R0 ;  /* 0x0000000000027202 */ /* 0x000fe20000000f00 */
[----:B------:R-:W-:Y:S01]  /*1a7e0*/  IMAD.MOV.U32 R225, RZ, RZ, 0x1f ;  /* 0x0000001fffe17424 */ /* 0x000fe200078e00ff */
[----:B------:R-:W-:-:S02]  /*1a7f0*/  MOV R3, 0x1a810 ;  /* 0x0001a81000037802 */ /* 0x000fc40000000f00 */
[----:B------:R-:W-:Y:S05]  /*1a800*/  CALL.REL.NOINC `($__internal_9_$__cuda_sm70_shflsync_idx_p) ;  /* 0x0000515000007944 */ /* 0x000fea0003c00000 */
[----:B------:R-:W-:Y:S01]  /*1a810*/  MOV R9, R226 ;  /* 0x000000e200097202 */ /* 0x000fe20000000f00 */
[----:B------:R-:W-:Y:S05]  /*1a820*/  BRA `(.L_x_808) ;  /* 0xfffe5e3000007947 */ /* 0x000fea000383ffff */
.L_x_583:
[----:B------:R-:W-:Y:S01]  /*1a830*/  IMAD.MOV.U32 R223, RZ, RZ, R4 ;  /* 0x000000ffffdf7224 */ /* 0x000fe200078e0004 */
[----:B-1----:R-:W-:Y:S01]  /*1a840*/  MOV R2, R0 ;  /* 0x0000000000027202 */ /* 0x002fe20000000f00 */
[----:B------:R-:W-:Y:S01]  /*1a850*/  IMAD.MOV.U32 R225, RZ, RZ, 0x1f ;  /* 0x0000001fffe17424 */ /* 0x000fe200078e00ff */
[----:B------:R-:W-:-:S02]  /*1a860*/  MOV R3, 0x1a880 ;  /* 0x0001a88000037802 */ /* 0x000fc40000000f00 */
[----:B---34-:R-:W-:Y:S05]  /*1a870*/  CALL.REL.NOINC `($__internal_9_$__cuda_sm70_shflsync_idx_p) ;  /* 0x000050e000007944 */ /* 0x018fea0003c00000 */
[----:B------:R-:W-:Y:S01]  /*1a880*/  MOV R5, R226 ;  /* 0x000000e200057202 */ /* 0x000fe20000000f00 */
[----:B------:R-:W-:Y:S05]  /*1a890*/  BRA `(.L_x_582) ;  /* 0xfffe5e2000007947 */ /* 0x000fea000383ffff */
.L_x_602:
[----:B------:R-:W-:Y:S01]  /*1a8a0*/  IMAD.MOV.U32 R223, RZ, RZ, R5 ;  /* 0x000000ffffdf7224 */ /* 0x000fe200078e0005 */
[----:B------:R-:W-:Y:S01]  /*1a8b0*/  MOV R2, RZ ;  /* 0x000000ff00027202 */ /* 0x000fe20000000f00 */
[----:B------:R-:W-:Y:S01]  /*1a8c0*/  IMAD.MOV.U32 R225, RZ, RZ, 0x181f ;  /* 0x0000181fffe17424 */ /* 0x000fe200078e00ff */
[----:B------:R-:W-:-:S02]  /*1a8d0*/  MOV R3, 0x1a8f0 ;  /* 0x0001a8f000037802 */ /* 0x000fc40000000f00 */
[----:B-1---5:R-:W-:Y:S05]  /*1a8e0*/  CALL.REL.NOINC `($__internal_9_$__cuda_sm70_shflsync_idx_p) ;  /* 0x0000507000007944 */ /* 0x022fea0003c00000 */
[----:B------:R-:W-:Y:S01]  /*1a8f0*/  MOV R7, R226 ;  /* 0x000000e200077202 */ /* 0x000fe20000000f00 */
[----:B------:R-:W-:Y:S05]  /*1a900*/  BRA `(.L_x_809) ;  /* 0xfffe804000007947 */ /* 0x000fea000383ffff */
.L_x_603:
[----:B------:R-:W-:Y:S01]  /*1a910*/  IMAD.MOV.U32 R223, RZ, RZ, R6 ;  /* 0x000000ffffdf7224 */ /* 0x000fe200078e0006 */
[----:B------:R-:W-:Y:S01]  /*1a920*/  MOV R2, RZ ;  /* 0x000000ff00027202 */ /* 0x000fe20000000f00 */
[----:B------:R-:W-:Y:S01]  /*1a930*/  IMAD.MOV.U32 R225, RZ, RZ, 0x181f ;  /* 0x0000181fffe17424 */ /* 0x000fe200078e00ff */
[----:B------:R-:W-:-:S02]  /*1a940*/  MOV R3, 0x1a960 ;  /* 0x0001a96000037802 */ /* 0x000fc40000000f00 */
[----:B-123-5:R-:W-:Y:S05]  /*1a950*/  CALL.REL.NOINC `($__internal_9_$__cuda_sm70_shflsync_idx_p) ;  /* 0x0000500000007944 */ /* 0x02efea0003c00000 */
[----:B------:R-:W-:Y:S01]  /*1a960*/  MOV R2, R226 ;  /* 0x000000e200027202 */ /* 0x000fe20000000f00 */
[----:B------:R-:W-:Y:S05]  /*1a970*/  BRA `(.L_x_810) ;  /* 0xfffe7ff000007947 */ /* 0x000fea000383ffff */
.L_x_606:
[----:B------:R-:W-:Y:S01]  /*1a980*/  IMAD.MOV.U32 R223, RZ, RZ, R5 ;  /* 0x000000ffffdf7224 */ /* 0x000fe200078e0005 */
[----:B-1----:R-:W-:Y:S01]  /*1a990*/  MOV R2, 0x1 ;  /* 0x0000000100027802 */ /* 0x002fe20000000f00 */
[----:B------:R-:W-:Y:S01]  /*1a9a0*/  IMAD.MOV.U32 R225, RZ, RZ, 0x181f ;  /* 0x0000181fffe17424 */ /* 0x000fe200078e00ff */
[----:B------:R-:W-:-:S02]  /*1a9b0*/  MOV R3, 0x1a9d0 ;  /* 0x0001a9d000037802 */ /* 0x000fc40000000f00 */
[----:B---3-5:R-:W-:Y:S05]  /*1a9c0*/  CALL.REL.NOINC `($__internal_9_$__cuda_sm70_shflsync_idx_p) ;  /* 0x00004f9000007944 */ /* 0x028fea0003c00000 */
[----:B------:R-:W-:Y:S01]  /*1a9d0*/  IMAD.MOV.U32 R7, RZ, RZ, R226 ;  /* 0x000000ffff077224 */ /* 0x000fe200078e00e2 */
[----:B------:R-:W-:Y:S01]  /*1a9e0*/  MOV R2, 0x1 ;  /* 0x0000000100027802 */ /* 0x000fe20000000f00 */
[----:B------:R-:W-:Y:S01]  /*1a9f0*/  IMAD.MOV.U32 R223, RZ, RZ, R6 ;  /* 0x000000ffffdf7224 */ /* 0x000fe200078e0006 */
[----:B------:R-:W-:-:S02]  /*1aa00*/  MOV R225, 0x181f ;  /* 0x0000181f00e17802 */ /* 0x000fc40000000f00 */
[----:B------:R-:W-:Y:S02]  /*1aa10*/  MOV R3, 0x1aa30 ;  /* 0x0001aa3000037802 */ /* 0x000fe40000000f00 */
[----:B------:R-:W-:Y:S05]  /*1aa20*/  CALL.REL.NOINC `($__internal_9_$__cuda_sm70_shflsync_idx_p) ;  /* 0x00004f3000007944 */ /* 0x000fea0003c00000 */
[----:B------:R-:W-:Y:S01]  /*1aa30*/  MOV R2, R226 ;  /* 0x000000e200027202 */ /* 0x000fe20000000f00 */
[----:B------:R-:W-:Y:S05]  /*1aa40*/  BRA `(.L_x_811) ;  /* 0xfffe807000007947 */ /* 0x000fea000383ffff */
.L_x_609:
[----:B------:R-:W-:Y:S01]  /*1aa50*/  IMAD.MOV.U32 R223, RZ, RZ, R5 ;  /* 0x000000ffffdf7224 */ /* 0x000fe200078e0005 */
[----:B-1----:R-:W-:Y:S01]  /*1aa60*/  MOV R2, 0x2 ;  /* 0x0000000200027802 */ /* 0x002fe20000000f00 */
[----:B------:R-:W-:Y:S01]  /*1aa70*/  IMAD.MOV.U32 R225, RZ, RZ, 0x181f ;  /* 0x0000181fffe17424 */ /* 0x000fe200078e00ff */
[----:B------:R-:W-:Y:S02]  /*1aa80*/  MOV R3, 0x1aaa0 ;  /* 0x0001aaa000037802 */ /* 0x000fe40000000f00 */
[----:B--23-5:R-:W-:Y:S05]  /*1aa90*/  CALL.REL.NOINC `($__internal_9_$__cuda_sm70_shflsync_idx_p) ;  /* 0x00004ec000007944 */ /* 0x02cfea0003c00000 */
[----:B------:R-:W-:Y:S01]  /*1aaa0*/  MOV R7, R226 ;  /* 0x000000e200077202 */ /* 0x000fe20000000f00 */
[----:B------:R-:W-:Y:S05]  /*1aab0*/  BRA `(.L_x_812) ;  /* 0xfffe80e000007947 */ /* 0x000fea000383ffff */
.L_x_610:
[----:B------:R-:W-:Y:S01]  /*1aac0*/  IMAD.MOV.U32 R223, RZ, RZ, R6 ;  /* 0x000000ffffdf7224 */ /* 0x000fe200078e0006 */
[----:B-1----:R-:W-:Y:S01]  /*1aad0*/  MOV R2, 0x2 ;  /* 0x0000000200027802 */ /* 0x002fe20000000f00 */
[----:B------:R-:W-:Y:S01]  /*1aae0*/  IMAD.MOV.U32 R225, RZ, RZ, 0x181f ;  /* 0x0000181fffe17424 */ /* 0x000fe200078e00ff */
[----:B------:R-:W-:Y:S02]  /*1aaf0*/  MOV R3, 0x1ab10 ;  /* 0x0001ab1000037802 */ /* 0x000fe40000000f00 */
[----:B--2345:R-:W-:Y:S05]  /*1ab00*/  CALL.REL.NOINC `($__internal_9_$__cuda_sm70_shflsync_idx_p) ;  /* 0x00004e5000007944 */ /* 0x03cfea0003c00000 */
[----:B------:R-:W-:Y:S01]  /*1ab10*/  MOV R2, R226 ;  /* 0x000000e200027202 */ /* 0x000fe20000000f00 */
[----:B------:R-:W-:Y:S05]  /*1ab20*/  BRA `(.L_x_813) ;  /* 0xfffe809000007947 */ /* 0x000fea000383ffff */
.L_x_613:
[----:B------:R-:W-:Y:S01]  /*1ab30*/  IMAD.MOV.U32 R223, RZ, RZ, R5 ;  /* 0x000000ffffdf7224 */ /* 0x000fe200078e0005 */
[----:B--2---:R-:W-:Y:S01]  /*1ab40*/  MOV R2, 0x3 ;  /* 0x0000000300027802 */ /* 0x004fe20000000f00 */
[----:B------:R-:W-:Y:S01]  /*1ab50*/  IMAD.MOV.U32 R225, RZ, RZ, 0x181f ;  /* 0x0000181fffe17424 */ /* 0x000fe200078e00ff */
[----:B------:R-:W-:-:S02]  /*1ab60*/  MOV R3, 0x1ab80 ;  /* 0x0001ab8000037802 */ /* 0x000fc40000000f00 */
[----:B-1-345:R-:W-:Y:S05]  /*1ab70*/  CALL.REL.NOINC `($__internal_9_$__cuda_sm70_shflsync_idx_p) ;  /* 0x00004de000007944 */ /* 0x03afea0003c00000 */
        /* <DEDUP_REMOVED lines=8> */
.L_x_616:
[----:B------:R-:W-:Y:S01]  /*1ac00*/  IMAD.MOV.U32 R223, RZ, RZ, R5 ;  /* 0x000000ffffdf7224 */ /* 0x000fe200078e0005 */
[----:B-12---:R-:W-:Y:S01]  /*1ac10*/  MOV R2, 0x4 ;  /* 0x0000000400027802 */ /* 0x006fe20000000f00 */
[----:B------:R-:W-:Y:S01]  /*1ac20*/  IMAD.MOV.U32 R225, RZ, RZ, 0x181f ;  /* 0x0000181fffe17424 */ /* 0x000fe200078e00ff */
[----:B------:R-:W-:Y:S02]  /*1ac30*/  MOV R3, 0x1ac50 ;  /* 0x0001ac5000037802 */ /* 0x000fe40000000f00 */
[----:B---345:R-:W-:Y:S05]  /*1ac40*/  CALL.REL.NOINC `($__internal_9_$__cuda_sm70_shflsync_idx_p) ;  /* 0x00004d1000007944 */ /* 0x038fea0003c00000 */
[----:B------:R-:W-:Y:S01]  /*1ac50*/  MOV R7, R226 ;  /* 0x000000e200077202 */ /* 0x000fe20000000f00 */
[----:B------:R-:W-:Y:S05]  /*1ac60*/  BRA `(.L_x_815) ;  /* 0xfffe812000007947 */ /* 0x000fea000383ffff */
.L_x_617:
[----:B------:R-:W-:Y:S01]  /*1ac70*/  IMAD.MOV.U32 R223, RZ, RZ, R6 ;  /* 0x000000ffffdf7224 */ /* 0x000fe200078e0006 */
[----:B--2---:R-:W-:Y:S01]  /*1ac80*/  MOV R2, 0x4 ;  /* 0x0000000400027802 */ /* 0x004fe20000000f00 */
[----:B------:R-:W-:Y:S01]  /*1ac90*/  IMAD.MOV.U32 R225, RZ, RZ, 0x181f ;  /* 0x0000181fffe17424 */ /* 0x000fe200078e00ff */
[----:B------:R-:W-:Y:S02]  /*1aca0*/  MOV R3, 0x1acc0 ;  /* 0x0001acc000037802 */ /* 0x000fe40000000f00 */
[----:B-1-345:R-:W-:Y:S05]  /*1acb0*/  CALL.REL.NOINC `($__internal_9_$__cuda_sm70_shflsync_idx_p) ;  /* 0x00004ca000007944 */ /* 0x03afea0003c00000 */
[----:B------:R-:W-:Y:S01]  /*1acc0*/  MOV R2, R226 ;  /* 0x000000e200027202 */ /* 0x000fe20000000f00 */
[----:B------:R-:W-:Y:S05]  /*1acd0*/  BRA `(.L_x_816) ;  /* 0xfffe80d000007947 */ /* 0x000fea000383ffff */
.L_x_620:
[----:B------:R-:W-:Y:S01]  /*1ace0*/  IMAD.MOV.U32 R223, RZ, RZ, R5 ;  /* 0x000000ffffdf7224 */ /* 0x000fe200078e0005 */
[----:B-1----:R-:W-:Y:S01]  /*1acf0*/  MOV R2, 0x5 ;  /* 0x0000000500027802 */ /* 0x002fe20000000f00 */
[----:B------:R-:W-:Y:S01]  /*1ad00*/  IMAD.MOV.U32 R225, RZ, RZ, 0x181f ;  /* 0x0000181fffe17424 */ /* 0x000fe200078e00ff */
[----:B------:R-:W-:-:S02]  /*1ad10*/  MOV R3, 0x1ad30 ;  /* 0x0001ad3000037802 */ /* 0x000fc40000000f00 */
[----:B--2345:R-:W-:Y:S05]  /*1ad20*/  CALL.REL.NOINC `($__internal_9_$__cuda_sm70_shflsync_idx_p) ;  /* 0x00004c3000007944 */ /* 0x03cfea0003c00000 */
        /* <DEDUP_REMOVED lines=8> */
.L_x_623:
[----:B------:R-:W-:Y:S01]  /*1adb0*/  IMAD.MOV.U32 R223, RZ, RZ, R5 ;  /* 0x000000ffffdf7224 */ /* 0x000fe200078e0005 */
[----:B-1----:R-:W-:Y:S01]  /*1adc0*/  MOV R2, 0x6 ;  /* 0x0000000600027802 */ /* 0x002fe20000000f00 */
[----:B------:R-:W-:Y:S01]  /*1add0*/  IMAD.MOV.U32 R225, RZ, RZ, 0x181f ;  /* 0x0000181fffe17424 */ /* 0x000fe200078e00ff */
[----:B------:R-:W-:Y:S02]  /*1ade0*/  MOV R3, 0x1ae00 ;  /* 0x0001ae0000037802 */ /* 0x000fe40000000f00 */
[----:B--2345:R-:W-:Y:S05]  /*1adf0*/  CALL.REL.NOINC `($__internal_9_$__cuda_sm70_shflsync_idx_p) ;  /* 0x00004b6000007944 */ /* 0x03cfea0003c00000 */
[----:B------:R-:W-:Y:S01]  /*1ae00*/  MOV R7, R226 ;  /* 0x000000e200077202 */ /* 0x000fe20000000f00 */
[----:B------:R-:W-:Y:S05]  /*1ae10*/  BRA `(.L_x_818) ;  /* 0xfffe816000007947 */ /* 0x000fea000383ffff */
.L_x_624:
[----:B------:R-:W-:Y:S01]  /*1ae20*/  IMAD.MOV.U32 R223, RZ, RZ, R6 ;  /* 0x000000ffffdf7224 */ /* 0x000fe200078e0006 */
[----:B-1----:R-:W-:Y:S01]  /*1ae30*/  MOV R2, 0x6 ;  /* 0x0000000600027802 */ /* 0x002fe20000000f00 */
[----:B------:R-:W-:Y:S01]  /*1ae40*/  IMAD.MOV.U32 R225, RZ, RZ, 0x181f ;  /* 0x0000181fffe17424 */ /* 0x000fe200078e00ff */
[----:B------:R-:W-:Y:S02]  /*1ae50*/  MOV R3, 0x1ae70 ;  /* 0x0001ae7000037802 */ /* 0x000fe40000000f00 */
[----:B--2345:R-:W-:Y:S05]  /*1ae60*/  CALL.REL.NOINC `($__internal_9_$__cuda_sm70_shflsync_idx_p) ;  /* 0x00004af000007944 */ /* 0x03cfea0003c00000 */
[----:B------:R-:W-:Y:S01]  /*1ae70*/  MOV R2, R226 ;  /* 0x000000e200027202 */ /* 0x000fe20000000f00 */
[----:B------:R-:W-:Y:S05]  /*1ae80*/  BRA `(.L_x_819) ;  /* 0xfffe811000007947 */ /* 0x000fea000383ffff */
.L_x_627:
        /* <DEDUP_REMOVED lines=13> */
.L_x_630:
[----:B------:R-:W-:Y:S01]  /*1af60*/  IMAD.MOV.U32 R223, RZ, RZ, R5 ;  /* 0x000000ffffdf7224 */ /* 0x000fe200078e0005 */
[----:B------:R-:W-:Y:S01]  /*1af70*/  MOV R2, RZ ;  /* 0x000000ff00027202 */ /* 0x000fe20000000f00 */
[----:B------:R-:W-:Y:S01]  /*1af80*/  IMAD.MOV.U32 R225, RZ, RZ, 0x181f ;  /* 0x0000181fffe17424 */ /* 0x000fe200078e00ff */
[----:B------:R-:W-:Y:S02]  /*1af90*/  MOV R3, 0x1afb0 ;  /* 0x0001afb000037802 */ /* 0x000fe40000000f00 */
[----:B------:R-:W-:Y:S05]  /*1afa0*/  CALL.REL.NOINC `($__internal_9_$__cuda_sm70_shflsync_idx_p) ;  /* 0x000049b000007944 */ /* 0x000fea0003c00000 */
[----:B------:R-:W-:Y:S01]  /*1afb0*/  MOV R8, R226 ;  /* 0x000000e200087202 */ /* 0x000fe20000000f00 */
[----:B------:R-:W-:Y:S05]  /*1afc0*/  BRA `(.L_x_821) ;  /* 0xfffe939000007947 */ /* 0x000fea000383ffff */
.L_x_631:
[----:B------:R-:W-:Y:S01]  /*1afd0*/  IMAD.MOV.U32 R223, RZ, RZ, R0 ;  /* 0x000000ffffdf7224 */ /* 0x000fe200078e0000 */
[----:B------:R-:W-:Y:S01]  /*1afe0*/  MOV R2, RZ ;  /* 0x000000ff00027202 */ /* 0x000fe20000000f00 */
[----:B------:R-:W-:Y:S01]  /*1aff0*/  IMAD.MOV.U32 R225, RZ, RZ, 0x181f ;  /* 0x0000181fffe17424 */ /* 0x000fe200078e00ff */
[----:B------:R-:W-:Y:S02]  /*1b000*/  MOV R3, 0x1b020 ;  /* 0x0001b02000037802 */ /* 0x000fe40000000f00 */
[----:B-12---:R-:W-:Y:S05]  /*1b010*/  CALL.REL.NOINC `($__internal_9_$__cuda_sm70_shflsync_idx_p) ;  /* 0x0000494000007944 */ /* 0x006fea0003c00000 */
[----:B------:R-:W-:Y:S01]  /*1b020*/  ISETP.GE.AND P1, PT, R205, c[0x0][0x1d4], PT ;  /* 0x00007500cd007a0c */ /* 0x000fe20003f26270 */
[----:B------:R-:W-:Y:S01]  /*1b030*/  IMAD.MOV.U32 R223, RZ, RZ, R5 ;  /* 0x000000ffffdf7224 */ /* 0x000fe200078e0005 */
[----:B------:R-:W-:Y:S01]  /*1b040*/  IADD3 R2, P0, R226, R123, RZ ;  /* 0x0000007be2027210 */ /* 0x000fe20007f1e0ff */
[----:B------:R-:W-:-:S04]  /*1b050*/  IMAD.MOV.U32 R225, RZ, RZ, 0x181f ;  /* 0x0000181fffe17424 */ /* 0x000fc800078e00ff */
[----:B------:R-:W-:-:S06]  /*1b060*/  IMAD.X R3, R8, 0x1, R6, P0 ;  /* 0x0000000108037824 */ /* 0x000fcc00000e0606 */
[----:B------:R-:W-:Y:S01]  /*1b070*/  @!PT LDS RZ, [RZ] ;  /* 0x00000000fffff984 */ /* 0x000fe20000000800 */
[----:B------:R-:W-:Y:S01]  /*1b080*/  @!PT LDS RZ, [RZ] ;  /* 0x00000000fffff984 */ /* 0x000fe20000000800 */
[----:B------:R-:W-:Y:S01]  /*1b090*/  @!PT LDS RZ, [RZ] ;  /* 0x00000000fffff984 */ /* 0x000fe20000000800 */
[----:B------:R1:W-:Y:S02]  /*1b0a0*/  LDGSTS.E.BYPASS.LTC128B.128 [R207+0x2900], [R2.64], !P1 ;  /* 0x0290000002cf7fae */ /* 0x0003e4000c901d46 */
[----:B-1----:R-:W-:Y:S02]  /*1b0b0*/  MOV R2, 0x1 ;  /* 0x0000000100027802 */ /* 0x002fe40000000f00 */
[----:B------:R-:W-:Y:S02]  /*1b0c0*/  MOV R3, 0x1b0e0 ;  /* 0x0001b0e000037802 */ /* 0x000fe40000000f00 */
[----:B------:R-:W-:Y:S05]  /*1b0d0*/  CALL.REL.NOINC `($__internal_9_$__cuda_sm70_shflsync_idx_p) ;  /* 0x0000488000007944 */ /* 0x000fea0003c00000 */
[----:B------:R-:W-:Y:S01]  /*1b0e0*/  IMAD.MOV.U32 R7, RZ, RZ, R226 ;  /* 0x000000ffff077224 */ /* 0x000fe200078e00e2 */
[----:B------:R-:W-:Y:S01]  /*1b0f0*/  MOV R2, 0x1 ;  /* 0x0000000100027802 */ /* 0x000fe20000000f00 */
[----:B------:R-:W-:Y:S01]  /*1b100*/  IMAD.MOV.U32 R223, RZ, RZ, R0 ;  /* 0x000000ffffdf7224 */ /* 0x000fe200078e0000 */
[----:B------:R-:W-:Y:S02]  /*1b110*/  MOV R225, 0x181f ;  /* 0x0000181f00e17802 */ /* 0x000fe40000000f00 */
[----:B------:R-:W-:Y:S02]  /*1b120*/  MOV R3, 0x1b140 ;  /* 0x0001b14000037802 */ /* 0x000fe40000000f00 */
[----:B------:R-:W-:Y:S05]  /*1b130*/  CALL.REL.NOINC `($__internal_9_$__cuda_sm70_shflsync_idx_p) ;  /* 0x0000482000007944 */ /* 0x000fea0003c00000 */
        /* <DEDUP_REMOVED lines=54> */
[----:B------:R-:W-:Y:S01]  /*1b4a0*/  MOV R0, R226 ;  /* 0x000000e200007202 */ /* 0x000fe20000000f00 */
[----:B------:R-:W-:Y:S05]  /*1b4b0*/  BRA `(.L_x_822) ;  /* 0xfffe901000007947 */ /* 0x000fea000383ffff */
.L_x_632:
[----:B------:R-:W-:Y:S01]  /*1b4c0*/  IMAD.MOV.U32 R223, RZ, RZ, R8 ;  /* 0x000000ffffdf7224 */ /* 0x000fe200078e0008 */
[----:B------:R-:W-:Y:S01]  /*1b4d0*/  MOV R2, RZ ;  /* 0x000000ff00027202 */ /* 0x000fe20000000f00 */
[----:B------:R-:W-:Y:S01]  /*1b4e0*/  IMAD.MOV.U32 R225, RZ, RZ, 0x1c1f ;  /* 0x00001c1fffe17424 */ /* 0x000fe200078e00ff */
[----:B------:R-:W-:-:S02]  /*1b4f0*/  MOV R3, 0x1b510 ;  /* 0x0001b51000037802 */ /* 0x000fc40000000f00 */
[----:B------:R-:W-:Y:S05]  /*1b500*/  CALL.REL.NOINC `($__internal_9_$__cuda_sm70_shflsync_idx_p) ;  /* 0x0000445000007944 */ /* 0x000fea0003c00000 */
[----:B------:R-:W-:Y:S01]  /*1b510*/  MOV R2, R226 ;  /* 0x000000e200027202 */ /* 0x000fe20000000f00 */
[----:B------:R-:W-:Y:S05]  /*1b520*/  BRA `(.L_x_823) ;  /* 0xfffe915000007947 */ /* 0x000fea000383ffff */
.L_x_637:
[----:B------:R-:W-:Y:S01]  /*1b530*/  IMAD.MOV.U32 R223, RZ, RZ, R8 ;  /* 0x000000ffffdf7224 */ /* 0x000fe200078e0008 */
[----:B------:R-:W-:Y:S01]  /*1b540*/  MOV R2, 0x1 ;  /* 0x0000000100027802 */ /* 0x000fe20000000f00 */
[----:B------:R-:W-:Y:S01]  /*1b550*/  IMAD.MOV.U32 R225, RZ, RZ, 0x1c1f ;  /* 0x00001c1fffe17424 */ /* 0x000fe200078e00ff */
[----:B------:R-:W-:-:S02]  /*1b560*/  MOV R3, 0x1b580 ;  /* 0x0001b58000037802 */ /* 0x000fc40000000f00 */
[----:B-1----:R-:W-:Y:S05]  /*1b570*/  CALL.REL.NOINC `($__internal_9_$__cuda_sm70_shflsync_idx_p) ;  /* 0x000043e000007944 */ /* 0x002fea0003c00000 */
[----:B------:R-:W-:Y:S01]  /*1b580*/  MOV R2, R226 ;  /* 0x000000e200027202 */ /* 0x000fe20000000f00 */
[----:B------:R-:W-:Y:S05]  /*1b590*/  BRA `(.L_x_824) ;  /* 0xfffe92a000007947 */ /* 0x000fea000383ffff */
.L_x_642:
[----:B------:R-:W-:Y:S01]  /*1b5a0*/  IMAD.MOV.U32 R223, RZ, RZ, R8 ;  /* 0x000000ffffdf7224 */ /* 0x000fe200078e0008 */
[----:B------:R-:W-:Y:S01]  /*1b5b0*/  MOV R2, 0x2 ;  /* 0x0000000200027802 */ /* 0x000fe20000000f00 */
[----:B------:R-:W-:Y:S01]  /*1b5c0*/  IMAD.MOV.U32 R225, RZ, RZ, 0x1c1f ;  /* 0x00001c1fffe17424 */ /* 0x000fe200078e00ff */
[----:B------:R-:W-:-:S02]  /*1b5d0*/  MOV R3, 0x1b5f0 ;  /* 0x0001b5f000037802 */ /* 0x000fc40000000f00 */
[----:B-12---:R-:W-:Y:S05]  /*1b5e0*/  CALL.REL.NOINC `($__internal_9_$__cuda_sm70_shflsync_idx_p) ;  /* 0x0000437000007944 */ /* 0x006fea0003c00000 */
[----:B------:R-:W-:Y:S01]  /*1b5f0*/  MOV R3, R226 ;  /* 0x000000e200037202 */ /* 0x000fe20000000f00 */
[----:B------:R-:W-:Y:S05]  /*1b600*/  BRA `(.L_x_825) ;  /* 0xfffe9ab000007947 */ /* 0x000fea000383ffff */
.L_x_647:
[----:B------:R-:W-:Y:S01]  /*1b610*/  IMAD.MOV.U32 R223, RZ, RZ, R8 ;  /* 0x000000ffffdf7224 */ /* 0x000fe200078e0008 */
[----:B------:R-:W-:Y:S01]  /*1b620*/  MOV R2, 0x3 ;  /* 0x0000000300027802 */ /* 0x000fe20000000f00 */
[----:B------:R-:W-:Y:S01]  /*1b630*/  IMAD.MOV.U32 R225, RZ, RZ, 0x1c1f ;  /* 0x00001c1fffe17424 */ /* 0x000fe200078e00ff */
[----:B------:R-:W-:-:S02]  /*1b640*/  MOV R3, 0x1b660 ;  /* 0x0001b66000037802 */ /* 0x000fc40000000f00 */
[----:B-123--:R-:W-:Y:S05]  /*1b650*/  CALL.REL.NOINC `($__internal_9_$__cuda_sm70_shflsync_idx_p) ;  /* 0x0000430000007944 */ /* 0x00efea0003c00000 */
[----:B------:R-:W-:Y:S01]  /*1b660*/  MOV R3, R226 ;  /* 0x000000e200037202 */ /* 0x000fe20000000f00 */
[----:B------:R-:W-:Y:S05]  /*1b670*/  BRA `(.L_x_826) ;  /* 0xfffea55000007947 */ /* 0x000fea000383ffff */
.L_x_652:
[----:B------:R-:W-:Y:S01]  /*1b680*/  IMAD.MOV.U32 R92, RZ, RZ, R0 ;  /* 0x000000ffff5c7224 */ /* 0x000fe200078e0000 */
[----:B------:R-:W-:-:S02]  /*1b690*/  MOV R3, 0x2 ;  /* 0x0000000200037802 */ /* 0x000fc40000000f00 */
[----:B------:R-:W-:Y:S02]  /*1b6a0*/  MOV R2, 0x1b6c0 ;  /* 0x0001b6c000027802 */ /* 0x000fe40000000f00 */
[----:B--234-:R-:W-:Y:S05]  /*1b6b0*/  CALL.REL.NOINC `($__internal_8_$__cuda_sm70_shflsync_bfly_p) ;  /* 0x0000424000007944 */ /* 0x01cfea0003c00000 */
[----:B------:R-:W-:Y:S01]  /*1b6c0*/  MOV R2, R225 ;  /* 0x000000e100027202 */ /* 0x000fe20000000f00 */
[----:B------:R-:W-:Y:S05]  /*1b6d0*/  BRA `(.L_x_827) ;  /* 0xfffeb01000007947 */ /* 0x000fea000383ffff */
.L_x_653:
[----:B------:R-:W-:Y:S01]  /*1b6e0*/  IMAD.MOV.U32 R92, RZ, RZ, R4 ;  /* 0x000000ffff5c7224 */ /* 0x000fe200078e0004 */
[----:B------:R-:W-:Y:S02]  /*1b6f0*/  MOV R3, 0x1 ;  /* 0x0000000100037802 */ /* 0x000fe40000000f00 */
[----:B------:R-:W-:Y:S02]  /*1b700*/  MOV R2, 0x1b720 ;  /* 0x0001b72000027802 */ /* 0x000fe40000000f00 */
[----:B-1-34-:R-:W-:Y:S05]  /*1b710*/  CALL.REL.NOINC `($__internal_8_$__cuda_sm70_shflsync_bfly_p) ;  /* 0x000041e000007944 */ /* 0x01afea0003c00000 */
[----:B------:R-:W-:Y:S01]  /*1b720*/  FMNMX.FTZ R97, R4, R225, !PT ;  /* 0x000000e104617209 */ /* 0x000fe20007810000 */
[----:B------:R-:W-:Y:S01]  /*1b730*/  IMAD.MOV.U32 R92, RZ, RZ, R5 ;  /* 0x000000ffff5c7224 */ /* 0x000fe200078e0005 */
[----:B------:R-:W-:Y:S01]  /*1b740*/  MOV R2, 0x1b770 ;  /* 0x0001b77000027802 */ /* 0x000fe20000000f00 */
[----:B------:R-:W-:Y:S02]  /*1b750*/  IMAD.MOV.U32 R3, RZ, RZ, 0x2 ;  /* 0x00000002ff037424 */ /* 0x000fe400078e00ff */
[----:B------:R-:W-:Y:S05]  /*1b760*/  CALL.REL.NOINC `($__internal_8_$__cuda_sm70_shflsync_bfly_p) ;  /* 0x0000419000007944 */ /* 0x000fea0003c00000 */
[----:B------:R-:W-:Y:S01]  /*1b770*/  FMNMX.FTZ R5, R5, R225, !PT ;  /* 0x000000e105057209 */ /* 0x000fe20007810000 */
[----:B------:R-:W-:Y:S01]  /*1b780*/  IMAD.MOV.U32 R3, RZ, RZ, 0x1 ;  /* 0x00000001ff037424 */ /* 0x000fe200078e00ff */
[----:B------:R-:W-:-:S03]  /*1b790*/  MOV R2, 0x1b7c0 ;  /* 0x0001b7c000027802 */ /* 0x000fc60000000f00 */
[----:B------:R-:W-:Y:S02]  /*1b7a0*/  IMAD.MOV.U32 R92, RZ, RZ, R5 ;  /* 0x000000ffff5c7224 */ /* 0x000fe400078e0005 */
[----:B------:R-:W-:Y:S05]  /*1b7b0*/  CALL.REL.NOINC `($__internal_8_$__cuda_sm70_shflsync_bfly_p) ;  /* 0x0000414000007944 */ /* 0x000fea0003c00000 */
        /* <DEDUP_REMOVED lines=20> */
[----:B------:R-:W-:Y:S01]  /*1b900*/  MOV R8, R225 ;  /* 0x000000e100087202 */ /* 0x000fe20000000f00 */
[----:B------:R-:W-:Y:S05]  /*1b910*/  BRA `(.L_x_828) ;  /* 0xfffeaec000007947 */ /* 0x000fea000383ffff */
.L_x_661:
[----:B------:R-:W-:Y:S01]  /*1b920*/  MOV R2, RZ ;  /* 0x000000ff00027202 */ /* 0x000fe20000000f00 */
[----:B------:R-:W-:Y:S01]  /*1b930*/  IMAD.MOV.U32 R223, RZ, RZ, R4 ;  /* 0x000000ffffdf7224 */ /* 0x000fe200078e0004 */
[----:B------:R-:W-:Y:S01]  /*1b940*/  MOV R3, 0x1b970 ;  /* 0x0001b97000037802 */ /* 0x000fe20000000f00 */
[----:B------:R-:W-:Y:S02]  /*1b950*/  IMAD.MOV.U32 R225, RZ, RZ, 0x181f ;  /* 0x0000181fffe17424 */ /* 0x000fe400078e00ff */
[----:B------:R-:W-:Y:S05]  /*1b960*/  CALL.REL.NOINC `($__internal_9_$__cuda_sm70_shflsync_idx_p) ;  /* 0x00003ff000007944 */ /* 0x000fea0003c00000 */
[----:B------:R-:W-:Y:S01]  /*1b970*/  MOV R7, R226 ;  /* 0x000000e200077202 */ /* 0x000fe20000000f00 */
[----:B------:R-:W-:-:S05]  /*1b980*/  BRA `(.L_x_829) ;  /* 0xfffecc1000007947 */ /* 0x000fca000383ffff */
.L_x_662:
[----:B------:R-:W-:Y:S01]  /*1b990*/  MOV R2, RZ ;  /* 0x000000ff00027202 */ /* 0x000fe20000000f00 */
[----:B------:R-:W-:Y:S01]  /*1b9a0*/  IMAD.MOV.U32 R223, RZ, RZ, R0 ;  /* 0x000000ffffdf7224 */ /* 0x000fe200078e0000 */
[----:B------:R-:W-:Y:S01]  /*1b9b0*/  MOV R3, 0x1b9e0 ;  /* 0x0001b9e000037802 */ /* 0x000fe20000000f00 */
[----:B------:R-:W-:Y:S02]  /*1b9c0*/  IMAD.MOV.U32 R225, RZ, RZ, 0x181f ;  /* 0x0000181fffe17424 */ /* 0x000fe400078e00ff */
[----:B-12---:R-:W-:Y:S05]  /*1b9d0*/  CALL.REL.NOINC `($__internal_9_$__cuda_sm70_shflsync_idx_p) ;  /* 0x00003f8000007944 */ /* 0x006fea0003c00000 */
[----:B------:R-:W-:Y:S01]  /*1b9e0*/  ISETP.GE.AND P1, PT, R205, c[0x0][0x1d4], PT ;  /* 0x00007500cd007a0c */ /* 0x000fe20003f26270 */
[----:B------:R-:W-:Y:S01]  /*1b9f0*/  IMAD.MOV.U32 R223, RZ, RZ, R4 ;  /* 0x000000ffffdf7224 */ /* 0x000fe200078e0004 */
[----:B------:R-:W-:Y:S01]  /*1ba00*/  IADD3 R2, P0, R226, R15, RZ ;  /* 0x0000000fe2027210 */ /* 0x000fe20007f1e0ff */
[----:B------:R-:W-:Y:S04]  /*1ba10*/  IMAD.MOV.U32 R225, RZ, RZ, 0x181f ;  /* 0x0000181fffe17424 */ /* 0x000fe800078e00ff */
[----:B------:R-:W-:Y:S06]  /*1ba20*/  IMAD.X R3, R7, 0x1, R5, P0 ;  /* 0x0000000107037824 */ /* 0x000fec00000e0605 */
[----:B------:R-:W-:Y:S01]  /*1ba30*/  @!PT LDS RZ, [RZ] ;  /* 0x00000000fffff984 */ /* 0x000fe20000000800 */
[----:B------:R-:W-:Y:S01]  /*1ba40*/  @!PT LDS RZ, [RZ] ;  /* 0x00000000fffff984 */ /* 0x000fe20000000800 */
[----:B------:R-:W-:Y:S01]  /*1ba50*/  @!PT LDS RZ, [RZ] ;  /* 0x00000000fffff984 */ /* 0x000fe20000000800 */
[----:B------:R1:W-:Y:S02]  /*1ba60*/  LDGSTS.E.BYPASS.LTC128B.128 [R207+0x100], [R2.64], !P1 ;  /* 0x0010000002cf7fae */ /* 0x0003e4000c901d46 */
[----:B-1----:R-:W-:Y:S02]  /*1ba70*/  MOV R2, 0x1 ;  /* 0x0000000100027802 */ /* 0x002fe40000000f00 */
[----:B------:R-:W-:Y:S02]  /*1ba80*/  MOV R3, 0x1baa0 ;  /* 0x0001baa000037802 */ /* 0x000fe40000000f00 */
[----:B------:R-:W-:Y:S05]  /*1ba90*/  CALL.REL.NOINC `($__internal_9_$__cuda_sm70_shflsync_idx_p) ;  /* 0x00003ec000007944 */ /* 0x000fea0003c00000 */
[----:B------:R-:W-:Y:S01]  /*1baa0*/  MOV R2, 0x1 ;  /* 0x0000000100027802 */ /* 0x000fe20000000f00 */
[----:B------:R-:W-:Y:S01]  /*1bab0*/  IMAD.MOV.U32 R6, RZ, RZ, R226 ;  /* 0x000000ffff067224 */ /* 0x000fe200078e00e2 */
[----:B------:R-:W-:Y:S01]  /*1bac0*/  MOV R225, 0x181f ;  /* 0x0000181f00e17802 */ /* 0x000fe20000000f00 */
[----:B------:R-:W-:Y:S01]  /*1bad0*/  IMAD.MOV.U32 R223, RZ, RZ, R0 ;  /* 0x000000ffffdf7224 */ /* 0x000fe200078e0000 */
[----:B------:R-:W-:Y:S02]  /*1bae0*/  MOV R3, 0x1bb00 ;  /* 0x0001bb0000037802 */ /* 0x000fe40000000f00 */
[----:B------:R-:W-:Y:S05]  /*1baf0*/  CALL.REL.NOINC `($__internal_9_$__cuda_sm70_shflsync_idx_p) ;  /* 0x00003e6000007944 */ /* 0x000fea0003c00000 */
        /* <DEDUP_REMOVED lines=54> */
[----:B------:R-:W-:Y:S01]  /*1be60*/  MOV R0, R226 ;  /* 0x000000e200007202 */ /* 0x000fe20000000f00 */
[----:B------:R-:W-:-:S05]  /*1be70*/  BRA `(.L_x_830) ;  /* 0xfffec89000007947 */ /* 0x000fca000383ffff */
.L_x_665:
[----:B------:R-:W-:Y:S01]  /*1be80*/  MOV R2, RZ ;  /* 0x000000ff00027202 */ /* 0x000fe20000000f00 */
[----:B------:R-:W-:Y:S01]  /*1be90*/  IMAD.MOV.U32 R223, RZ, RZ, R92 ;  /* 0x000000ffffdf7224 */ /* 0x000fe200078e005c */
[----:B------:R-:W-:Y:S01]  /*1bea0*/  MOV R3, 0x1bed0 ;  /* 0x0001bed000037802 */ /* 0x000fe20000000f00 */
[----:B------:R-:W-:Y:S02]  /*1beb0*/  IMAD.MOV.U32 R225, RZ, RZ, 0x181f ;  /* 0x0000181fffe17424 */ /* 0x000fe400078e00ff */
[----:B------:R-:W-:Y:S05]  /*1bec0*/  CALL.REL.NOINC `($__internal_9_$__cuda_sm70_shflsync_idx_p) ;  /* 0x00003a9000007944 */ /* 0x000fea0003c00000 */
[----:B------:R-:W-:Y:S01]  /*1bed0*/  MOV R97, R226 ;  /* 0x000000e200617202 */ /* 0x000fe20000000f00 */
[----:B------:R-:W-:-:S05]  /*1bee0*/  BRA `(.L_x_831) ;  /* 0xfffed19000007947 */ /* 0x000fca000383ffff */
.L_x_666:
        /* <DEDUP_REMOVED lines=79> */
.L_x_667:
[----:B------:R-:W-:Y:S01]  /*1c3e0*/  MOV R2, RZ ;  /* 0x000000ff00027202 */ /* 0x000fe20000000f00 */
[----:B------:R-:W-:Y:S01]  /*1c3f0*/  IMAD.MOV.U32 R223, RZ, RZ, R157 ;  /* 0x000000ffffdf7224 */ /* 0x000fe200078e009d */
[----:B------:R-:W-:Y:S01]  /*1c400*/  MOV R3, 0x1c430 ;  /* 0x0001c43000037802 */ /* 0x000fe20000000f00 */
[----:B------:R-:W-:Y:S02]  /*1c410*/  IMAD.MOV.U32 R225, RZ, RZ, 0x1c1f ;  /* 0x00001c1fffe17424 */ /* 0x000fe400078e00ff */
[----:B------:R-:W-:Y:S05]  /*1c420*/  CALL.REL.NOINC `($__internal_9_$__cuda_sm70_shflsync_idx_p) ;  /* 0x0000353000007944 */ /* 0x000fea0003c00000 */
[----:B------:R-:W-:Y:S01]  /*1c430*/  MOV R2, R226 ;  /* 0x000000e200027202 */ /* 0x000fe20000000f00 */
[----:B------:R-:W-:-:S05]  /*1c440*/  BRA `(.L_x_833) ;  /* 0xfffecf1000007947 */ /* 0x000fca000383ffff */
.L_x_672:
[----:B------:R-:W-:Y:S01]  /*1c450*/  MOV R2, 0x1 ;  /* 0x0000000100027802 */ /* 0x000fe20000000f00 */
[----:B------:R-:W-:Y:S01]  /*1c460*/  IMAD.MOV.U32 R223, RZ, RZ, R157 ;  /* 0x000000ffffdf7224 */ /* 0x000fe200078e009d */
[----:B------:R-:W-:Y:S01]  /*1c470*/  MOV R3, 0x1c4a0 ;  /* 0x0001c4a000037802 */ /* 0x000fe20000000f00 */
[----:B------:R-:W-:Y:S02]  /*1c480*/  IMAD.MOV.U32 R225, RZ, RZ, 0x1c1f ;  /* 0x00001c1fffe17424 */ /* 0x000fe400078e00ff */
[----:B-1----:R-:W-:Y:S05]  /*1c490*/  CALL.REL.NOINC `($__internal_9_$__cuda_sm70_shflsync_idx_p) ;  /* 0x000034c000007944 */ /* 0x002fea0003c00000 */
[----:B------:R-:W-:Y:S01]  /*1c4a0*/  MOV R2, R226 ;  /* 0x000000e200027202 */ /* 0x000fe20000000f00 */
[----:B------:R-:W-:-:S05]  /*1c4b0*/  BRA `(.L_x_834) ;  /* 0xfffed0a000007947 */ /* 0x000fca000383ffff */
.L_x_677:
[----:B------:R-:W-:Y:S01]  /*1c4c0*/  MOV R2, 0x2 ;  /* 0x0000000200027802 */ /* 0x000fe20000000f00 */
[----:B------:R-:W-:Y:S01]  /*1c4d0*/  IMAD.MOV.U32 R223, RZ, RZ, R157 ;  /* 0x000000ffffdf7224 */ /* 0x000fe200078e009d */
[----:B------:R-:W-:Y:S01]  /*1c4e0*/  MOV R3, 0x1c510 ;  /* 0x0001c51000037802 */ /* 0x000fe20000000f00 */
[----:B------:R-:W-:Y:S02]  /*1c4f0*/  IMAD.MOV.U32 R225, RZ, RZ, 0x1c1f ;  /* 0x00001c1fffe17424 */ /* 0x000fe400078e00ff */
[----:B-12---:R-:W-:Y:S05]  /*1c500*/  CALL.REL.NOINC `($__internal_9_$__cuda_sm70_shflsync_idx_p) ;  /* 0x0000345000007944 */ /* 0x006fea0003c00000 */
[----:B------:R-:W-:Y:S01]  /*1c510*/  MOV R156, R226 ;  /* 0x000000e2009c7202 */ /* 0x000fe20000000f00 */
[----:B------:R-:W-:-:S05]  /*1c520*/  BRA `(.L_x_835) ;  /* 0xfffed23000007947 */ /* 0x000fca000383ffff */
.L_x_682:
[----:B------:R-:W-:Y:S01]  /*1c530*/  MOV R2, 0x3 ;  /* 0x0000000300027802 */ /* 0x000fe20000000f00 */
[----:B------:R-:W-:Y:S01]  /*1c540*/  IMAD.MOV.U32 R223, RZ, RZ, R157 ;  /* 0x000000ffffdf7224 */ /* 0x000fe200078e009d */
[----:B------:R-:W-:Y:S01]  /*1c550*/  MOV R3, 0x1c580 ;  /* 0x0001c58000037802 */ /* 0x000fe20000000f00 */
[----:B------:R-:W-:Y:S02]  /*1c560*/  IMAD.MOV.U32 R225, RZ, RZ, 0x1c1f ;  /* 0x00001c1fffe17424 */ /* 0x000fe400078e00ff */
[----:B-123--:R-:W-:Y:S05]  /*1c570*/  CALL.REL.NOINC `($__internal_9_$__cuda_sm70_shflsync_idx_p) ;  /* 0x000033e000007944 */ /* 0x00efea0003c00000 */
[----:B------:R-:W-:Y:S01]  /*1c580*/  MOV R3, R226 ;  /* 0x000000e200037202 */ /* 0x000fe20000000f00 */
[----:B------:R-:W-:-:S05]  /*1c590*/  BRA `(.L_x_836) ;  /* 0xfffee30000007947 */ /* 0x000fca000383ffff */
.L_x_687:
[----:B------:R-:W-:Y:S02]  /*1c5a0*/  MOV R3, 0x2 ;  /* 0x0000000200037802 */ /* 0x000fe40000000f00 */
[----:B------:R-:W-:Y:S02]  /*1c5b0*/  MOV R2, 0x1c5d0 ;  /* 0x0001c5d000027802 */ /* 0x000fe40000000f00 */
[----:B------:R-:W-:Y:S05]  /*1c5c0*/  CALL.REL.NOINC `($__internal_8_$__cuda_sm70_shflsync_bfly_p) ;  /* 0x0000333000007944 */ /* 0x000fea0003c00000 */
[----:B------:R-:W-:Y:S01]  /*1c5d0*/  MOV R2, R225 ;  /* 0x000000e100027202 */ /* 0x000fe20000000f00 */
[----:B------:R-:W-:-:S05]  /*1c5e0*/  BRA `(.L_x_837) ;  /* 0xfffeee5000007947 */ /* 0x000fca000383ffff */
.L_x_688:
[----:B------:R-:W-:Y:S01]  /*1c5f0*/  MOV R3, 0x1 ;  /* 0x0000000100037802 */ /* 0x000fe20000000f00 */
[----:B-1----:R-:W-:Y:S01]  /*1c600*/  IMAD.MOV.U32 R92, RZ, RZ, R4 ;  /* 0x000000ffff5c7224 */ /* 0x002fe200078e0004 */
[----:B------:R-:W-:Y:S02]  /*1c610*/  MOV R2, 0x1c630 ;  /* 0x0001c63000027802 */ /* 0x000fe40000000f00 */
[----:B------:R-:W-:Y:S05]  /*1c620*/  CALL.REL.NOINC `($__internal_8_$__cuda_sm70_shflsync_bfly_p) ;  /* 0x000032d000007944 */ /* 0x000fea0003c00000 */
[----:B------:R-:W-:Y:S01]  /*1c630*/  IMAD.MOV.U32 R92, RZ, RZ, R0 ;  /* 0x000000ffff5c7224 */ /* 0x000fe200078e0000 */
[----:B------:R-:W-:Y:S01]  /*1c640*/  FMNMX.FTZ R97, R4, R225, !PT ;  /* 0x000000e104617209 */ /* 0x000fe20007810000 */
[----:B------:R-:W-:Y:S01]  /*1c650*/  IMAD.MOV.U32 R3, RZ, RZ, 0x2 ;  /* 0x00000002ff037424 */ /* 0x000fe200078e00ff */
[----:B------:R-:W-:Y:S02]  /*1c660*/  MOV R2, 0x1c680 ;  /* 0x0001c68000027802 */ /* 0x000fe40000000f00 */
[----:B------:R-:W-:Y:S05]  /*1c670*/  CALL.REL.NOINC `($__internal_8_$__cuda_sm70_shflsync_bfly_p) ;  /* 0x0000328000007944 */ /* 0x000fea0003c00000 */
[----:B------:R-:W-:Y:S01]  /*1c680*/  FMNMX.FTZ R92, R0, R225, !PT ;  /* 0x000000e1005c7209 */ /* 0x000fe20007810000 */
[----:B------:R-:W-:Y:S01]  /*1c690*/  IMAD.MOV.U32 R3, RZ, RZ, 0x1 ;  /* 0x00000001ff037424 */ /* 0x000fe200078e00ff */
[----:B------:R-:W-:Y:S02]  /*1c6a0*/  MOV R2, 0x1c6c0 ;  /* 0x0001c6c000027802 */ /* 0x000fe40000000f00 */
[----:B------:R-:W-:Y:S05]  /*1c6b0*/  CALL.REL.NOINC `($__internal_8_$__cuda_sm70_shflsync_bfly_p) ;  /* 0x0000324000007944 */ /* 0x000fea0003c00000 */
[----:B------:R-:W-:Y:S01]  /*1c6c0*/  IMAD.MOV.U32 R3, RZ, RZ, 0x2 ;  /* 0x00000002ff037424 */ /* 0x000fe200078e00ff */
[----:B------:R-:W-:Y:S01]  /*1c6d0*/  FMNMX.FTZ R96, R92, R225, !PT ;  /* 0x000000e15c607209 */ /* 0x000fe20007810000 */
[----:B------:R-:W-:Y:S01]  /*1c6e0*/  IMAD.MOV.U32 R92, RZ, RZ, R5 ;  /* 0x000000ffff5c7224 */ /* 0x000fe200078e0005 */
        /* <DEDUP_REMOVED lines=15> */
[----:B------:R-:W-:Y:S01]  /*1c7e0*/  MOV R3, R225 ;  /* 0x000000e100037202 */ /* 0x000fe20000000f00 */
[----:B------:R-:W-:-:S05]  /*1c7f0*/  BRA `(.L_x_838) ;  /* 0xfffeed3000007947 */ /* 0x000fca000383ffff */
.L_x_697:
[----:B------:R-:W-:Y:S01]  /*1c800*/  MOV R2, RZ ;  /* 0x000000ff00027202 */ /* 0x000fe20000000f00 */
[----:B------:R-:W-:Y:S01]  /*1c810*/  IMAD.MOV.U32 R223, RZ, RZ, R5 ;  /* 0x000000ffffdf7224 */ /* 0x000fe200078e0005 */
[----:B------:R-:W-:Y:S01]  /*1c820*/  MOV R3, 0x1c850 ;  /* 0x0001c85000037802 */ /* 0x000fe20000000f00 */
[----:B------:R-:W-:Y:S02]  /*1c830*/  IMAD.MOV.U32 R225, RZ, RZ, 0x181f ;  /* 0x0000181fffe17424 */ /* 0x000fe400078e00ff */
[----:B------:R-:W-:Y:S05]  /*1c840*/  CALL.REL.NOINC `($__internal_9_$__cuda_sm70_shflsync_idx_p) ;  /* 0x0000311000007944 */ /* 0x000fea0003c00000 */
[----:B------:R-:W-:Y:S01]  /*1c850*/  MOV R8, R226 ;  /* 0x000000e200087202 */ /* 0x000fe20000000f00 */
[----:B------:R-:W-:-:S05]  /*1c860*/  BRA `(.L_x_839) ;  /* 0xffff106000007947 */ /* 0x000fca000383ffff */
.L_x_698:
        /* <DEDUP_REMOVED lines=79> */
.L_x_701:
[----:B------:R-:W-:Y:S01]  /*1cd60*/  MOV R2, RZ ;  /* 0x000000ff00027202 */ /* 0x000fe20000000f00 */
[----:B------:R-:W-:Y:S01]  /*1cd70*/  IMAD.MOV.U32 R223, RZ, RZ, R94 ;  /* 0x000000ffffdf7224 */ /* 0x000fe200078e005e */
[----:B------:R-:W-:Y:S01]  /*1cd80*/  MOV R3, 0x1cdb0 ;  /* 0x0001cdb000037802 */ /* 0x000fe20000000f00 */
[----:B------:R-:W-:Y:S02]  /*1cd90*/  IMAD.MOV.U32 R225, RZ, RZ, 0x181f ;  /* 0x0000181fffe17424 */ /* 0x000fe400078e00ff */
[----:B------:R-:W-:Y:S05]  /*1cda0*/  CALL.REL.NOINC `($__internal_9_$__cuda_sm70_shflsync_idx_p) ;  /* 0x00002bb000007944 */ /* 0x000fea0003c00000 */
[----:B------:R-:W-:Y:S01]  /*1cdb0*/  MOV R97, R226 ;  /* 0x000000e200617202 */ /* 0x000fe20000000f00 */
[----:B------:R-:W-:-:S05]  /*1cdc0*/  BRA `(.L_x_841) ;  /* 0xffff15e000007947 */ /* 0x000fca000383ffff */
.L_x_702:
        /* <DEDUP_REMOVED lines=79> */
.L_x_703:
[----:B------:R-:W-:Y:S02]  /*1d2c0*/  MOV R3, 0x2 ;  /* 0x0000000200037802 */ /* 0x000fe40000000f00 */
[----:B------:R-:W-:Y:S02]  /*1d2d0*/  MOV R2, 0x1d2f0 ;  /* 0x0001d2f000027802 */ /* 0x000fe40000000f00 */
[----:B------:R-:W-:Y:S05]  /*1d2e0*/  CALL.REL.NOINC `($__internal_8_$__cuda_sm70_shflsync_bfly_p) ;  /* 0x0000261000007944 */ /* 0x000fea0003c00000 */
[----:B------:R-:W-:Y:S01]  /*1d2f0*/  MOV R2, R225 ;  /* 0x000000e100027202 */ /* 0x000fe20000000f00 */
[----:B------:R-:W-:-:S05]  /*1d300*/  BRA `(.L_x_843) ;  /* 0xffff17c000007947 */ /* 0x000fca000383ffff */
.L_x_704:
        /* <DEDUP_REMOVED lines=33> */
.L_x_707:
[----:B-1--4-:R-:W-:Y:S01]  /*1d520*/  MOV R2, RZ ;  /* 0x000000ff00027202 */ /* 0x012fe20000000f00 */
[----:B------:R-:W-:Y:S01]  /*1d530*/  IMAD.MOV.U32 R223, RZ, RZ, R52 ;  /* 0x000000ffffdf7224 */ /* 0x000fe200078e0034 */
[----:B------:R-:W-:Y:S01]  /*1d540*/  MOV R3, 0x1d570 ;  /* 0x0001d57000037802 */ /* 0x000fe20000000f00 */
[----:B------:R-:W-:Y:S02]  /*1d550*/  IMAD.MOV.U32 R225, RZ, RZ, 0x181f ;  /* 0x0000181fffe17424 */ /* 0x000fe400078e00ff */
[----:B------:R-:W-:Y:S05]  /*1d560*/  CALL.REL.NOINC `($__internal_9_$__cuda_sm70_shflsync_idx_p) ;  /* 0x000023f000007944 */ /* 0x000fea0003c00000 */
[----:B------:R-:W-:Y:S01]  /*1d570*/  MOV R57, R226 ;  /* 0x000000e200397202 */ /* 0x000fe20000000f00 */
[----:B------:R-:W-:-:S05]  /*1d580*/  BRA `(.L_x_845) ;  /* 0xffff367000007947 */ /* 0x000fca000383ffff */
.L_x_710:
[----:B------:R-:W-:Y:S01]  /*1d590*/  MOV R2, RZ ;  /* 0x000000ff00027202 */ /* 0x000fe20000000f00 */
[----:B------:R-:W-:Y:S01]  /*1d5a0*/  IMAD.MOV.U32 R223, RZ, RZ, R92 ;  /* 0x000000ffffdf7224 */ /* 0x000fe200078e005c */
[----:B------:R-:W-:Y:S01]  /*1d5b0*/  MOV R3, 0x1d5e0 ;  /* 0x0001d5e000037802 */ /* 0x000fe20000000f00 */
[----:B------:R-:W-:Y:S02]  /*1d5c0*/  IMAD.MOV.U32 R225, RZ, RZ, 0x181f ;  /* 0x0000181fffe17424 */ /* 0x000fe400078e00ff */
[----:B------:R-:W-:Y:S05]  /*1d5d0*/  CALL.REL.NOINC `($__internal_9_$__cuda_sm70_shflsync_idx_p) ;  /* 0x0000238000007944 */ /* 0x000fea0003c00000 */
[----:B------:R-:W-:Y:S01]  /*1d5e0*/  MOV R97, R226 ;  /* 0x000000e200617202 */ /* 0x000fe20000000f00 */
[----:B------:R-:W-:-:S05]  /*1d5f0*/  BRA `(.L_x_846) ;  /* 0xffff407000007947 */ /* 0x000fca000383ffff */
.L_x_711:
        /* <DEDUP_REMOVED lines=79> */
.L_x_712:
[----:B------:R-:W-:Y:S01]  /*1daf0*/  MOV R2, RZ ;  /* 0x000000ff00027202 */ /* 0x000fe20000000f00 */
[----:B------:R-:W-:Y:S01]  /*1db00*/  IMAD.MOV.U32 R223, RZ, RZ, R157 ;  /* 0x000000ffffdf7224 */ /* 0x000fe200078e009d */
[----:B------:R-:W-:Y:S01]  /*1db10*/  MOV R3, 0x1db40 ;  /* 0x0001db4000037802 */ /* 0x000fe20000000f00 */
[----:B------:R-:W-:Y:S02]  /*1db20*/  IMAD.MOV.U32 R225, RZ, RZ, 0x1c1f ;  /* 0x00001c1fffe17424 */ /* 0x000fe400078e00ff */
[----:B------:R-:W-:Y:S05]  /*1db30*/  CALL.REL.NOINC `($__internal_9_$__cuda_sm70_shflsync_idx_p) ;  /* 0x00001e2000007944 */ /* 0x000fea0003c00000 */
[----:B------:R-:W-:Y:S01]  /*1db40*/  MOV R2, R226 ;  /* 0x000000e200027202 */ /* 0x000fe20000000f00 */
[----:B------:R-:W-:-:S05]  /*1db50*/  BRA `(.L_x_848) ;  /* 0xffff3e1000007947 */ /* 0x000fca000383ffff */
.L_x_717:
[----:B------:R-:W-:Y:S01]  /*1db60*/  MOV R2, 0x1 ;  /* 0x0000000100027802 */ /* 0x000fe20000000f00 */
[----:B------:R-:W-:Y:S01]  /*1db70*/  IMAD.MOV.U32 R223, RZ, RZ, R157 ;  /* 0x000000ffffdf7224 */ /* 0x000fe200078e009d */
[----:B------:R-:W-:Y:S01]  /*1db80*/  MOV R3, 0x1dbb0 ;  /* 0x0001dbb000037802 */ /* 0x000fe20000000f00 */
[----:B------:R-:W-:Y:S02]  /*1db90*/  IMAD.MOV.U32 R225, RZ, RZ, 0x1c1f ;  /* 0x00001c1fffe17424 */ /* 0x000fe400078e00ff */
[----:B-1----:R-:W-:Y:S05]  /*1dba0*/  CALL.REL.NOINC `($__internal_9_$__cuda_sm70_shflsync_idx_p) ;  /* 0x00001db000007944 */ /* 0x002fea0003c00000 */
[----:B------:R-:W-:Y:S01]  /*1dbb0*/  MOV R2, R226 ;  /* 0x000000e200027202 */ /* 0x000fe20000000f00 */
[----:B------:R-:W-:-:S05]  /*1dbc0*/  BRA `(.L_x_849) ;  /* 0xffff3fa000007947 */ /* 0x000fca000383ffff */
.L_x_722:
[----:B------:R-:W-:Y:S01]  /*1dbd0*/  MOV R2, 0x2 ;  /* 0x0000000200027802 */ /* 0x000fe20000000f00 */
[----:B------:R-:W-:Y:S01]  /*1dbe0*/  IMAD.MOV.U32 R223, RZ, RZ, R157 ;  /* 0x000000ffffdf7224 */ /* 0x000fe200078e009d */
[----:B------:R-:W-:Y:S01]  /*1dbf0*/  MOV R3, 0x1dc20 ;  /* 0x0001dc2000037802 */ /* 0x000fe20000000f00 */
[----:B------:R-:W-:Y:S02]  /*1dc00*/  IMAD.MOV.U32 R225, RZ, RZ, 0x1c1f ;  /* 0x00001c1fffe17424 */ /* 0x000fe400078e00ff */
[----:B-12---:R-:W-:Y:S05]  /*1dc10*/  CALL.REL.NOINC `($__internal_9_$__cuda_sm70_shflsync_idx_p) ;  /* 0x00001d4000007944 */ /* 0x006fea0003c00000 */
[----:B------:R-:W-:Y:S01]  /*1dc20*/  MOV R156, R226 ;  /* 0x000000e2009c7202 */ /* 0x000fe20000000f00 */
[----:B------:R-:W-:-:S05]  /*1dc30*/  BRA `(.L_x_850) ;  /* 0xffff413000007947 */ /* 0x000fca000383ffff */
.L_x_727:
[----:B------:R-:W-:Y:S01]  /*1dc40*/  MOV R2, 0x3 ;  /* 0x0000000300027802 */ /* 0x000fe20000000f00 */
[----:B------:R-:W-:Y:S01]  /*1dc50*/  IMAD.MOV.U32 R223, RZ, RZ, R157 ;  /* 0x000000ffffdf7224 */ /* 0x000fe200078e009d */
[----:B------:R-:W-:Y:S01]  /*1dc60*/  MOV R3, 0x1dc90 ;  /* 0x0001dc9000037802 */ /* 0x000fe20000000f00 */
[----:B------:R-:W-:Y:S02]  /*1dc70*/  IMAD.MOV.U32 R225, RZ, RZ, 0x1c1f ;  /* 0x00001c1fffe17424 */ /* 0x000fe400078e00ff */
[----:B-123--:R-:W-:Y:S05]  /*1dc80*/  CALL.REL.NOINC `($__internal_9_$__cuda_sm70_shflsync_idx_p) ;  /* 0x00001cd000007944 */ /* 0x00efea0003c00000 */
[----:B------:R-:W-:Y:S01]  /*1dc90*/  MOV R3, R226 ;  /* 0x000000e200037202 */ /* 0x000fe20000000f00 */
[----:B------:R-:W-:-:S05]  /*1dca0*/  BRA `(.L_x_851) ;  /* 0xffff520000007947 */ /* 0x000fca000383ffff */
.L_x_732:
[----:B------:R-:W-:Y:S02]  /*1dcb0*/  MOV R3, 0x2 ;  /* 0x0000000200037802 */ /* 0x000fe40000000f00 */
[----:B------:R-:W-:Y:S02]  /*1dcc0*/  MOV R2, 0x1dce0 ;  /* 0x0001dce000027802 */ /* 0x000fe40000000f00 */
[----:B------:R-:W-:Y:S05]  /*1dcd0*/  CALL.REL.NOINC `($__internal_8_$__cuda_sm70_shflsync_bfly_p) ;  /* 0x00001c2000007944 */ /* 0x000fea0003c00000 */
[----:B------:R-:W-:Y:S01]  /*1dce0*/  MOV R2, R225 ;  /* 0x000000e100027202 */ /* 0x000fe20000000f00 */
[----:B------:R-:W-:-:S05]  /*1dcf0*/  BRA `(.L_x_852) ;  /* 0xffff5d5000007947 */ /* 0x000fca000383ffff */
.L_x_733:
        /* <DEDUP_REMOVED lines=33> */
.L_x_735:
[----:B------:R-:W-:Y:S01]  /*1df10*/  IMAD.MOV.U32 R92, RZ, RZ, R238 ;  /* 0x000000ffff5c7224 */ /* 0x000fe200078e00ee */
[----:B------:R-:W-:-:S02]  /*1df20*/  MOV R3, 0x2 ;  /* 0x0000000200037802 */ /* 0x000fc40000000f00 */
[----:B------:R-:W-:Y:S02]  /*1df30*/  MOV R2, 0x1df50 ;  /* 0x0001df5000027802 */ /* 0x000fe40000000f00 */
[----:B------:R-:W-:Y:S05]  /*1df40*/  CALL.REL.NOINC `($__internal_8_$__cuda_sm70_shflsync_bfly_p) ;  /* 0x000019b000007944 */ /* 0x000fea0003c00000 */
[----:B------:R-:W-:Y:S01]  /*1df50*/  MOV R0, R225 ;  /* 0x000000e100007202 */ /* 0x000fe20000000f00 */
[----:B------:R-:W-:Y:S05]  /*1df60*/  BRA `(.L_x_854) ;  /* 0xffff7a6000007947 */ /* 0x000fea000383ffff */
.L_x_736:
[----:B------:R-:W-:Y:S01]  /*1df70*/  IMAD.MOV.U32 R92, RZ, RZ, R4 ;  /* 0x000000ffff5c7224 */ /* 0x000fe200078e0004 */
[----:B------:R-:W-:Y:S02]  /*1df80*/  MOV R3, 0x1 ;  /* 0x0000000100037802 */ /* 0x000fe40000000f00 */
[----:B------:R-:W-:Y:S02]  /*1df90*/  MOV R2, 0x1dfb0 ;  /* 0x0001dfb000027802 */ /* 0x000fe40000000f00 */
[----:B-1----:R-:W-:Y:S05]  /*1dfa0*/  CALL.REL.NOINC `($__internal_8_$__cuda_sm70_shflsync_bfly_p) ;  /* 0x0000195000007944 */ /* 0x002fea0003c00000 */
[----:B------:R-:W-:Y:S01]  /*1dfb0*/  FADD.FTZ R4, R4, R225 ;  /* 0x000000e104047221 */ /* 0x000fe20000010000 */
[----:B------:R-:W-:Y:S02]  /*1dfc0*/  MOV R92, R240 ;  /* 0x000000f0005c7202 */ /* 0x000fe40000000f00 */
[----:B------:R-:W-:Y:S02]  /*1dfd0*/  MOV R3, 0x2 ;  /* 0x0000000200037802 */ /* 0x000fe40000000f00 */
[----:B------:R-:W-:Y:S02]  /*1dfe0*/  MOV R2, 0x1e000 ;  /* 0x0001e00000027802 */ /* 0x000fe40000000f00 */
[----:B------:R-:W-:Y:S05]  /*1dff0*/  CALL.REL.NOINC `($__internal_8_$__cuda_sm70_shflsync_bfly_p) ;  /* 0x0000190000007944 */ /* 0x000fea0003c00000 */
[----:B------:R-:W-:Y:S01]  /*1e000*/  FADD.FTZ R5, R240, R225 ;  /* 0x000000e1f0057221 */ /* 0x000fe20000010000 */
[----:B------:R-:W-:-:S02]  /*1e010*/  MOV R3, 0x1 ;  /* 0x0000000100037802 */ /* 0x000fc40000000f00 */
[----:B------:R-:W-:Y:S02]  /*1e020*/  MOV R2, 0x1e050 ;  /* 0x0001e05000027802 */ /* 0x000fe40000000f00 */
[----:B------:R-:W-:Y:S02]  /*1e030*/  MOV R92, R5 ;  /* 0x00000005005c7202 */ /* 0x000fe40000000f00 */
[----:B------:R-:W-:Y:S05]  /*1e040*/  CALL.REL.NOINC `($__internal_8_$__cuda_sm70_shflsync_bfly_p) ;  /* 0x000018b000007944 */ /* 0x000fea0003c00000 */
[----:B------:R-:W-:Y:S01]  /*1e050*/  FADD.FTZ R5, R5, R225 ;  /* 0x000000e105057221 */ /* 0x000fe20000010000 */
[----:B------:R-:W-:Y:S02]  /*1e060*/  MOV R92, R251 ;  /* 0x000000fb005c7202 */ /* 0x000fe40000000f00 */
[----:B------:R-:W-:Y:S02]  /*1e070*/  MOV R3, 0x2 ;  /* 0x0000000200037802 */ /* 0x000fe40000000f00 */
[----:B------:R-:W-:Y:S02]  /*1e080*/  MOV R2, 0x1e0a0 ;  /* 0x0001e0a000027802 */ /* 0x000fe40000000f00 */
[----:B------:R-:W-:Y:S05]  /*1e090*/  CALL.REL.NOINC `($__internal_8_$__cuda_sm70_shflsync_bfly_p) ;  /* 0x0000186000007944 */ /* 0x000fea0003c00000 */
[----:B------:R-:W-:Y:S01]  /*1e0a0*/  FADD.FTZ R6, R251, R225 ;  /* 0x000000e1fb067221 */ /* 0x000fe20000010000 */
[----:B------:R-:W-:Y:S02]  /*1e0b0*/  MOV R3, 0x1 ;  /* 0x0000000100037802 */ /* 0x000fe40000000f00 */
[----:B------:R-:W-:-:S02]  /*1e0c0*/  MOV R2, 0x1e0f0 ;  /* 0x0001e0f000027802 */ /* 0x000fc40000000f00 */
[----:B------:R-:W-:Y:S02]  /*1e0d0*/  MOV R92, R6 ;  /* 0x00000006005c7202 */ /* 0x000fe40000000f00 */
[----:B------:R-:W-:Y:S05]  /*1e0e0*/  CALL.REL.NOINC `($__internal_8_$__cuda_sm70_shflsync_bfly_p) ;  /* 0x0000181000007944 */ /* 0x000fea0003c00000 */
[----:B------:R1:W5:Y:S01]  /*1e0f0*/  LDL R92, [R1] ;  /* 0x00000000015c7983 */ /* 0x0003620000100800 */
[----:B------:R-:W-:Y:S01]  /*1e100*/  FADD.FTZ R6, R6, R225 ;  /* 0x000000e106067221 */ /* 0x000fe20000010000 */
[----:B------:R-:W-:Y:S02]  /*1e110*/  MOV R3, 0x2 ;  /* 0x0000000200037802 */ /* 0x000fe40000000f00 */
[----:B------:R-:W-:Y:S02]  /*1e120*/  MOV R2, 0x1e140 ;  /* 0x0001e14000027802 */ /* 0x000fe40000000f00 */
[----:B-1---5:R-:W-:Y:S05]  /*1e130*/  CALL.REL.NOINC `($__internal_8_$__cuda_sm70_shflsync_bfly_p) ;  /* 0x000017c000007944 */ /* 0x022fea0003c00000 */
[----:B------:R-:W2:Y:S01]  /*1e140*/  LDL.LU R0, [R1] ;  /* 0x0000000001007983 */ /* 0x000ea20000300800 */
[----:B------:R-:W-:Y:S02]  /*1e150*/  MOV R3, 0x1 ;  /* 0x0000000100037802 */ /* 0x000fe40000000f00 */
[----:B------:R-:W-:Y:S01]  /*1e160*/  MOV R2, 0x1e1a0 ;  /* 0x0001e1a000027802 */ /* 0x000fe20000000f00 */
[----:B--2---:R-:W-:-:S05]  /*1e170*/  FADD.FTZ R7, R0, R225 ;  /* 0x000000e100077221 */ /* 0x004fca0000010000 */
[----:B------:R-:W-:Y:S02]  /*1e180*/  MOV R92, R7 ;  /* 0x00000007005c7202 */ /* 0x000fe40000000f00 */
[----:B------:R-:W-:Y:S05]  /*1e190*/  CALL.REL.NOINC `($__internal_8_$__cuda_sm70_shflsync_bfly_p) ;  /* 0x0000176000007944 */ /* 0x000fea0003c00000 */
[----:B------:R-:W-:Y:S01]  /*1e1a0*/  MOV R8, R225 ;  /* 0x000000e100087202 */ /* 0x000fe20000000f00 */
[----:B------:R-:W-:Y:S05]  /*1e1b0*/  BRA `(.L_x_855) ;  /* 0xffff791000007947 */ /* 0x000fea000383ffff */
.L_x_743:
[----:B-1-34-:R-:W-:Y:S01]  /*1e1c0*/  IMAD.MOV.U32 R223, RZ, RZ, R5 ;  /* 0x000000ffffdf7224 */ /* 0x01afe200078e0005 */
[----:B------:R-:W-:Y:S01]  /*1e1d0*/  MOV R2, RZ ;  /* 0x000000ff00027202 */ /* 0x000fe20000000f00 */
[----:B------:R-:W-:Y:S01]  /*1e1e0*/  IMAD.MOV.U32 R225, RZ, RZ, 0x181f ;  /* 0x0000181fffe17424 */ /* 0x000fe200078e00ff */
[----:B------:R-:W-:Y:S02]  /*1e1f0*/  MOV R3, 0x1e210 ;  /* 0x0001e21000037802 */ /* 0x000fe40000000f00 */
[----:B------:R-:W-:Y:S05]  /*1e200*/  CALL.REL.NOINC `($__internal_9_$__cuda_sm70_shflsync_idx_p) ;  /* 0x0000175000007944 */ /* 0x000fea0003c00000 */
[----:B------:R-:W-:Y:S01]  /*1e210*/  MOV R7, R226 ;  /* 0x000000e200077202 */ /* 0x000fe20000000f00 */
[----:B------:R-:W-:Y:S05]  /*1e220*/  BRA `(.L_x_856) ;  /* 0xffff8ed000007947 */ /* 0x000fea000383ffff */
.L_x_744:
[----:B------:R-:W-:Y:S01]  /*1e230*/  IMAD.MOV.U32 R223, RZ, RZ, R6 ;  /* 0x000000ffffdf7224 */ /* 0x000fe200078e0006 */
[----:B------:R-:W-:Y:S01]  /*1e240*/  MOV R2, RZ ;  /* 0x000000ff00027202 */ /* 0x000fe20000000f00 */
[----:B------:R-:W-:Y:S01]  /*1e250*/  IMAD.MOV.U32 R225, RZ, RZ, 0x181f ;  /* 0x0000181fffe17424 */ /* 0x000fe200078e00ff */
[----:B------:R-:W-:Y:S02]  /*1e260*/  MOV R3, 0x1e280 ;  /* 0x0001e28000037802 */ /* 0x000fe40000000f00 */
[----:B-12---:R-:W-:Y:S05]  /*1e270*/  CALL.REL.NOINC `($__internal_9_$__cuda_sm70_shflsync_idx_p) ;  /* 0x000016e000007944 */ /* 0x006fea0003c00000 */
[----:B------:R-:W-:Y:S01]  /*1e280*/  MOV R2, R226 ;  /* 0x000000e200027202 */ /* 0x000fe20000000f00 */
[----:B------:R-:W-:Y:S05]  /*1e290*/  BRA `(.L_x_857) ;  /* 0xffff8e8000007947 */ /* 0x000fea000383ffff */
.L_x_745:
[----:B------:R-:W-:Y:S01]  /*1e2a0*/  IMAD.MOV.U32 R223, RZ, RZ, R5 ;  /* 0x000000ffffdf7224 */ /* 0x000fe200078e0005 */
[----:B-1----:R-:W-:Y:S01]  /*1e2b0*/  MOV R2, 0x1 ;  /* 0x0000000100027802 */ /* 0x002fe20000000f00 */
[----:B------:R-:W-:Y:S01]  /*1e2c0*/  IMAD.MOV.U32 R225, RZ, RZ, 0x181f ;  /* 0x0000181fffe17424 */ /* 0x000fe200078e00ff */
[----:B------:R-:W-:-:S02]  /*1e2d0*/  MOV R3, 0x1e2f0 ;  /* 0x0001e2f000037802 */ /* 0x000fc40000000f00 */
[----:B---3--:R-:W-:Y:S05]  /*1e2e0*/  CALL.REL.NOINC `($__internal_9_$__cuda_sm70_shflsync_idx_p) ;  /* 0x0000167000007944 */ /* 0x008fea0003c00000 */
        /* <DEDUP_REMOVED lines=8> */
.L_x_746:
[----:B------:R-:W-:Y:S01]  /*1e370*/  IMAD.MOV.U32 R223, RZ, RZ, R5 ;  /* 0x000000ffffdf7224 */ /* 0x000fe200078e0005 */
[----:B-1----:R-:W-:Y:S01]  /*1e380*/  MOV R2, 0x2 ;  /* 0x0000000200027802 */ /* 0x002fe20000000f00 */
[----:B------:R-:W-:Y:S01]  /*1e390*/  IMAD.MOV.U32 R225, RZ, RZ, 0x181f ;  /* 0x0000181fffe17424 */ /* 0x000fe200078e00ff */
[----:B------:R-:W-:Y:S02]  /*1e3a0*/  MOV R3, 0x1e3c0 ;  /* 0x0001e3c000037802 */ /* 0x000fe40000000f00 */
[----:B--23--:R-:W-:Y:S05]  /*1e3b0*/  CALL.REL.NOINC `($__internal_9_$__cuda_sm70_shflsync_idx_p) ;  /* 0x000015a000007944 */ /* 0x00cfea0003c00000 */
[----:B------:R-:W-:Y:S01]  /*1e3c0*/  MOV R7, R226 ;  /* 0x000000e200077202 */ /* 0x000fe20000000f00 */
[----:B------:R-:W-:Y:S05]  /*1e3d0*/  BRA `(.L_x_859) ;  /* 0xffff8ea000007947 */ /* 0x000fea000383ffff */
.L_x_747:
[----:B------:R-:W-:Y:S01]  /*1e3e0*/  IMAD.MOV.U32 R223, RZ, RZ, R6 ;  /* 0x000000ffffdf7224 */ /* 0x000fe200078e0006 */
[----:B-1----:R-:W-:Y:S01]  /*1e3f0*/  MOV R2, 0x2 ;  /* 0x0000000200027802 */ /* 0x002fe20000000f00 */
[----:B------:R-:W-:Y:S01]  /*1e400*/  IMAD.MOV.U32 R225, RZ, RZ, 0x181f ;  /* 0x0000181fffe17424 */ /* 0x000fe200078e00ff */
[----:B------:R-:W-:Y:S02]  /*1e410*/  MOV R3, 0x1e430 ;  /* 0x0001e43000037802 */ /* 0x000fe40000000f00 */
[----:B--234-:R-:W-:Y:S05]  /*1e420*/  CALL.REL.NOINC `($__internal_9_$__cuda_sm70_shflsync_idx_p) ;  /* 0x0000153000007944 */ /* 0x01cfea0003c00000 */
[----:B------:R-:W-:Y:S01]  /*1e430*/  MOV R2, R226 ;  /* 0x000000e200027202 */ /* 0x000fe20000000f00 */
[----:B------:R-:W-:Y:S05]  /*1e440*/  BRA `(.L_x_860) ;  /* 0xffff8e5000007947 */ /* 0x000fea000383ffff */
.L_x_748:
[----:B------:R-:W-:Y:S01]  /*1e450*/  IMAD.MOV.U32 R223, RZ, RZ, R5 ;  /* 0x000000ffffdf7224 */ /* 0x000fe200078e0005 */
[----:B--2---:R-:W-:Y:S01]  /*1e460*/  MOV R2, 0x3 ;  /* 0x0000000300027802 */ /* 0x004fe20000000f00 */
[----:B------:R-:W-:Y:S01]  /*1e470*/  IMAD.MOV.U32 R225, RZ, RZ, 0x181f ;  /* 0x0000181fffe17424 */ /* 0x000fe200078e00ff */
[----:B------:R-:W-:-:S02]  /*1e480*/  MOV R3, 0x1e4a0 ;  /* 0x0001e4a000037802 */ /* 0x000fc40000000f00 */
[----:B-1-34-:R-:W-:Y:S05]  /*1e490*/  CALL.REL.NOINC `($__internal_9_$__cuda_sm70_shflsync_idx_p) ;  /* 0x000014c000007944 */ /* 0x01afea0003c00000 */
        /* <DEDUP_REMOVED lines=8> */
.L_x_749:
[----:B------:R-:W-:Y:S01]  /*1e520*/  IMAD.MOV.U32 R223, RZ, RZ, R5 ;  /* 0x000000ffffdf7224 */ /* 0x000fe200078e0005 */
[----:B--2---:R-:W-:Y:S01]  /*1e530*/  MOV R2, 0x4 ;  /* 0x0000000400027802 */ /* 0x004fe20000000f00 */
[----:B------:R-:W-:Y:S01]  /*1e540*/  IMAD.MOV.U32 R225, RZ, RZ, 0x181f ;  /* 0x0000181fffe17424 */ /* 0x000fe200078e00ff */
[----:B------:R-:W-:Y:S02]  /*1e550*/  MOV R3, 0x1e570 ;  /* 0x0001e57000037802 */ /* 0x000fe40000000f00 */
[----:B-1-34-:R-:W-:Y:S05]  /*1e560*/  CALL.REL.NOINC `($__internal_9_$__cuda_sm70_shflsync_idx_p) ;  /* 0x000013f000007944 */ /* 0x01afea0003c00000 */
[----:B------:R-:W-:Y:S01]  /*1e570*/  MOV R7, R226 ;  /* 0x000000e200077202 */ /* 0x000fe20000000f00 */
[----:B------:R-:W-:Y:S05]  /*1e580*/  BRA `(.L_x_862) ;  /* 0xffff8e2000007947 */ /* 0x000fea000383ffff */
.L_x_750:
[----:B------:R-:W-:Y:S01]  /*1e590*/  IMAD.MOV.U32 R223, RZ, RZ, R6 ;  /* 0x000000ffffdf7224 */ /* 0x000fe200078e0006 */
[----:B--2---:R-:W-:Y:S01]  /*1e5a0*/  MOV R2, 0x4 ;  /* 0x0000000400027802 */ /* 0x004fe20000000f00 */
[----:B------:R-:W-:Y:S01]  /*1e5b0*/  IMAD.MOV.U32 R225, RZ, RZ, 0x181f ;  /* 0x0000181fffe17424 */ /* 0x000fe200078e00ff */
[----:B------:R-:W-:Y:S02]  /*1e5c0*/  MOV R3, 0x1e5e0 ;  /* 0x0001e5e000037802 */ /* 0x000fe40000000f00 */
[----:B-1-34-:R-:W-:Y:S05]  /*1e5d0*/  CALL.REL.NOINC `($__internal_9_$__cuda_sm70_shflsync_idx_p) ;  /* 0x0000138000007944 */ /* 0x01afea0003c00000 */
[----:B------:R-:W-:Y:S01]  /*1e5e0*/  MOV R2, R226 ;  /* 0x000000e200027202 */ /* 0x000fe20000000f00 */
[----:B------:R-:W-:Y:S05]  /*1e5f0*/  BRA `(.L_x_863) ;  /* 0xffff8dd000007947 */ /* 0x000fea000383ffff */
.L_x_751:
[----:B------:R-:W-:Y:S01]  /*1e600*/  IMAD.MOV.U32 R223, RZ, RZ, R5 ;  /* 0x000000ffffdf7224 */ /* 0x000fe200078e0005 */
[----:B-1----:R-:W-:Y:S01]  /*1e610*/  MOV R2, 0x5 ;  /* 0x0000000500027802 */ /* 0x002fe20000000f00 */
[----:B------:R-:W-:Y:S01]  /*1e620*/  IMAD.MOV.U32 R225, RZ, RZ, 0x181f ;  /* 0x0000181fffe17424 */ /* 0x000fe200078e00ff */
[----:B------:R-:W-:-:S02]  /*1e630*/  MOV R3, 0x1e650 ;  /* 0x0001e65000037802 */ /* 0x000fc40000000f00 */
[----:B--234-:R-:W-:Y:S05]  /*1e640*/  CALL.REL.NOINC `($__internal_9_$__cuda_sm70_shflsync_idx_p) ;  /* 0x0000131000007944 */ /* 0x01cfea0003c00000 */
        /* <DEDUP_REMOVED lines=8> */
.L_x_752:
[----:B------:R-:W-:Y:S01]  /*1e6d0*/  IMAD.MOV.U32 R223, RZ, RZ, R5 ;  /* 0x000000ffffdf7224 */ /* 0x000fe200078e0005 */
[----:B--2---:R-:W-:Y:S01]  /*1e6e0*/  MOV R2, 0x6 ;  /* 0x0000000600027802 */ /* 0x004fe20000000f00 */
[----:B------:R-:W-:Y:S01]  /*1e6f0*/  IMAD.MOV.U32 R225, RZ, RZ, 0x181f ;  /* 0x0000181fffe17424 */ /* 0x000fe200078e00ff */
[----:B------:R-:W-:Y:S02]  /*1e700*/  MOV R3, 0x1e720 ;  /* 0x0001e72000037802 */ /* 0x000fe40000000f00 */
[----:B-1--4-:R-:W-:Y:S05]  /*1e710*/  CALL.REL.NOINC `($__internal_9_$__cuda_sm70_shflsync_idx_p) ;  /* 0x0000124000007944 */ /* 0x012fea0003c00000 */
[----:B------:R-:W-:Y:S01]  /*1e720*/  MOV R7, R226 ;  /* 0x000000e200077202 */ /* 0x000fe20000000f00 */
[----:B------:R-:W-:Y:S05]  /*1e730*/  BRA `(.L_x_865) ;  /* 0xffff8da000007947 */ /* 0x000fea000383ffff */
.L_x_753:
[----:B------:R-:W-:Y:S01]  /*1e740*/  IMAD.MOV.U32 R223, RZ, RZ, R6 ;  /* 0x000000ffffdf7224 */ /* 0x000fe200078e0006 */
[----:B--2---:R-:W-:Y:S01]  /*1e750*/  MOV R2, 0x6 ;  /* 0x0000000600027802 */ /* 0x004fe20000000f00 */
[----:B------:R-:W-:Y:S01]  /*1e760*/  IMAD.MOV.U32 R225, RZ, RZ, 0x181f ;  /* 0x0000181fffe17424 */ /* 0x000fe200078e00ff */
[----:B------:R-:W-:Y:S02]  /*1e770*/  MOV R3, 0x1e790 ;  /* 0x0001e79000037802 */ /* 0x000fe40000000f00 */
[----:B-1-34-:R-:W-:Y:S05]  /*1e780*/  CALL.REL.NOINC `($__internal_9_$__cuda_sm70_shflsync_idx_p) ;  /* 0x000011d000007944 */ /* 0x01afea0003c00000 */
[----:B------:R-:W-:Y:S01]  /*1e790*/  MOV R2, R226 ;  /* 0x000000e200027202 */ /* 0x000fe20000000f00 */
[----:B------:R-:W-:Y:S05]  /*1e7a0*/  BRA `(.L_x_866) ;  /* 0xffff8d5000007947 */ /* 0x000fea000383ffff */
.L_x_754:
[----:B------:R-:W-:Y:S01]  /*1e7b0*/  IMAD.MOV.U32 R223, RZ, RZ, R5 ;  /* 0x000000ffffdf7224 */ /* 0x000fe200078e0005 */
[----:B-1----:R-:W-:Y:S01]  /*1e7c0*/  MOV R2, 0x7 ;  /* 0x0000000700027802 */ /* 0x002fe20000000f00 */
[----:B------:R-:W-:Y:S01]  /*1e7d0*/  IMAD.MOV.U32 R225, RZ, RZ, 0x181f ;  /* 0x0000181fffe17424 */ /* 0x000fe200078e00ff */
[----:B------:R-:W-:-:S02]  /*1e7e0*/  MOV R3, 0x1e800 ;  /* 0x0001e80000037802 */ /* 0x000fc40000000f00 */
[----:B--2-4-:R-:W-:Y:S05]  /*1e7f0*/  CALL.REL.NOINC `($__internal_9_$__cuda_sm70_shflsync_idx_p) ;  /* 0x0000116000007944 */ /* 0x014fea0003c00000 */
        /* <DEDUP_REMOVED lines=8> */
.L_x_756:
[----:B------:R-:W-:Y:S01]  /*1e880*/  IMAD.MOV.U32 R223, RZ, RZ, R5 ;  /* 0x000000ffffdf7224 */ /* 0x000fe200078e0005 */
[----:B------:R-:W-:Y:S01]  /*1e890*/  MOV R2, RZ ;  /* 0x000000ff00027202 */ /* 0x000fe20000000f00 */
[----:B------:R-:W-:Y:S01]  /*1e8a0*/  IMAD.MOV.U32 R225, RZ, RZ, 0x1c1f ;  /* 0x00001c1fffe17424 */ /* 0x000fe200078e00ff */
[----:B------:R-:W-:Y:S02]  /*1e8b0*/  MOV R3, 0x1e8d0 ;  /* 0x0001e8d000037802 */ /* 0x000fe40000000f00 */
[----:B------:R-:W-:Y:S05]  /*1e8c0*/  CALL.REL.NOINC `($__internal_9_$__cuda_sm70_shflsync_idx_p) ;  /* 0x0000109000007944 */ /* 0x000fea0003c00000 */
[----:B------:R-:W-:Y:S01]  /*1e8d0*/  MOV R4, R226 ;  /* 0x000000e200047202 */ /* 0x000fe20000000f00 */
[----:B------:R-:W-:Y:S05]  /*1e8e0*/  BRA `(.L_x_868) ;  /* 0xffff8f3000007947 */ /* 0x000fea000383ffff */
.L_x_757:
[----:B------:R-:W-:Y:S01]  /*1e8f0*/  IMAD.MOV.U32 R223, RZ, RZ, R12 ;  /* 0x000000ffffdf7224 */ /* 0x000fe200078e000c */
[----:B------:R-:W-:Y:S01]  /*1e900*/  MOV R2, RZ ;  /* 0x000000ff00027202 */ /* 0x000fe20000000f00 */
[----:B------:R-:W-:Y:S01]  /*1e910*/  IMAD.MOV.U32 R225, RZ, RZ, 0x1c1f ;  /* 0x00001c1fffe17424 */ /* 0x000fe200078e00ff */
[----:B------:R-:W-:Y:S02]  /*1e920*/  MOV R3, 0x1e940 ;  /* 0x0001e94000037802 */ /* 0x000fe40000000f00 */
[----:B-12---:R-:W-:Y:S05]  /*1e930*/  CALL.REL.NOINC `($__internal_9_$__cuda_sm70_shflsync_idx_p) ;  /* 0x0000102000007944 */ /* 0x006fea0003c00000 */
[----:B------:R-:W-:Y:S01]  /*1e940*/  MOV R0, R226 ;  /* 0x000000e200007202 */ /* 0x000fe20000000f00 */
[----:B------:R-:W-:Y:S05]  /*1e950*/  BRA `(.L_x_869) ;  /* 0xffff8ee000007947 */ /* 0x000fea000383ffff */
.L_x_760:
[----:B------:R-:W-:Y:S01]  /*1e960*/  IMAD.MOV.U32 R223, RZ, RZ, R5 ;  /* 0x000000ffffdf7224 */ /* 0x000fe200078e0005 */
[----:B----4-:R-:W-:Y:S01]  /*1e970*/  MOV R2, 0x1 ;  /* 0x0000000100027802 */ /* 0x010fe20000000f00 */
[----:B------:R-:W-:Y:S01]  /*1e980*/  IMAD.MOV.U32 R225, RZ, RZ, 0x1c1f ;  /* 0x00001c1fffe17424 */ /* 0x000fe200078e00ff */
[----:B------:R-:W-:-:S02]  /*1e990*/  MOV R3, 0x1e9b0 ;  /* 0x0001e9b000037802 */ /* 0x000fc40000000f00 */
[----:B-123--:R-:W-:Y:S05]  /*1e9a0*/  CALL.REL.NOINC `($__internal_9_$__cuda_sm70_shflsync_idx_p) ;  /* 0x00000fb000007944 */ /* 0x00efea0003c00000 */
        /* <DEDUP_REMOVED lines=8> */
.L_x_763:
[----:B------:R-:W-:Y:S01]  /*1ea30*/  IMAD.MOV.U32 R223, RZ, RZ, R5 ;  /* 0x000000ffffdf7224 */ /* 0x000fe200078e0005 */
[----:B----4-:R-:W-:Y:S01]  /*1ea40*/  MOV R2, 0x2 ;  /* 0x0000000200027802 */ /* 0x010fe20000000f00 */
[----:B------:R-:W-:Y:S01]  /*1ea50*/  IMAD.MOV.U32 R225, RZ, RZ, 0x1c1f ;  /* 0x00001c1fffe17424 */ /* 0x000fe200078e00ff */
[----:B------:R-:W-:Y:S02]  /*1ea60*/  MOV R3, 0x1ea80 ;  /* 0x0001ea8000037802 */ /* 0x000fe40000000f00 */
[----:B-123--:R-:W-:Y:S05]  /*1ea70*/  CALL.REL.NOINC `($__internal_9_$__cuda_sm70_shflsync_idx_p) ;  /* 0x00000ee000007944 */ /* 0x00efea0003c00000 */
[----:B------:R-:W-:Y:S01]  /*1ea80*/  MOV R4, R226 ;  /* 0x000000e200047202 */ /* 0x000fe20000000f00 */
[----:B------:R-:W-:Y:S05]  /*1ea90*/  BRA `(.L_x_871) ;  /* 0xffff951000007947 */ /* 0x000fea000383ffff */
.L_x_764:
[----:B------:R-:W-:Y:S01]  /*1eaa0*/  IMAD.MOV.U32 R223, RZ, RZ, R12 ;  /* 0x000000ffffdf7224 */ /* 0x000fe200078e000c */
[----:B----4-:R-:W-:Y:S01]  /*1eab0*/  MOV R2, 0x2 ;  /* 0x0000000200027802 */ /* 0x010fe20000000f00 */
[----:B------:R-:W-:Y:S01]  /*1eac0*/  IMAD.MOV.U32 R225, RZ, RZ, 0x1c1f ;  /* 0x00001c1fffe17424 */ /* 0x000fe200078e00ff */
[----:B------:R-:W-:Y:S02]  /*1ead0*/  MOV R3, 0x1eaf0 ;  /* 0x0001eaf000037802 */ /* 0x000fe40000000f00 */
[----:B-123--:R-:W-:Y:S05]  /*1eae0*/  CALL.REL.NOINC `($__internal_9_$__cuda_sm70_shflsync_idx_p) ;  /* 0x00000e7000007944 */ /* 0x00efea0003c00000 */
[----:B------:R-:W-:Y:S01]  /*1eaf0*/  MOV R0, R226 ;  /* 0x000000e200007202 */ /* 0x000fe20000000f00 */
[----:B------:R-:W-:Y:S05]  /*1eb00*/  BRA `(.L_x_872) ;  /* 0xffff94c000007947 */ /* 0x000fea000383ffff */
.L_x_767:
        /* <DEDUP_REMOVED lines=13> */
.L_x_771:
[----:B------:R-:W-:Y:S01]  /*1ebe0*/  IMAD.MOV.U32 R223, RZ, RZ, R5 ;  /* 0x000000ffffdf7224 */ /* 0x000fe200078e0005 */
[----:B------:R-:W-:Y:S01]  /*1ebf0*/  MOV R2, RZ ;  /* 0x000000ff00027202 */ /* 0x000fe20000000f00 */
[----:B------:R-:W-:Y:S01]  /*1ec00*/  IMAD.MOV.U32 R225, RZ, RZ, 0x181f ;  /* 0x0000181fffe17424 */ /* 0x000fe200078e00ff */
[----:B------:R-:W-:Y:S02]  /*1ec10*/  MOV R3, 0x1ec30 ;  /* 0x0001ec3000037802 */ /* 0x000fe40000000f00 */
[----:B------:R-:W-:Y:S05]  /*1ec20*/  CALL.REL.NOINC `($__internal_9_$__cuda_sm70_shflsync_idx_p) ;  /* 0x00000d3000007944 */ /* 0x000fea0003c00000 */
[----:B------:R-:W-:Y:S01]  /*1ec30*/  MOV R7, R226 ;  /* 0x000000e200077202 */ /* 0x000fe20000000f00 */
[----:B------:R-:W-:Y:S05]  /*1ec40*/  BRA `(.L_x_874) ;  /* 0xffffa26000007947 */ /* 0x000fea000383ffff */
.L_x_772:
[----:B------:R-:W-:Y:S01]  /*1ec50*/  IMAD.MOV.U32 R223, RZ, RZ, R6 ;  /* 0x000000ffffdf7224 */ /* 0x000fe200078e0006 */
[----:B------:R-:W-:Y:S01]  /*1ec60*/  MOV R2, RZ ;  /* 0x000000ff00027202 */ /* 0x000fe20000000f00 */
[----:B------:R-:W-:Y:S01]  /*1ec70*/  IMAD.MOV.U32 R225, RZ, RZ, 0x181f ;  /* 0x0000181fffe17424 */ /* 0x000fe200078e00ff */
[----:B------:R-:W-:Y:S02]  /*1ec80*/  MOV R3, 0x1eca0 ;  /* 0x0001eca000037802 */ /* 0x000fe40000000f00 */
[----:B-12---:R-:W-:Y:S05]  /*1ec90*/  CALL.REL.NOINC `($__internal_9_$__cuda_sm70_shflsync_idx_p) ;  /* 0x00000cc000007944 */ /* 0x006fea0003c00000 */
[----:B------:R-:W-:Y:S01]  /*1eca0*/  MOV R2, R226 ;  /* 0x000000e200027202 */ /* 0x000fe20000000f00 */
[----:B------:R-:W-:Y:S05]  /*1ecb0*/  BRA `(.L_x_875) ;  /* 0xffffa21000007947 */ /* 0x000fea000383ffff */
.L_x_773:
        /* <DEDUP_REMOVED lines=13> */
.L_x_774:
[----:B------:R-:W-:Y:S01]  /*1ed90*/  IMAD.MOV.U32 R223, RZ, RZ, R5 ;  /* 0x000000ffffdf7224 */ /* 0x000fe200078e0005 */
[----:B-1----:R-:W-:Y:S01]  /*1eda0*/  MOV R2, 0x2 ;  /* 0x0000000200027802 */ /* 0x002fe20000000f00 */
[----:B------:R-:W-:Y:S01]  /*1edb0*/  IMAD.MOV.U32 R225, RZ, RZ, 0x181f ;  /* 0x0000181fffe17424 */ /* 0x000fe200078e00ff */
[----:B------:R-:W-:Y:S02]  /*1edc0*/  MOV R3, 0x1ede0 ;  /* 0x0001ede000037802 */ /* 0x000fe40000000f00 */
[----:B--23--:R-:W-:Y:S05]  /*1edd0*/  CALL.REL.NOINC `($__internal_9_$__cuda_sm70_shflsync_idx_p) ;  /* 0x00000b8000007944 */ /* 0x00cfea0003c00000 */
[----:B------:R-:W-:Y:S01]  /*1ede0*/  MOV R7, R226 ;  /* 0x000000e200077202 */ /* 0x000fe20000000f00 */
[----:B------:R-:W-:Y:S05]  /*1edf0*/  BRA `(.L_x_877) ;  /* 0xffffa24000007947 */ /* 0x000fea000383ffff */
.L_x_775:
[----:B------:R-:W-:Y:S01]  /*1ee00*/  IMAD.MOV.U32 R223, RZ, RZ, R6 ;  /* 0x000000ffffdf7224 */ /* 0x000fe200078e0006 */
[----:B-1----:R-:W-:Y:S01]  /*1ee10*/  MOV R2, 0x2 ;  /* 0x0000000200027802 */ /* 0x002fe20000000f00 */
[----:B------:R-:W-:Y:S01]  /*1ee20*/  IMAD.MOV.U32 R225, RZ, RZ, 0x181f ;  /* 0x0000181fffe17424 */ /* 0x000fe200078e00ff */
[----:B------:R-:W-:Y:S02]  /*1ee30*/  MOV R3, 0x1ee50 ;  /* 0x0001ee5000037802 */ /* 0x000fe40000000f00 */
[----:B--234-:R-:W-:Y:S05]  /*1ee40*/  CALL.REL.NOINC `($__internal_9_$__cuda_sm70_shflsync_idx_p) ;  /* 0x00000b1000007944 */ /* 0x01cfea0003c00000 */
[----:B------:R-:W-:Y:S01]  /*1ee50*/  MOV R2, R226 ;  /* 0x000000e200027202 */ /* 0x000fe20000000f00 */
[----:B------:R-:W-:Y:S05]  /*1ee60*/  BRA `(.L_x_878) ;  /* 0xffffa1f000007947 */ /* 0x000fea000383ffff */
.L_x_776:
        /* <DEDUP_REMOVED lines=13> */
.L_x_777:
[----:B------:R-:W-:Y:S01]  /*1ef40*/  IMAD.MOV.U32 R223, RZ, RZ, R5 ;  /* 0x000000ffffdf7224 */ /* 0x000fe200078e0005 */
[----:B--2---:R-:W-:Y:S01]  /*1ef50*/  MOV R2, 0x4 ;  /* 0x0000000400027802 */ /* 0x004fe20000000f00 */
[----:B------:R-:W-:Y:S01]  /*1ef60*/  IMAD.MOV.U32 R225, RZ, RZ, 0x181f ;  /* 0x0000181fffe17424 */ /* 0x000fe200078e00ff */
[----:B------:R-:W-:Y:S02]  /*1ef70*/  MOV R3, 0x1ef90 ;  /* 0x0001ef9000037802 */ /* 0x000fe40000000f00 */
[----:B-1-34-:R-:W-:Y:S05]  /*1ef80*/  CALL.REL.NOINC `($__internal_9_$__cuda_sm70_shflsync_idx_p) ;  /* 0x000009d000007944 */ /* 0x01afea0003c00000 */
[----:B------:R-:W-:Y:S01]  /*1ef90*/  MOV R7, R226 ;  /* 0x000000e200077202 */ /* 0x000fe20000000f00 */
[----:B------:R-:W-:Y:S05]  /*1efa0*/  BRA `(.L_x_880) ;  /* 0xffffa1c000007947 */ /* 0x000fea000383ffff */
.L_x_778:
[----:B------:R-:W-:Y:S01]  /*1efb0*/  IMAD.MOV.U32 R223, RZ, RZ, R6 ;  /* 0x000000ffffdf7224 */ /* 0x000fe200078e0006 */
[----:B--2---:R-:W-:Y:S01]  /*1efc0*/  MOV R2, 0x4 ;  /* 0x0000000400027802 */ /* 0x004fe20000000f00 */
[----:B------:R-:W-:Y:S01]  /*1efd0*/  IMAD.MOV.U32 R225, RZ, RZ, 0x181f ;  /* 0x0000181fffe17424 */ /* 0x000fe200078e00ff */
[----:B------:R-:W-:Y:S02]  /*1efe0*/  MOV R3, 0x1f000 ;  /* 0x0001f00000037802 */ /* 0x000fe40000000f00 */
[----:B-1-34-:R-:W-:Y:S05]  /*1eff0*/  CALL.REL.NOINC `($__internal_9_$__cuda_sm70_shflsync_idx_p) ;  /* 0x0000096000007944 */ /* 0x01afea0003c00000 */
[----:B------:R-:W-:Y:S01]  /*1f000*/  MOV R2, R226 ;  /* 0x000000e200027202 */ /* 0x000fe20000000f00 */
[----:B------:R-:W-:Y:S05]  /*1f010*/  BRA `(.L_x_881) ;  /* 0xffffa17000007947 */ /* 0x000fea000383ffff */
.L_x_779:
        /* <DEDUP_REMOVED lines=13> */
.L_x_780:
[----:B------:R-:W-:Y:S01]  /*1f0f0*/  IMAD.MOV.U32 R223, RZ, RZ, R5 ;  /* 0x000000ffffdf7224 */ /* 0x000fe200078e0005 */
[----:B--2---:R-:W-:Y:S01]  /*1f100*/  MOV R2, 0x6 ;  /* 0x0000000600027802 */ /* 0x004fe20000000f00 */
[----:B------:R-:W-:Y:S01]  /*1f110*/  IMAD.MOV.U32 R225, RZ, RZ, 0x181f ;  /* 0x0000181fffe17424 */ /* 0x000fe200078e00ff */
[----:B------:R-:W-:Y:S02]  /*1f120*/  MOV R3, 0x1f140 ;  /* 0x0001f14000037802 */ /* 0x000fe40000000f00 */
[----:B-1--4-:R-:W-:Y:S05]  /*1f130*/  CALL.REL.NOINC `($__internal_9_$__cuda_sm70_shflsync_idx_p) ;  /* 0x0000082000007944 */ /* 0x012fea0003c00000 */
[----:B------:R-:W-:Y:S01]  /*1f140*/  MOV R7, R226 ;  /* 0x000000e200077202 */ /* 0x000fe20000000f00 */
[----:B------:R-:W-:Y:S05]  /*1f150*/  BRA `(.L_x_883) ;  /* 0xffffa14000007947 */ /* 0x000fea000383ffff */
.L_x_781:
[----:B------:R-:W-:Y:S01]  /*1f160*/  IMAD.MOV.U32 R223, RZ, RZ, R6 ;  /* 0x000000ffffdf7224 */ /* 0x000fe200078e0006 */
[----:B--2---:R-:W-:Y:S01]  /*1f170*/  MOV R2, 0x6 ;  /* 0x0000000600027802 */ /* 0x004fe20000000f00 */
[----:B------:R-:W-:Y:S01]  /*1f180*/  IMAD.MOV.U32 R225, RZ, RZ, 0x181f ;  /* 0x0000181fffe17424 */ /* 0x000fe200078e00ff */
[----:B------:R-:W-:Y:S02]  /*1f190*/  MOV R3, 0x1f1b0 ;  /* 0x0001f1b000037802 */ /* 0x000fe40000000f00 */
[----:B-1-34-:R-:W-:Y:S05]  /*1f1a0*/  CALL.REL.NOINC `($__internal_9_$__cuda_sm70_shflsync_idx_p) ;  /* 0x000007b000007944 */ /* 0x01afea0003c00000 */
[----:B------:R-:W-:Y:S01]  /*1f1b0*/  MOV R2, R226 ;  /* 0x000000e200027202 */ /* 0x000fe20000000f00 */
[----:B------:R-:W-:Y:S05]  /*1f1c0*/  BRA `(.L_x_884) ;  /* 0xffffa0f000007947 */ /* 0x000fea000383ffff */
.L_x_782:
        /* <DEDUP_REMOVED lines=13> */
.L_x_784:
[----:B------:R-:W-:Y:S01]  /*1f2a0*/  IMAD.MOV.U32 R223, RZ, RZ, R60 ;  /* 0x000000ffffdf7224 */ /* 0x000fe200078e003c */
[----:B------:R-:W-:Y:S01]  /*1f2b0*/  MOV R2, RZ ;  /* 0x000000ff00027202 */ /* 0x000fe20000000f00 */
[----:B------:R-:W-:Y:S01]  /*1f2c0*/  IMAD.MOV.U32 R225, RZ, RZ, 0x1f ;  /* 0x0000001fffe17424 */ /* 0x000fe200078e00ff */
[----:B------:R-:W-:Y:S02]  /*1f2d0*/  MOV R3, 0x1f2f0 ;  /* 0x0001f2f000037802 */ /* 0x000fe40000000f00 */
[----:B------:R-:W-:Y:S05]  /*1f2e0*/  CALL.REL.NOINC `($__internal_9_$__cuda_sm70_shflsync_idx_p) ;  /* 0x0000067000007944 */ /* 0x000fea0003c00000 */
[----:B------:R-:W-:Y:S01]  /*1f2f0*/  MOV R9, R226 ;  /* 0x000000e200097202 */ /* 0x000fe20000000f00 */
[----:B------:R-:W-:Y:S05]  /*1f300*/  BRA `(.L_x_886) ;  /* 0xffffa1a000007947 */ /* 0x000fea000383ffff */
.L_x_785:
[----:B------:R-:W-:Y:S01]  /*1f310*/  IMAD.MOV.U32 R223, RZ, RZ, R60 ;  /* 0x000000ffffdf7224 */ /* 0x000fe200078e003c */
[----:B------:R-:W-:Y:S01]  /*1f320*/  MOV R2, 0x1 ;  /* 0x0000000100027802 */ /* 0x000fe20000000f00 */
[----:B------:R-:W-:Y:S01]  /*1f330*/  IMAD.MOV.U32 R225, RZ, RZ, 0x1f ;  /* 0x0000001fffe17424 */ /* 0x000fe200078e00ff */
[----:B------:R-:W-:Y:S02]  /*1f340*/  MOV R3, 0x1f360 ;  /* 0x0001f36000037802 */ /* 0x000fe40000000f00 */
[----:B-12---:R-:W-:Y:S05]  /*1f350*/  CALL.REL.NOINC `($__internal_9_$__cuda_sm70_shflsync_idx_p) ;  /* 0x0000060000007944 */ /* 0x006fea0003c00000 */
[----:B------:R-:W-:Y:S01]  /*1f360*/  MOV R8, R226 ;  /* 0x000000e200087202 */ /* 0x000fe20000000f00 */
[----:B------:R-:W-:Y:S05]  /*1f370*/  BRA `(.L_x_887) ;  /* 0xffffa15000007947 */ /* 0x000fea000383ffff */
.L_x_786:
[----:B------:R-:W-:Y:S02]  /*1f380*/  MOV R2, 0x1 ;  /* 0x0000000100027802 */ /* 0x000fe40000000f00 */
[----:B------:R-:W-:-:S02]  /*1f390*/  MOV R3, 0x1f3b0 ;  /* 0x0001f3b000037802 */ /* 0x000fc40000000f00 */
[----:B-1234-:R-:W-:Y:S05]  /*1f3a0*/  CALL.REL.NOINC `($__internal_10_$__cuda_sm70_shflsync_up_p) ;  /* 0x0000061000007944 */ /* 0x01efea0003c00000 */
[----:B------:R-:W-:Y:S05]  /*1f3b0*/  BRA `(.L_x_888) ;  /* 0xffffa24000007947 */ /* 0x000fea000383ffff */
.L_x_787:
[----:B------:R-:W-:Y:S02]  /*1f3c0*/  MOV R2, 0x2 ;  /* 0x0000000200027802 */ /* 0x000fe40000000f00 */
[----:B------:R-:W-:-:S02]  /*1f3d0*/  MOV R3, 0x1f3f0 ;  /* 0x0001f3f000037802 */ /* 0x000fc40000000f00 */
[----:B--2-4-:R-:W-:Y:S05]  /*1f3e0*/  CALL.REL.NOINC `($__internal_10_$__cuda_sm70_shflsync_up_p) ;  /* 0x000005d000007944 */ /* 0x014fea0003c00000 */
        /* <DEDUP_REMOVED lines=24> */
.L_x_791:
[----:B------:R-:W-:Y:S02]  /*1f570*/  MOV R2, 0x1 ;  /* 0x0000000100027802 */ /* 0x000fe40000000f00 */
[----:B------:R-:W-:Y:S02]  /*1f580*/  MOV R3, 0x1f5a0 ;  /* 0x0001f5a000037802 */ /* 0x000fe40000000f00 */
[----:B------:R-:W-:Y:S05]  /*1f590*/  CALL.REL.NOINC `($__internal_10_$__cuda_sm70_shflsync_up_p) ;  /* 0x0000042000007944 */ /* 0x000fea0003c00000 */
[----:B------:R-:W-:Y:S01]  /*1f5a0*/  MOV R2, R4 ;  /* 0x0000000400027202 */ /* 0x000fe20000000f00 */
[----:B------:R-:W-:Y:S05]  /*1f5b0*/  BRA `(.L_x_890) ;  /* 0xffffa2a000007947 */ /* 0x000fea000383ffff */
.L_x_792:
        /* <DEDUP_REMOVED lines=27> */
.L_x_794:
[----:B------:R-:W-:Y:S02]  /*1f770*/  SEL R0, RZ, 0x1, P0 ;  /* 0x00000001ff007807 */ /* 0x000fe40000000000 */
[----:B------:R-:W-:Y:S02]  /*1f780*/  MOV R2, 0x1f7a0 ;  /* 0x0001f7a000027802 */ /* 0x000fe40000000f00 */
[----:B-1----:R-:W-:Y:S05]  /*1f790*/  CALL.REL.NOINC `($__internal_11_$__cuda_sm70_votesync_ballot) ;  /* 0x0000029000007944 */ /* 0x002fea0003c00000 */
[----:B------:R-:W-:Y:S01]  /*1f7a0*/  MOV R10, R0 ;  /* 0x00000000000a7202 */ /* 0x000fe20000000f00 */
[----:B------:R-:W-:Y:S05]  /*1f7b0*/  BRA `(.L_x_892) ;  /* 0xffffa23000007947 */ /* 0x000fea000383ffff */
.L_x_795:
[----:B------:R-:W-:Y:S01]  /*1f7c0*/  IMAD.MOV.U32 R223, RZ, RZ, R6 ;  /* 0x000000ffffdf7224 */ /* 0x000fe200078e0006 */
[----:B--2---:R-:W-:Y:S01]  /*1f7d0*/  MOV R2, R0 ;  /* 0x0000000000027202 */ /* 0x004fe20000000f00 */
[----:B------:R-:W-:Y:S01]  /*1f7e0*/  IMAD.MOV.U32 R225, RZ, RZ, 0x1f ;  /* 0x0000001fffe17424 */ /* 0x000fe200078e00ff */
[----:B------:R-:W-:Y:S02]  /*1f7f0*/  MOV R3, 0x1f810 ;  /* 0x0001f81000037802 */ /* 0x000fe40000000f00 */
[----:B-1----:R-:W-:Y:S05]  /*1f800*/  CALL.REL.NOINC `($__internal_9_$__cuda_sm70_shflsync_idx_p) ;  /* 0x0000015000007944 */ /* 0x002fea0003c00000 */
[----:B------:R-:W-:Y:S01]  /*1f810*/  IMAD.MOV.U32 R8, RZ, RZ, R226 ;  /* 0x000000ffff087224 */ /* 0x000fe200078e00e2 */
[----:B------:R-:W-:Y:S01]  /*1f820*/  MOV R2, R0 ;  /* 0x0000000000027202 */ /* 0x000fe20000000f00 */
[----:B------:R-:W-:Y:S01]  /*1f830*/  IMAD.MOV.U32 R223, RZ, RZ, R7 ;  /* 0x000000ffffdf7224 */ /* 0x000fe200078e0007 */
[----:B------:R-:W-:-:S02]  /*1f840*/  MOV R225, 0x1f ;  /* 0x0000001f00e17802 */ /* 0x000fc40000000f00 */
[----:B------:R-:W-:Y:S02]  /*1f850*/  MOV R3, 0x1f870 ;  /* 0x0001f87000037802 */ /* 0x000fe40000000f00 */
[----:B------:R-:W-:Y:S05]  /*1f860*/  CALL.REL.NOINC `($__internal_9_$__cuda_sm70_shflsync_idx_p) ;  /* 0x000000f000007944 */ /* 0x000fea0003c00000 */
[----:B------:R-:W-:Y:S01]  /*1f870*/  MOV R7, R226 ;  /* 0x000000e200077202 */ /* 0x000fe20000000f00 */
[----:B------:R-:W-:Y:S05]  /*1f880*/  BRA `(.L_x_893) ;  /* 0xffffa1d000007947 */ /* 0x000fea000383ffff */
.L_x_798:
[----:B------:R-:W-:Y:S01]  /*1f890*/  IMAD.MOV.U32 R223, RZ, RZ, R4 ;  /* 0x000000ffffdf7224 */ /* 0x000fe200078e0004 */
[----:B--2---:R-:W-:Y:S01]  /*1f8a0*/  MOV R2, R0 ;  /* 0x0000000000027202 */ /* 0x004fe20000000f00 */
[----:B------:R-:W-:Y:S01]  /*1f8b0*/  IMAD.MOV.U32 R225, RZ, RZ, 0x1f ;  /* 0x0000001fffe17424 */ /* 0x000fe200078e00ff */
[----:B------:R-:W-:Y:S02]  /*1f8c0*/  MOV R3, 0x1f8e0 ;  /* 0x0001f8e000037802 */ /* 0x000fe40000000f00 */
[----:B-1--4-:R-:W-:Y:S05]  /*1f8d0*/  CALL.REL.NOINC `($__internal_9_$__cuda_sm70_shflsync_idx_p) ;  /* 0x0000008000007944 */ /* 0x012fea0003c00000 */
[----:B------:R-:W-:Y:S01]  /*1f8e0*/  MOV R11, R226 ;  /* 0x000000e2000b7202 */ /* 0x000fe20000000f00 */
[----:B------:R-:W-:Y:S05]  /*1f8f0*/  BRA `(.L_x_797) ;  /* 0xffffa1c000007947 */ /* 0x000fea000383ffff */
        .weak           $__internal_8_$__cuda_sm70_shflsync_bfly_p
        .type           $__internal_8_$__cuda_sm70_shflsync_bfly_p,@function
        .size           $__internal_8_$__cuda_sm70_shflsync_bfly_p,($__internal_9_$__cuda_sm70_shflsync_idx_p - $__internal_8_$__cuda_sm70_shflsync_bfly_p)
$__internal_8_$__cuda_sm70_shflsync_bfly_p:
[----:B------:R-:W-:Y:S02]  /*1f900*/  MOV R225, 0x1f ;  /* 0x0000001f00e17802 */ /* 0x000fe40000000f00 */
[----:B------:R-:W-:-:S04]  /*1f910*/  MOV R226, 0xffffffff ;  /* 0xffffffff00e27802 */ /* 0x000fc80000000f00 */
[----:B------:R-:W-:Y:S04]  /*1f920*/  WARPSYNC R226 ;  /* 0x000000e200007348 */ /* 0x000fe80003800000 */
[----:B------:R1:W2:Y:S02]  /*1f930*/  SHFL.BFLY PT, R225, R92, R3, R225 ;  /* 0x0c0000035ce17389 */ /* 0x0002a400000e00e1 */
[----:B-1----:R-:W-:-:S04]  /*1f940*/  MOV R3, 0x0 ;  /* 0x0000000000037802 */ /* 0x002fc80000000f00 */
[----:B--2---:R-:W-:Y:S05]  /*1f950*/  RET.REL.NODEC R2 `(_ZN7cutlass13device_kernelIN5flash19enable_sm80_to_sm89INS1_16FlashAttnFwdSm80INS1_25CollectiveMainloopFwdSm80ILi4ELi1ELb0EN4cute5tupleIJNS5_1CILi128EEENS7_ILi80EEENS7_ILi64EEEEEELi64ENS_6half_tEfNS_4arch4Sm80ELb0ELb1ELb0ELb1ELb1ELb0ELb1ELb1EEENS1_21CollectiveEpilogueFwdINS6_IJS8_SA_S9_EEENS6_IJNS7_ILi1EEESI_SI_EEESC_SE_Li128ELb1ELb1ELb1ELb0EEENS1_36VarlenDynamicPersistentTileSchedulerILi128ELi80ELi128ELi128ELb1ELb1ELb0ELb1ELb0ELb1EEEEEEEEEvNT_6ParamsE) ;  /* 0xfffe06a002007950 */ /* 0x004fea0003c3ffff */
        .weak           $__internal_9_$__cuda_sm70_shflsync_idx_p
        .type           $__internal_9_$__cuda_sm70_shflsync_idx_p,@function
        .size           $__internal_9_$__cuda_sm70_shflsync_idx_p,($__internal_10_$__cuda_sm70_shflsync_up_p - $__internal_9_$__cuda_sm70_shflsync_idx_p)
$__internal_9_$__cuda_sm70_shflsync_idx_p:
[----:B------:R-:W-:-:S04]  /*1f960*/  MOV R226, 0xffffffff ;  /* 0xffffffff00e27802 */ /* 0x000fc80000000f00 */
[----:B------:R-:W-:Y:S04]  /*1f970*/  WARPSYNC R226 ;  /* 0x000000e200007348 */ /* 0x000fe80003800000 */
[----:B------:R1:W2:Y:S02]  /*1f980*/  SHFL.IDX PT, R226, R223, R2, R225 ;  /* 0x00000002dfe27389 */ /* 0x0002a400000e00e1 */
[----:B-1----:R-:W-:Y:S02]  /*1f990*/  MOV R2, R3 ;  /* 0x0000000300027202 */ /* 0x002fe40000000f00 */
[----:B------:R-:W-:-:S04]  /*1f9a0*/  MOV R3, 0x0 ;  /* 0x0000000000037802 */ /* 0x000fc80000000f00 */
[----:B--2---:R-:W-:Y:S05]  /*1f9b0*/  RET.REL.NODEC R2 `(_ZN7cutlass13device_kernelIN5flash19enable_sm80_to_sm89INS1_16FlashAttnFwdSm80INS1_25CollectiveMainloopFwdSm80ILi4ELi1ELb0EN4cute5tupleIJNS5_1CILi128EEENS7_ILi80EEENS7_ILi64EEEEEELi64ENS_6half_tEfNS_4arch4Sm80ELb0ELb1ELb0ELb1ELb1ELb0ELb1ELb1EEENS1_21CollectiveEpilogueFwdINS6_IJS8_SA_S9_EEENS6_IJNS7_ILi1EEESI_SI_EEESC_SE_Li128ELb1ELb1ELb1ELb0EEENS1_36VarlenDynamicPersistentTileSchedulerILi128ELi80ELi128ELi128ELb1ELb1ELb0ELb1ELb0ELb1EEEEEEEEEvNT_6ParamsE) ;  /* 0xfffe064002007950 */ /* 0x004fea0003c3ffff */
        .weak           $__internal_10_$__cuda_sm70_shflsync_up_p
        .type           $__internal_10_$__cuda_sm70_shflsync_up_p,@function
        .size           $__internal_10_$__cuda_sm70_shflsync_up_p,($__internal_11_$__cuda_sm70_votesync_ballot - $__internal_10_$__cuda_sm70_shflsync_up_p)
$__internal_10_$__cuda_sm70_shflsync_up_p:
[----:B------:R-:W-:Y:S02]  /*1f9c0*/  IMAD.MOV.U32 R4, RZ, RZ, RZ ;  /* 0x000000ffff047224 */ /* 0x000fe400078e00ff */
[----:B------:R-:W-:-:S04]  /*1f9d0*/  IMAD.MOV.U32 R10, RZ, RZ, -0x1 ;  /* 0xffffffffff0a7424 */ /* 0x000fc800078e00ff */
[----:B------:R-:W-:Y:S04]  /*1f9e0*/  WARPSYNC R10 ;  /* 0x0000000a00007348 */ /* 0x000fe80003800000 */
[----:B------:R1:W2:Y:S02]  /*1f9f0*/  SHFL.UP PT, R4, R0, R2, R4 ;  /* 0x0400000200047389 */ /* 0x0002a400000e0004 */
[----:B-1----:R-:W-:Y:S02]  /*1fa00*/  MOV R2, R3 ;  /* 0x0000000300027202 */ /* 0x002fe40000000f00 */
[----:B------:R-:W-:-:S04]  /*1fa10*/  MOV R3, 0x0 ;  /* 0x0000000000037802 */ /* 0x000fc80000000f00 */
[----:B--2---:R-:W-:Y:S05]  /*1fa20*/  RET.REL.NODEC R2 `(_ZN7cutlass13device_kernelIN5flash19enable_sm80_to_sm89INS1_16FlashAttnFwdSm80INS1_25CollectiveMainloopFwdSm80ILi4ELi1ELb0EN4cute5tupleIJNS5_1CILi128EEENS7_ILi80EEENS7_ILi64EEEEEELi64ENS_6half_tEfNS_4arch4Sm80ELb0ELb1ELb0ELb1ELb1ELb0ELb1ELb1EEENS1_21CollectiveEpilogueFwdINS6_IJS8_SA_S9_EEENS6_IJNS7_ILi1EEESI_SI_EEESC_SE_Li128ELb1ELb1ELb1ELb0EEENS1_36VarlenDynamicPersistentTileSchedulerILi128ELi80ELi128ELi128ELb1ELb1ELb0ELb1ELb0ELb1EEEEEEEEEvNT_6ParamsE) ;  /* 0xfffe05d002007950 */ /* 0x004fea0003c3ffff */
        .weak           $__internal_11_$__cuda_sm70_votesync_ballot
        .type           $__internal_11_$__cuda_sm70_votesync_ballot,@function
        .size           $__internal_11_$__cuda_sm70_votesync_ballot,(.L_x_1921 - $__internal_11_$__cuda_sm70_votesync_ballot)
$__internal_11_$__cuda_sm70_votesync_ballot:
[----:B------:R-:W-:Y:S01]  /*1fa30*/  ISETP.NE.U32.AND P0, PT, R0, 0x1, PT ;  /* 0x000000010000780c */ /* 0x000fe20003f05070 */
[----:B------:R-:W-:-:S04]  /*1fa40*/  IMAD.MOV.U32 R3, RZ, RZ, -0x1 ;  /* 0xffffffffff037424 */ /* 0x000fc800078e00ff */
[----:B------:R-:W-:Y:S08]  /*1fa50*/  WARPSYNC R3 ;  /* 0x0000000300007348 */ /* 0x000ff00003800000 */
[----:B------:R-:W-:-:S04]  /*1fa60*/  VOTE.ANY R0, PT, !P0 ;  /* 0x0000000000007806 */ /* 0x000fc800040e0100 */
[----:B------:R-:W-:Y:S01]  /*1fa70*/  LOP3.LUT R0, R0, R3, RZ, 0xc0, !PT ;  /* 0x0000000300007212 */ /* 0x000fe200078ec0ff */
[----:B------:R-:W-:-:S04]  /*1fa80*/  IMAD.MOV.U32 R3, RZ, RZ, 0x0 ;  /* 0x00000000ff037424 */ /* 0x000fc800078e00ff */
[----:B------:R-:W-:Y:S05]  /*1fa90*/  RET.REL.NODEC R2 `(_ZN7cutlass13device_kernelIN5flash19enable_sm80_to_sm89INS1_16FlashAttnFwdSm80INS1_25CollectiveMainloopFwdSm80ILi4ELi1ELb0EN4cute5tupleIJNS5_1CILi128EEENS7_ILi80EEENS7_ILi64EEEEEELi64ENS_6half_tEfNS_4arch4Sm80ELb0ELb1ELb0ELb1ELb1ELb0ELb1ELb1EEENS1_21CollectiveEpilogueFwdINS6_IJS8_SA_S9_EEENS6_IJNS7_ILi1EEESI_SI_EEESC_SE_Li128ELb1ELb1ELb1ELb0EEENS1_36VarlenDynamicPersistentTileSchedulerILi128ELi80ELi128ELi128ELb1ELb1ELb0ELb1ELb0ELb1EEEEEEEEEvNT_6ParamsE) ;  /* 0xfffe056002007950 */ /* 0x000fea0003c3ffff */
.L_x_894:
        /* <DEDUP_REMOVED lines=14> */
.L_x_1921:


//--------------------- .text._ZN7cutlass13device_kernelIN5flash19enable_sm80_to_sm89INS1_16FlashAttnFwdSm80INS1_25CollectiveMainloopFwdSm80ILi4ELi1ELb0EN4cute5tupleIJNS5_1CILi128EEENS7_ILi80EEENS7_ILi64EEEEEELi64ENS_6half_tEfNS_4arch4Sm80ELb0ELb1ELb0ELb1ELb1ELb1ELb1ELb1EEENS1_21CollectiveEpilogueFwdINS6_IJS8_SA_S9_EEENS6_IJNS7_ILi1EEESI_SI_EEESC_SE_Li128ELb1ELb1ELb1ELb0EEENS1_36VarlenDynamicPersistentTileSchedulerILi128ELi80ELi128ELi128ELb1ELb1ELb0ELb1ELb0ELb1EEEEEEEEEvNT_6ParamsE --------------------------
	.section	.text._ZN7cutlass13device_kernelIN5flash19enable_sm80_to_sm89INS1_16FlashAttnFwdSm80INS1_25CollectiveMainloopFwdSm80ILi4ELi1ELb0EN4cute5tupleIJNS5_1CILi128EEENS7_ILi80EEENS7_ILi64EEEEEELi64ENS_6half_tEfNS_4arch4Sm80ELb0ELb1ELb0ELb1ELb1ELb1ELb1ELb1EEENS1_21CollectiveEpilogueFwdINS6_IJS8_SA_S9_EEENS6_IJNS7_ILi1EEESI_SI_EEESC_SE_Li128ELb1ELb1ELb1ELb0EEENS1_36VarlenDynamicPersistentTileSchedulerILi128ELi80ELi128ELi128ELb1ELb1ELb0ELb1ELb0ELb1EEEEEEEEEvNT_6ParamsE,"ax",@progbits
	.sectioninfo	@"SHI_REGISTERS=255"
	.align	128
.text._ZN7cutlass13device_kernelIN5flash19enable_sm80_to_sm89INS1_16FlashAttnFwdSm80INS1_25CollectiveMainloopFwdSm80ILi4ELi1ELb0EN4cute5tupleIJNS5_1CILi128EEENS7_ILi80EEENS7_ILi64EEEEEELi64ENS_6half_tEfNS_4arch4Sm80ELb0ELb1ELb0ELb1ELb1ELb1ELb1ELb1EEENS1_21CollectiveEpilogueFwdINS6_IJS8_SA_S9_EEENS6_IJNS7_ILi1EEESI_SI_EEESC_SE_Li128ELb1ELb1ELb1ELb0EEENS1_36VarlenDynamicPersistentTileSchedulerILi128ELi80ELi128ELi128ELb1ELb1ELb0ELb1ELb0ELb1EEEEEEEEEvNT_6ParamsE:
        .type           _ZN7cutlass13device_kernelIN5flash19enable_sm80_to_sm89INS1_16FlashAttnFwdSm80INS1_25CollectiveMainloopFwdSm80ILi4ELi1ELb0EN4cute5tupleIJNS5_1CILi128EEENS7_ILi80EEENS7_ILi64EEEEEELi64ENS_6half_tEfNS_4arch4Sm80ELb0ELb1ELb0ELb1ELb1ELb1ELb1ELb1EEENS1_21CollectiveEpilogueFwdINS6_IJS8_SA_S9_EEENS6_IJNS7_ILi1EEESI_SI_EEESC_SE_Li128ELb1ELb1ELb1ELb0EEENS1_36VarlenDynamicPersistentTileSchedulerILi128ELi80ELi128ELi128ELb1ELb1ELb0ELb1ELb0ELb1EEEEEEEEEvNT_6ParamsE,@function
        .size           _ZN7cutlass13device_kernelIN5flash19enable_sm80_to_sm89INS1_16FlashAttnFwdSm80INS1_25CollectiveMainloopFwdSm80ILi4ELi1ELb0EN4cute5tupleIJNS5_1CILi128EEENS7_ILi80EEENS7_ILi64EEEEEELi64ENS_6half_tEfNS_4arch4Sm80ELb0ELb1ELb0ELb1ELb1ELb1ELb1ELb1EEENS1_21CollectiveEpilogueFwdINS6_IJS8_SA_S9_EEENS6_IJNS7_ILi1EEESI_SI_EEESC_SE_Li128ELb1ELb1ELb1ELb0EEENS1_36VarlenDynamicPersistentTileSchedulerILi128ELi80ELi128ELi128ELb1ELb1ELb0ELb1ELb0ELb1EEEEEEEEEvNT_6ParamsE,(.L_x_1926 - _ZN7cutlass13device_kernelIN5flash19enable_sm80_to_sm89INS1_16FlashAttnFwdSm80INS1_25CollectiveMainloopFwdSm80ILi4ELi1ELb0EN4cute5tupleIJNS5_1CILi128EEENS7_ILi80EEENS7_ILi64EEEEEELi64ENS_6half_tEfNS_4arch4Sm80ELb0ELb1ELb0ELb1ELb1ELb1ELb1ELb1EEENS1_21CollectiveEpilogueFwdINS6_IJS8_SA_S9_EEENS6_IJNS7_ILi1EEESI_SI_EEESC_SE_Li128ELb1ELb1ELb1ELb0EEENS1_36VarlenDynamicPersistentTileSchedulerILi128ELi80ELi128ELi128ELb1ELb1ELb0ELb1ELb0ELb1EEEEEEEEEvNT_6ParamsE)
        .other          _ZN7cutlass13device_kernelIN5flash19enable_sm80_to_sm89INS1_16FlashAttnFwdSm80INS1_25CollectiveMainloopFwdSm80ILi4ELi1ELb0EN4cute5tupleIJNS5_1CILi128EEENS7_ILi80EEENS7_ILi64EEEEEELi64ENS_6half_tEfNS_4arch4Sm80ELb0ELb1ELb0ELb1ELb1ELb1ELb1ELb1EEENS1_21CollectiveEpilogueFwdINS6_IJS8_SA_S9_EEENS6_IJNS7_ILi1EEESI_SI_EEESC_SE_Li128ELb1ELb1ELb1ELb0EEENS1_36VarlenDynamicPersistentTileSchedulerILi128ELi80ELi128ELi128ELb1ELb1ELb0ELb1ELb0ELb1EEEEEEEEEvNT_6ParamsE,@"STO_CUDA_ENTRY STV_DEFAULT"
_ZN7cutlass13device_kernelIN5flash19enable_sm80_to_sm89INS1_16FlashAttnFwdSm80INS1_25CollectiveMainloopFwdSm80ILi4ELi1ELb0EN4cute5tupleIJNS5_1CILi128EEENS7_ILi80EEENS7_ILi64EEEEEELi64ENS_6half_tEfNS_4arch4Sm80ELb0ELb1ELb0ELb1ELb1ELb1ELb1ELb1EEENS1_21CollectiveEpilogueFwdINS6_IJS8_SA_S9_EEENS6_IJNS7_ILi1EEESI_SI_EEESC_SE_Li128ELb1ELb1ELb1ELb0EEENS1_36VarlenDynamicPersistentTileSchedulerILi128ELi80ELi128ELi128ELb1ELb1ELb0ELb1ELb0ELb1EEEEEEEEEvNT_6ParamsE:
        /* <DEDUP_REMOVED lines=54> */
.L_x_900:
        /* <DEDUP_REMOVED lines=16> */
.L_x_1209:
        /* <DEDUP_REMOVED lines=16> */
.L_x_1210:
[----:B--2---:R-:W-:-:S05]  /*0560*/  IMAD R0, R0, c[0x0][0x538], RZ ;  /* 0x00014e0000007a24 */ /* 0x004fca00078e02ff */
[----:B------:R-:W-:-:S04]  /*0570*/  IADD3 R7, R0, R7, RZ ;  /* 0x0000000700077210 */ /* 0x000fc80007ffe0ff */
[----:B------:R-:W-:-:S13]  /*0580*/  ISETP.GT.AND P0, PT, R7, UR4, PT ;  /* 0x0000000407007c0c */ /* 0x000fda000bf04270 */
[----:B-1----:R-:W-:Y:S05]  /*0590*/  @!P0 BRA `(.L_x_900) ;  /* 0xfffffdc000008947 */ /* 0x002fea000383ffff */
.L_x_896:
[----:B------:R-:W-:-:S05]  /*05a0*/  IADD3 R10, -R0, R7, RZ ;  /* 0x00000007000a7210 */ /* 0x000fca0007ffe1ff */
[----:B------:R-:W-:-:S05]  /*05b0*/  IMAD R0, R4, c[0x0][0x538], R10 ;  /* 0x00014e0004007a24 */ /* 0x000fca00078e020a */
[----:B------:R-:W-:Y:S01]  /*05c0*/  ISETP.GT.AND P0, PT, R0, UR4, PT ;  /* 0x0000000400007c0c */ /* 0x000fe2000bf04270 */
[----:B------:R-:W-:-:S12]  /*05d0*/  BRA.DIV ~URZ, `(.L_x_901) ;  /* 0x00025d227f007947 */ /* 0x000fd8000b800000 */
[----:B------:R-:W-:-:S04]  /*05e0*/  VOTE.ANY R7, PT, !P0 ;  /* 0x0000000000077806 */ /* 0x000fc800040e0100 */
.L_x_1211:
[----:B------:R-:W1:Y:S02]  /*05f0*/  POPC R0, R7 ;  /* 0x0000000700007309 */ /* 0x000e640000000000 */
[----:B-1----:R-:W-:-:S05]  /*0600*/  IADD3 R2, R0, R6, RZ ;  /* 0x0000000600027210 */ /* 0x002fca0007ffe0ff */
[----:B------:R1:W-:Y:S01]  /*0610*/  STL [R1+0x5c], R2 ;  /* 0x00005c0201007387 */ /* 0x0003e20000100800 */
[----:B------:R-:W-:Y:S05]  /*0620*/  BRA.DIV ~URZ, `(.L_x_902) ;  /* 0x00025d227f007947 */ /* 0x000fea000b800000 */
[----:B------:R2:W3:Y:S01]  /*0630*/  SHFL.IDX PT, R12, R9, R0, 0x1f ;  /* 0x00001f00090c7589 */ /* 0x0004e200000e0000 */
[----:B------:R-:W-:-:S03]  /*0640*/  MOV R5, RZ ;  /* 0x000000ff00057202 */ /* 0x000fc60000000f00 */
[----:B------:R2:W4:Y:S04]  /*0650*/  SHFL.IDX PT, R9, R8, R0, 0x1f ;  /* 0x00001f0008097589 */ /* 0x00052800000e0000 */
.L_x_1212:
[----:B------:R-:W-:Y:S01]  /*0660*/  ISETP.NE.AND P0, PT, R7, RZ, PT ;  /* 0x000000ff0700720c */ /* 0x000fe20003f05270 */
[----:B------:R-:W-:-:S12]  /*0670*/  BSSY B0, `(.L_x_903) ;  /* 0x0000005000007945 */ /* 0x000fd80003800000 */
[----:B------:R-:W-:Y:S05]  /*0680*/  @!P0 BRA `(.L_x_904) ;  /* 0x0000003000008947 */ /* 0x000fea0003800000 */
[----:B--2---:R-:W-:Y:S01]  /*0690*/  IADD3 R0, R0, -0x1, RZ ;  /* 0xffffffff00007810 */ /* 0x004fe20007ffe0ff */
[----:B------:R-:W-:Y:S05]  /*06a0*/  BRA.DIV ~URZ, `(.L_x_905) ;  /* 0x00025d827f007947 */ /* 0x000fea000b800000 */
[----:B------:R2:W1:Y:S02]  /*06b0*/  SHFL.IDX PT, R5, R4, R0, 0x1f ;  /* 0x00001f0004057589 */ /* 0x00046400000e0000 */
.L_x_904:
[----:B------:R-:W-:Y:S05]  /*06c0*/  BSYNC B0 ;  /* 0x0000000000007941 */ /* 0x000fea0003800000 */
.L_x_903:
        /* <DEDUP_REMOVED lines=69> */
.L_x_907:
        /* <DEDUP_REMOVED lines=70> */
.L_x_908:
[----:B------:R-:W-:Y:S05]  /*0f80*/  BSYNC B0 ;  /* 0x0000000000007941 */ /* 0x000fea0003800000 */
.L_x_906:
[----:B------:R-:W-:-:S04]  /*0f90*/  LOP3.LUT R0, RZ, R0, RZ, 0x33, !PT ;  /* 0x00000000ff007212 */ /* 0x000fc800078e33ff */
[----:B------:R-:W-:-:S05]  /*0fa0*/  IADD3 R0, R0, R12, RZ ;  /* 0x0000000c00007210 */ /* 0x000fca0007ffe0ff */
[----:B------:R2:W-:Y:S01]  /*0fb0*/  STL [R1+0x54], R0 ;  /* 0x0000540001007387 */ /* 0x0005e20000100800 */
[----:B------:R-:W-:Y:S05]  /*0fc0*/  BRA `(.L_x_909) ;  /* 0x0000006000007947 */ /* 0x000fea0003800000 */
.L_x_897:
[----:B------:R-:W-:Y:S01]  /*0fd0*/  MOV R0, UR4 ;  /* 0x0000000400007c02 */ /* 0x000fe20008000f00 */
[----:B------:R-:W-:Y:S04]  /*0fe0*/  STL [R1+0x54], RZ ;  /* 0x000054ff01007387 */ /* 0x000fe80000100800 */
[----:B------:R-:W-:Y:S04]  /*0ff0*/  STL [R1+0x58], RZ ;  /* 0x000058ff01007387 */ /* 0x000fe80000100800 */
[----:B------:R1:W-:Y:S02]  /*1000*/  STL [R1+0x50], R0 ;  /* 0x0000500001007387 */ /* 0x0003e40000100800 */
[----:B-1----:R-:W-:-:S05]  /*1010*/  MOV R0, c[0x0][0x53c] ;  /* 0x00014f0000007a02 */ /* 0x002fca0000000f00 */
[----:B------:R1:W-:Y:S02]  /*1020*/  STL [R1+0x5c], R0 ;  /* 0x00005c0001007387 */ /* 0x0003e40000100800 */
.L_x_909:
        /* <DEDUP_REMOVED lines=8> */
.L_x_895:
[----:B-12---:R-:W2:Y:S02]  /*10b0*/  LDL R0, [R1+0x5c] ;  /* 0x00005c0001007983 */ /* 0x006ea40000100800 */
[----:B--2---:R-:W-:-:S13]  /*10c0*/  ISETP.GE.AND P0, PT, R0, c[0x0][0x53c], PT ;  /* 0x00014f0000007a0c */ /* 0x004fda0003f06270 */
[----:B------:R-:W-:Y:S05]  /*10d0*/  @P0 EXIT ;  /* 0x000000000000094d */ /* 0x000fea0003800000 */
[----:B------:R-:W1:Y:S01]  /*10e0*/  S2R R15, SR_TID.X ;  /* 0x00000000000f7919 */ /* 0x000e620000002100 */
[----:B------:R-:W-:Y:S01]  /*10f0*/  IMAD.MOV.U32 R18, RZ, RZ, -0x10 ;  /* 0xfffffff0ff127424 */ /* 0x000fe200078e00ff */
[----:B------:R-:W-:Y:S01]  /*1100*/  ULDC UR4, c[0x0][0x2ac] ;  /* 0x0000ab0000047ab9 */ /* 0x000fe20000000800 */
[----:B------:R-:W-:Y:S01]  /*1110*/  IMAD.MOV.U32 R17, RZ, RZ, 0x20 ;  /* 0x00000020ff117424 */ /* 0x000fe200078e00ff */
[----:B------:R-:W-:Y:S01]  /*1120*/  ULDC UR6, c[0x0][0x1d0] ;  /* 0x0000740000067ab9 */ /* 0x000fe20000000800 */
[----:B------:R-:W-:Y:S01]  /*1130*/  IMAD.MOV.U32 R16, RZ, RZ, 0x40 ;  /* 0x00000040ff107424 */ /* 0x000fe200078e00ff */
[----:B------:R-:W-:Y:S01]  /*1140*/  UIMAD UR6, UR4, UR6, URZ ;  /* 0x00000006040672a4 */ /* 0x000fe2000f8e023f */
[----:B-1----:R-:W-:-:S04]  /*1150*/  SHF.R.S32.HI R14, RZ, 0x1f, R15 ;  /* 0x0000001fff0e7819 */ /* 0x002fc8000001140f */
[CC--:B------:R-:W-:Y:S02]  /*1160*/  LEA.HI R10, R14.reuse, R15.reuse, RZ, 0x3 ;  /* 0x0000000f0e0a7211 */ /* 0x0c0fe400078f18ff */
[----:B------:R-:W-:Y:S02]  /*1170*/  LEA.HI R2, R14, R15, RZ, 0x4 ;  /* 0x0000000f0e027211 */ /* 0x000fe400078f20ff */
[----:B---3--:R-:W-:Y:S02]  /*1180*/  LOP3.LUT R4, R10, 0xfffffff8, RZ, 0xc0, !PT ;  /* 0xfffffff80a047812 */ /* 0x008fe400078ec0ff */
[----:B------:R-:W-:Y:S02]  /*1190*/  SHF.R.S32.HI R3, RZ, 0x4, R2 ;  /* 0x00000004ff037819 */ /* 0x000fe40000011402 */
[----:B------:R-:W-:Y:S01]  /*11a0*/  LOP3.LUT R0, R2, 0xfffffff0, RZ, 0xc0, !PT ;  /* 0xfffffff002007812 */ /* 0x000fe200078ec0ff */
[----:B------:R-:W-:Y:S01]  /*11b0*/  IMAD.IADD R9, R15, 0x1, -R4 ;  /* 0x000000010f097824 */ /* 0x000fe200078e0a04 */
[----:B------:R-:W-:-:S02]  /*11c0*/  SHF.R.S32.HI R27, RZ, 0x3, R10 ;  /* 0x00000003ff1b7819 */ /* 0x000fc4000001140a */
[----:B------:R-:W-:Y:S01]  /*11d0*/  LEA.HI R4, R2, R3, RZ, 0x1 ;  /* 0x0000000302047211 */ /* 0x000fe200078f08ff */
[----:B------:R-:W-:Y:S01]  /*11e0*/  IMAD.IADD R2, R15, 0x1, -R0 ;  /* 0x000000010f027824 */ /* 0x000fe200078e0a00 */
[----:B------:R-:W-:Y:S01]  /*11f0*/  LOP3.LUT P3, RZ, R9, 0x2, RZ, 0xc0, !PT ;  /* 0x0000000209ff7812 */ /* 0x000fe2000786c0ff */
[----:B------:R-:W-:Y:S01]  /*1200*/  IMAD.SHL.U32 R5, R27, 0x40, RZ ;  /* 0x000000401b057824 */ /* 0x000fe200078e00ff */
[----:B------:R-:W-:Y:S01]  /*1210*/  LOP3.LUT R4, R4, 0xfffffffe, RZ, 0xc0, !PT ;  /* 0xfffffffe04047812 */ /* 0x000fe200078ec0ff */
[C---:B------:R-:W-:Y:S01]  /*1220*/  IMAD.SHL.U32 R248, R9.reuse, 0x8, RZ ;  /* 0x0000000809f87824 */ /* 0x040fe200078e00ff */
[----:B------:R-:W-:Y:S01]  /*1230*/  SHF.R.S32.HI R8, RZ, 0x1f, R2 ;  /* 0x0000001fff087819 */ /* 0x000fe20000011402 */
[----:B------:R-:W-:Y:S01]  /*1240*/  IMAD.SHL.U32 R7, R9, 0x40, RZ ;  /* 0x0000004009077824 */ /* 0x000fe200078e00ff */
[----:B------:R-:W-:Y:S01]  /*1250*/  LOP3.LUT R0, R5, 0x1c0, RZ, 0xc0, !PT ;  /* 0x000001c005007812 */ /* 0x000fe200078ec0ff */
[----:B------:R-:W-:Y:S01]  /*1260*/  IMAD.IADD R12, R3, 0x1, -R4 ;  /* 0x00000001030c7824 */ /* 0x000fe200078e0a04 */
[----:B------:R-:W-:-:S02]  /*1270*/  LEA.HI R11, R8, R2, RZ, 0x3 ;  /* 0x00000002080b7211 */ /* 0x000fc400078f18ff */
[----:B------:R-:W-:Y:S02]  /*1280*/  LOP3.LUT R6, R0, 0x38, R248, 0xf8, !PT ;  /* 0x0000003800067812 */ /* 0x000fe400078ef8f8 */
[----:B------:R-:W-:Y:S02]  /*1290*/  SHF.R.U32.HI R5, RZ, 0x3, R0 ;  /* 0x00000003ff057819 */ /* 0x000fe40000011600 */
[----:B------:R-:W-:Y:S02]  /*12a0*/  LOP3.LUT R0, R7, 0x1c0, RZ, 0xc0, !PT ;  /* 0x000001c007007812 */ /* 0x000fe400078ec0ff */
[----:B------:R-:W-:Y:S02]  /*12b0*/  LEA.HI R7, R14, R15, RZ, 0x6 ;  /* 0x0000000f0e077211 */ /* 0x000fe400078f30ff */
[----:B------:R-:W-:Y:S02]  /*12c0*/  LOP3.LUT R4, R11, 0xfffffff8, RZ, 0xc0, !PT ;  /* 0xfffffff80b047812 */ /* 0x000fe400078ec0ff */
[----:B------:R-:W-:-:S02]  /*12d0*/  LOP3.LUT R6, R6, R5, RZ, 0x3c, !PT ;  /* 0x0000000506067212 */ /* 0x000fc400078e3cff */
[----:B------:R-:W-:Y:S01]  /*12e0*/  LOP3.LUT R5, R0, 0x8, R10, 0xf8, !PT ;  /* 0x0000000800057812 */ /* 0x000fe200078ef80a */
[----:B------:R-:W-:Y:S01]  /*12f0*/  IMAD.IADD R8, R2, 0x1, -R4 ;  /* 0x0000000102087824 */ /* 0x000fe200078e0a04 */
[----:B------:R-:W-:Y:S01]  /*1300*/  SHF.R.U32.HI R3, RZ, 0x3, R0 ;  /* 0x00000003ff037819 */ /* 0x000fe20000011600 */
[----:B------:R-:W-:Y:S01]  /*1310*/  IMAD.SHL.U32 R0, R7, 0x8, RZ ;  /* 0x0000000807007824 */ /* 0x000fe200078e00ff */
[CC--:B------:R-:W-:Y:S02]  /*1320*/  LEA.HI R10, R14.reuse, R15.reuse, RZ, 0x2 ;  /* 0x0000000f0e0a7211 */ /* 0x0c0fe400078f10ff */
[----:B------:R-:W-:Y:S02]  /*1330*/  LEA.HI R2, R14, R15, RZ, 0x5 ;  /* 0x0000000f0e027211 */ /* 0x000fe400078f28ff */
[----:B------:R-:W-:Y:S02]  /*1340*/  LOP3.LUT R13, R5, R3, RZ, 0x3c, !PT ;  /* 0x00000003050d7212 */ /* 0x000fe400078e3cff */
[----:B------:R-:W-:-:S02]  /*1350*/  SHF.R.S32.HI R130, RZ, 0x2, R10 ;  /* 0x00000002ff827819 */ /* 0x000fc4000001140a */
[----:B------:R-:W-:Y:S02]  /*1360*/  SHF.R.S32.HI R3, RZ, 0x1f, R10 ;  /* 0x0000001fff037819 */ /* 0x000fe4000001140a */
[----:B------:R-:W-:Y:S02]  /*1370*/  LOP3.LUT R210, R6, 0x7ffffe00, R0, 0xf8, !PT ;  /* 0x7ffffe0006d27812 */ /* 0x000fe400078ef800 */
[----:B------:R-:W-:Y:S02]  /*1380*/  LOP3.LUT R0, R2, 0xffffffe0, RZ, 0xc0, !PT ;  /* 0xffffffe002007812 */ /* 0x000fe400078ec0ff */
[--C-:B------:R-:W-:Y:S01]  /*1390*/  SHF.R.S32.HI R7, RZ, 0x5, R2.reuse ;  /* 0x00000005ff077819 */ /* 0x100fe20000011402 */
[----:B------:R-:W-:Y:S01]  /*13a0*/  IMAD.SHL.U32 R210, R210, 0x2, RZ ;  /* 0x00000002d2d27824 */ /* 0x000fe200078e00ff */
[----:B------:R-:W-:Y:S01]  /*13b0*/  SHF.R.S32.HI R2, RZ, 0x1f, R2 ;  /* 0x0000001fff027819 */ /* 0x000fe20000011402 */
[----:B------:R-:W-:Y:S01]  /*13c0*/  IMAD.IADD R19, R15, 0x1, -R0 ;  /* 0x000000010f137824 */ /* 0x000fe200078e0a00 */
[----:B------:R-:W-:Y:S01]  /*13d0*/  LEA.HI R4, R3, R130, RZ, 0x3 ;  /* 0x0000008203047211 */ /* 0x000fe200078f18ff */
[----:B------:R-:W-:Y:S01]  /*13e0*/  IMAD.SHL.U32 R20, R7, 0x200, RZ ;  /* 0x0000020007147824 */ /* 0x000fe200078e00ff */
[----:B------:R-:W-:-:S02]  /*13f0*/  LOP3.LUT R3, R10, 0xfffffffc, RZ, 0xc0, !PT ;  /* 0xfffffffc0a037812 */ /* 0x000fc400078ec0ff */
[----:B------:R-:W-:Y:S02]  /*1400*/  LEA.HI R0, R2, R7, RZ, 0x2 ;  /* 0x0000000702007211 */ /* 0x000fe400078f10ff */
[----:B------:R-:W-:Y:S01]  /*1410*/  LOP3.LUT R2, R4, 0xfffffff8, RZ, 0xc0, !PT ;  /* 0xfffffff804027812 */ /* 0x000fe200078ec0ff */
[----:B------:R-:W-:Y:S01]  /*1420*/  IMAD.IADD R131, R15, 0x1, -R3 ;  /* 0x000000010f837824 */ /* 0x000fe200078e0a03 */
[----:B------:R-:W-:Y:S02]  /*1430*/  SHF.R.S32.HI R4, RZ, 0x1f, R19 ;  /* 0x0000001fff047819 */ /* 0x000fe40000011413 */
        /* <DEDUP_REMOVED lines=32> */
[----:B------:R-:W-:Y:S01]  /*1640*/  STL [R1+0x60], R22 ;  /* 0x0000601601007387 */ /* 0x000fe20000100800 */
[----:B------:R-:W-:Y:S01]  /*1650*/  LOP3.LUT R3, R3, 0xfffffe00, RZ, 0xc0, !PT ;  /* 0xfffffe0003037812 */ /* 0x000fe200078ec0ff */
[----:B------:R-:W-:Y:S01]  /*1660*/  IMAD.IADD R15, R6, 0x1, R4 ;  /* 0x00000001060f7824 */ /* 0x000fe200078e0204 */
[----:B------:R-:W-:Y:S01]  /*1670*/  IADD3 R25, R130, 0x20, RZ ;  /* 0x0000002082197810 */ /* 0x000fe20007ffe0ff */
[----:B------:R-:W-:Y:S01]  /*1680*/  STL [R1+0x64], R21 ;  /* 0x0000641501007387 */ /* 0x000fe20000100800 */
[-C--:B------:R-:W-:Y:S01]  /*1690*/  IADD3 R4, R0, R3.reuse, R5 ;  /* 0x0000000300047210 */ /* 0x080fe20007ffe005 */
[----:B------:R-:W-:Y:S01]  /*16a0*/  IMAD R2, R12, 0x200, R13 ;  /* 0x000002000c027824 */ /* 0x000fe200078e020d */
[----:B------:R-:W-:Y:S01]  /*16b0*/  IADD3 R23, R130, 0x40, RZ ;  /* 0x0000004082177810 */ /* 0x000fe20007ffe0ff */
[----:B------:R-:W-:Y:S01]  /*16c0*/  IMAD.SHL.U32 R6, R25, 0x40, RZ ;  /* 0x0000004019067824 */ /* 0x000fe200078e00ff */
[----:B------:R-:W-:Y:S01]  /*16d0*/  LOP3.LUT R5, R0, R3, RZ, 0xfc, !PT ;  /* 0x0000000300057212 */ /* 0x000fe200078efcff */
[----:B------:R-:W-:Y:S01]  /*16e0*/  IMAD R0, R9, 0x10, R27 ;  /* 0x0000001009007824 */ /* 0x000fe200078e021b */
[----:B------:R-:W-:Y:S01]  /*16f0*/  IADD3 R24, R130, 0x60, RZ ;  /* 0x0000006082187810 */ /* 0x000fe20007ffe0ff */
[----:B------:R-:W-:Y:S01]  /*1700*/  IMAD.SHL.U32 R3, R23, 0x40, RZ ;  /* 0x0000004017037824 */ /* 0x000fe200078e00ff */
[----:B------:R-:W-:-:S02]  /*1710*/  LOP3.LUT P5, RZ, R8, 0x2, RZ, 0xc0, !PT ;  /* 0x0000000208ff7812 */ /* 0x000fc400078ac0ff */
[----:B------:R-:W-:Y:S01]  /*1720*/  LOP3.LUT P4, RZ, R8, 0x4, RZ, 0xc0, !PT ;  /* 0x0000000408ff7812 */ /* 0x000fe2000788c0ff */
[----:B------:R1:W-:Y:S01]  /*1730*/  STL [R1+0x1c], R0 ;  /* 0x00001c0001007387 */ /* 0x0003e20000100800 */
[----:B------:R-:W-:Y:S02]  /*1740*/  SHF.R.S32.HI R7, RZ, 0x1f, R25 ;  /* 0x0000001fff077819 */ /* 0x000fe40000011419 */
[----:B------:R-:W-:Y:S02]  /*1750*/  SHF.R.S32.HI R8, RZ, 0x1f, R23 ;  /* 0x0000001fff087819 */ /* 0x000fe40000011417 */
[----:B------:R-:W-:Y:S02]  /*1760*/  LOP3.LUT P2, RZ, R9, 0x4, RZ, 0xc0, !PT ;  /* 0x0000000409ff7812 */ /* 0x000fe4000784c0ff */
[----:B------:R-:W-:Y:S02]  /*1770*/  SHF.R.S32.HI R9, RZ, 0x1f, R24 ;  /* 0x0000001fff097819 */ /* 0x000fe40000011418 */
[----:B------:R-:W-:-:S02]  /*1780*/  LOP3.LUT R11, R6, 0x1c0, RZ, 0xc0, !PT ;  /* 0x000001c0060b7812 */ /* 0x000fc400078ec0ff */
[----:B------:R-:W-:Y:S02]  /*1790*/  LEA.HI R7, R7, R25, RZ, 0x3 ;  /* 0x0000001907077211 */ /* 0x000fe400078f18ff */
[----:B------:R-:W-:Y:S02]  /*17a0*/  LEA.HI R6, R8, R23, RZ, 0x3 ;  /* 0x0000001708067211 */ /* 0x000fe400078f18ff */
[----:B------:R-:W-:Y:S01]  /*17b0*/  LOP3.LUT R23, R3, 0x1c0, RZ, 0xc0, !PT ;  /* 0x000001c003177812 */ /* 0x000fe200078ec0ff */
[----:B------:R-:W-:Y:S01]  /*17c0*/  IMAD.SHL.U32 R7, R7, 0x40, RZ ;  /* 0x0000004007077824 */ /* 0x000fe200078e00ff */
[----:B------:R-:W-:Y:S01]  /*17d0*/  IADD3 R95, R128, 0x10, RZ ;  /* 0x00000010805f7810 */ /* 0x000fe20007ffe0ff */
[----:B------:R-:W-:Y:S01]  /*17e0*/  IMAD.SHL.U32 R6, R6, 0x40, RZ ;  /* 0x0000004006067824 */ /* 0x000fe200078e00ff */
[----:B------:R-:W-:Y:S02]  /*17f0*/  LEA.HI R3, R9, R24, RZ, 0x3 ;  /* 0x0000001809037211 */ /* 0x000fe400078f18ff */
[----:B------:R-:W-:-:S02]  /*1800*/  IADD3 R228, R88, 0x20, RZ ;  /* 0x0000002058e47810 */ /* 0x000fc40007ffe0ff */
[----:B------:R-:W-:Y:S01]  /*1810*/  LOP3.LUT R9, R10, 0x7ffffffc, RZ, 0xc0, !PT ;  /* 0x7ffffffc0a097812 */ /* 0x000fe200078ec0ff */
[----:B------:R-:W-:Y:S01]  /*1820*/  IMAD.SHL.U32 R3, R3, 0x40, RZ ;  /* 0x0000004003037824 */ /* 0x000fe200078e00ff */
[--C-:B------:R-:W-:Y:S01]  /*1830*/  LOP3.LUT R12, R11, 0x38, R88.reuse, 0xf8, !PT ;  /* 0x000000380b0c7812 */ /* 0x100fe200078ef858 */
[----:B-1----:R-:W-:Y:S01]  /*1840*/  IMAD.SHL.U32 R0, R24, 0x40, RZ ;  /* 0x0000004018007824 */ /* 0x002fe200078e00ff */
[----:B------:R-:W-:Y:S01]  /*1850*/  SHF.R.S32.HI R24, RZ, 0x1f, R95 ;  /* 0x0000001fff187819 */ /* 0x000fe2000001145f */
[----:B------:R-:W-:Y:S01]  /*1860*/  IMAD.IADD R9, R19, 0x1, -R9 ;  /* 0x0000000113097824 */ /* 0x000fe200078e0a09 */
[----:B------:R-:W-:Y:S02]  /*1870*/  SHF.R.U32.HI R13, RZ, 0x3, R11 ;  /* 0x00000003ff0d7819 */ /* 0x000fe4000001160b */
[----:B------:R-:W-:Y:S01]  /*1880*/  LOP3.LUT R8, R0, 0x1c0, RZ, 0xc0, !PT ;  /* 0x000001c000087812 */ /* 0x000fe200078ec0ff */
[----:B------:R1:W-:Y:S01]  /*1890*/  STL [R1+0x90], R24 ;  /* 0x0000901801007387 */ /* 0x0003e20000100800 */
[----:B------:R-:W-:Y:S01]  /*18a0*/  LOP3.LUT R11, R23, 0x38, R88, 0xf8, !PT ;  /* 0x00000038170b7812 */ /* 0x000fe200078ef858 */
[----:B------:R-:W-:Y:S01]  /*18b0*/  IMAD.SHL.U32 R19, R9, 0x2, RZ ;  /* 0x0000000209137824 */ /* 0x000fe200078e00ff */
[----:B------:R-:W-:Y:S01]  /*18c0*/  SHF.R.U32.HI R25, RZ, 0x3, R23 ;  /* 0x00000003ff197819 */ /* 0x000fe20000011617 */
[----:B------:R-:W-:Y:S01]  /*18d0*/  IMAD.IADD R9, R26, 0x1, R14 ;  /* 0x000000011a097824 */ /* 0x000fe200078e020e */
[----:B------:R-:W-:-:S02]  /*18e0*/  LOP3.LUT R10, R8, 0x38, R88, 0xf8, !PT ;  /* 0x00000038080a7812 */ /* 0x000fc400078ef858 */
[----:B------:R-:W-:Y:S02]  /*18f0*/  SHF.R.U32.HI R23, RZ, 0x3, R8 ;  /* 0x00000003ff177819 */ /* 0x000fe40000011608 */
[----:B------:R-:W-:Y:S02]  /*1900*/  SHF.R.S32.HI R8, RZ, 0x1f, R228 ;  /* 0x0000001fff087819 */ /* 0x000fe400000114e4 */
[----:B------:R-:W-:Y:S02]  /*1910*/  LOP3.LUT R7, R7, 0xfffffe00, RZ, 0xc0, !PT ;  /* 0xfffffe0007077812 */ /* 0x000fe400078ec0ff */
[----:B------:R-:W-:Y:S01]  /*1920*/  LOP3.LUT R3, R3, 0xfffffe00, RZ, 0xc0, !PT ;  /* 0xfffffe0003037812 */ /* 0x000fe200078ec0ff */
[----:B------:R2:W-:Y:S01]  /*1930*/  STL [R1+0x10], R8 ;  /* 0x0000100801007387 */ /* 0x0005e20000100800 */
[----:B------:R-:W-:Y:S02]  /*1940*/  LOP3.LUT R13, R7, R12, R13, 0xf6, !PT ;  /* 0x0000000c070d7212 */ /* 0x000fe400078ef60d */
[----:B------:R-:W-:Y:S01]  /*1950*/  LEA R192, R2, 0x2900, 0x1 ;  /* 0x0000290002c07811 */ /* 0x000fe200078e08ff */
[----:B------:R3:W-:Y:S01]  /*1960*/  STL [R1+0x6c], R7 ;  /* 0x00006c0701007387 */ /* 0x0007e20000100800 */
[----:B------:R-:W-:-:S02]  /*1970*/  LEA R14, R13, 0x5100, 0x1 ;  /* 0x000051000d0e7811 */ /* 0x000fc400078e08ff */
[C---:B------:R-:W-:Y:S02]  /*1980*/  SEL R2, R17.reuse, 0xffffffe0, !P5 ;  /* 0xffffffe011027807 */ /* 0x040fe40006800000 */
[----:B------:R-:W-:Y:S02]  /*1990*/  SEL R0, R16, 0xffffffc0, !P2 ;  /* 0xffffffc010007807 */ /* 0x000fe40005000000 */
[----:B-1----:R-:W-:Y:S02]  /*19a0*/  LOP3.LUT R24, R6, 0xfffffe00, RZ, 0xc0, !PT ;  /* 0xfffffe0006187812 */ /* 0x002fe400078ec0ff */
[----:B------:R-:W-:Y:S01]  /*19b0*/  SEL R6, R17, 0xffffffe0, !P0 ;  /* 0xffffffe011067807 */ /* 0x000fe20004000000 */
[----:B------:R-:W-:Y:S01]  /*19c0*/  IMAD.IADD R198, R192, 0x1, R0 ;  /* 0x00000001c0c67824 */ /* 0x000fe200078e0200 */
[----:B------:R-:W-:Y:S01]  /*19d0*/  LOP3.LUT R12, R24, R11, R25, 0xf6, !PT ;  /* 0x0000000b180c7212 */ /* 0x000fe200078ef619 */
[----:B------:R-:W-:Y:S01]  /*19e0*/  STL [R1+0x68], R24 ;  /* 0x0000681801007387 */ /* 0x000fe20000100800 */
[----:B------:R-:W-:-:S02]  /*19f0*/  LOP3.LUT R11, R3, R10, R23, 0xf6, !PT ;  /* 0x0000000a030b7212 */ /* 0x000fc400078ef617 */
[----:B------:R-:W-:Y:S01]  /*1a00*/  LEA R13, R12, 0x5100, 0x1 ;  /* 0x000051000c0d7811 */ /* 0x000fe200078e08ff */
[----:B------:R1:W-:Y:S01]  /*1a10*/  STL [R1+0xec], R3 ;  /* 0x0000ec0301007387 */ /* 0x0003e20000100800 */
[----:B------:R-:W-:Y:S02]  /*1a20*/  LOP3.LUT R10, R22, 0x38, R88, 0xf8, !PT ;  /* 0x00000038160a7812 */ /* 0x000fe400078ef858 */
[----:B------:R-:W-:Y:S01]  /*1a30*/  LEA R12, R11, 0x5100, 0x1 ;  /* 0x000051000b0c7811 */ /* 0x000fe200078e08ff */
[----:B------:R4:W-:Y:S01]  /*1a40*/  STL [R1+0x4c], R9 ;  /* 0x00004c0901007387 */ /* 0x0009e20000100800 */
[----:B------:R-:W-:Y:S02]  /*1a50*/  SHF.R.S32.HI R11, RZ, 0x1f, R19 ;  /* 0x0000001fff0b7819 */ /* 0x000fe40000011413 */
[----:B--2---:R-:W-:Y:S01]  /*1a60*/  SEL R8, R16, 0xffffffc0, !P6 ;  /* 0xffffffc010087807 */ /* 0x004fe20007000000 */
[----:B------:R-:W-:Y:S01]  /*1a70*/  STL [R1+0x4], R19 ;  /* 0x0000041301007387 */ /* 0x000fe20000100800 */
[----:B---3--:R-:W-:-:S02]  /*1a80*/  SEL R7, R18, 0x10, !P1 ;  /* 0x0000001012077807 */ /* 0x008fc40004800000 */
[C---:B------:R-:W-:Y:S01]  /*1a90*/  IADD3 R18, R19.reuse, 0x8, RZ ;  /* 0x0000000813127810 */ /* 0x040fe20007ffe0ff */
[----:B------:R2:W-:Y:S01]  /*1aa0*/  STL [R1+0xe4], R14 ;  /* 0x0000e40e01007387 */ /* 0x0005e20000100800 */
[----:B------:R-:W-:Y:S02]  /*1ab0*/  IADD3 R17, R19, 0x10, RZ ;  /* 0x0000001013117810 */ /* 0x000fe40007ffe0ff */
[----:B------:R-:W-:Y:S01]  /*1ac0*/  LOP3.LUT R10, R20, R10, R21, 0xf6, !PT ;  /* 0x0000000a140a7212 */ /* 0x000fe200078ef615 */
[----:B------:R3:W-:Y:S01]  /*1ad0*/  STL [R1+0xe0], R13 ;  /* 0x0000e00d01007387 */ /* 0x0007e20000100800 */
[----:B------:R-:W-:Y:S02]  /*1ae0*/  IADD3 R203, R192, 0x20, RZ ;  /* 0x00000020c0cb7810 */ /* 0x000fe40007ffe0ff */
[----:B------:R-:W-:Y:S01]  /*1af0*/  LEA R10, R10, 0x5100, 0x1 ;  /* 0x000051000a0a7811 */ /* 0x000fe200078e08ff */
[----:B------:R5:W-:Y:S01]  /*1b00*/  STL [R1+0xdc], R12 ;  /* 0x0000dc0c01007387 */ /* 0x000be20000100800 */
[----:B------:R-:W-:-:S02]  /*1b10*/  @P3 IADD3 R203, R192, -0x20, RZ ;  /* 0xffffffe0c0cb3810 */ /* 0x000fc40007ffe0ff */
[----:B------:R-:W-:Y:S01]  /*1b20*/  LEA R199, R4, 0x5100, 0x1 ;  /* 0x0000510004c77811 */ /* 0x000fe200078e08ff */
[----:B------:R5:W-:Y:S01]  /*1b30*/  STL [R1+0xcc], R11 ;  /* 0x0000cc0b01007387 */ /* 0x000be20000100800 */
[----:B-1----:R-:W-:Y:S01]  /*1b40*/  LOP3.LUT R3, R22, 0x18, R88, 0xf8, !PT ;  /* 0x0000001816037812 */ /* 0x002fe200078ef858 */
[----:B------:R-:W-:Y:S01]  /*1b50*/  IMAD.IADD R195, R0, 0x1, R203 ;  /* 0x0000000100c37824 */ /* 0x000fe200078e02cb */
[----:B------:R-:W-:Y:S01]  /*1b60*/  LEA R193, R5, 0x100, 0x1 ;  /* 0x0000010005c17811 */ /* 0x000fe200078e08ff */
[----:B------:R1:W-:Y:S01]  /*1b70*/  STL [R1+0x88], R18 ;  /* 0x0000881201007387 */ /* 0x0003e20000100800 */
[----:B----4-:R-:W-:Y:S01]  /*1b80*/  LOP3.LUT R9, R20, R3, R21, 0xf6, !PT ;  /* 0x0000000314097212 */ /* 0x010fe200078ef615 */
[----:B------:R-:W-:Y:S01]  /*1b90*/  IMAD.IADD R202, R199, 0x1, R2 ;  /* 0x00000001c7ca7824 */ /* 0x000fe200078e0202 */
[----:B------:R-:W-:Y:S01]  /*1ba0*/  SEL R3, R16, 0xffffffc0, !P4 ;  /* 0xffffffc010037807 */ /* 0x000fe20006000000 */
[----:B------:R4:W-:Y:S01]  /*1bb0*/  STL [R1+0x84], R17 ;  /* 0x0000841101007387 */ /* 0x0009e20000100800 */
[----:B------:R-:W-:Y:S01]  /*1bc0*/  IADD3 R16, R19, 0x18, RZ ;  /* 0x0000001813107810 */ /* 0x000fe20007ffe0ff */
[C---:B------:R-:W-:Y:S01]  /*1bd0*/  IMAD.IADD R197, R2.reuse, 0x1, R193 ;  /* 0x0000000102c57824 */ /* 0x040fe200078e02c1 */
[----:B------:R-:W-:Y:S01]  /*1be0*/  LEA R9, R9, 0x100, 0x1 ;  /* 0x0000010009097811 */ /* 0x000fe200078e08ff */
[----:B------:R-:W-:Y:S01]  /*1bf0*/  IMAD.IADD R200, R199, 0x1, R3 ;  /* 0x00000001c7c87824 */ /* 0x000fe200078e0203 */
[----:B--2---:R-:W-:Y:S01]  /*1c00*/  IADD3 R14, R19, 0x20, RZ ;  /* 0x00000020130e7810 */ /* 0x004fe20007ffe0ff */
[----:B------:R-:W-:Y:S01]  /*1c10*/  STL [R1+0x80], R16 ;  /* 0x0000801001007387 */ /* 0x000fe20000100800 */
[----:B------:R-:W-:Y:S01]  /*1c20*/  IMAD.IADD R194, R3, 0x1, R193 ;  /* 0x0000000103c27824 */ /* 0x000fe200078e02c1 */
[----:B------:R-:W-:Y:S01]  /*1c30*/  SHF.R.S32.HI R249, RZ, 0x1f, R248 ;  /* 0x0000001ffff97819 */ /* 0x000fe200000114f8 */
[C---:B------:R-:W-:Y:S01]  /*1c40*/  IMAD.IADD R201, R2.reuse, 0x1, R200 ;  /* 0x0000000102c97824 */ /* 0x040fe200078e02c8 */
[C---:B---3--:R-:W-:Y:S01]  /*1c50*/  IADD3 R13, R19.reuse, 0x28, RZ ;  /* 0x00000028130d7810 */ /* 0x048fe20007ffe0ff */
[----:B------:R2:W-:Y:S01]  /*1c60*/  STL [R1+0x7c], R14 ;  /* 0x00007c0e01007387 */ /* 0x0005e20000100800 */
[----:B------:R-:W-:Y:S01]  /*1c70*/  SHF.R.S32.HI R89, RZ, 0x1f, R88 ;  /* 0x0000001fff597819 */ /* 0x000fe20000011458 */
[----:B------:R-:W-:Y:S01]  /*1c80*/  IMAD.IADD R196, R2, 0x1, R194 ;  /* 0x0000000102c47824 */ /* 0x000fe200078e02c2 */
[----:B-----5:R-:W-:Y:S01]  /*1c90*/  IADD3 R12, R19, 0x38, RZ ;  /* 0x00000038130c7810 */ /* 0x020fe20007ffe0ff */
[----:B------:R3:W-:Y:S01]  /*1ca0*/  STL [R1+0x78], R13 ;  /* 0x0000780d01007387 */ /* 0x0007e20000100800 */
[----:B------:R-:W-:-:S02]  /*1cb0*/  SHF.R.S32.HI R129, RZ, 0x1f, R128 ;  /* 0x0000001fff817819 */ /* 0x000fc40000011480 */
[----:B------:R-:W-:Y:S02]  /*1cc0*/  IADD3 R11, R19, 0x30, RZ ;  /* 0x00000030130b7810 */ /* 0x000fe40007ffe0ff */
[C---:B------:R-:W-:Y:S02]  /*1cd0*/  IADD3 R207, R203.reuse, 0x800, RZ ;  /* 0x00000800cbcf7810 */ /* 0x040fe40007ffe0ff */
[----:B-1----:R-:W-:Y:S01]  /*1ce0*/  SHF.R.S32.HI R18, RZ, 0x1f, R18 ;  /* 0x0000001fff127819 */ /* 0x002fe20000011412 */
[----:B------:R-:W-:Y:S01]  /*1cf0*/  STL [R1+0x74], R11 ;  /* 0x0000740b01007387 */ /* 0x000fe20000100800 */
[C---:B------:R-:W-:Y:S02]  /*1d00*/  IADD3 R206, R203.reuse, 0x1000, RZ ;  /* 0x00001000cbce7810 */ /* 0x040fe40007ffe0ff */
[----:B----4-:R-:W-:Y:S01]  /*1d10*/  SHF.R.S32.HI R17, RZ, 0x1f, R17 ;  /* 0x0000001fff117819 */ /* 0x010fe20000011411 */
[----:B------:R1:W-:Y:S01]  /*1d20*/  STL [R1+0xd8], R10 ;  /* 0x0000d80a01007387 */ /* 0x0003e20000100800 */
[----:B------:R-:W-:-:S02]  /*1d30*/  IADD3 R205, R203, 0x1800, RZ ;  /* 0x00001800cbcd7810 */ /* 0x000fc40007ffe0ff */
[----:B------:R-:W-:Y:S01]  /*1d40*/  IADD3 R204, R203, 0x2000, RZ ;  /* 0x00002000cbcc7810 */ /* 0x000fe20007ffe0ff */
[----:B------:R-:W-:Y:S04]  /*1d50*/  STL [R1+0x70], R12 ;  /* 0x0000700c01007387 */ /* 0x000fe80000100800 */
[----:B------:R4:W-:Y:S01]  /*1d60*/  STL [R1+0x8], R9 ;  /* 0x0000080901007387 */ /* 0x0009e20000100800 */
[----:B--2---:R-:W-:-:S03]  /*1d70*/  SHF.R.S32.HI R14, RZ, 0x1f, R14 ;  /* 0x0000001fff0e7819 */ /* 0x004fc6000001140e */
[----:B------:R-:W-:Y:S01]  /*1d80*/  STL [R1+0xc8], R18 ;  /* 0x0000c81201007387 */ /* 0x000fe20000100800 */
[----:B---3--:R-:W-:-:S03]  /*1d90*/  SHF.R.S32.HI R13, RZ, 0x1f, R13 ;  /* 0x0000001fff0d7819 */ /* 0x008fc6000001140d */
[----:B------:R-:W-:Y:S01]  /*1da0*/  STL [R1+0xc4], R17 ;  /* 0x0000c41101007387 */ /* 0x000fe20000100800 */
[----:B-1----:R-:W-:-:S05]  /*1db0*/  SHF.R.S32.HI R10, RZ, 0x1f, R16 ;  /* 0x0000001fff0a7819 */ /* 0x002fca0000011410 */
[----:B------:R1:W-:Y:S01]  /*1dc0*/  STL [R1+0xc0], R10 ;  /* 0x0000c00a01007387 */ /* 0x0003e20000100800 */
[----:B----4-:R-:W-:-:S03]  /*1dd0*/  IMAD.IADD R9, R9, 0x1, R8 ;  /* 0x0000000109097824 */ /* 0x010fc600078e0208 */
[----:B------:R-:W-:Y:S04]  /*1de0*/  STL [R1+0xbc], R14 ;  /* 0x0000bc0e01007387 */ /* 0x000fe80000100800 */
[----:B------:R-:W-:Y:S01]  /*1df0*/  STL [R1+0xb8], R13 ;  /* 0x0000b80d01007387 */ /* 0x000fe20000100800 */
[----:B-1----:R-:W-:Y:S02]  /*1e00*/  SHF.R.S32.HI R10, RZ, 0x1f, R11 ;  /* 0x0000001fff0a7819 */ /* 0x002fe4000001140b */
[----:B------:R-:W-:-:S03]  /*1e10*/  LEA R11, R15, 0x80, 0x1 ;  /* 0x000000800f0b7811 */ /* 0x000fc600078e08ff */
[----:B------:R1:W-:Y:S02]  /*1e20*/  STL [R1+0xb4], R10 ;  /* 0x0000b40a01007387 */ /* 0x0003e40000100800 */
[----:B------:R-:W-:Y:S01]  /*1e30*/  IMAD.IADD R0, R11, 0x1, R6 ;  /* 0x000000010b007824 */ /* 0x000fe200078e0206 */
[----:B-1----:R-:W-:-:S05]  /*1e40*/  SHF.R.S32.HI R10, RZ, 0x1f, R12 ;  /* 0x0000001fff0a7819 */ /* 0x002fca000001140c */
[----:B------:R1:W-:Y:S04]  /*1e50*/  STL [R1+0xb0], R10 ;  /* 0x0000b00a01007387 */ /* 0x0003e80000100800 */
[----:B------:R-:W-:Y:S04]  /*1e60*/  STL [R1+0x94], R11 ;  /* 0x0000940b01007387 */ /* 0x000fe80000100800 */
[----:B------:R2:W-:Y:S01]  /*1e70*/  STL [R1+0xc], R9 ;  /* 0x00000c0901007387 */ /* 0x0005e20000100800 */
[----:B-1----:R-:W-:-:S04]  /*1e80*/  IMAD.IADD R10, R11, 0x1, R8 ;  /* 0x000000010b0a7824 */ /* 0x002fc800078e0208 */
[----:B------:R-:W-:Y:S01]  /*1e90*/  IMAD.IADD R4, R6, 0x1, R10 ;  /* 0x0000000106047824 */ /* 0x000fe200078e020a */
[----:B------:R-:W-:Y:S01]  /*1ea0*/  STL [R1+0x98], R10 ;  /* 0x0000980a01007387 */ /* 0x000fe20000100800 */
[----:B--2---:R-:W-:-:S03]  /*1eb0*/  IMAD.IADD R9, R11, 0x1, R7 ;  /* 0x000000010b097824 */ /* 0x004fc600078e0207 */
[----:B------:R1:W-:Y:S01]  /*1ec0*/  STL [R1+0xac], R0 ;  /* 0x0000ac0001007387 */ /* 0x0003e20000100800 */
[----:B------:R-:W-:Y:S02]  /*1ed0*/  IMAD.IADD R3, R7, 0x1, R4 ;  /* 0x0000000107037824 */ /* 0x000fe400078e0204 */
[----:B------:R-:W-:Y:S01]  /*1ee0*/  IMAD.IADD R5, R9, 0x1, R6 ;  /* 0x0000000109057824 */ /* 0x000fe200078e0206 */
[----:B------:R-:W-:Y:S01]  /*1ef0*/  STL [R1+0xa4], R9 ;  /* 0x0000a40901007387 */ /* 0x000fe20000100800 */
[----:B-1----:R-:W-:-:S05]  /*1f00*/  IMAD.IADD R0, R7, 0x1, R10 ;  /* 0x0000000107007824 */ /* 0x002fca00078e020a */
[----:B------:R1:W-:Y:S04]  /*1f10*/  STL [R1+0xa0], R0 ;  /* 0x0000a00001007387 */ /* 0x0003e80000100800 */
[----:B------:R2:W-:Y:S04]  /*1f20*/  STL [R1+0xa8], R5 ;  /* 0x0000a80501007387 */ /* 0x0005e80000100800 */
[----:B------:R2:W-:Y:S04]  /*1f30*/  STL [R1+0x9c], R4 ;  /* 0x00009c0401007387 */ /* 0x0005e80000100800 */
[----:B------:R2:W-:Y:S01]  /*1f40*/  STL [R1+0xd4], R3 ;  /* 0x0000d40301007387 */ /* 0x0005e20000100800 */
[----:B-1----:R-:W-:-:S05]  /*1f50*/  IMAD.IADD R0, R6, 0x1, R0 ;  /* 0x0000000106007824 */ /* 0x002fca00078e0200 */
[----:B------:R2:W-:Y:S02]  /*1f60*/  STL [R1+0xd0], R0 ;  /* 0x0000d00001007387 */ /* 0x0005e40000100800 */
.L_x_1208:
[----:B------:R-:W3:Y:S01]  /*1f70*/  LDL R25, [R1+0x5c] ;  /* 0x00005c0001197983 */ /* 0x000ee20000100800 */
[----:B------:R-:W-:Y:S01]  /*1f80*/  ISETP.NE.U32.AND P0, PT, RZ, c[0x0][0x370], PT ;  /* 0x0000dc00ff007a0c */ /* 0x000fe20003f05070 */
[----:B------:R-:W-:Y:S01]  /*1f90*/  IMAD.MOV.U32 R146, RZ, RZ, 0x4 ;  /* 0x00000004ff927424 */ /* 0x000fe200078e00ff */
[----:B------:R-:W-:Y:S01]  /*1fa0*/  ISETP.NE.U32.AND P1, PT, RZ, c[0x0][0x360], PT ;  /* 0x0000d800ff007a0c */ /* 0x000fe20003f25070 */
[----:B------:R-:W-:Y:S01]  /*1fb0*/  IMAD.MOV.U32 R12, RZ, RZ, RZ ;  /* 0x000000ffff0c7224 */ /* 0x000fe200078e00ff */
[----:B------:R-:W-:Y:S01]  /*1fc0*/  ISETP.NE.AND.EX P2, PT, RZ, c[0x0][0x374], PT, P0 ;  /* 0x0000dd00ff007a0c */ /* 0x000fe20003f45300 */
[----:B------:R-:W-:Y:S01]  /*1fd0*/  IMAD.MOV.U32 R141, RZ, RZ, RZ ;  /* 0x000000ffff8d7224 */ /* 0x000fe200078e00ff */
[----:B------:R-:W-:Y:S01]  /*1fe0*/  ISETP.NE.AND.EX P0, PT, RZ, c[0x0][0x364], PT, P1 ;  /* 0x0000d900ff007a0c */ /* 0x000fe20003f05310 */
[----:B------:R-:W-:Y:S01]  /*1ff0*/  CS2R R14, SRZ ;  /* 0x00000000000e7805 */ /* 0x000fe2000001ff00 */
[----:B------:R-:W-:Y:S02]  /*2000*/  ISETP.NE.U32.AND P1, PT, RZ, c[0x0][0x348], PT ;  /* 0x0000d200ff007a0c */ /* 0x000fe40003f25070 */
[----:B------:R-:W-:-:S02]  /*2010*/  ISETP.NE.U32.AND P3, PT, RZ, c[0x0][0x350], PT ;  /* 0x0000d400ff007a0c */ /* 0x000fc40003f65070 */
[----:B------:R-:W-:Y:S02]  /*2020*/  ISETP.NE.U32.AND P5, PT, RZ, c[0x0][0x358], PT ;  /* 0x0000d600ff007a0c */ /* 0x000fe40003fa5070 */
[----:B------:R-:W-:Y:S02]  /*2030*/  ISETP.NE.AND.EX P1, PT, RZ, c[0x0][0x34c], PT, P1 ;  /* 0x0000d300ff007a0c */ /* 0x000fe40003f25310 */
[----:B------:R-:W-:Y:S02]  /*2040*/  ISETP.NE.AND.EX P3, PT, RZ, c[0x0][0x354], PT, P3 ;  /* 0x0000d500ff007a0c */ /* 0x000fe40003f65330 */
[----:B------:R-:W-:Y:S01]  /*2050*/  ISETP.NE.AND.EX P5, PT, RZ, c[0x0][0x35c], PT, P5 ;  /* 0x0000d700ff007a0c */ /* 0x000fe20003fa5350 */
[----:B---3--:R-:W-:-:S04]  /*2060*/  @P2 IMAD.WIDE R10, R25, R146, c[0x0][0x370] ;  /* 0x0000dc00190a2625 */ /* 0x008fc800078e0292 */
[CC--:B------:R-:W-:Y:S01]  /*2070*/  @P0 IMAD.WIDE R8, R25.reuse, R146.reuse, c[0x0][0x360] ;  /* 0x0000d80019080625 */ /* 0x0c0fe200078e0292 */
[----:B------:R-:W3:Y:S03]  /*2080*/  @P2 LDG.E R12, [R10.64] ;  /* 0x000000080a0c2981 */ /* 0x000ee6000c1e1900 */
[CC--:B------:R-:W-:Y:S01]  /*2090*/  IMAD.WIDE R6, R25.reuse, R146.reuse, c[0x0][0x348] ;  /* 0x0000d20019067625 */ /* 0x0c0fe200078e0292 */
[----:B------:R1:W5:Y:S03]  /*20a0*/  @P0 LDG.E R252, [R8.64] ;  /* 0x0000000808fc0981 */ /* 0x000366000c1e1900 */
[CC--:B--2---:R-:W-:Y:S01]  /*20b0*/  IMAD.WIDE R4, R25.reuse, R146.reuse, c[0x0][0x350] ;  /* 0x0000d40019047625 */ /* 0x0c4fe200078e0292 */
[----:B------:R1:W5:Y:S03]  /*20c0*/  @P1 LDG.E R141, [R6.64] ;  /* 0x00000008068d1981 */ /* 0x000366000c1e1900 */
[----:B------:R-:W-:Y:S01]  /*20d0*/  IMAD.WIDE R2, R25, R146, c[0x0][0x358] ;  /* 0x0000d60019027625 */ /* 0x000fe200078e0292 */
[----:B------:R1:W5:Y:S04]  /*20e0*/  @P3 LDG.E R15, [R4.64] ;  /* 0x00000008040f3981 */ /* 0x000368000c1e1900 */
[----:B------:R1:W5:Y:S01]  /*20f0*/  @P5 LDG.E R14, [R2.64] ;  /* 0x00000008020e5981 */ /* 0x000362000c1e1900 */
[----:B------:R-:W-:Y:S03]  /*2100*/  YIELD ;  /* 0x0000000000007946 */ /* 0x000fe60003800000 */
[----:B---3--:R1:W-:Y:S01]  /*2110*/  STL [R1+0x48], R12 ;  /* 0x0000480c01007387 */ /* 0x0083e20000100800 */
[----:B------:R-:W-:Y:S05]  /*2120*/  @P0 BRA `(.L_x_910) ;  /* 0x0000005000000947 */ /* 0x000fea0003800000 */
[----:B-----5:R-:W-:Y:S01]  /*2130*/  MOV R252, c[0x0][0x168] ;  /* 0x00005a0000fc7a02 */ /* 0x020fe20000000f00 */
[----:B------:R-:W-:Y:S05]  /*2140*/  @!P1 BRA `(.L_x_910) ;  /* 0x0000003000009947 */ /* 0x000fea0003800000 */
[----:B-1----:R-:W2:Y:S04]  /*2150*/  LDG.E R8, [R6.64] ;  /* 0x0000000806087981 */ /* 0x002ea8000c1e1900 */
[----:B------:R-:W2:Y:S02]  /*2160*/  LDG.E R0, [R6.64+0x4] ;  /* 0x0000040806007981 */ /* 0x000ea4000c1e1900 */
[----:B--2---:R-:W-:-:S02]  /*2170*/  IADD3 R252, -R8, R0, RZ ;  /* 0x0000000008fc7210 */ /* 0x004fc40007ffe1ff */
.L_x_910:
[----:B------:R-:W-:-:S04]  /*2180*/  ISETP.NE.U32.AND P0, PT, RZ, c[0x0][0x368], PT ;  /* 0x0000da00ff007a0c */ /* 0x000fc80003f05070 */
[----:B------:R-:W-:-:S13]  /*2190*/  ISETP.NE.AND.EX P0, PT, RZ, c[0x0][0x36c], PT, P0 ;  /* 0x0000db00ff007a0c */ /* 0x000fda0003f05300 */
[----:B------:R-:W-:Y:S05]  /*21a0*/  @!P0 BRA `(.L_x_911) ;  /* 0x0000003000008947 */ /* 0x000fea0003800000 */
[----:B-1----:R-:W-:-:S05]  /*21b0*/  IMAD.WIDE R4, R25, R146, c[0x0][0x368] ;  /* 0x0000da0019047625 */ /* 0x002fca00078e0292 */
[----:B------:R1:W5:Y:S01]  /*21c0*/  LDG.E R13, [R4.64] ;  /* 0x00000008040d7981 */ /* 0x000362000c1e1900 */
[----:B------:R-:W-:Y:S05]  /*21d0*/  BRA `(.L_x_912) ;  /* 0x0000005000007947 */ /* 0x000fea0003800000 */
.L_x_911:
[----:B------:R-:W-:Y:S01]  /*21e0*/  MOV R13, UR6 ;  /* 0x00000006000d7c02 */ /* 0x000fe20008000f00 */
[----:B------:R-:W-:Y:S05]  /*21f0*/  @!P3 BRA `(.L_x_912) ;  /* 0x000000300000b947 */ /* 0x000fea0003800000 */
[----:B-1----:R-:W2:Y:S04]  /*2200*/  LDG.E R6, [R4.64] ;  /* 0x0000000804067981 */ /* 0x002ea8000c1e1900 */
[----:B------:R-:W2:Y:S02]  /*2210*/  LDG.E R0, [R4.64+0x4] ;  /* 0x0000040804007981 */ /* 0x000ea4000c1e1900 */
[----:B--2---:R-:W-:Y:S02]  /*2220*/  IADD3 R13, -R6, R0, RZ ;  /* 0x00000000060d7210 */ /* 0x004fe40007ffe1ff */
.L_x_912:
[----:B-1----:R1:W2:Y:S04]  /*2230*/  @P5 LDG.E R4, [R2.64] ;  /* 0x0000000802045981 */ /* 0x0022a8000c1e1900 */
[----:B------:R1:W2:Y:S04]  /*2240*/  @P5 LDG.E R0, [R2.64+0x4] ;  /* 0x0000040802005981 */ /* 0x0002a8000c1e1900 */
[----:B------:R-:W3:Y:S01]  /*2250*/  LDL.LU R5, [R1+0x54] ;  /* 0x0000540001057983 */ /* 0x000ee20000300800 */
[----:B------:R-:W-:-:S04]  /*2260*/  ISETP.NE.U32.AND P0, PT, RZ, c[0x0][0x378], PT ;  /* 0x0000de00ff007a0c */ /* 0x000fc80003f05070 */
[----:B------:R-:W-:Y:S01]  /*2270*/  ISETP.NE.AND.EX P0, PT, RZ, c[0x0][0x37c], PT, P0 ;  /* 0x0000df00ff007a0c */ /* 0x000fe20003f05300 */
[----:B-----5:R-:W-:Y:S02]  /*2280*/  IMAD.MOV.U32 R125, RZ, RZ, R13 ;  /* 0x000000ffff7d7224 */ /* 0x020fe400078e000d */
[----:B------:R-:W-:Y:S02]  /*2290*/  IMAD.MOV.U32 R6, RZ, RZ, c[0x0][0x2c4] ;  /* 0x0000b100ff067624 */ /* 0x000fe400078e00ff */
[----:B------:R-:W-:-:S03]  /*22a0*/  IMAD.IADD R12, R13, 0x1, -R12 ;  /* 0x000000010d0c7824 */ /* 0x000fc600078e0a0c */
[----:B------:R-:W-:-:S05]  /*22b0*/  ISETP.NE.AND P2, PT, R6, 0x1, PT ;  /* 0x000000010600780c */ /* 0x000fca0003f45270 */
[----:B-1----:R-:W-:-:S05]  /*22c0*/  @P0 IMAD.WIDE R2, R25, R146, c[0x0][0x378] ;  /* 0x0000de0019020625 */ /* 0x002fca00078e0292 */
[----:B------:R1:W5:Y:S01]  /*22d0*/  @P0 LDG.E R125, [R2.64] ;  /* 0x00000008027d0981 */ /* 0x000362000c1e1900 */
[----:B------:R-:W-:Y:S01]  /*22e0*/  IMAD.MOV.U32 R6, RZ, RZ, c[0x0][0x32c] ;  /* 0x0000cb00ff067624 */ /* 0x000fe200078e00ff */
[----:B------:R-:W-:-:S04]  /*22f0*/  LOP3.LUT R209, R209, 0xffffffef, RZ, 0xc0, !PT ;  /* 0xffffffefd1d17812 */ /* 0x000fc800078ec0ff */
[----:B------:R-:W-:Y:S01]  /*2300*/  ISETP.GE.AND P1, PT, R6, 0x1, PT ;  /* 0x000000010600780c */ /* 0x000fe20003f26270 */
[----:B-1----:R-:W-:Y:S01]  /*2310*/  IMAD.MOV.U32 R2, RZ, RZ, c[0x0][0x228] ;  /* 0x00008a00ff027624 */ /* 0x002fe200078e00ff */
[----:B------:R-:W-:-:S04]  /*2320*/  @P2 LOP3.LUT R209, R209, 0x10, RZ, 0xfc, !PT ;  /* 0x00000010d1d12812 */ /* 0x000fc800078efcff */
[----:B------:R-:W-:-:S07]  /*2330*/  LOP3.LUT R209, R209, 0xfffffffb, RZ, 0xc0, !PT ;  /* 0xfffffffbd1d17812 */ /* 0x000fce00078ec0ff */
[----:B------:R-:W-:Y:S01]  /*2340*/  @P1 LOP3.LUT R209, R209, 0x4, RZ, 0xfc, !PT ;  /* 0x00000004d1d11812 */ /* 0x000fe200078efcff */
[----:B--2---:R-:W-:Y:S02]  /*2350*/  @P5 IMAD.IADD R2, R0, 0x1, -R4 ;  /* 0x0000000100025824 */ /* 0x004fe400078e0a04 */
[----:B---3--:R-:W-:Y:S02]  /*2360*/  IMAD.SHL.U32 R8, R5, 0x80, RZ ;  /* 0x0000008005087824 */ /* 0x008fe400078e00ff */
[----:B------:R-:W-:-:S03]  /*2370*/  IMAD.IADD R7, R12, 0x1, R2 ;  /* 0x000000010c077824 */ /* 0x000fc600078e0202 */
[----:B------:R1:W-:Y:S01]  /*2380*/  STL [R1+0x44], R8 ;  /* 0x0000440801007387 */ /* 0x0003e20000100800 */
[----:B------:R-:W-:-:S03]  /*2390*/  IADD3 R0, R8, 0x7f, RZ ;  /* 0x0000007f08007810 */ /* 0x000fc60007ffe0ff */
[----:B------:R1:W-:Y:S02]  /*23a0*/  STL [R1], R7 ;  /* 0x0000000701007387 */ /* 0x0003e40000100800 */
[----:B------:R-:W-:Y:S01]  /*23b0*/  @P2 IMAD.HI.U32 R4, R0, c[0x0][0x2c8], RZ ;  /* 0x0000b20000042a27 */ /* 0x000fe200078e00ff */
[----:B------:R-:W-:-:S04]  /*23c0*/  IADD3 R3, R7, 0x4f, RZ ;  /* 0x0000004f07037810 */ /* 0x000fc80007ffe0ff */
[----:B------:R-:W-:Y:S01]  /*23d0*/  @P2 SHF.R.U32.HI R0, RZ, c[0x0][0x2cc], R4 ;  /* 0x0000b300ff002a19 */ /* 0x000fe20000011604 */
[----:B------:R-:W-:Y:S01]  /*23e0*/  IMAD.HI R3, R3, 0x66666667, RZ ;  /* 0x6666666703037827 */ /* 0x000fe200078e02ff */
[----:B------:R-:W-:-:S04]  /*23f0*/  IADD3 R4, R7, 0x1, -R252 ;  /* 0x0000000107047810 */ /* 0x000fc80007ffe8fc */
[----:B------:R-:W-:Y:S01]  /*2400*/  SHF.R.U32.HI R5, RZ, 0x1f, R3 ;  /* 0x0000001fff057819 */ /* 0x000fe20000011603 */
[----:B------:R-:W-:-:S03]  /*2410*/  IMAD.IADD R0, R4, 0x1, R0 ;  /* 0x0000000104007824 */ /* 0x000fc600078e0200 */
[----:B------:R-:W-:Y:S02]  /*2420*/  LEA.HI.SX32 R142, R3, R5, 0x1b ;  /* 0x00000005038e7211 */ /* 0x000fe400078fdaff */
        /* <DEDUP_REMOVED lines=12> */
.L_x_915:
[----:B------:R-:W-:-:S13]  /*24f0*/  ISETP.NE.AND P0, PT, R6, 0x1, PT ;  /* 0x000000010600780c */ /* 0x000fda0003f05270 */
[----:B------:R-:W-:-:S05]  /*2500*/  @P0 IMAD.HI.U32 R0, R3, c[0x0][0x330], RZ ;  /* 0x0000cc0003000a27 */ /* 0x000fca00078e00ff */
[----:B------:R-:W-:Y:S02]  /*2510*/  @P0 SHF.R.U32.HI R3, RZ, c[0x0][0x334], R0 ;  /* 0x0000cd00ff030a19 */ /* 0x000fe40000011600 */
.L_x_916:
[----:B------:R-:W-:Y:S05]  /*2520*/  BSYNC B0 ;  /* 0x0000000000007941 */ /* 0x000fea0003800000 */
.L_x_914:
[----:B------:R-:W-:-:S05]  /*2530*/  IMAD R3, R3, R6, c[0x0][0x32c] ;  /* 0x0000cb0003037624 */ /* 0x000fca00078e0206 */
[----:B------:R-:W-:-:S04]  /*2540*/  IMNMX R4, R4, R3, PT ;  /* 0x0000000304047217 */ /* 0x000fc80003800200 */
.L_x_913:
[----:B------:R-:W-:Y:S01]  /*2550*/  IADD3 R4, R4, 0x4f, RZ ;  /* 0x0000004f04047810 */ /* 0x000fe20007ffe0ff */
[----:B------:R-:W-:-:S04]  /*2560*/  @P2 IMAD.HI.U32 R3, R8, c[0x0][0x2c8], RZ ;  /* 0x0000b20008032a27 */ /* 0x000fc800078e00ff */
[----:B------:R-:W-:-:S04]  /*2570*/  IMAD.HI R4, R4, 0x66666667, RZ ;  /* 0x6666666704047827 */ /* 0x000fc800078e02ff */
[----:B------:R-:W-:Y:S01]  /*2580*/  IMAD.MOV.U32 R0, RZ, RZ, R8 ;  /* 0x000000ffff007224 */ /* 0x000fe200078e0008 */
[----:B------:R-:W-:Y:S01]  /*2590*/  @P2 SHF.R.U32.HI R0, RZ, c[0x0][0x2cc], R3 ;  /* 0x0000b300ff002a19 */ /* 0x000fe20000011603 */
[----:B------:R-:W-:Y:S01]  /*25a0*/  IMAD.IADD R229, R7, 0x1, -R252 ;  /* 0x0000000107e57824 */ /* 0x000fe200078e0afc */
[----:B------:R-:W-:-:S03]  /*25b0*/  SHF.R.U32.HI R3, RZ, 0x1f, R4 ;  /* 0x0000001fff037819 */ /* 0x000fc60000011604 */
[----:B------:R-:W-:Y:S01]  /*25c0*/  IMAD.IADD R0, R229, 0x1, R0 ;  /* 0x00000001e5007824 */ /* 0x000fe200078e0200 */
[----:B-1----:R-:W-:-:S04]  /*25d0*/  LEA.HI.SX32 R7, R4, R3, 0x1b ;  /* 0x0000000304077211 */ /* 0x002fc800078fdaff */
[----:B------:R-:W-:Y:S02]  /*25e0*/  IADD3 R3, R0, -c[0x0][0x324], RZ ;  /* 0x8000c90000037a10 */ /* 0x000fe40007ffe0ff */
        /* <DEDUP_REMOVED lines=11> */
.L_x_919:
[----:B------:R-:W-:-:S13]  /*26a0*/  ISETP.NE.AND P0, PT, R6, 0x1, PT ;  /* 0x000000010600780c */ /* 0x000fda0003f05270 */
[----:B------:R-:W-:-:S05]  /*26b0*/  @P0 IMAD.HI.U32 R4, R0, c[0x0][0x330], RZ ;  /* 0x0000cc0000040a27 */ /* 0x000fca00078e00ff */
[----:B------:R-:W-:Y:S02]  /*26c0*/  @P0 SHF.R.U32.HI R0, RZ, c[0x0][0x334], R4 ;  /* 0x0000cd00ff000a19 */ /* 0x000fe40000011604 */
.L_x_920:
[----:B------:R-:W-:Y:S05]  /*26d0*/  BSYNC B0 ;  /* 0x0000000000007941 */ /* 0x000fea0003800000 */
.L_x_918:
[----:B------:R-:W-:-:S05]  /*26e0*/  IMAD R0, R0, c[0x0][0x32c], RZ ;  /* 0x0000cb0000007a24 */ /* 0x000fca00078e02ff */
[----:B------:R-:W-:-:S04]  /*26f0*/  IMNMX R3, R3, R0, !PT ;  /* 0x0000000003037217 */ /* 0x000fc80007800200 */
.L_x_917:
        /* <DEDUP_REMOVED lines=12> */
[----:B------:R-:W-:Y:S02]  /*27c0*/  SHF.R.U32.HI R8, RZ, 0x10, R3 ;  /* 0x00000010ff087819 */ /* 0x000fe40000011603 */
[----:B------:R-:W-:Y:S02]  /*27d0*/  LOP3.LUT R17, R3, 0xff, RZ, 0xc0, !PT ;  /* 0x000000ff03117812 */ /* 0x000fe400078ec0ff */
[C---:B------:R-:W-:Y:S01]  /*27e0*/  ISETP.NE.AND P1, PT, R8.reuse, RZ, PT ;  /* 0x000000ff0800720c */ /* 0x040fe20003f25270 */
[----:B------:R1:W-:Y:S03]  /*27f0*/  STL [R1+0x54], R8 ;  /* 0x0000540801007387 */ /* 0x0003e60000100800 */
[----:B------:R-:W-:Y:S01]  /*2800*/  SEL R124, R8, c[0x0][0x338], P1 ;  /* 0x0000ce00087c7a07 */ /* 0x000fe20000800000 */
[----:B------:R1:W-:Y:S01]  /*2810*/  STL [R1+0x8c], R17 ;  /* 0x00008c1101007387 */ /* 0x0003e20000100800 */
[----:B------:R-:W-:Y:S05]  /*2820*/  @!P0 BRA `(.L_x_922) ;  /* 0x000001d000008947 */ /* 0x000fea0003800000 */
[----:B------:R-:W-:Y:S02]  /*2830*/  IABS R3, R124 ;  /* 0x0000007c00037213 */ /* 0x000fe40000000000 */
[----:B------:R-:W-:-:S02]  /*2840*/  IADD3 R4, R124, -0x1, R7 ;  /* 0xffffffff7c047810 */ /* 0x000fc40007ffe007 */
[----:B------:R-:W2:Y:S03]  /*2850*/  I2F.RP R0, R3 ;  /* 0x0000000300007306 */ /* 0x000ea60000209400 */
[----:B-1----:R-:W-:Y:S02]  /*2860*/  IMAD.IADD R8, R4, 0x1, -R6 ;  /* 0x0000000104087824 */ /* 0x002fe400078e0a06 */
[----:B------:R-:W-:-:S03]  /*2870*/  IMAD.MOV.U32 R4, RZ, RZ, RZ ;  /* 0x000000ffff047224 */ /* 0x000fc600078e00ff */
[----:B------:R-:W-:Y:S01]  /*2880*/  IABS R11, R8 ;  /* 0x00000008000b7213 */ /* 0x000fe20000000000 */
[----:B--2---:R-:W1:Y:S02]  /*2890*/  MUFU.RCP R0, R0 ;  /* 0x0000000000007308 */ /* 0x004e640000001000 */
        /* <DEDUP_REMOVED lines=22> */
.L_x_922:
[----:B------:R-:W-:Y:S05]  /*2a00*/  BSYNC B0 ;  /* 0x0000000000007941 */ /* 0x000fea0003800000 */
.L_x_921:
[----:B------:R-:W-:-:S04]  /*2a10*/  IMAD R3, R17, R0, R6 ;  /* 0x0000000011037224 */ /* 0x000fc800078e0206 */
[C---:B------:R-:W-:Y:S02]  /*2a20*/  IMAD.IADD R0, R3.reuse, 0x1, R0 ;  /* 0x0000000103007824 */ /* 0x040fe400078e0200 */
[----:B------:R-:W-:-:S03]  /*2a30*/  IMAD R3, R3, 0x50, -R12 ;  /* 0x0000005003037824 */ /* 0x000fc600078e0a0c */
[----:B------:R-:W-:Y:S02]  /*2a40*/  IMNMX R0, R7, R0, PT ;  /* 0x0000000007007217 */ /* 0x000fe40003800200 */
[----:B------:R-:W-:-:S03]  /*2a50*/  IMNMX R3, RZ, R3, !PT ;  /* 0x00000003ff037217 */ /* 0x000fc60007800200 */
[----:B------:R-:W-:Y:S02]  /*2a60*/  IMAD R0, R0, 0x50, -R12 ;  /* 0x0000005000007824 */ /* 0x000fe400078e0a0c */
[----:B------:R-:W-:-:S03]  /*2a70*/  IMAD.WIDE.U32 R4, R3, -0x33333333, RZ ;  /* 0xcccccccd03047825 */ /* 0x000fc600078e00ff */
        /* <DEDUP_REMOVED lines=11> */
[----:B------:R-:W2:Y:S03]  /*2b30*/  S2R R9, SR_TID.X ;  /* 0x0000000000097919 */ /* 0x000ea60000002100 */
[----:B------:R-:W-:-:S13]  /*2b40*/  ISETP.NE.AND.EX P4, PT, RZ, c[0x0][0x344], PT, P0 ;  /* 0x0000d100ff007a0c */ /* 0x000fda0003f85300 */
[----:B------:R-:W-:-:S05]  /*2b50*/  @P4 IMAD.WIDE R4, R25, R146, c[0x0][0x340] ;  /* 0x0000d00019044625 */ /* 0x000fca00078e0292 */
[----:B------:R3:W4:Y:S01]  /*2b60*/  @P4 LDG.E R21, [R4.64] ;  /* 0x0000000804154981 */ /* 0x000722000c1e1900 */
[----:B-12---:R-:W-:-:S04]  /*2b70*/  SHF.R.S32.HI R8, RZ, 0x1f, R9 ;  /* 0x0000001fff087819 */ /* 0x006fc80000011409 */
[----:B------:R-:W-:-:S04]  /*2b80*/  LEA.HI R8, R8, R9, RZ, 0x3 ;  /* 0x0000000908087211 */ /* 0x000fc800078f18ff */
[----:B------:R-:W-:Y:S02]  /*2b90*/  SHF.R.S32.HI R8, RZ, 0x3, R8 ;  /* 0x00000003ff087819 */ /* 0x000fe40000011408 */
[----:B------:R-:W-:Y:S02]  /*2ba0*/  SHF.R.S32.HI R3, RZ, 0x1f, R14 ;  /* 0x0000001fff037819 */ /* 0x000fe4000001140e */
[----:B------:R-:W-:-:S04]  /*2bb0*/  IADD3 R102, P0, R8, R14, RZ ;  /* 0x0000000e08667210 */ /* 0x000fc80007f1e0ff */
[----:B------:R-:W-:-:S05]  /*2bc0*/  LEA.HI.X.SX32 R103, R8, R3, 0x1, P0 ;  /* 0x0000000308677211 */ /* 0x000fca00000f0eff */
[----:B------:R-:W-:Y:S02]  /*2bd0*/  IMAD R3, R103, c[0x0][0x238], RZ ;  /* 0x00008e0067037a24 */ /* 0x000fe400078e02ff */
[----:B---3--:R-:W-:Y:S01]  /*2be0*/  IMAD.WIDE.U32 R4, R102, c[0x0][0x238], R248 ;  /* 0x00008e0066047a25 */ /* 0x008fe200078e00f8 */
[----:B------:R-:W-:-:S03]  /*2bf0*/  LOP3.LUT R24, R16, 0xffff, RZ, 0xc0, !PT ;  /* 0x0000ffff10187812 */ /* 0x000fc600078ec0ff */
[----:B------:R-:W-:Y:S01]  /*2c00*/  IMAD R3, R102, c[0x0][0x23c], R3 ;  /* 0x00008f0066037a24 */ /* 0x000fe200078e0203 */
[----:B------:R-:W-:-:S03]  /*2c10*/  SHF.R.S32.HI R20, RZ, 0x1f, R25 ;  /* 0x0000001fff147819 */ /* 0x000fc60000011419 */
[----:B------:R-:W-:Y:S01]  /*2c20*/  IMAD.IADD R5, R5, 0x1, R3 ;  /* 0x0000000105057824 */ /* 0x000fe200078e0203 */
[----:B------:R-:W-:Y:S01]  /*2c30*/  SEL R22, R20, RZ, !P5 ;  /* 0x000000ff14167207 */ /* 0x000fe20006800000 */
[----:B------:R-:W-:Y:S01]  /*2c40*/  IMAD.MOV.U32 R132, RZ, RZ, 0x50 ;  /* 0x00000050ff847424 */ /* 0x000fe200078e00ff */
[----:B------:R-:W-:Y:S01]  /*2c50*/  IADD3 R31, R0, -0x1, RZ ;  /* 0xffffffff001f7810 */ /* 0x000fe20007ffe0ff */
[----:B------:R-:W-:Y:S01]  /*2c60*/  IMAD.WIDE.U32 R4, R24, c[0x0][0x240], R4 ;  /* 0x0000900018047a25 */ /* 0x000fe200078e0004 */
[----:B------:R-:W-:Y:S02]  /*2c70*/  IADD3 R101, -R8, R2, RZ ;  /* 0x0000000208657210 */ /* 0x000fe40007ffe1ff */
[----:B------:R-:W-:Y:S01]  /*2c80*/  SEL R23, R25, RZ, !P5 ;  /* 0x000000ff19177207 */ /* 0x000fe20006800000 */
[----:B------:R-:W-:Y:S02]  /*2c90*/  IMAD R5, R24, c[0x0][0x244], R5 ;  /* 0x0000910018057a24 */ /* 0x000fe400078e0205 */
[----:B------:R-:W-:-:S02]  /*2ca0*/  IMAD R0, R22, c[0x0][0x248], RZ ;  /* 0x0000920016007a24 */ /* 0x000fc400078e02ff */
        /* <DEDUP_REMOVED lines=15> */
[----:B------:R-:W-:-:S03]  /*2da0*/  MOV R16, c[0x0][0x238] ;  /* 0x00008e0000107a02 */ /* 0x000fc60000000f00 */
[----:B------:R-:W-:Y:S01]  /*2db0*/  IMAD.IADD R5, R5, 0x1, R0 ;  /* 0x0000000105057824 */ /* 0x000fe200078e0200 */
[----:B------:R-:W-:Y:S02]  /*2dc0*/  @P0 LEA R6, P2, R4, c[0x0][0x220], 0x1 ;  /* 0x0000880004060a11 */ /* 0x000fe400078408ff */
[----:B------:R-:W-:Y:S02]  /*2dd0*/  SHF.L.U32 R151, R16, 0x4, RZ ;  /* 0x0000000410977819 */ /* 0x000fe400000006ff */
[----:B------:R-:W-:Y:S02]  /*2de0*/  @P0 LEA.HI.X R7, R4, c[0x0][0x224], R5, 0x1, P2 ;  /* 0x0000890004070a11 */ /* 0x000fe400010f0c05 */
[----:B------:R-:W-:Y:S02]  /*2df0*/  SHF.L.U64.HI R146, R16, R146, c[0x0][0x23c] ;  /* 0x00008f0010927619 */ /* 0x000fe40000010292 */
[----:B------:R-:W-:Y:S01]  /*2e00*/  @P1 IADD3 R0, P3, R151, R4, RZ ;  /* 0x0000000497001210 */ /* 0x000fe20007f7e0ff */
[----:B------:R-:W-:Y:S01]  /*2e10*/  @!PT LDS RZ, [RZ] ;  /* 0x00000000fffff984 */ /* 0x000fe20000000800 */
[----:B------:R-:W-:Y:S01]  /*2e20*/  @!PT LDS RZ, [RZ] ;  /* 0x00000000fffff984 */ /* 0x000fe20000000800 */
[----:B------:R-:W-:Y:S01]  /*2e30*/  @!PT LDS RZ, [RZ] ;  /* 0x00000000fffff984 */ /* 0x000fe20000000800 */
[----:B------:R1:W-:Y:S01]  /*2e40*/  @P0 LDGSTS.E.BYPASS.LTC128B.128 [R210+0x2900], [R6.64], !P6 ;  /* 0x0290000006d20fae */ /* 0x0003e2000f101d48 */
[----:B------:R-:W-:-:S03]  /*2e50*/  ISETP.GE.AND P2, PT, R3, 0x21, PT ;  /* 0x000000210300780c */ /* 0x000fc60003f46270 */
[----:B-1----:R-:W-:Y:S01]  /*2e60*/  @P1 IMAD.X R7, R5, 0x1, R146, P3 ;  /* 0x0000000105071824 */ /* 0x002fe200018e0692 */
[----:B------:R-:W-:-:S04]  /*2e70*/  @P1 LEA R6, P0, R0, c[0x0][0x220], 0x1 ;  /* 0x0000880000061a11 */ /* 0x000fc800078008ff */
[----:B------:R-:W-:Y:S02]  /*2e80*/  @P1 LEA.HI.X R7, R0, c[0x0][0x224], R7, 0x1, P0 ;  /* 0x0000890000071a11 */ /* 0x000fe400000f0c07 */
[----:B------:R-:W-:-:S03]  /*2e90*/  ISETP.GE.AND P0, PT, R3, 0x31, PT ;  /* 0x000000310300780c */ /* 0x000fc60003f06270 */
[----:B------:R1:W-:Y:S01]  /*2ea0*/  @P1 LDGSTS.E.BYPASS.LTC128B.128 [R210+0x3100], [R6.64], !P6 ;  /* 0x0310000006d21fae */ /* 0x0003e2000f101d48 */
[----:B------:R-:W-:Y:S02]  /*2eb0*/  @P2 LEA R0, P1, R16, R4, 0x5 ;  /* 0x0000000410002211 */ /* 0x000fe400078228ff */
[----:B-1----:R-:W-:-:S04]  /*2ec0*/  @P2 MOV R6, c[0x0][0x23c] ;  /* 0x00008f0000062a02 */ /* 0x002fc80000000f00 */
[----:B------:R-:W-:Y:S02]  /*2ed0*/  @P2 LEA.HI.X R6, R16, R5, R6, 0x5, P1 ;  /* 0x0000000510062211 */ /* 0x000fe400008f2c06 */
[----:B------:R-:W-:Y:S01]  /*2ee0*/  @P2 LEA R8, P1, R0, c[0x0][0x220], 0x1 ;  /* 0x0000880000082a11 */ /* 0x000fe200078208ff */
[----:B------:R-:W-:-:S03]  /*2ef0*/  @P0 IMAD.MOV.U32 R7, RZ, RZ, c[0x0][0x23c] ;  /* 0x00008f00ff070624 */ /* 0x000fc600078e00ff */
[----:B------:R-:W-:Y:S02]  /*2f00*/  @P2 LEA.HI.X R9, R0, c[0x0][0x224], R6, 0x1, P1 ;  /* 0x0000890000092a11 */ /* 0x000fe400008f0c06 */
[----:B------:R-:W-:Y:S01]  /*2f10*/  ISETP.GE.AND P1, PT, R3, 0x41, PT ;  /* 0x000000410300780c */ /* 0x000fe20003f26270 */
[----:B------:R-:W-:Y:S02]  /*2f20*/  @P0 IMAD R0, R7, 0x30, RZ ;  /* 0x0000003007000824 */ /* 0x000fe400078e02ff */
[----:B------:R-:W-:Y:S01]  /*2f30*/  @P0 IMAD.WIDE.U32 R6, R16, 0x30, R4 ;  /* 0x0000003010060825 */ /* 0x000fe200078e0004 */
[----:B------:R1:W-:Y:S01]  /*2f40*/  @P2 LDGSTS.E.BYPASS.LTC128B.128 [R210+0x3900], [R8.64], !P6 ;  /* 0x0390000008d22fae */ /* 0x0003e2000f101d48 */
[----:B------:R-:W-:-:S03]  /*2f50*/  SHF.R.S32.HI R3, RZ, 0x1f, R130 ;  /* 0x0000001fff037819 */ /* 0x000fc60000011482 */
[----:B------:R-:W-:Y:S02]  /*2f60*/  @P0 IADD3 R0, R7, R0, RZ ;  /* 0x0000000007000210 */ /* 0x000fe40007ffe0ff */
[----:B------:R-:W-:-:S03]  /*2f70*/  @P0 LEA R18, P2, R6, c[0x0][0x220], 0x1 ;  /* 0x0000880006120a11 */ /* 0x000fc600078408ff */
[----:B------:R-:W-:Y:S02]  /*2f80*/  @P1 MOV R12, c[0x0][0x23c] ;  /* 0x00008f00000c1a02 */ /* 0x000fe40000000f00 */
[----:B------:R-:W-:Y:S01]  /*2f90*/  @P0 LEA.HI.X R19, R6, c[0x0][0x224], R0, 0x1, P2 ;  /* 0x0000890006130a11 */ /* 0x000fe200010f0c00 */
[C---:B------:R-:W-:Y:S01]  /*2fa0*/  IMAD R0, R3.reuse, c[0x0][0x280], RZ ;  /* 0x0000a00003007a24 */ /* 0x040fe200078e02ff */
[----:B------:R-:W-:Y:S01]  /*2fb0*/  @P1 LEA R4, P2, R16, R4, 0x6 ;  /* 0x0000000410041211 */ /* 0x000fe200078430ff */
[----:B------:R-:W-:Y:S02]  /*2fc0*/  IMAD R3, R3, c[0x0][0x290], RZ ;  /* 0x0000a40003037a24 */ /* 0x000fe400078e02ff */
[----:B------:R-:W-:Y:S01]  /*2fd0*/  IMAD.WIDE.U32 R6, R130, c[0x0][0x280], R128 ;  /* 0x0000a00082067a25 */ /* 0x000fe200078e0080 */
[----:B------:R-:W-:Y:S01]  /*2fe0*/  @P1 LEA.HI.X R5, R16, R5, R12, 0x6, P2 ;  /* 0x0000000510051211 */ /* 0x000fe200010f340c */
[----:B------:R2:W-:Y:S01]  /*2ff0*/  @P0 LDGSTS.E.BYPASS.LTC128B.128 [R210+0x4100], [R18.64], !P6 ;  /* 0x0410000012d20fae */ /* 0x0005e2000f101d48 */
[----:B------:R-:W-:Y:S01]  /*3000*/  @P1 LEA R16, P2, R4, c[0x0][0x220], 0x1 ;  /* 0x0000880004101a11 */ /* 0x000fe200078408ff */
[----:B------:R-:W-:-:S02]  /*3010*/  IMAD R0, R130, c[0x0][0x284], R0 ;  /* 0x0000a10082007a24 */ /* 0x000fc400078e0200 */
[----:B------:R-:W-:Y:S02]  /*3020*/  IMAD.IADD R122, R13, 0x1, R15 ;  /* 0x000000010d7a7824 */ /* 0x000fe400078e020f */
[----:B-1----:R-:W-:Y:S01]  /*3030*/  IMAD.WIDE.U32 R8, R130, c[0x0][0x280], R88 ;  /* 0x0000a00082087a25 */ /* 0x002fe200078e0058 */
[----:B------:R-:W-:-:S03]  /*3040*/  @P1 LEA.HI.X R17, R4, c[0x0][0x224], R5, 0x1, P2 ;  /* 0x0000890004111a11 */ /* 0x000fc600010f0c05 */
[----:B------:R-:W-:-:S04]  /*3050*/  IMAD.WIDE.U32 R10, R130, c[0x0][0x290], R128 ;  /* 0x0000a400820a7a25 */ /* 0x000fc800078e0080 */
[C---:B------:R-:W-:Y:S01]  /*3060*/  IMAD R3, R130.reuse, c[0x0][0x294], R3 ;  /* 0x0000a50082037a24 */ /* 0x040fe200078e0203 */
[----:B------:R2:W-:Y:S01]  /*3070*/  @P1 LDGSTS.E.BYPASS.LTC128B.128 [R210+0x4900], [R16.64], !P6 ;  /* 0x0490000010d21fae */ /* 0x0005e2000f101d48 */
[----:B------:R-:W-:-:S04]  /*3080*/  IMAD.WIDE.U32 R14, R130, c[0x0][0x290], R88 ;  /* 0x0000a400820e7a25 */ /* 0x000fc800078e0058 */
[----:B------:R-:W-:Y:S02]  /*3090*/  IMAD.IADD R13, R7, 0x1, R0 ;  /* 0x00000001070d7824 */ /* 0x000fe400078e0200 */
[----:B------:R-:W-:Y:S01]  /*30a0*/  IMAD.IADD R9, R0, 0x1, R9 ;  /* 0x0000000100097824 */ /* 0x000fe200078e0209 */
[----:B-----5:R-:W-:Y:S01]  /*30b0*/  SHF.R.S32.HI R0, RZ, 0x1f, R125 ;  /* 0x0000001fff007819 */ /* 0x020fe2000001147d */
[----:B------:R-:W-:Y:S01]  /*30c0*/  IMAD.MOV.U32 R12, RZ, RZ, R6 ;  /* 0x000000ffff0c7224 */ /* 0x000fe200078e0006 */
[----:B------:R-:W-:Y:S01]  /*30d0*/  IADD3 R11, R11, R3, RZ ;  /* 0x000000030b0b7210 */ /* 0x000fe20007ffe0ff */
[----:B------:R-:W-:Y:S01]  /*30e0*/  IMAD.MOV.U32 R136, RZ, RZ, c[0x0][0x280] ;  /* 0x0000a000ff887624 */ /* 0x000fe200078e00ff */
[----:B------:R-:W-:Y:S01]  /*30f0*/  IADD3 R7, R3, R15, RZ ;  /* 0x0000000f03077210 */ /* 0x000fe20007ffe0ff */
[C---:B------:R-:W-:Y:S01]  /*3100*/  IMAD R3, R0.reuse, c[0x0][0x280], RZ ;  /* 0x0000a00000037a24 */ /* 0x040fe200078e02ff */
[----:B------:R-:W-:Y:S01]  /*3110*/  MOV R6, R14 ;  /* 0x0000000e00067202 */ /* 0x000fe20000000f00 */
[----:B------:R-:W-:Y:S01]  /*3120*/  IMAD R0, R0, c[0x0][0x290], RZ ;  /* 0x0000a40000007a24 */ /* 0x000fe200078e02ff */
[----:B------:R-:W-:Y:S01]  /*3130*/  MOV R140, 0x5 ;  /* 0x00000005008c7802 */ /* 0x000fe20000000f00 */
[----:B------:R-:W-:-:S02]  /*3140*/  IMAD R143, R132, c[0x0][0x284], RZ ;  /* 0x0000a100848f7a24 */ /* 0x000fc400078e02ff */
[C---:B------:R-:W-:Y:S02]  /*3150*/  IMAD R144, R132.reuse, c[0x0][0x294], RZ ;  /* 0x0000a50084907a24 */ /* 0x040fe400078e02ff */
[----:B------:R-:W-:Y:S01]  /*3160*/  IMAD.WIDE.U32 R134, R132, c[0x0][0x280], RZ ;  /* 0x0000a00084867a25 */ /* 0x000fe200078e00ff */
[----:B------:R-:W-:Y:S01]  /*3170*/  ISETP.GE.AND P1, PT, R228, c[0x0][0x1d4], PT ;  /* 0x00007500e4007a0c */ /* 0x000fe20003f26270 */
[----:B------:R-:W0:Y:S01]  /*3180*/  LDGDEPBAR ;  /* 0x00000000000079af */ /* 0x000e220000000000 */
        /* <DEDUP_REMOVED lines=19> */
[----:B------:R-:W-:Y:S01]  /*32c0*/  SHF.L.U64.HI R140, R148, R140, c[0x0][0x294] ;  /* 0x0000a500948c7619 */ /* 0x000fe2000001028c */
[----:B------:R-:W-:Y:S01]  /*32d0*/  IMAD R121, R24, c[0x0][0x1ec], R113 ;  /* 0x00007b0018797a24 */ /* 0x000fe200078e0271 */
[----:B------:R-:W-:Y:S01]  /*32e0*/  SHF.L.U32 R150, R148, 0x5, RZ ;  /* 0x0000000594967819 */ /* 0x000fe200000006ff */
[----:B------:R-:W-:Y:S01]  /*32f0*/  IMAD R120, R24, c[0x0][0x214], R111 ;  /* 0x0000850018787a24 */ /* 0x000fe200078e026f */
[----:B------:R-:W-:Y:S01]  /*3300*/  IADD3 R144, R133, R144, RZ ;  /* 0x0000009085907210 */ /* 0x000fe20007ffe0ff */
[----:B------:R-:W-:Y:S01]  /*3310*/  IMAD.IADD R99, R91, 0x1, R3 ;  /* 0x000000015b637824 */ /* 0x000fe200078e0203 */
[----:B------:R-:W-:Y:S01]  /*3320*/  IADD3 R97, R3, R85, RZ ;  /* 0x0000005503617210 */ /* 0x000fe20007ffe0ff */
[----:B------:R-:W-:Y:S01]  /*3330*/  IMAD.IADD R98, R87, 0x1, R0 ;  /* 0x0000000157627824 */ /* 0x000fe200078e0200 */
[----:B------:R-:W-:-:S02]  /*3340*/  IADD3 R96, R0, R83, RZ ;  /* 0x0000005300607210 */ /* 0x000fc40007ffe0ff */
[--C-:B----4-:R-:W-:Y:S01]  /*3350*/  @P4 SHF.R.S32.HI R5, RZ, 0x1f, R21.reuse ;  /* 0x0000001fff054819 */ /* 0x110fe20000011415 */
[----:B------:R-:W-:Y:S02]  /*3360*/  @!P4 IMAD.MOV.U32 R5, RZ, RZ, R20 ;  /* 0x000000ffff05c224 */ /* 0x000fe400078e0014 */
[----:B------:R-:W-:Y:S01]  /*3370*/  @P4 IMAD.MOV.U32 R4, RZ, RZ, R21 ;  /* 0x000000ffff044224 */ /* 0x000fe200078e0015 */
[----:B------:R-:W-:Y:S01]  /*3380*/  @!P4 MOV R4, R25 ;  /* 0x000000190004c202 */ /* 0x000fe20000000f00 */
[----:B------:R-:W-:-:S04]  /*3390*/  IMAD R5, R5, c[0x0][0x2b0], RZ ;  /* 0x0000ac0005057a24 */ /* 0x000fc800078e02ff */
[C---:B------:R-:W-:Y:S02]  /*33a0*/  IMAD R5, R4.reuse, c[0x0][0x2b4], R5 ;  /* 0x0000ad0004057a24 */ /* 0x040fe400078e0205 */
[----:B------:R-:W-:-:S05]  /*33b0*/  IMAD.WIDE.U32 R108, R4, c[0x0][0x2b0], RZ ;  /* 0x0000ac00046c7a25 */ /* 0x000fca00078e00ff */
[----:B------:R-:W-:Y:S02]  /*33c0*/  IADD3 R118, R109, R5, RZ ;  /* 0x000000056d767210 */ /* 0x000fe40007ffe0ff */
[----:B--2---:R-:W2:Y:S04]  /*33d0*/  LDL R19, [R1+0x60] ;  /* 0x0000600001137983 */ /* 0x004ea80000100800 */
[----:B------:R-:W3:Y:S04]  /*33e0*/  LDL R16, [R1+0x64] ;  /* 0x0000640001107983 */ /* 0x000ee80000100800 */
[----:B------:R-:W4:Y:S04]  /*33f0*/  LDL R15, [R1+0x6c] ;  /* 0x00006c00010f7983 */ /* 0x000f280000100800 */
[----:B------:R-:W5:Y:S01]  /*3400*/  LDL R14, [R1+0x68] ;  /* 0x00006800010e7983 */ /* 0x000f620000100800 */
[----:B------:R-:W-:Y:S01]  /*3410*/  ISETP.GE.AND P0, PT, R88, c[0x0][0x27c], PT ;  /* 0x00009f0058007a0c */ /* 0x000fe20003f06270 */
[----:B------:R-:W-:Y:S01]  /*3420*/  IMAD R0, R22, c[0x0][0x268], RZ ;  /* 0x00009a0016007a24 */ /* 0x000fe200078e02ff */
[----:B------:R-:W-:Y:S01]  /*3430*/  IADD3 R17, R130, 0x20, RZ ;  /* 0x0000002082117810 */ /* 0x000fe20007ffe0ff */
[----:B------:R-:W-:Y:S01]  /*3440*/  IMAD.WIDE.U32 R4, R24, c[0x0][0x260], R248 ;  /* 0x0000980018047a25 */ /* 0x000fe200078e00f8 */
[----:B------:R-:W-:Y:S01]  /*3450*/  SEL R3, RZ, c[0x0][0x27c], !P0 ;  /* 0x00009f00ff037a07 */ /* 0x000fe20004000000 */
[----:B------:R-:W-:Y:S01]  /*3460*/  ULDC.U8 UR5, c[0x0][0x298] ;  /* 0x0000a60000057ab9 */ /* 0x000fe20000000000 */
[----:B------:R-:W-:Y:S01]  /*3470*/  IADD3 R18, R130, 0x40, RZ ;  /* 0x0000004082127810 */ /* 0x000fe20007ffe0ff */
[----:B------:R-:W-:Y:S01]  /*3480*/  IMAD.SHL.U32 R17, R17, 0x40, RZ ;  /* 0x0000004011117824 */ /* 0x000fe200078e00ff */
[----:B------:R-:W-:Y:S01]  /*3490*/  P2R R119, PR, RZ, 0x1 ;  /* 0x00000001ff777803 */ /* 0x000fe20000000000 */
[----:B------:R-:W-:-:S02]  /*34a0*/  IMAD.IADD R3, R88, 0x1, R3 ;  /* 0x0000000158037824 */ /* 0x000fc400078e0203 */
[----:B------:R-:W-:Y:S01]  /*34b0*/  IMAD R6, R23, c[0x0][0x26c], R0 ;  /* 0x00009b0017067a24 */ /* 0x000fe200078e0200 */
[----:B------:R-:W-:Y:S01]  /*34c0*/  LOP3.LUT R17, R17, 0x1c0, RZ, 0xc0, !PT ;  /* 0x000001c011117812 */ /* 0x000fe200078ec0ff */
[----:B------:R-:W-:Y:S01]  /*34d0*/  IMAD R5, R24, c[0x0][0x264], R5 ;  /* 0x0000990018057a24 */ /* 0x000fe200078e0205 */
[----:B------:R-:W-:Y:S01]  /*34e0*/  SHF.R.S32.HI R0, RZ, 0x1f, R3 ;  /* 0x0000001fff007819 */ /* 0x000fe20000011403 */
[----:B------:R-:W-:Y:S02]  /*34f0*/  IMAD.SHL.U32 R18, R18, 0x40, RZ ;  /* 0x0000004012127824 */ /* 0x000fe400078e00ff */
[----:B------:R-:W-:Y:S01]  /*3500*/  IMAD.WIDE.U32 R76, R23, c[0x0][0x268], R4 ;  /* 0x00009a00174c7a25 */ /* 0x000fe200078e0004 */
[----:B------:R-:W-:Y:S02]  /*3510*/  LEA.HI R3, R0, R3, RZ, 0x3 ;  /* 0x0000000300037211 */ /* 0x000fe400078f18ff */
[----:B------:R-:W-:Y:S01]  /*3520*/  LOP3.LUT R18, R18, 0x1c0, RZ, 0xc0, !PT ;  /* 0x000001c012127812 */ /* 0x000fe200078ec0ff */
[----:B------:R-:W-:Y:S01]  /*3530*/  IMAD.IADD R79, R77, 0x1, R6 ;  /* 0x000000014d4f7824 */ /* 0x000fe200078e0206 */
[--C-:B------:R-:W-:Y:S01]  /*3540*/  LOP3.LUT R5, R17, 0x38, R3.reuse, 0xf8, !PT ;  /* 0x0000003811057812 */ /* 0x100fe200078ef803 */
[----:B------:R-:W-:Y:S01]  /*3550*/  IMAD.MOV.U32 R137, RZ, RZ, 0x6 ;  /* 0x00000006ff897424 */ /* 0x000fe200078e00ff */
[----:B------:R-:W1:Y:S01]  /*3560*/  S2R R17, SR_TID.X ;  /* 0x0000000000117919 */ /* 0x000e620000002100 */
[--C-:B------:R-:W-:Y:S01]  /*3570*/  LOP3.LUT R4, R18, 0x38, R3.reuse, 0xf8, !PT ;  /* 0x0000003812047812 */ /* 0x100fe200078ef803 */
[----:B------:R-:W-:Y:S01]  /*3580*/  IMAD.MOV.U32 R153, RZ, RZ, c[0x0][0x2b8] ;  /* 0x0000ae00ff997624 */ /* 0x000fe200078e00ff */
[----:B------:R-:W-:Y:S01]  /*3590*/  IADD3 R18, R130, 0x20, RZ ;  /* 0x0000002082127810 */ /* 0x000fe20007ffe0ff */
[----:B------:R-:W-:Y:S01]  /*35a0*/  IMAD.MOV.U32 R152, RZ, RZ, c[0x0][0x27c] ;  /* 0x00009f00ff987624 */ /* 0x000fe200078e00ff */
        /* <DEDUP_REMOVED lines=8> */
[----:B------:R-:W-:-:S02]  /*3630*/  LOP3.LUT R18, R18, 0x1c0, RZ, 0xc0, !PT ;  /* 0x000001c012127812 */ /* 0x000fc400078ec0ff */
[----:B------:R-:W-:Y:S02]  /*3640*/  SHF.R.S32.HI R93, RZ, 0x1f, R78 ;  /* 0x0000001fff5d7819 */ /* 0x000fe4000001144e */
        /* <DEDUP_REMOVED lines=22> */
.L_x_958:
[----:B------:R-:W-:Y:S01]  /*37b0*/  IMAD R3, R31, 0x50, R0 ;  /* 0x000000501f037824 */ /* 0x000fe200078e0200 */
[----:B------:R-:W-:Y:S01]  /*37c0*/  ISETP.NE.AND P1, PT, R153, 0x1, PT ;  /* 0x000000019900780c */ /* 0x000fe20003f25270 */
[----:B------:R-:W-:Y:S01]  /*37d0*/  IMAD.MOV.U32 R74, RZ, RZ, RZ ;  /* 0x000000ffff4a7224 */ /* 0x000fe200078e00ff */
[----:B-1---5:R1:W5:Y:S01]  /*37e0*/  LDL R156, [R1+0x10] ;  /* 0x00001000019c7983 */ /* 0x0223620000100800 */
[----:B------:R-:W-:Y:S01]  /*37f0*/  IMAD.IADD R4, R122, 0x1, R3 ;  /* 0x000000017a047824 */ /* 0x000fe200078e0203 */
[----:B------:R-:W-:Y:S01]  /*3800*/  ISETP.GE.AND P0, PT, R3, R2, PT ;  /* 0x000000020300720c */ /* 0x000fe20003f06270 */
[----:B------:R-:W-:Y:S04]  /*3810*/  DEPBAR.LE SB0, 0x0 ;  /* 0x000080000000791a */ /* 0x000fe80000000000 */
[--C-:B------:R-:W-:Y:S01]  /*3820*/  IMAD.MOV.U32 R3, RZ, RZ, R4.reuse ;  /* 0x000000ffff037224 */ /* 0x100fe200078e0004 */
[----:B------:R-:W-:Y:S01]  /*3830*/  ISETP.GT.OR P0, PT, R0, 0x4f, P0 ;  /* 0x0000004f0000780c */ /* 0x000fe20000704670 */
[----:B------:R1:W5:Y:S01]  /*3840*/  LDL R155, [R1+0x8] ;  /* 0x00000800019b7983 */ /* 0x0003620000100800 */
[----:B------:R-:W-:Y:S01]  /*3850*/  WARPSYNC 0xffffffff ;  /* 0xffffffff00007948 */ /* 0x000fe20003800000 */
[----:B------:R-:W-:Y:S01]  /*3860*/  @P1 IMAD.HI.U32 R5, R4, c[0x0][0x2bc], RZ ;  /* 0x0000af0004051a27 */ /* 0x000fe200078e00ff */
[----:B------:R-:W-:Y:S01]  /*3870*/  ISETP.GE.AND P2, PT, R152, 0x1, PT ;  /* 0x000000019800780c */ /* 0x000fe20003f46270 */
[----:B------:R1:W5:Y:S01]  /*3880*/  LDL R154, [R1+0xc] ;  /* 0x00000c00019a7983 */ /* 0x0003620000100800 */
[----:B------:R-:W-:Y:S02]  /*3890*/  BSSY B2, `(.L_x_924) ;  /* 0x0000416000027945 */ /* 0x000fe40003800000 */
[----:B------:R-:W-:Y:S05]  /*38a0*/  @P1 SHF.R.U32.HI R3, RZ, c[0x0][0x2c0], R5 ;  /* 0x0000b000ff031a19 */ /* 0x000fea0000011605 */
        /* <DEDUP_REMOVED lines=8> */
[----:B--2---:R-:W2:Y:S04]  /*3930*/  @!P0 LDG.E R74, [R6.64] ;  /* 0x00000008064a8981 */ /* 0x004ea8000c1e1900 */
        /* <DEDUP_REMOVED lines=13> */
[-C--:B-1----:R-:W-:Y:S01]  /*3a10*/  IMAD R6, R143, R31.reuse, RZ ;  /* 0x0000001f8f067224 */ /* 0x082fe200078e02ff */
[----:B------:R-:W-:Y:S01]  /*3a20*/  ISETP.NE.AND P0, PT, RZ, UR5, PT ;  /* 0x00000005ff007c0c */ /* 0x000fe2000bf05270 */
[-C--:B------:R-:W-:Y:S01]  /*3a30*/  IMAD R5, R144, R31.reuse, RZ ;  /* 0x0000001f90057224 */ /* 0x080fe200078e02ff */
[----:B------:R-:W-:Y:S01]  /*3a40*/  SHF.R.S32.HI R4, RZ, 0x1f, R31 ;  /* 0x0000001fff047819 */ /* 0x000fe2000001141f */
[----:B------:R-:W-:Y:S02]  /*3a50*/  IMAD R3, R31, -0x50, R2 ;  /* 0xffffffb01f037824 */ /* 0x000fe400078e0202 */
[-C--:B------:R-:W-:Y:S03]  /*3a60*/  IMAD.WIDE.U32 R14, R134, R31.reuse, RZ ;  /* 0x0000001f860e7225 */ /* 0x080fe600078e00ff */
[----:B------:R-:W-:Y:S01]  /*3a70*/  IMNMX R63, R3, 0x50, PT ;  /* 0x00000050033f7817 */ /* 0x000fe20003800200 */
[C---:B------:R-:W-:Y:S02]  /*3a80*/  IMAD R6, R4.reuse, R134, R6 ;  /* 0x0000008604067224 */ /* 0x040fe400078e0206 */
[----:B------:R-:W-:Y:S02]  /*3a90*/  IMAD R5, R4, R132, R5 ;  /* 0x0000008404057224 */ /* 0x000fe400078e0205 */
[----:B------:R-:W-:Y:S01]  /*3aa0*/  IMAD.WIDE.U32 R12, R132, R31, RZ ;  /* 0x0000001f840c7225 */ /* 0x000fe200078e00ff */
[----:B------:R-:W-:Y:S04]  /*3ab0*/  IADD3 R28, R15, R6, RZ ;  /* 0x000000060f1c7210 */ /* 0x000fe80007ffe0ff */
        /* <DEDUP_REMOVED lines=30> */
.L_x_928:
[----:B------:R-:W-:Y:S05]  /*3ca0*/  BSYNC B0 ;  /* 0x0000000000007941 */ /* 0x000fea0003800000 */
.L_x_927:
        /* <DEDUP_REMOVED lines=40> */
.L_x_930:
[----:B------:R-:W-:Y:S05]  /*3f30*/  BSYNC B0 ;  /* 0x0000000000007941 */ /* 0x000fea0003800000 */
.L_x_929:
        /* <DEDUP_REMOVED lines=39> */
.L_x_932:
[----:B------:R-:W-:Y:S05]  /*41b0*/  BSYNC B0 ;  /* 0x0000000000007941 */ /* 0x000fea0003800000 */
.L_x_931:
        /* <DEDUP_REMOVED lines=75> */
.L_x_936:
[----:B------:R-:W-:Y:S05]  /*4670*/  BSYNC B0 ;  /* 0x0000000000007941 */ /* 0x000fea0003800000 */
.L_x_935:
        /* <DEDUP_REMOVED lines=57> */
.L_x_934:
[----:B------:R-:W-:Y:S05]  /*4a10*/  BSYNC B1 ;  /* 0x0000000000017941 */ /* 0x000fea0003800000 */
.L_x_933:
        /* <DEDUP_REMOVED lines=62> */
.L_x_940:
[----:B------:R-:W-:Y:S05]  /*4e00*/  BSYNC B0 ;  /* 0x0000000000007941 */ /* 0x000fea0003800000 */
.L_x_939:
        /* <DEDUP_REMOVED lines=57> */
.L_x_938:
[----:B------:R-:W-:Y:S05]  /*51a0*/  BSYNC B1 ;  /* 0x0000000000017941 */ /* 0x000fea0003800000 */
.L_x_937:
        /* <DEDUP_REMOVED lines=61> */
.L_x_943:
[----:B------:R-:W-:Y:S05]  /*5580*/  BSYNC B0 ;  /* 0x0000000000007941 */ /* 0x000fea0003800000 */
.L_x_942:
        /* <DEDUP_REMOVED lines=58> */
.L_x_926:
        /* <DEDUP_REMOVED lines=20> */
[----:B------:R-:W-:Y:S01]  /*5a70*/  @!P2 IADD3.X R4, R97, R28, R139, P1, P0 ;  /* 0x0000001c6104a210 */ /* 0x000fe20000fe048b */
        /* <DEDUP_REMOVED lines=85> */
[----:B------:R-:W-:Y:S02]  /*5fd0*/  @!P1 SHF.R.U64 R41, R34, 0x10, R35 ;  /* 0x0000001022299819 */ /* 0x000fe40000001223 */
        /* <DEDUP_REMOVED lines=105> */
.L_x_945:
[----:B------:R-:W-:Y:S05]  /*6670*/  BSYNC B0 ;  /* 0x0000000000007941 */ /* 0x000fea0003800000 */
.L_x_944:
        /* <DEDUP_REMOVED lines=126> */
.L_x_947:
[----:B------:R-:W-:Y:S05]  /*6e60*/  BSYNC B0 ;  /* 0x0000000000007941 */ /* 0x000fea0003800000 */
.L_x_946:
[----:B------:R1:W2:Y:S01]  /*6e70*/  SHFL.IDX PT, R37, R70, 0x2, 0x1c1f ;  /* 0x005c1f0046257f89 */ /* 0x0002a200000e0000 */
[----:B------:R-:W-:Y:S03]  /*6e80*/  ISETP.GE.OR P0, PT, R157, R63, P5 ;  /* 0x0000003f9d00720c */ /* 0x000fe60002f06670 */
[----:B------:R1:W4:Y:S10]  /*6e90*/  SHFL.IDX PT, R36, R71, 0x2, 0x1c1f ;  /* 0x005c1f0047247f89 */ /* 0x00033400000e0000 */
[----:B------:R-:W-:-:S05]  /*6ea0*/  @P0 BRA `(.L_x_941) ;  /* 0x00000b4000000947 */ /* 0x000fca0003800000 */
[----:B------:R-:W-:Y:S01]  /*6eb0*/  SEL R3, R138, R123, !P4 ;  /* 0x0000007b8a037207 */ /* 0x000fe20006000000 */
[----:B------:R-:W5:Y:S01]  /*6ec0*/  LDL R5, [R1+0x68] ;  /* 0x0000680001057983 */ /* 0x000f620000100800 */
[C---:B---3--:R-:W-:Y:S01]  /*6ed0*/  IADD3 R7, R130.reuse, 0x40, RZ ;  /* 0x0000004082077810 */ /* 0x048fe20007ffe0ff */
[----:B------:R-:W-:Y:S01]  /*6ee0*/  @!P1 HADD2.F32 R11, -RZ, R58.H0_H0 ;  /* 0x2000003aff0b9230 */ /* 0x000fe20000004100 */
[----:B------:R-:W-:Y:S01]  /*6ef0*/  SHF.R.S32.HI R4, RZ, 0x1f, R3 ;  /* 0x0000001fff047819 */ /* 0x000fe20000011403 */
[----:B-1----:R-:W1:Y:S01]  /*6f00*/  LDS.128 R16, [R115+0x2900] ;  /* 0x0029000073107984 */ /* 0x002e620000000c00 */
[----:B----4-:R-:W-:Y:S01]  /*6f10*/  IADD3 R6, R130, 0x40, RZ ;  /* 0x0000004082067810 */ /* 0x010fe20007ffe0ff */
[----:B------:R-:W-:Y:S01]  /*6f20*/  IMAD.SHL.U32 R7, R7, 0x40, RZ ;  /* 0x0000004007077824 */ /* 0x000fe200078e00ff */
[----:B------:R-:W-:Y:S01]  /*6f30*/  LEA.HI R3, R4, R3, RZ, 0x4 ;  /* 0x0000000304037211 */ /* 0x000fe200078f20ff */
[----:B------:R-:W-:Y:S01]  /*6f40*/  @!P1 HADD2.F32 R23, -RZ, R59.H1_H1 ;  /* 0x3000003bff179230 */ /* 0x000fe20000004100 */
[----:B------:R-:W-:Y:S02]  /*6f50*/  SHF.L.U32 R6, R6, 0x6, RZ ;  /* 0x0000000606067819 */ /* 0x000fe400000006ff */
[----:B------:R-:W-:Y:S02]  /*6f60*/  LEA.HI.SX32 R3, R3, R94, 0x1c ;  /* 0x0000005e03037211 */ /* 0x000fe400078fe2ff */
[----:B------:R-:W-:Y:S02]  /*6f70*/  LOP3.LUT R6, R6, 0x1c0, RZ, 0xc0, !PT ;  /* 0x000001c006067812 */ /* 0x000fe400078ec0ff */
[----:B------:R-:W-:Y:S02]  /*6f80*/  LOP3.LUT R7, R7, 0x1c0, RZ, 0xc0, !PT ;  /* 0x000001c007077812 */ /* 0x000fe400078ec0ff */
[----:B------:R-:W-:Y:S02]  /*6f90*/  SHF.L.U32 R38, R3, 0x3, RZ ;  /* 0x0000000303267819 */ /* 0x000fe400000006ff */
[----:B------:R-:W-:Y:S02]  /*6fa0*/  SHF.R.U32.HI R6, RZ, 0x3, R6 ;  /* 0x00000003ff067819 */ /* 0x000fe40000011606 */
[----:B------:R-:W-:Y:S02]  /*6fb0*/  LOP3.LUT R3, R7, 0x38, R38, 0xf8, !PT ;  /* 0x0000003807037812 */ /* 0x000fe400078ef826 */
[--C-:B------:R-:W-:Y:S02]  /*6fc0*/  @!P1 SHF.R.U64 R4, R24, 0x10, R25.reuse ;  /* 0x0000001018049819 */ /* 0x100fe40000001219 */
[----:B------:R-:W-:Y:S01]  /*6fd0*/  LOP3.LUT R3, R3, R6, RZ, 0x3c, !PT ;  /* 0x0000000603037212 */ /* 0x000fe200078e3cff */
[----:B------:R-:W-:Y:S01]  /*6fe0*/  @!P1 HADD2.F32 R6, -RZ, R29.H0_H0 ;  /* 0x2000001dff069230 */ /* 0x000fe20000004100 */
[C---:B------:R-:W-:Y:S01]  /*6ff0*/  LEA R44, P0, R78.reuse, R36, 0x1 ;  /* 0x000000244e2c7211 */ /* 0x040fe200078008ff */
[----:B------:R-:W-:Y:S01]  /*7000*/  @!P1 HADD2.F32 R4, -RZ, R4.H0_H0 ;  /* 0x20000004ff049230 */ /* 0x000fe20000004100 */
[----:B------:R-:W-:Y:S02]  /*7010*/  @!P1 SHF.R.U32.HI R8, RZ, 0x10, R25 ;  /* 0x00000010ff089819 */ /* 0x000fe40000011619 */
[----:B--2---:R-:W-:Y:S02]  /*7020*/  LEA.HI.X R45, R78, R37, R93, 0x1, P0 ;  /* 0x000000254e2d7211 */ /* 0x004fe400000f0c5d */
[----:B------:R-:W-:Y:S02]  /*7030*/  @!P1 SHF.R.U64 R12, R26, 0x10, R27 ;  /* 0x000000101a0c9819 */ /* 0x000fe4000000121b */
[--C-:B------:R-:W-:Y:S02]  /*7040*/  @!P1 SHF.R.U64 R14, R52, 0x10, R53.reuse ;  /* 0x00000010340e9819 */ /* 0x100fe40000001235 */
[----:B------:R-:W-:Y:S02]  /*7050*/  @!P1 SHF.R.U32.HI R21, RZ, 0x10, R53 ;  /* 0x00000010ff159819 */ /* 0x000fe40000011635 */
[----:B------:R-:W-:Y:S01]  /*7060*/  @!P1 SHF.R.U32.HI R10, RZ, 0x10, R27 ;  /* 0x00000010ff0a9819 */ /* 0x000fe2000001161b */
[----:B------:R-:W-:Y:S01]  /*7070*/  @!P1 HADD2.F32 R14, -RZ, R14.H0_H0 ;  /* 0x2000000eff0e9230 */ /* 0x000fe20000004100 */
[--C-:B------:R-:W-:Y:S01]  /*7080*/  @!P1 SHF.R.U32.HI R22, RZ, 0x10, R55.reuse ;  /* 0x00000010ff169819 */ /* 0x100fe20000011637 */
[----:B------:R-:W-:Y:S01]  /*7090*/  @!P1 HADD2.F32 R21, -RZ, R21.H0_H0 ;  /* 0x20000015ff159230 */ /* 0x000fe20000004100 */
[----:B------:R-:W-:Y:S01]  /*70a0*/  @!P1 SHF.R.U64 R25, R54, 0x10, R55 ;  /* 0x0000001036199819 */ /* 0x000fe20000001237 */
[----:B------:R-:W-:Y:S01]  /*70b0*/  @!P1 HADD2.F32 R27, -RZ, R59.H0_H0 ;  /* 0x2000003bff1b9230 */ /* 0x000fe20000004100 */
[----:B------:R-:W-:Y:S01]  /*70c0*/  ISETP.GE.AND P0, PT, R38, c[0x0][0x1d4], PT ;  /* 0x0000750026007a0c */ /* 0x000fe20003f06270 */
[----:B------:R-:W-:Y:S02]  /*70d0*/  @!P1 HADD2.F32 R10, -RZ, R10.H0_H0 ;  /* 0x2000000aff0a9230 */ /* 0x000fe40000004100 */
[----:B------:R-:W-:Y:S01]  /*70e0*/  @!P1 HADD2.F32 R25, -RZ, R25.H0_H0 ;  /* 0x20000019ff199230 */ /* 0x000fe20000004100 */
[----:B-----5:R-:W-:Y:S05]  /*70f0*/  IMAD.IADD R3, R5, 0x1, R3 ;  /* 0x0000000105037824 */ /* 0x020fea00078e0203 */
[----:B------:R-:W-:Y:S05]  /*7100*/  SHF.L.U32 R3, R3, 0x1, RZ ;  /* 0x0000000103037819 */ /* 0x000fea00000006ff */
[----:B------:R1:W2:Y:S02]  /*7110*/  LDS.128 R32, [R3+0x2900] ;  /* 0x0029000003207984 */ /* 0x0002a40000000c00 */
[----:B-1----:R-:W-:Y:S05]  /*7120*/  @!P1 IMAD.MOV.U32 R3, RZ, RZ, R16 ;  /* 0x000000ffff039224 */ /* 0x002fea00078e0010 */
[----:B------:R-:W-:Y:S01]  /*7130*/  @!P1 HADD2.F32 R7, -RZ, R3.H0_H0 ;  /* 0x20000003ff079230 */ /* 0x000fe20000004100 */
[----:B--2---:R-:W-:Y:S05]  /*7140*/  @!P1 MOV R5, R32 ;  /* 0x0000002000059202 */ /* 0x004fea0000000f00 */
        /* <DEDUP_REMOVED lines=8> */
[----:B------:R-:W-:Y:S01]  /*71d0*/  @!P1 HADD2.F32 R15, -RZ, R58.H1_H1 ;  /* 0x3000003aff0f9230 */ /* 0x000fe20000004100 */
[----:B------:R-:W-:Y:S01]  /*71e0*/  @!P1 IMAD.MOV.U32 R11, RZ, RZ, R33 ;  /* 0x000000ffff0b9224 */ /* 0x000fe200078e0021 */
[----:B------:R-:W-:Y:S01]  /*71f0*/  @!P1 HADD2.F32 R7, -RZ, R8.H0_H0 ;  /* 0x20000008ff079230 */ /* 0x000fe20000004100 */
[C---:B------:R-:W-:Y:S02]  /*7200*/  @!P1 FMUL.FTZ R4, R5.reuse, R4 ;  /* 0x0000000405049220 */ /* 0x040fe40000410000 */
[-C--:B------:R-:W-:Y:S01]  /*7210*/  @!P1 FFMA.FTZ R46, R5, R14.reuse, -R6 ;  /* 0x0000000e052e9223 */ /* 0x080fe20000010806 */
[----:B------:R-:W-:Y:S01]  /*7220*/  @!P1 MOV R6, R17 ;  /* 0x0000001100069202 */ /* 0x000fe20000000f00 */
[----:B------:R-:W-:Y:S01]  /*7230*/  @!P1 FFMA.FTZ R4, R13, R14, R4 ;  /* 0x0000000e0d049223 */ /* 0x000fe20000010004 */
[----:B------:R-:W-:Y:S02]  /*7240*/  @!P1 HADD2.F32 R14, -RZ, R11.H0_H0 ;  /* 0x2000000bff0e9230 */ /* 0x000fe40000004100 */
[----:B------:R-:W-:Y:S02]  /*7250*/  @!P1 HADD2.F32 R5, -RZ, R29.H1_H1 ;  /* 0x3000001dff059230 */ /* 0x000fe40000004100 */
[--C-:B------:R-:W-:Y:S01]  /*7260*/  @!P1 HADD2.F32 R9, -RZ, R6.reuse.H0_H0 ;  /* 0x20000006ff099230 */ /* 0x100fe20000004100 */
[----:B------:R-:W-:Y:S01]  /*7270*/  @!P1 F2FP.PACK_AB R4, R4, R3 ;  /* 0x000000030404923e */ /* 0x000fe200000000ff */
[----:B------:R-:W-:Y:S02]  /*7280*/  @!P1 HADD2.F32 R20, -RZ, R11.H1_H1 ;  /* 0x3000000bff149230 */ /* 0x000fe40000004100 */
[----:B------:R-:W-:Y:S01]  /*7290*/  @!P1 HADD2.F32 R8, -RZ, R6.H1_H1 ;  /* 0x30000006ff089230 */ /* 0x000fe20000004100 */
[-C--:B------:R-:W-:Y:S01]  /*72a0*/  @!P1 FMUL.FTZ R6, R14, R5.reuse ;  /* 0x000000050e069220 */ /* 0x080fe20000410000 */
[----:B------:R-:W-:Y:S01]  /*72b0*/  @!P1 HADD2.F32 R29, -RZ, R22.H0_H0 ;  /* 0x20000016ff1d9230 */ /* 0x000fe20000004100 */
[C---:B------:R-:W-:Y:S01]  /*72c0*/  @!P1 FMUL.FTZ R5, R9.reuse, R5 ;  /* 0x0000000509059220 */ /* 0x040fe20000410000 */
[----:B------:R-:W-:Y:S01]  /*72d0*/  @!P1 MOV R32, R4 ;  /* 0x0000000400209202 */ /* 0x000fe20000000f00 */
[----:B------:R-:W-:Y:S02]  /*72e0*/  @!P1 FMUL.FTZ R11, R20, R7 ;  /* 0x00000007140b9220 */ /* 0x000fe40000410000 */
        /* <DEDUP_REMOVED lines=9> */
[----:B------:R-:W-:Y:S01]  /*7380*/  @!P1 HADD2.F32 R28, -RZ, R9.H1_H1 ;  /* 0x30000009ff1c9230 */ /* 0x000fe20000004100 */
[----:B------:R-:W-:Y:S01]  /*7390*/  @!P1 F2FP.PACK_AB R14, R42, R43 ;  /* 0x0000002b2a0e923e */ /* 0x000fe200000000ff */
[--C-:B------:R-:W-:Y:S01]  /*73a0*/  @!P1 HADD2.F32 R11, -RZ, R8.reuse.H0_H0 ;  /* 0x20000008ff0b9230 */ /* 0x100fe20000004100 */
[-C--:B------:R-:W-:Y:S01]  /*73b0*/  @!P1 FMUL.FTZ R13, R26, R7.reuse ;  /* 0x000000071a0d9220 */ /* 0x080fe20000410000 */
[----:B------:R-:W-:Y:S01]  /*73c0*/  @!P1 HADD2.F32 R8, -RZ, R8.H1_H1 ;  /* 0x30000008ff089230 */ /* 0x000fe20000004100 */
[----:B------:R-:W-:Y:S02]  /*73d0*/  @!P1 MOV R17, R14 ;  /* 0x0000000e00119202 */ /* 0x000fe40000000f00 */
[C---:B------:R-:W-:Y:S01]  /*73e0*/  @!P1 FMUL.FTZ R9, R11.reuse, R7 ;  /* 0x000000070b099220 */ /* 0x040fe20000410000 */
[----:B------:R-:W-:Y:S01]  /*73f0*/  @!P1 F2FP.PACK_AB R5, R6, R5 ;  /* 0x000000050605923e */ /* 0x000fe200000000ff */
[-C--:B------:R-:W-:Y:S02]  /*7400*/  @!P1 FMUL.FTZ R7, R28, R10.reuse ;  /* 0x0000000a1c079220 */ /* 0x080fe40000410000 */
[----:B------:R-:W-:Y:S01]  /*7410*/  @!P1 FFMA.FTZ R41, R11, R27, -R13 ;  /* 0x0000001b0b299223 */ /* 0x000fe2000001080d */
[----:B------:R-:W-:Y:S01]  /*7420*/  @!P1 HADD2.F32 R11, -RZ, R12.H0_H0 ;  /* 0x2000000cff0b9230 */ /* 0x000fe20000004100 */
[----:B------:R-:W-:Y:S02]  /*7430*/  @!P1 IMAD.MOV.U32 R13, RZ, RZ, R34 ;  /* 0x000000ffff0d9224 */ /* 0x000fe400078e0022 */
[C---:B------:R-:W-:Y:S02]  /*7440*/  @!P1 FMUL.FTZ R10, R8.reuse, R10 ;  /* 0x0000000a080a9220 */ /* 0x040fe40000410000 */
[----:B------:R-:W-:Y:S01]  /*7450*/  @!P1 FFMA.FTZ R40, R8, R29, -R7 ;  /* 0x0000001d08289223 */ /* 0x000fe20000010807 */
[----:B------:R-:W-:Y:S01]  /*7460*/  @!P1 MOV R8, R18 ;  /* 0x0000001200089202 */ /* 0x000fe20000000f00 */
[----:B------:R-:W-:Y:S01]  /*7470*/  @!P1 IMAD.MOV.U32 R33, RZ, RZ, R5 ;  /* 0x000000ffff219224 */ /* 0x000fe200078e0005 */
[----:B------:R-:W-:Y:S02]  /*7480*/  @!P1 HADD2.F32 R7, -RZ, R30.H1_H1 ;  /* 0x3000001eff079230 */ /* 0x000fe40000004100 */
[--C-:B------:R-:W-:Y:S02]  /*7490*/  @!P1 HADD2.F32 R22, -RZ, R13.reuse.H0_H0 ;  /* 0x2000000dff169230 */ /* 0x100fe40000004100 */
[----:B------:R-:W-:Y:S02]  /*74a0*/  @!P1 HADD2.F32 R24, -RZ, R13.H1_H1 ;  /* 0x3000000dff189230 */ /* 0x000fe40000004100 */
[--C-:B------:R-:W-:Y:S02]  /*74b0*/  @!P1 HADD2.F32 R13, -RZ, R8.reuse.H0_H0 ;  /* 0x20000008ff0d9230 */ /* 0x100fe40000004100 */
[----:B------:R-:W-:Y:S01]  /*74c0*/  @!P1 HADD2.F32 R12, -RZ, R8.H1_H1 ;  /* 0x30000008ff0c9230 */ /* 0x000fe20000004100 */
[----:B------:R-:W-:Y:S02]  /*74d0*/  @!P1 FMUL.FTZ R8, R22, R7 ;  /* 0x0000000716089220 */ /* 0x000fe40000410000 */
[----:B------:R-:W-:Y:S02]  /*74e0*/  @!P1 FMUL.FTZ R30, R24, R11 ;  /* 0x0000000b181e9220 */ /* 0x000fe40000410000 */
[C---:B------:R-:W-:Y:S02]  /*74f0*/  @!P1 FFMA.FTZ R39, R13.reuse, R23, -R8 ;  /* 0x000000170d279223 */ /* 0x040fe40000010808 */
[----:B------:R-:W-:Y:S02]  /*7500*/  @!P1 FFMA.FTZ R30, R12, R25, -R30 ;  /* 0x000000190c1e9223 */ /* 0x000fe4000001081e */
[----:B------:R-:W-:Y:S01]  /*7510*/  @!P1 FMUL.FTZ R7, R13, R7 ;  /* 0x000000070d079220 */ /* 0x000fe20000410000 */
[----:B------:R-:W-:Y:S01]  /*7520*/  @!P1 F2FP.PACK_AB R13, R46, R47 ;  /* 0x0000002f2e0d923e */ /* 0x000fe200000000ff */
[----:B------:R-:W-:Y:S01]  /*7530*/  @!P1 FMUL.FTZ R8, R12, R11 ;  /* 0x0000000b0c089220 */ /* 0x000fe20000410000 */
[----:B------:R-:W-:Y:S01]  /*7540*/  @!P1 F2FP.PACK_AB R11, R30, R39 ;  /* 0x000000271e0b923e */ /* 0x000fe200000000ff */
[----:B------:R-:W-:Y:S01]  /*7550*/  @!P1 FFMA.FTZ R7, R22, R23, R7 ;  /* 0x0000001716079223 */ /* 0x000fe20000010007 */
[----:B------:R-:W-:Y:S01]  /*7560*/  @!P1 F2FP.PACK_AB R12, R40, R41 ;  /* 0x00000029280c923e */ /* 0x000fe200000000ff */
[----:B------:R-:W-:Y:S02]  /*7570*/  @!P1 IMAD.MOV.U32 R16, RZ, RZ, R13 ;  /* 0x000000ffff109224 */ /* 0x000fe400078e000d */
[----:B------:R-:W-:Y:S01]  /*7580*/  @!P1 IMAD.MOV.U32 R18, RZ, RZ, R11 ;  /* 0x000000ffff129224 */ /* 0x000fe200078e000b */
[----:B------:R-:W-:Y:S01]  /*7590*/  @!P1 MOV R19, R12 ;  /* 0x0000000c00139202 */ /* 0x000fe20000000f00 */
[----:B------:R-:W-:Y:S02]  /*75a0*/  @!P1 FFMA.FTZ R8, R24, R25, R8 ;  /* 0x0000001918089223 */ /* 0x000fe40000010008 */
[----:B------:R-:W-:Y:S02]  /*75b0*/  @!P1 FFMA.FTZ R9, R26, R27, R9 ;  /* 0x0000001b1a099223 */ /* 0x000fe40000010009 */
[----:B------:R1:W-:Y:S01]  /*75c0*/  ST.E.128 [R44.64], R16 ;  /* 0x000000102c007985 */ /* 0x0003e2000c101d08 */
[----:B------:R-:W-:Y:S01]  /*75d0*/  @!P1 F2FP.PACK_AB R7, R8, R7 ;  /* 0x000000070807923e */ /* 0x000fe200000000ff */
[----:B------:R-:W-:Y:S03]  /*75e0*/  @!P1 FFMA.FTZ R10, R28, R29, R10 ;  /* 0x0000001d1c0a9223 */ /* 0x000fe6000001000a */
        /* <DEDUP_REMOVED lines=8> */
.L_x_925:
[----:B-1----:R1:W2:Y:S01]  /*7670*/  SHFL.IDX PT, R5, R70, RZ, 0x1c1f ;  /* 0x001c1fff46057589 */ /* 0x0022a200000e0000 */
        /* <DEDUP_REMOVED lines=10> */
[----:B-----5:R-:W1:Y:S01]  /*7720*/  @!P1 LDS.128 R8, [R155+0x2800] ;  /* 0x002800009b089984 */ /* 0x020e620000000c00 */
        /* <DEDUP_REMOVED lines=9> */
.L_x_949:
[----:B-12---:R-:W-:Y:S05]  /*77c0*/  BSYNC B0 ;  /* 0x0000000000007941 */ /* 0x006fea0003800000 */
.L_x_948:
[----:B------:R1:W2:Y:S01]  /*77d0*/  SHFL.IDX PT, R5, R70, 0x1, 0x1c1f ;  /* 0x003c1f0046057f89 */ /* 0x0002a200000e0000 */
[----:B------:R-:W-:Y:S01]  /*77e0*/  ISETP.GE.AND P0, PT, R3, 0x21, PT ;  /* 0x000000210300780c */ /* 0x000fe20003f06270 */
[----:B------:R-:W-:Y:S02]  /*77f0*/  BSSY B0, `(.L_x_950) ;  /* 0x000000f000007945 */ /* 0x000fe40003800000 */
[----:B---3--:R1:W3:Y:S10]  /*7800*/  SHFL.IDX PT, R4, R71, 0x1, 0x1c1f ;  /* 0x003c1f0047047f89 */ /* 0x0082f400000e0000 */
[----:B------:R-:W-:-:S05]  /*7810*/  @!P0 BRA `(.L_x_951) ;  /* 0x000000c000008947 */ /* 0x000fca0003800000 */
[C---:B------:R-:W-:Y:S11]  /*7820*/  ISETP.GE.AND P1, PT, R88.reuse, c[0x0][0x1d4], PT ;  /* 0x0000750058007a0c */ /* 0x040ff60003f26270 */
[----:B------:R-:W-:Y:S02]  /*7830*/  @!UPT UIADD3 URZ, URZ, URZ, URZ ;  /* 0x0000003f3f3ff290 */ /* 0x000fe4000fffe03f */
[----:B-----5:R-:W4:Y:S01]  /*7840*/  @!P1 LDS.128 R8, [R155+0x3800] ;  /* 0x003800009b089984 */ /* 0x020f220000000c00 */
        /* <DEDUP_REMOVED lines=9> */
.L_x_951:
[----:B------:R-:W-:Y:S05]  /*78e0*/  BSYNC B0 ;  /* 0x0000000000007941 */ /* 0x000fea0003800000 */
.L_x_950:
[----:B--2---:R2:W4:Y:S01]  /*78f0*/  SHFL.IDX PT, R5, R70, 0x2, 0x1c1f ;  /* 0x005c1f0046057f89 */ /* 0x00452200000e0000 */
[----:B------:R-:W-:Y:S03]  /*7900*/  ISETP.GE.AND P0, PT, R3, 0x41, PT ;  /* 0x000000410300780c */ /* 0x000fe60003f06270 */
[----:B---3--:R2:W3:Y:S10]  /*7910*/  SHFL.IDX PT, R4, R71, 0x2, 0x1c1f ;  /* 0x005c1f0047047f89 */ /* 0x0084f400000e0000 */
[----:B------:R-:W-:-:S05]  /*7920*/  @!P0 BRA `(.L_x_941) ;  /* 0x000000c000008947 */ /* 0x000fca0003800000 */
[C---:B------:R-:W-:Y:S11]  /*7930*/  ISETP.GE.AND P1, PT, R88.reuse, c[0x0][0x1d4], PT ;  /* 0x0000750058007a0c */ /* 0x040ff60003f26270 */
[----:B------:R-:W-:Y:S02]  /*7940*/  @!UPT UIADD3 URZ, URZ, URZ, URZ ;  /* 0x0000003f3f3ff290 */ /* 0x000fe4000fffe03f */
[----:B-----5:R-:W1:Y:S01]  /*7950*/  @!P1 LDS.128 R8, [R155+0x4800] ;  /* 0x004800009b089984 */ /* 0x020e620000000c00 */
[CC--:B---3--:R-:W-:Y:S04]  /*7960*/  @!P1 LEA R6, P0, R88.reuse, R4.reuse, 0x1 ;  /* 0x0000000458069211 */ /* 0x0c8fe800078008ff */
[-C--:B----4-:R-:W-:Y:S02]  /*7970*/  @!P1 LEA.HI.X R7, R88, R5.reuse, R89, 0x1, P0 ;  /* 0x0000000558079211 */ /* 0x090fe400000f0c59 */
[C---:B------:R-:W-:Y:S11]  /*7980*/  ISETP.GE.AND P0, PT, R228.reuse, c[0x0][0x1d4], PT ;  /* 0x00007500e4007a0c */ /* 0x040ff60003f06270 */
[----:B------:R-:W-:Y:S02]  /*7990*/  @!UPT UIADD3 URZ, URZ, URZ, URZ ;  /* 0x0000003f3f3ff290 */ /* 0x000fe4000fffe03f */
[C---:B------:R-:W-:Y:S04]  /*79a0*/  @!P0 LEA R4, P2, R228.reuse, R4, 0x1 ;  /* 0x00000004e4048211 */ /* 0x040fe800078408ff */
[----:B------:R-:W-:Y:S01]  /*79b0*/  @!P0 LEA.HI.X R5, R228, R5, R156, 0x1, P2 ;  /* 0x00000005e4058211 */ /* 0x000fe200010f0c9c */
[----:B-1----:R-:W-:Y:S04]  /*79c0*/  @!P1 ST.E.128 [R6.64], R8 ;  /* 0x0000000806009985 */ /* 0x002fe8000c101d08 */
[----:B------:R-:W1:Y:S04]  /*79d0*/  @!P0 LDS.128 R8, [R154+0x4800] ;  /* 0x004800009a088984 */ /* 0x000e680000000c00 */
[----:B-1----:R1:W-:Y:S02]  /*79e0*/  @!P0 ST.E.128 [R4.64], R8 ;  /* 0x0000000804008985 */ /* 0x0023e4000c101d08 */
.L_x_941:
[----:B------:R-:W-:Y:S05]  /*79f0*/  BSYNC B2 ;  /* 0x0000000000027941 */ /* 0x000fea0003800000 */
.L_x_924:
[----:B------:R-:W-:Y:S01]  /*7a00*/  IMAD R20, R31, -0x50, RZ ;  /* 0xffffffb01f147824 */ /* 0x000fe200078e02ff */
[----:B------:R-:W-:Y:S01]  /*7a10*/  BSSY B0, `(.L_x_952) ;  /* 0x0000063000007945 */ /* 0x000fe20003800000 */
[----:B-123--:R-:W-:Y:S02]  /*7a20*/  IMAD R4, R81, c[0x0][0x208], RZ ;  /* 0x0000820051047a24 */ /* 0x00efe400078e02ff */
[----:B------:R-:W-:Y:S02]  /*7a30*/  IMAD.IADD R3, R101, 0x1, R20 ;  /* 0x0000000165037824 */ /* 0x000fe400078e0214 */
[C---:B------:R-:W-:Y:S02]  /*7a40*/  IMAD R8, R75.reuse, c[0x0][0x20c], R4 ;  /* 0x000083004b087a24 */ /* 0x040fe400078e0204 */
[----:B----4-:R-:W-:Y:S01]  /*7a50*/  IMAD.WIDE.U32 R4, R75, c[0x0][0x208], RZ ;  /* 0x000082004b047a25 */ /* 0x010fe200078e00ff */
[C---:B------:R-:W-:Y:S02]  /*7a60*/  ISETP.GE.AND P3, PT, R3.reuse, 0x11, PT ;  /* 0x000000110300780c */ /* 0x040fe40003f66270 */
[----:B------:R-:W-:Y:S01]  /*7a70*/  ISETP.GE.AND P2, PT, R3, 0x21, PT ;  /* 0x000000210300780c */ /* 0x000fe20003f46270 */
[----:B------:R-:W-:Y:S01]  /*7a80*/  IMAD.WIDE R6, R31, 0x50, R102 ;  /* 0x000000501f067825 */ /* 0x000fe200078e0266 */
[----:B------:R-:W-:Y:S02]  /*7a90*/  IADD3 R5, R5, R8, RZ ;  /* 0x0000000805057210 */ /* 0x000fe40007ffe0ff */
[C---:B------:R-:W-:Y:S01]  /*7aa0*/  ISETP.GE.AND P1, PT, R3.reuse, 0x31, PT ;  /* 0x000000310300780c */ /* 0x040fe20003f26270 */
[----:B------:R-:W-:Y:S02]  /*7ab0*/  IMAD R9, R92, c[0x0][0x218], RZ ;  /* 0x000086005c097a24 */ /* 0x000fe400078e02ff */
[----:B------:R-:W-:Y:S04]  /*7ac0*/  IMAD.WIDE.U32 R4, R74, c[0x0][0x218], R4 ;  /* 0x000086004a047a25 */ /* 0x000fe800078e0004 */
[----:B------:R-:W-:Y:S01]  /*7ad0*/  @P3 IADD3 R10, P0, R6, 0x10, RZ ;  /* 0x00000010060a3810 */ /* 0x000fe20007f1e0ff */
[----:B------:R-:W-:Y:S03]  /*7ae0*/  IMAD R9, R74, c[0x0][0x21c], R9 ;  /* 0x000087004a097a24 */ /* 0x000fe600078e0209 */
[----:B------:R-:W-:Y:S02]  /*7af0*/  @P3 IADD3.X R12, RZ, R7, RZ, P0, !PT ;  /* 0x00000007ff0c3210 */ /* 0x000fe400007fe4ff */
[----:B------:R-:W-:Y:S05]  /*7b00*/  @P2 IADD3 R11, P0, R6, 0x20, RZ ;  /* 0x00000020060b2810 */ /* 0x000fea0007f1e0ff */
[----:B------:R-:W-:Y:S01]  /*7b10*/  @P2 IMAD.X R22, RZ, RZ, R7, P0 ;  /* 0x000000ffff162224 */ /* 0x000fe200000e0607 */
[----:B------:R-:W-:Y:S04]  /*7b20*/  IADD3 R8, P0, R110, R4, RZ ;  /* 0x000000046e087210 */ /* 0x000fe80007f1e0ff */
[----:B------:R-:W-:Y:S02]  /*7b30*/  IADD3.X R9, R120, R5, R9, P0, !PT ;  /* 0x0000000578097210 */ /* 0x000fe400007fe409 */
[C---:B------:R-:W-:Y:S05]  /*7b40*/  @P1 IADD3 R16, P0, R6.reuse, 0x30, RZ ;  /* 0x0000003006101810 */ /* 0x040fea0007f1e0ff */
[----:B------:R-:W-:Y:S01]  /*7b50*/  @P1 IMAD.X R21, RZ, RZ, R7, P0 ;  /* 0x000000ffff151224 */ /* 0x000fe200000e0607 */
[C---:B------:R-:W-:Y:S11]  /*7b60*/  ISETP.GE.AND P0, PT, R3.reuse, 0x41, PT ;  /* 0x000000410300780c */ /* 0x040ff60003f06270 */
[----:B------:R-:W-:Y:S02]  /*7b70*/  @!UPT UIADD3 URZ, URZ, URZ, URZ ;  /* 0x0000003f3f3ff290 */ /* 0x000fe4000fffe03f */
[C---:B------:R-:W-:Y:S04]  /*7b80*/  @P0 IADD3 R19, P4, R6.reuse, 0x40, RZ ;  /* 0x0000004006130810 */ /* 0x040fe80007f9e0ff */
[----:B------:R-:W-:Y:S02]  /*7b90*/  @P0 IADD3.X R23, RZ, R7, RZ, P4, !PT ;  /* 0x00000007ff170210 */ /* 0x000fe400027fe4ff */
[----:B------:R-:W-:Y:S11]  /*7ba0*/  ISETP.GE.AND P4, PT, R3, 0x1, PT ;  /* 0x000000010300780c */ /* 0x000ff60003f86270 */
[----:B------:R-:W-:Y:S02]  /*7bb0*/  @!UPT UIADD3 URZ, URZ, URZ, URZ ;  /* 0x0000003f3f3ff290 */ /* 0x000fe4000fffe03f */
[----:B------:R-:W-:Y:S01]  /*7bc0*/  @P4 MOV R5, R79 ;  /* 0x0000004f00054202 */ /* 0x000fe20000000f00 */
[----:B------:R-:W-:Y:S02]  /*7bd0*/  @P4 IMAD R3, R7, c[0x0][0x258], RZ ;  /* 0x0000960007034a24 */ /* 0x000fe400078e02ff */
[----:B------:R-:W-:Y:S02]  /*7be0*/  @P4 IMAD.MOV.U32 R4, RZ, RZ, R76 ;  /* 0x000000ffff044224 */ /* 0x000fe400078e004c */
[C---:B------:R-:W-:Y:S02]  /*7bf0*/  @P4 IMAD R3, R6.reuse, c[0x0][0x25c], R3 ;  /* 0x0000970006034a24 */ /* 0x040fe400078e0203 */
[----:B------:R-:W-:Y:S04]  /*7c00*/  @P4 IMAD.WIDE.U32 R4, R6, c[0x0][0x258], R4 ;  /* 0x0000960006044a25 */ /* 0x000fe800078e0004 */
[----:B------:R-:W-:Y:S01]  /*7c10*/  @P4 IMAD.IADD R3, R5, 0x1, R3 ;  /* 0x0000000105034824 */ /* 0x000fe200078e0203 */
[C---:B------:R-:W-:Y:S01]  /*7c20*/  @P4 LEA R14, P5, R4.reuse, c[0x0][0x250], 0x1 ;  /* 0x00009400040e4a11 */ /* 0x040fe200078a08ff */
[----:B------:R-:W-:Y:S03]  /*7c30*/  @P3 IMAD.MOV.U32 R5, RZ, RZ, R79 ;  /* 0x000000ffff053224 */ /* 0x000fe600078e004f */
[----:B------:R-:W-:Y:S01]  /*7c40*/  @P4 LEA.HI.X R15, R4, c[0x0][0x254], R3, 0x1, P5 ;  /* 0x00009500040f4a11 */ /* 0x000fe200028f0c03 */
[----:B------:R-:W-:Y:S01]  /*7c50*/  @P3 IMAD R3, R12, c[0x0][0x258], RZ ;  /* 0x000096000c033a24 */ /* 0x000fe200078e02ff */
[-C--:B------:R-:W-:Y:S02]  /*7c60*/  @P3 MOV R4, R76.reuse ;  /* 0x0000004c00043202 */ /* 0x080fe40000000f00 */
[----:B------:R-:W-:Y:S01]  /*7c70*/  LEA R18, P5, R8, c[0x0][0x1f8], 0x1 ;  /* 0x00007e0008127a11 */ /* 0x000fe200078a08ff */
[----:B------:R-:W-:Y:S01]  /*7c80*/  @!PT LDS RZ, [RZ] ;  /* 0x00000000fffff984 */ /* 0x000fe20000000800 */
[----:B------:R-:W-:Y:S01]  /*7c90*/  @!PT LDS RZ, [RZ] ;  /* 0x00000000fffff984 */ /* 0x000fe20000000800 */
[----:B------:R-:W-:Y:S01]  /*7ca0*/  @!PT LDS RZ, [RZ] ;  /* 0x00000000fffff984 */ /* 0x000fe20000000800 */
[----:B------:R1:W-:Y:S01]  /*7cb0*/  @P4 LDGSTS.E.BYPASS.LTC128B.128 [R210+0x100], [R14.64], !P6 ;  /* 0x001000000ed24fae */ /* 0x0003e2000f101d48 */
[C---:B------:R-:W-:Y:S02]  /*7cc0*/  @P3 IMAD R3, R10.reuse, c[0x0][0x25c], R3 ;  /* 0x000097000a033a24 */ /* 0x040fe400078e0203 */
[----:B------:R-:W-:Y:S01]  /*7cd0*/  @P3 IMAD.WIDE.U32 R4, R10, c[0x0][0x258], R4 ;  /* 0x000096000a043a25 */ /* 0x000fe200078e0004 */
[----:B------:R-:W-:Y:S04]  /*7ce0*/  LEA.HI.X R17, R8, c[0x0][0x1fc], R9, 0x1, P5 ;  /* 0x00007f0008117a11 */ /* 0x000fe800028f0c09 */
[C---:B------:R-:W-:Y:S02]  /*7cf0*/  @P3 LEA R12, P5, R4.reuse, c[0x0][0x250], 0x1 ;  /* 0x00009400040c3a11 */ /* 0x040fe400078a08ff */
[----:B------:R-:W-:Y:S02]  /*7d00*/  @P3 IADD3 R3, R5, R3, RZ ;  /* 0x0000000305033210 */ /* 0x000fe40007ffe0ff */
[----:B------:R-:W-:Y:S02]  /*7d10*/  @P2 MOV R5, R79 ;  /* 0x0000004f00052202 */ /* 0x000fe40000000f00 */
[----:B------:R-:W-:Y:S01]  /*7d20*/  @P3 LEA.HI.X R13, R4, c[0x0][0x254], R3, 0x1, P5 ;  /* 0x00009500040d3a11 */ /* 0x000fe200028f0c03 */
[----:B------:R-:W-:Y:S02]  /*7d30*/  @P2 IMAD R3, R22, c[0x0][0x258], RZ ;  /* 0x0000960016032a24 */ /* 0x000fe400078e02ff */
[----:B------:R-:W-:Y:S02]  /*7d40*/  @P2 IMAD.MOV.U32 R4, RZ, RZ, R76 ;  /* 0x000000ffff042224 */ /* 0x000fe400078e004c */
        /* <DEDUP_REMOVED lines=23> */
[----:B------:R1:W2:Y:S03]  /*7ec0*/  SHFL.IDX PT, R5, R17, RZ, 0x1c1f ;  /* 0x001c1fff11057589 */ /* 0x0002a600000e0000 */
[----:B------:R-:W-:Y:S02]  /*7ed0*/  @P0 LEA.HI.X R7, R4, c[0x0][0x254], R3, 0x1, P5 ;  /* 0x0000950004070a11 */ /* 0x000fe400028f0c03 */
[----:B------:R-:W-:Y:S02]  /*7ee0*/  IADD3 R3, R20, R2, RZ ;  /* 0x0000000214037210 */ /* 0x000fe40007ffe0ff */
[----:B------:R1:W3:Y:S02]  /*7ef0*/  SHFL.IDX PT, R4, R18, RZ, 0x1c1f ;  /* 0x001c1fff12047589 */ /* 0x0002e400000e0000 */
[----:B------:R-:W-:Y:S05]  /*7f00*/  IMNMX R3, R3, 0x50, PT ;  /* 0x0000005003037817 */ /* 0x000fea0003800200 */
[----:B------:R1:W-:Y:S01]  /*7f10*/  @P0 LDGSTS.E.BYPASS.LTC128B.128 [R210+0x2100], [R6.64], !P6 ;  /* 0x0210000006d20fae */ /* 0x0003e2000f101d48 */
[----:B------:R-:W-:Y:S05]  /*7f20*/  IMAD.IADD R3, R3, 0x1, -R130 ;  /* 0x0000000103037824 */ /* 0x000fea00078e0a82 */
[----:B------:R-:W-:Y:S01]  /*7f30*/  ISETP.GE.AND P0, PT, R3, 0x1, PT ;  /* 0x000000010300780c */ /* 0x000fe20003f06270 */
[----:B------:R-:W0:Y:S01]  /*7f40*/  LDGDEPBAR ;  /* 0x00000000000079af */ /* 0x000e220000000000 */
[----:B------:R-:W-:Y:S06]  /*7f50*/  DEPBAR.LE SB0, 0x0 ;  /* 0x000080000000791a */ /* 0x000fec0000000000 */
[----:B------:R-:W-:Y:S06]  /*7f60*/  BAR.SYNC.DEFER_BLOCKING 0x0 ;  /* 0x0000000000007b1d */ /* 0x000fec0000010000 */
[----:B------:R-:W-:-:S05]  /*7f70*/  @!P0 BRA `(.L_x_953) ;  /* 0x000000c000008947 */ /* 0x000fca0003800000 */
[C---:B-123--:R-:W-:Y:S11]  /*7f80*/  ISETP.GE.AND P1, PT, R88.reuse, c[0x0][0x1d4], PT ;  /* 0x0000750058007a0c */ /* 0x04eff60003f26270 */
[----:B------:R-:W-:Y:S02]  /*7f90*/  @!UPT UIADD3 URZ, URZ, URZ, URZ ;  /* 0x0000003f3f3ff290 */ /* 0x000fe4000fffe03f */
[----:B-----5:R-:W1:Y:S01]  /*7fa0*/  @!P1 LDS.128 R8, [R155] ;  /* 0x000000009b089984 */ /* 0x020e620000000c00 */
[CC--:B------:R-:W-:Y:S04]  /*7fb0*/  @!P1 LEA R6, P0, R88.reuse, R4.reuse, 0x1 ;  /* 0x0000000458069211 */ /* 0x0c0fe800078008ff */
[-C--:B------:R-:W-:Y:S02]  /*7fc0*/  @!P1 LEA.HI.X R7, R88, R5.reuse, R89, 0x1, P0 ;  /* 0x0000000558079211 */ /* 0x080fe400000f0c59 */
[C---:B------:R-:W-:Y:S11]  /*7fd0*/  ISETP.GE.AND P0, PT, R228.reuse, c[0x0][0x1d4], PT ;  /* 0x00007500e4007a0c */ /* 0x040ff60003f06270 */
[----:B------:R-:W-:Y:S02]  /*7fe0*/  @!UPT UIADD3 URZ, URZ, URZ, URZ ;  /* 0x0000003f3f3ff290 */ /* 0x000fe4000fffe03f */
[C---:B------:R-:W-:Y:S04]  /*7ff0*/  @!P0 LEA R4, P2, R228.reuse, R4, 0x1 ;  /* 0x00000004e4048211 */ /* 0x040fe800078408ff */
[----:B------:R-:W-:Y:S01]  /*8000*/  @!P0 LEA.HI.X R5, R228, R5, R156, 0x1, P2 ;  /* 0x00000005e4058211 */ /* 0x000fe200010f0c9c */
[----:B-1----:R-:W-:Y:S04]  /*8010*/  @!P1 ST.E.128 [R6.64], R8 ;  /* 0x0000000806009985 */ /* 0x002fe8000c101d08 */
[----:B------:R-:W1:Y:S04]  /*8020*/  @!P0 LDS.128 R8, [R154] ;  /* 0x000000009a088984 */ /* 0x000e680000000c00 */
[----:B-1----:R1:W-:Y:S02]  /*8030*/  @!P0 ST.E.128 [R4.64], R8 ;  /* 0x0000000804008985 */ /* 0x0023e4000c101d08 */
.L_x_953:
[----:B-123--:R-:W-:Y:S05]  /*8040*/  BSYNC B0 ;  /* 0x0000000000007941 */ /* 0x00efea0003800000 */
.L_x_952:
[----:B------:R1:W2:Y:S01]  /*8050*/  SHFL.IDX PT, R5, R17, 0x1, 0x1c1f ;  /* 0x003c1f0011057f89 */ /* 0x0002a200000e0000 */
[----:B------:R-:W-:Y:S01]  /*8060*/  ISETP.GE.AND P0, PT, R3, 0x21, PT ;  /* 0x000000210300780c */ /* 0x000fe20003f06270 */
[----:B------:R-:W-:Y:S02]  /*8070*/  BSSY B0, `(.L_x_954) ;  /* 0x000000f000007945 */ /* 0x000fe40003800000 */
[----:B------:R1:W3:Y:S10]  /*8080*/  SHFL.IDX PT, R4, R18, 0x1, 0x1c1f ;  /* 0x003c1f0012047f89 */ /* 0x0002f400000e0000 */
        /* <DEDUP_REMOVED lines=13> */
.L_x_955:
[----:B------:R-:W-:Y:S05]  /*8160*/  BSYNC B0 ;  /* 0x0000000000007941 */ /* 0x000fea0003800000 */
.L_x_954:
[----:B--2---:R2:W4:Y:S01]  /*8170*/  SHFL.IDX PT, R5, R17, 0x2, 0x1c1f ;  /* 0x005c1f0011057f89 */ /* 0x00452200000e0000 */
[----:B------:R-:W-:Y:S01]  /*8180*/  ISETP.GE.AND P0, PT, R3, 0x41, PT ;  /* 0x000000410300780c */ /* 0x000fe20003f06270 */
[----:B------:R-:W-:Y:S02]  /*8190*/  BSSY B0, `(.L_x_956) ;  /* 0x000000f000007945 */ /* 0x000fe40003800000 */
        /* <DEDUP_REMOVED lines=14> */
.L_x_957:
[----:B------:R-:W-:Y:S05]  /*8280*/  BSYNC B0 ;  /* 0x0000000000007941 */ /* 0x000fea0003800000 */
.L_x_956:
[C---:B------:R-:W-:Y:S02]  /*8290*/  ISETP.GT.AND P0, PT, R31.reuse, R114, PT ;  /* 0x000000721f00720c */ /* 0x040fe40003f04270 */
[----:B------:R-:W-:Y:S11]  /*82a0*/  IADD3 R31, R31, -0x1, RZ ;  /* 0xffffffff1f1f7810 */ /* 0x000ff60007ffe0ff */
[----:B------:R-:W-:Y:S01]  /*82b0*/  @P0 SHF.R.S32.HI R6, RZ, 0x1f, R31 ;  /* 0x0000001fff060819 */ /* 0x000fe2000001141f */
[----:B------:R-:W-:Y:S02]  /*82c0*/  @P0 IMAD R3, R145, R31, RZ ;  /* 0x0000001f91030224 */ /* 0x000fe400078e02ff */
[----:B-1-3--:R-:W-:Y:S02]  /*82d0*/  @P0 IMAD.MOV.U32 R4, RZ, RZ, R106 ;  /* 0x000000ffff040224 */ /* 0x00afe400078e006a */
[----:B----4-:R-:W-:Y:S02]  /*82e0*/  @P0 IMAD.MOV.U32 R5, RZ, RZ, R105 ;  /* 0x000000ffff050224 */ /* 0x010fe400078e0069 */
[-C--:B------:R-:W-:Y:S02]  /*82f0*/  @P0 IMAD R3, R6, R126.reuse, R3 ;  /* 0x0000007e06030224 */ /* 0x080fe400078e0203 */
[----:B------:R-:W-:Y:S04]  /*8300*/  @P0 IMAD.WIDE.U32 R4, R31, R126, R4 ;  /* 0x0000007e1f040225 */ /* 0x000fe800078e0004 */
[----:B------:R-:W-:Y:S01]  /*8310*/  @P0 IMAD.IADD R3, R5, 0x1, R3 ;  /* 0x0000000105030824 */ /* 0x000fe200078e0203 */
[C---:B------:R-:W-:Y:S01]  /*8320*/  @P0 LEA R10, P1, R4.reuse, c[0x0][0x220], 0x1 ;  /* 0x00008800040a0a11 */ /* 0x040fe200078208ff */
[C---:B------:R-:W-:Y:S03]  /*8330*/  @P0 IMAD.SHL.U32 R12, R151.reuse, 0x2, RZ ;  /* 0x00000002970c0824 */ /* 0x040fe600078e00ff */
[----:B------:R-:W-:Y:S02]  /*8340*/  @P0 LEA.HI.X R11, R4, c[0x0][0x224], R3, 0x1, P1 ;  /* 0x00008900040b0a11 */ /* 0x000fe400008f0c03 */
[----:B------:R-:W-:Y:S02]  /*8350*/  @P0 IADD3 R8, P1, R12, R10, RZ ;  /* 0x0000000a0c080210 */ /* 0x000fe40007f3e0ff */
[----:B------:R-:W-:Y:S01]  /*8360*/  @P0 SHF.L.U64.HI R3, R151, 0x1, R146 ;  /* 0x0000000197030819 */ /* 0x000fe20000010292 */
[----:B------:R-:W-:Y:S01]  /*8370*/  @!PT LDS RZ, [RZ] ;  /* 0x00000000fffff984 */ /* 0x000fe20000000800 */
[----:B------:R-:W-:Y:S01]  /*8380*/  @!PT LDS RZ, [RZ] ;  /* 0x00000000fffff984 */ /* 0x000fe20000000800 */
[----:B------:R-:W-:Y:S01]  /*8390*/  @!PT LDS RZ, [RZ] ;  /* 0x00000000fffff984 */ /* 0x000fe20000000800 */
[----:B------:R1:W-:Y:S03]  /*83a0*/  @P0 LDGSTS.E.BYPASS.LTC128B.128 [R210+0x2900], [R10.64], !P6 ;  /* 0x029000000ad20fae */ /* 0x0003e6000f101d48 */
[----:B------:R-:W-:Y:S02]  /*83b0*/  @P0 IADD3.X R9, R3, R11, RZ, P1, !PT ;  /* 0x0000000b03090210 */ /* 0x000fe40000ffe4ff */
        /* <DEDUP_REMOVED lines=14> */
.L_x_923:
[----:B-1----:R-:W3:Y:S01]  /*84a0*/  LDL R11, [R1+0x44] ;  /* 0x00004400010b7983 */ /* 0x002ee20000100800 */
[----:B------:R-:W-:-:S03]  /*84b0*/  IMAD.MOV.U32 R0, RZ, RZ, c[0x0][0x2c4] ;  /* 0x0000b100ff007624 */ /* 0x000fc600078e00ff */
[----:B------:R-:W4:Y:S02]  /*84c0*/  LDL R2, [R1] ;  /* 0x0000000001027983 */ /* 0x000f240000100800 */
[----:B------:R-:W-:Y:S01]  /*84d0*/  ISETP.NE.AND P3, PT, R0, 0x1, PT ;  /* 0x000000010000780c */ /* 0x000fe20003f65270 */
[----:B------:R-:W-:-:S05]  /*84e0*/  IMAD.MOV.U32 R4, RZ, RZ, c[0x0][0x32c] ;  /* 0x0000cb00ff047624 */ /* 0x000fca00078e00ff */
[----:B------:R-:W-:Y:S02]  /*84f0*/  ISETP.GE.AND P1, PT, R4, 0x1, PT ;  /* 0x000000010400780c */ /* 0x000fe40003f26270 */
[----:B---3--:R-:W-:-:S05]  /*8500*/  IADD3 R0, R11, 0x7f, RZ ;  /* 0x0000007f0b007810 */ /* 0x008fca0007ffe0ff */
[----:B------:R-:W-:Y:S01]  /*8510*/  @P3 IMAD.HI.U32 R3, R0, c[0x0][0x2c8], RZ ;  /* 0x0000b20000033a27 */ /* 0x000fe200078e00ff */
[----:B----4-:R-:W-:-:S04]  /*8520*/  IADD3 R2, R2, 0x1, -R252 ;  /* 0x0000000102027810 */ /* 0x010fc80007ffe8fc */
[----:B------:R-:W-:-:S05]  /*8530*/  @P3 SHF.R.U32.HI R0, RZ, c[0x0][0x2cc], R3 ;  /* 0x0000b300ff003a19 */ /* 0x000fca0000011603 */
[----:B------:R-:W-:-:S05]  /*8540*/  IMAD.IADD R0, R2, 0x1, R0 ;  /* 0x0000000102007824 */ /* 0x000fca00078e0200 */
[----:B------:R-:W-:Y:S01]  /*8550*/  IADD3 R3, R0, c[0x0][0x328], RZ ;  /* 0x0000ca0000037a10 */ /* 0x000fe20007ffe0ff */
[----:B------:R-:W-:Y:S05]  /*8560*/  @!P1 BRA `(.L_x_959) ;  /* 0x0000011000009947 */ /* 0x000fea0003800000 */
[C---:B------:R-:W-:Y:S01]  /*8570*/  ISETP.GT.AND P0, PT, R0.reuse, RZ, PT ;  /* 0x000000ff0000720c */ /* 0x040fe20003f04270 */
[----:B------:R-:W-:Y:S01]  /*8580*/  BSSY B0, `(.L_x_960) ;  /* 0x000000d000007945 */ /* 0x000fe20003800000 */
[----:B------:R-:W-:Y:S01]  /*8590*/  IADD3 R2, R0, -0x1, RZ ;  /* 0xffffffff00027810 */ /* 0x000fe20007ffe0ff */
[----:B------:R-:W-:-:S10]  /*85a0*/  IMAD.MOV.U32 R4, RZ, RZ, c[0x0][0x32c] ;  /* 0x0000cb00ff047624 */ /* 0x000fd400078e00ff */
[----:B------:R-:W-:Y:S05]  /*85b0*/  @P0 BRA `(.L_x_961) ;  /* 0x0000006000000947 */ /* 0x000fea0003800000 */
[----:B------:R-:W-:Y:S01]  /*85c0*/  ISETP.NE.AND P0, PT, R4, 0x1, PT ;  /* 0x000000010400780c */ /* 0x000fe20003f05270 */
[----:B------:R-:W-:-:S12]  /*85d0*/  IMAD.MOV R0, RZ, RZ, -R0 ;  /* 0x000000ffff007224 */ /* 0x000fd800078e0a00 */
[----:B------:R-:W-:-:S05]  /*85e0*/  @P0 IMAD.HI.U32 R2, R0, c[0x0][0x330], RZ ;  /* 0x0000cc0000020a27 */ /* 0x000fca00078e00ff */
[----:B------:R-:W-:-:S04]  /*85f0*/  @P0 SHF.R.U32.HI R0, RZ, c[0x0][0x334], R2 ;  /* 0x0000cd00ff000a19 */ /* 0x000fc80000011602 */
[----:B------:R-:W-:Y:S01]  /*8600*/  LOP3.LUT R2, RZ, R0, RZ, 0x33, !PT ;  /* 0x00000000ff027212 */ /* 0x000fe200078e33ff */
[----:B------:R-:W-:Y:S05]  /*8610*/  BRA `(.L_x_962) ;  /* 0x0000003000007947 */ /* 0x000fea0003800000 */
.L_x_961:
[----:B------:R-:W-:-:S13]  /*8620*/  ISETP.NE.AND P0, PT, R4, 0x1, PT ;  /* 0x000000010400780c */ /* 0x000fda0003f05270 */
[----:B------:R-:W-:-:S05]  /*8630*/  @P0 IMAD.HI.U32 R0, R2, c[0x0][0x330], RZ ;  /* 0x0000cc0002000a27 */ /* 0x000fca00078e00ff */
[----:B------:R-:W-:Y:S02]  /*8640*/  @P0 SHF.R.U32.HI R2, RZ, c[0x0][0x334], R0 ;  /* 0x0000cd00ff020a19 */ /* 0x000fe40000011600 */
.L_x_962:
[----:B------:R-:W-:Y:S05]  /*8650*/  BSYNC B0 ;  /* 0x0000000000007941 */ /* 0x000fea0003800000 */
.L_x_960:
[----:B------:R-:W-:-:S05]  /*8660*/  IMAD R2, R2, R4, c[0x0][0x32c] ;  /* 0x0000cb0002027624 */ /* 0x000fca00078e0204 */
[----:B------:R-:W-:-:S04]  /*8670*/  IMNMX R3, R3, R2, PT ;  /* 0x0000000203037217 */ /* 0x000fc80003800200 */
.L_x_959:
[----:B------:R-:W-:Y:S01]  /*8680*/  IADD3 R3, R3, 0x4f, RZ ;  /* 0x0000004f03037810 */ /* 0x000fe20007ffe0ff */
[----:B------:R-:W-:-:S04]  /*8690*/  @P3 IMAD.HI.U32 R2, R11, c[0x0][0x2c8], RZ ;  /* 0x0000b2000b023a27 */ /* 0x000fc800078e00ff */
[----:B------:R-:W-:-:S04]  /*86a0*/  IMAD.HI R3, R3, 0x66666667, RZ ;  /* 0x6666666703037827 */ /* 0x000fc800078e02ff */
[----:B------:R-:W-:Y:S01]  /*86b0*/  IMAD.MOV.U32 R0, RZ, RZ, R11 ;  /* 0x000000ffff007224 */ /* 0x000fe200078e000b */
[----:B------:R-:W-:Y:S02]  /*86c0*/  @P3 SHF.R.U32.HI R0, RZ, c[0x0][0x2cc], R2 ;  /* 0x0000b300ff003a19 */ /* 0x000fe40000011602 */
[----:B------:R-:W-:-:S03]  /*86d0*/  SHF.R.U32.HI R2, RZ, 0x1f, R3 ;  /* 0x0000001fff027819 */ /* 0x000fc60000011603 */
[----:B------:R-:W-:Y:S01]  /*86e0*/  IMAD.IADD R0, R229, 0x1, R0 ;  /* 0x00000001e5007824 */ /* 0x000fe200078e0200 */
[----:B------:R-:W-:-:S04]  /*86f0*/  LEA.HI.SX32 R3, R3, R2, 0x1b ;  /* 0x0000000203037211 */ /* 0x000fc800078fdaff */
[----:B------:R-:W-:Y:S02]  /*8700*/  IADD3 R2, R0, -c[0x0][0x324], RZ ;  /* 0x8000c90000027a10 */ /* 0x000fe40007ffe0ff */
[----:B------:R-:W-:Y:S01]  /*8710*/  IMNMX R7, R142, R3, PT ;  /* 0x000000038e077217 */ /* 0x000fe20003800200 */
[----:B------:R-:W-:Y:S05]  /*8720*/  @!P1 BRA `(.L_x_963) ;  /* 0x0000011000009947 */ /* 0x000fea0003800000 */
[----:B------:R-:W-:Y:S01]  /*8730*/  ISETP.GT.AND P0, PT, R0, -0x1, PT ;  /* 0xffffffff0000780c */ /* 0x000fe20003f04270 */
[----:B------:R-:W-:-:S12]  /*8740*/  BSSY B0, `(.L_x_964) ;  /* 0x000000d000007945 */ /* 0x000fd80003800000 */
        /* <DEDUP_REMOVED lines=8> */
.L_x_965:
[----:B------:R-:W-:-:S04]  /*87d0*/  MOV R3, c[0x0][0x32c] ;  /* 0x0000cb0000037a02 */ /* 0x000fc80000000f00 */
[----:B------:R-:W-:-:S13]  /*87e0*/  ISETP.NE.AND P0, PT, R3, 0x1, PT ;  /* 0x000000010300780c */ /* 0x000fda0003f05270 */
[----:B------:R-:W-:-:S05]  /*87f0*/  @P0 IMAD.HI.U32 R3, R0, c[0x0][0x330], RZ ;  /* 0x0000cc0000030a27 */ /* 0x000fca00078e00ff */
[----:B------:R-:W-:Y:S02]  /*8800*/  @P0 SHF.R.U32.HI R0, RZ, c[0x0][0x334], R3 ;  /* 0x0000cd00ff000a19 */ /* 0x000fe40000011603 */
.L_x_966:
[----:B------:R-:W-:Y:S05]  /*8810*/  BSYNC B0 ;  /* 0x0000000000007941 */ /* 0x000fea0003800000 */
.L_x_964:
[----:B------:R-:W-:-:S05]  /*8820*/  IMAD R0, R0, c[0x0][0x32c], RZ ;  /* 0x0000cb0000007a24 */ /* 0x000fca00078e02ff */
[----:B------:R-:W-:-:S05]  /*8830*/  IMNMX R2, R2, R0, !PT ;  /* 0x0000000002027217 */ /* 0x000fca0007800200 */
.L_x_963:
[----:B------:R-:W-:Y:S01]  /*8840*/  IMAD.HI R2, R2, 0x66666667, RZ ;  /* 0x6666666702027827 */ /* 0x000fe200078e02ff */
[----:B------:R-:W-:Y:S04]  /*8850*/  BSSY B0, `(.L_x_967) ;  /* 0x0000024000007945 */ /* 0x000fe80003800000 */
[----:B------:R-:W-:-:S04]  /*8860*/  SHF.R.U32.HI R0, RZ, 0x1f, R2 ;  /* 0x0000001fff007819 */ /* 0x000fc80000011602 */
[----:B------:R-:W-:Y:S01]  /*8870*/  LEA.HI.SX32 R2, R2, R0, 0x1b ;  /* 0x0000000002027211 */ /* 0x000fe200078fdaff */
[----:B------:R-:W-:-:S03]  /*8880*/  IMAD.MOV.U32 R0, RZ, RZ, RZ ;  /* 0x000000ffff007224 */ /* 0x000fc600078e00ff */
[----:B------:R-:W-:-:S04]  /*8890*/  IMNMX R6, RZ, R2, !PT ;  /* 0x00000002ff067217 */ /* 0x000fc80007800200 */
[----:B------:R-:W-:-:S13]  /*88a0*/  ISETP.GT.AND P0, PT, R7, R6, PT ;  /* 0x000000060700720c */ /* 0x000fda0003f04270 */
[----:B------:R-:W-:Y:S05]  /*88b0*/  @!P0 BRA `(.L_x_968) ;  /* 0x000001d000008947 */ /* 0x000fea0003800000 */
[----:B------:R-:W-:Y:S02]  /*88c0*/  IABS R2, R124 ;  /* 0x0000007c00027213 */ /* 0x000fe40000000000 */
[----:B------:R-:W-:Y:S02]  /*88d0*/  IADD3 R3, R124, -0x1, R7 ;  /* 0xffffffff7c037810 */ /* 0x000fe40007ffe007 */
[----:B------:R-:W1:Y:S03]  /*88e0*/  I2F.RP R0, R2 ;  /* 0x0000000200007306 */ /* 0x000e660000209400 */
[----:B------:R-:W-:-:S05]  /*88f0*/  IMAD.IADD R8, R3, 0x1, -R6 ;  /* 0x0000000103087824 */ /* 0x000fca00078e0a06 */
[----:B------:R-:W-:Y:S01]  /*8900*/  IABS R10, R8 ;  /* 0x00000008000a7213 */ /* 0x000fe20000000000 */
[----:B-1----:R-:W1:Y:S02]  /*8910*/  MUFU.RCP R0, R0 ;  /* 0x0000000000007308 */ /* 0x002e640000001000 */
[----:B-1----:R-:W-:-:S06]  /*8920*/  IADD3 R0, R0, 0xffffffe, RZ ;  /* 0x0ffffffe00007810 */ /* 0x002fcc0007ffe0ff */
[----:B------:R-:W1:Y:S02]  /*8930*/  F2I.FTZ.U32.TRUNC.NTZ R5, R0 ;  /* 0x0000000000057305 */ /* 0x000e64000021f000 */
        /* <DEDUP_REMOVED lines=21> */
.L_x_968:
[----:B------:R-:W-:Y:S05]  /*8a90*/  BSYNC B0 ;  /* 0x0000000000007941 */ /* 0x000fea0003800000 */
.L_x_967:
[----:B------:R-:W3:Y:S01]  /*8aa0*/  LDL R2, [R1+0x8c] ;  /* 0x00008c0001027983 */ /* 0x000ee20000100800 */
        /* <DEDUP_REMOVED lines=34> */
[----:B---3--:R-:W-:-:S04]  /*8cd0*/  IMAD R3, R2, R0, R6 ;  /* 0x0000000002037224 */ /* 0x008fc800078e0206 */
[--C-:B------:R-:W-:Y:S01]  /*8ce0*/  IMAD.IADD R2, R3, 0x1, R0.reuse ;  /* 0x0000000103027824 */ /* 0x100fe200078e0200 */
[----:B------:R1:W-:Y:S01]  /*8cf0*/  STL [R1+0x14], R3 ;  /* 0x0000140301007387 */ /* 0x0003e20000100800 */
[----:B------:R-:W-:-:S03]  /*8d00*/  PRMT R0, RZ, 0x7610, R0 ;  /* 0x00007610ff007816 */ /* 0x000fc60000000000 */
[----:B------:R-:W-:-:S04]  /*8d10*/  IMNMX R230, R7, R2, PT ;  /* 0x0000000207e67217 */ /* 0x000fc80003800200 */
[----:B------:R-:W-:-:S13]  /*8d20*/  ISETP.GT.AND P0, PT, R230, R3, PT ;  /* 0x00000003e600720c */ /* 0x000fda0003f04270 */
[----:B------:R-:W-:Y:S05]  /*8d30*/  @!P0 BRA `(.L_x_969) ;  /* 0x0001928000008947 */ /* 0x000fea0003800000 */
[----:B------:R-:W3:Y:S04]  /*8d40*/  LDL R9, [R1+0x5c] ;  /* 0x00005c0001097983 */ /* 0x000ee80000100800 */
[----:B------:R-:W4:Y:S04]  /*8d50*/  LDL R5, [R1+0x58] ;  /* 0x0000580001057983 */ /* 0x000f280000100800 */
[----:B--2---:R-:W2:Y:S01]  /*8d60*/  LDL R4, [R1+0x1c] ;  /* 0x00001c0001047983 */ /* 0x004ea20000100800 */
[----:B------:R-:W-:-:S04]  /*8d70*/  ISETP.NE.U32.AND P0, PT, RZ, c[0x0][0x340], PT ;  /* 0x0000d000ff007a0c */ /* 0x000fc80003f05070 */
[----:B------:R-:W-:-:S13]  /*8d80*/  ISETP.NE.AND.EX P1, PT, RZ, c[0x0][0x344], PT, P0 ;  /* 0x0000d100ff007a0c */ /* 0x000fda0003f25300 */
[----:B------:R-:W-:Y:S01]  /*8d90*/  @P1 IMAD.MOV.U32 R2, RZ, RZ, 0x4 ;  /* 0x00000004ff021424 */ /* 0x000fe200078e00ff */
[----:B------:R-:W-:-:S05]  /*8da0*/  SHF.R.S32.HI R0, RZ, 0x1f, R141 ;  /* 0x0000001fff007819 */ /* 0x000fca000001148d */
[----:B------:R-:W-:Y:S01]  /*8db0*/  IMAD R0, R0, c[0x0][0x178], RZ ;  /* 0x00005e0000007a24 */ /* 0x000fe200078e02ff */
[----:B------:R-:W-:-:S03]  /*8dc0*/  ISETP.NE.U32.AND P0, PT, RZ, c[0x0][0x348], PT ;  /* 0x0000d200ff007a0c */ /* 0x000fc60003f05070 */
[----:B------:R-:W-:Y:S01]  /*8dd0*/  IMAD R0, R141, c[0x0][0x17c], R0 ;  /* 0x00005f008d007a24 */ /* 0x000fe200078e0200 */
[----:B------:R-:W-:Y:S01]  /*8de0*/  ISETP.NE.AND.EX P0, PT, RZ, c[0x0][0x34c], PT, P0 ;  /* 0x0000d300ff007a0c */ /* 0x000fe20003f05300 */
[----:B-1-3--:R-:W-:-:S05]  /*8df0*/  @P1 IMAD.WIDE R2, R9, R2, c[0x0][0x340] ;  /* 0x0000d00009021625 */ /* 0x00afca00078e0202 */
[----:B------:R1:W5:Y:S01]  /*8e00*/  @P1 LDG.E R8, [R2.64] ;  /* 0x0000000802081981 */ /* 0x000362000c1e1900 */
[----:B----4-:R-:W-:Y:S02]  /*8e10*/  LOP3.LUT R91, R5, 0xffff, RZ, 0xc0, !PT ;  /* 0x0000ffff055b7812 */ /* 0x010fe400078ec0ff */
[----:B--2---:R-:W-:Y:S01]  /*8e20*/  IADD3 R4, R4, R11, RZ ;  /* 0x0000000b04047210 */ /* 0x004fe20007ffe0ff */
[----:B------:R-:W2:Y:S01]  /*8e30*/  S2R R12, SR_TID.X ;  /* 0x00000000000c7919 */ /* 0x000ea20000002100 */
[----:B------:R-:W-:-:S03]  /*8e40*/  SEL R5, R9, RZ, !P0 ;  /* 0x000000ff09057207 */ /* 0x000fc60004000000 */
[----:B------:R-:W-:-:S04]  /*8e50*/  @P3 IMAD.HI.U32 R7, R4, c[0x0][0x2c8], RZ ;  /* 0x0000b20004073a27 */ /* 0x000fc800078e00ff */
[----:B-1----:R-:W-:-:S04]  /*8e60*/  IMAD.WIDE.U32 R2, R141, c[0x0][0x178], RZ ;  /* 0x00005e008d027a25 */ /* 0x002fc800078e00ff */
[----:B------:R-:W-:Y:S01]  /*8e70*/  IMAD.IADD R3, R3, 0x1, R0 ;  /* 0x0000000103037824 */ /* 0x000fe200078e0200 */
[----:B------:R-:W-:-:S03]  /*8e80*/  SHF.R.S32.HI R0, RZ, 0x1f, R9 ;  /* 0x0000001fff007819 */ /* 0x000fc60000011409 */
[----:B------:R-:W-:Y:S01]  /*8e90*/  IMAD.WIDE.U32 R2, R91, c[0x0][0x1b8], R2 ;  /* 0x00006e005b027a25 */ /* 0x000fe200078e0002 */
[----:B------:R-:W-:-:S03]  /*8ea0*/  SEL R6, R0, RZ, !P0 ;  /* 0x000000ff00067207 */ /* 0x000fc60004000000 */
[----:B------:R-:W-:Y:S01]  /*8eb0*/  IMAD.MOV.U32 R0, RZ, RZ, R4 ;  /* 0x000000ffff007224 */ /* 0x000fe200078e0004 */
[----:B------:R-:W-:Y:S01]  /*8ec0*/  @P3 SHF.R.U32.HI R0, RZ, c[0x0][0x2cc], R7 ;  /* 0x0000b300ff003a19 */ /* 0x000fe20000011607 */
[----:B------:R-:W-:Y:S02]  /*8ed0*/  IMAD R3, R91, c[0x0][0x1bc], R3 ;  /* 0x00006f005b037a24 */ /* 0x000fe400078e0203 */
[----:B------:R-:W-:Y:S02]  /*8ee0*/  IMAD R6, R6, c[0x0][0x1c0], RZ ;  /* 0x0000700006067a24 */ /* 0x000fe400078e02ff */
[----:B------:R-:W-:Y:S01]  /*8ef0*/  IMAD.WIDE.U32 R2, R5, c[0x0][0x1c0], R2 ;  /* 0x0000700005027a25 */ /* 0x000fe200078e0002 */
[----:B------:R-:W-:-:S03]  /*8f00*/  SHF.R.S32.HI R7, RZ, 0x1f, R0 ;  /* 0x0000001fff077819 */ /* 0x000fc60000011400 */
[----:B------:R-:W-:Y:S01]  /*8f10*/  IMAD R6, R5, c[0x0][0x1c4], R6 ;  /* 0x0000710005067a24 */ /* 0x000fe200078e0206 */
[----:B------:R-:W-:-:S03]  /*8f20*/  IADD3 R5, -R0, RZ, RZ ;  /* 0x000000ff00057210 */ /* 0x000fc60007ffe1ff */
[----:B------:R-:W-:Y:S02]  /*8f30*/  IMAD.IADD R3, R3, 0x1, R6 ;  /* 0x0000000103037824 */ /* 0x000fe400078e0206 */
[----:B------:R-:W-:Y:S02]  /*8f40*/  IMAD R4, R5, c[0x0][0x2c4], R4 ;  /* 0x0000b10005047a24 */ /* 0x000fe400078e0204 */
[----:B------:R-:W-:Y:S02]  /*8f50*/  IMAD R5, R7, c[0x0][0x1b0], RZ ;  /* 0x00006c0007057a24 */ /* 0x000fe400078e02ff */
[----:B------:R-:W-:-:S04]  /*8f60*/  IMAD.WIDE.U32 R2, R0, c[0x0][0x1b0], R2 ;  /* 0x00006c0000027a25 */ /* 0x000fc800078e0002 */
[----:B------:R-:W-:Y:S01]  /*8f70*/  IMAD R6, R0, c[0x0][0x1b4], R5 ;  /* 0x00006d0000067a24 */ /* 0x000fe200078e0205 */
[----:B------:R-:W-:Y:S02]  /*8f80*/  SHF.R.S32.HI R5, RZ, 0x1f, R4 ;  /* 0x0000001fff057819 */ /* 0x000fe40000011404 */
[----:B--2---:R-:W-:Y:S02]  /*8f90*/  SHF.R.S32.HI R10, RZ, 0x1f, R12 ;  /* 0x0000001fff0a7819 */ /* 0x004fe4000001140c */
[----:B------:R-:W-:Y:S01]  /*8fa0*/  IADD3 R3, R3, R6, RZ ;  /* 0x0000000603037210 */ /* 0x000fe20007ffe0ff */
[----:B------:R-:W-:Y:S01]  /*8fb0*/  IMAD R0, R5, c[0x0][0x1a8], RZ ;  /* 0x00006a0005007a24 */ /* 0x000fe200078e02ff */
[----:B------:R-:W-:-:S03]  /*8fc0*/  LEA.HI R10, R10, R12, RZ, 0x3 ;  /* 0x0000000c0a0a7211 */ /* 0x000fc600078f18ff */
[C---:B------:R-:W-:Y:S02]  /*8fd0*/  IMAD R0, R4.reuse, c[0x0][0x1ac], R0 ;  /* 0x00006b0004007a24 */ /* 0x040fe400078e0200 */
[----:B------:R-:W-:Y:S01]  /*8fe0*/  IMAD.WIDE.U32 R2, R4, c[0x0][0x1a8], R2 ;  /* 0x00006a0004027a25 */ /* 0x000fe200078e0002 */
[----:B------:R-:W-:-:S03]  /*8ff0*/  SHF.R.S32.HI R10, RZ, 0x3, R10 ;  /* 0x00000003ff0a7819 */ /* 0x000fc6000001140a */
[----:B------:R-:W-:Y:S01]  /*9000*/  IMAD.IADD R0, R3, 0x1, R0 ;  /* 0x0000000103007824 */ /* 0x000fe200078e0200 */
[----:B------:R-:W-:Y:S02]  /*9010*/  LEA R6, P0, R2, c[0x0][0x160], 0x1 ;  /* 0x0000580002067a11 */ /* 0x000fe400078008ff */
[----:B------:R-:W-:Y:S02]  /*9020*/  ISETP.GE.AND P2, PT, R248, c[0x0][0x198], PT ;  /* 0x00006600f8007a0c */ /* 0x000fe40003f46270 */
[----:B------:R-:W-:Y:S02]  /*9030*/  LEA.HI.X R5, R2, c[0x0][0x164], R0, 0x1, P0 ;  /* 0x0000590002057a11 */ /* 0x000fe400000f0c00 */
[----:B------:R-:W-:Y:S02]  /*9040*/  IADD3 R173, R230, -0x1, RZ ;  /* 0xffffffffe6ad7810 */ /* 0x000fe40007ffe0ff */
[----:B------:R-:W-:Y:S01]  /*9050*/  IADD3 R4, R10, R11, RZ ;  /* 0x0000000b0a047210 */ /* 0x000fe20007ffe0ff */
[----:B------:R-:W-:Y:S01]  /*9060*/  @!P1 IMAD.MOV.U32 R8, RZ, RZ, R9 ;  /* 0x000000ffff089224 */ /* 0x000fe200078e0009 */
[----:B------:R-:W-:Y:S05]  /*9070*/  BRA.DIV ~URZ, `(.L_x_970) ;  /* 0x0001d4227f007947 */ /* 0x000fea000b800000 */
[----:B------:R1:W2:Y:S02]  /*9080*/  SHFL.IDX PT, R7, R5, RZ, 0x181f ;  /* 0x00181fff05077589 */ /* 0x0002a400000e0000 */
.L_x_1213:
[----:B------:R-:W-:Y:S05]  /*9090*/  BRA.DIV ~URZ, `(.L_x_971) ;  /* 0x0001d4727f007947 */ /* 0x000fea000b800000 */
[----:B------:R3:W4:Y:S02]  /*90a0*/  SHFL.IDX PT, R2, R6, RZ, 0x181f ;  /* 0x00181fff06027589 */ /* 0x00072400000e0000 */
.L_x_1214:
        /* <DEDUP_REMOVED lines=10> */
.L_x_973:
[----:B------:R-:W-:Y:S05]  /*9150*/  BSYNC B0 ;  /* 0x0000000000007941 */ /* 0x000fea0003800000 */
.L_x_972:
[----:B------:R-:W-:Y:S05]  /*9160*/  BRA.DIV ~URZ, `(.L_x_974) ;  /* 0x0001d4127f007947 */ /* 0x000fea000b800000 */
[----:B--2---:R2:W1:Y:S04]  /*9170*/  SHFL.IDX PT, R7, R5, 0x1, 0x181f ;  /* 0x00381f0005077f89 */ /* 0x00446800000e0000 */
[----:B----4-:R2:W4:Y:S02]  /*9180*/  SHFL.IDX PT, R2, R6, 0x1, 0x181f ;  /* 0x00381f0006027f89 */ /* 0x01052400000e0000 */
.L_x_1215:
        /* <DEDUP_REMOVED lines=10> */
.L_x_976:
[----:B------:R-:W-:Y:S05]  /*9230*/  BSYNC B0 ;  /* 0x0000000000007941 */ /* 0x000fea0003800000 */
.L_x_975:
[----:B------:R-:W-:Y:S05]  /*9240*/  BRA.DIV ~URZ, `(.L_x_977) ;  /* 0x0001d4027f007947 */ /* 0x000fea000b800000 */
[----:B-1----:R1:W2:Y:S02]  /*9250*/  SHFL.IDX PT, R7, R5, 0x2, 0x181f ;  /* 0x00581f0005077f89 */ /* 0x0022a400000e0000 */
.L_x_1216:
[----:B------:R-:W-:Y:S05]  /*9260*/  BRA.DIV ~URZ, `(.L_x_978) ;  /* 0x0001d4527f007947 */ /* 0x000fea000b800000 */
[----:B----4-:R4:W1:Y:S02]  /*9270*/  SHFL.IDX PT, R2, R6, 0x2, 0x181f ;  /* 0x00581f0006027f89 */ /* 0x01086400000e0000 */
.L_x_1217:
        /* <DEDUP_REMOVED lines=10> */
.L_x_980:
[----:B------:R-:W-:Y:S05]  /*9320*/  BSYNC B0 ;  /* 0x0000000000007941 */ /* 0x000fea0003800000 */
.L_x_979:
[----:B------:R-:W-:Y:S05]  /*9330*/  BRA.DIV ~URZ, `(.L_x_981) ;  /* 0x0001d3f27f007947 */ /* 0x000fea000b800000 */
[----:B--2---:R2:W3:Y:S04]  /*9340*/  SHFL.IDX PT, R7, R5, 0x3, 0x181f ;  /* 0x00781f0005077f89 */ /* 0x0044e800000e0000 */
[----:B-1----:R2:W1:Y:S02]  /*9350*/  SHFL.IDX PT, R2, R6, 0x3, 0x181f ;  /* 0x00781f0006027f89 */ /* 0x00246400000e0000 */
.L_x_1218:
        /* <DEDUP_REMOVED lines=10> */
.L_x_983:
[----:B------:R-:W-:Y:S05]  /*9400*/  BSYNC B0 ;  /* 0x0000000000007941 */ /* 0x000fea0003800000 */
.L_x_982:
[----:B------:R-:W-:Y:S05]  /*9410*/  BRA.DIV ~URZ, `(.L_x_984) ;  /* 0x0001d3e27f007947 */ /* 0x000fea000b800000 */
[----:B---3--:R3:W2:Y:S02]  /*9420*/  SHFL.IDX PT, R7, R5, 0x4, 0x181f ;  /* 0x00981f0005077f89 */ /* 0x0086a400000e0000 */
.L_x_1219:
[----:B------:R-:W-:Y:S05]  /*9430*/  BRA.DIV ~URZ, `(.L_x_985) ;  /* 0x0001d4327f007947 */ /* 0x000fea000b800000 */
[----:B-1----:R1:W3:Y:S02]  /*9440*/  SHFL.IDX PT, R2, R6, 0x4, 0x181f ;  /* 0x00981f0006027f89 */ /* 0x0022e400000e0000 */
.L_x_1220:
        /* <DEDUP_REMOVED lines=10> */
.L_x_987:
[----:B------:R-:W-:Y:S05]  /*94f0*/  BSYNC B0 ;  /* 0x0000000000007941 */ /* 0x000fea0003800000 */
.L_x_986:
[----:B------:R-:W-:Y:S05]  /*9500*/  BRA.DIV ~URZ, `(.L_x_988) ;  /* 0x0001d3d27f007947 */ /* 0x000fea000b800000 */
[----:B--2---:R2:W1:Y:S04]  /*9510*/  SHFL.IDX PT, R7, R5, 0x5, 0x181f ;  /* 0x00b81f0005077f89 */ /* 0x00446800000e0000 */
[----:B---3--:R2:W3:Y:S02]  /*9520*/  SHFL.IDX PT, R2, R6, 0x5, 0x181f ;  /* 0x00b81f0006027f89 */ /* 0x0084e400000e0000 */
.L_x_1221:
        /* <DEDUP_REMOVED lines=10> */
.L_x_990:
[----:B------:R-:W-:Y:S05]  /*95d0*/  BSYNC B0 ;  /* 0x0000000000007941 */ /* 0x000fea0003800000 */
.L_x_989:
[----:B------:R-:W-:Y:S05]  /*95e0*/  BRA.DIV ~URZ, `(.L_x_991) ;  /* 0x0001d3c27f007947 */ /* 0x000fea000b800000 */
[----:B-1----:R1:W2:Y:S02]  /*95f0*/  SHFL.IDX PT, R7, R5, 0x6, 0x181f ;  /* 0x00d81f0005077f89 */ /* 0x0022a400000e0000 */
.L_x_1222:
[----:B------:R-:W-:Y:S05]  /*9600*/  BRA.DIV ~URZ, `(.L_x_992) ;  /* 0x0001d4127f007947 */ /* 0x000fea000b800000 */
[----:B---3--:R3:W1:Y:S02]  /*9610*/  SHFL.IDX PT, R2, R6, 0x6, 0x181f ;  /* 0x00d81f0006027f89 */ /* 0x00866400000e0000 */
.L_x_1223:
        /* <DEDUP_REMOVED lines=10> */
.L_x_994:
[----:B------:R-:W-:Y:S05]  /*96c0*/  BSYNC B0 ;  /* 0x0000000000007941 */ /* 0x000fea0003800000 */
.L_x_993:
[----:B------:R-:W-:Y:S05]  /*96d0*/  BRA.DIV ~URZ, `(.L_x_995) ;  /* 0x0001d3b27f007947 */ /* 0x000fea000b800000 */
[----:B-12---:R-:W1:Y:S04]  /*96e0*/  SHFL.IDX PT, R5, R5, 0x7, 0x181f ;  /* 0x00f81f0005057f89 */ /* 0x006e6800000e0000 */
[----:B------:R2:W3:Y:S02]  /*96f0*/  SHFL.IDX PT, R3, R6, 0x7, 0x181f ;  /* 0x00f81f0006037f89 */ /* 0x0004e400000e0000 */
.L_x_1224:
        /* <DEDUP_REMOVED lines=17> */
[----:B------:R-:W3:Y:S04]  /*9810*/  LDL R180, [R1+0x1c] ;  /* 0x00001c0001b47983 */ /* 0x000ee80000100800 */
[----:B------:R-:W5:Y:S04]  /*9820*/  LDL R9, [R1] ;  /* 0x0000000001097983 */ /* 0x000f680000100800 */
[----:B--2---:R-:W2:Y:S01]  /*9830*/  LDL R181, [R1+0x48] ;  /* 0x0000480001b57983 */ /* 0x004ea20000100800 */
[----:B------:R-:W-:Y:S02]  /*9840*/  IMAD.MOV.U32 R64, RZ, RZ, 0x50 ;  /* 0x00000050ff407424 */ /* 0x000fe400078e00ff */
[----:B------:R-:W-:-:S02]  /*9850*/  IMAD.MOV.U32 R2, RZ, RZ, c[0x0][0x2b8] ;  /* 0x0000ae00ff027624 */ /* 0x000fc400078e00ff */
[----:B------:R-:W-:-:S03]  /*9860*/  IMAD R172, R230, R64, -0x50 ;  /* 0xffffffb0e6ac7424 */ /* 0x000fc600078e0240 */
[----:B------:R-:W-:Y:S01]  /*9870*/  ISETP.NE.AND P5, PT, R2, 0x1, PT ;  /* 0x000000010200780c */ /* 0x000fe20003fa5270 */
[----:B------:R-:W-:Y:S01]  /*9880*/  IMAD.MOV.U32 R215, RZ, RZ, RZ ;  /* 0x000000ffffd77224 */ /* 0x000fe200078e00ff */
[----:B------:R-:W-:Y:S01]  /*9890*/  BAR.SYNC.DEFER_BLOCKING 0x0 ;  /* 0x0000000000007b1d */ /* 0x000fe20000010000 */
[----:B---3--:R-:W-:-:S05]  /*98a0*/  IMAD.IADD R3, R180, 0x1, R172 ;  /* 0x00000001b4037824 */ /* 0x008fca00078e02ac */
[C---:B-----5:R-:W-:Y:S01]  /*98b0*/  ISETP.GE.AND P0, PT, R3.reuse, R9, PT ;  /* 0x000000090300720c */ /* 0x060fe20003f06270 */
[----:B--2---:R-:W-:-:S03]  /*98c0*/  IMAD.IADD R3, R3, 0x1, R181 ;  /* 0x0000000103037824 */ /* 0x004fc600078e02b5 */
[----:B------:R-:W-:Y:S01]  /*98d0*/  ISETP.GT.OR P0, PT, R180, 0x4f, P0 ;  /* 0x0000004fb400780c */ /* 0x000fe20000704670 */
[----:B------:R-:W-:-:S04]  /*98e0*/  @P5 IMAD.HI.U32 R4, R3, c[0x0][0x2bc], RZ ;  /* 0x0000af0003045a27 */ /* 0x000fc800078e00ff */
[----:B------:R-:W-:Y:S01]  /*98f0*/  IMAD.MOV.U32 R2, RZ, RZ, R3 ;  /* 0x000000ffff027224 */ /* 0x000fe200078e0003 */
[----:B------:R-:W-:-:S07]  /*9900*/  @P5 SHF.R.U32.HI R2, RZ, c[0x0][0x2c0], R4 ;  /* 0x0000b000ff025a19 */ /* 0x000fce0000011604 */
[----:B------:R-:W-:-:S04]  /*9910*/  @!P0 IADD3 R5, P1, R2, R178, RZ ;  /* 0x000000b202058210 */ /* 0x000fc80007f3e0ff */
[----:B----4-:R-:W-:Y:S02]  /*9920*/  @!P0 LEA.HI.X.SX32 R6, R2, R175, 0x1, P1 ;  /* 0x000000af02068211 */ /* 0x010fe400008f0eff */
        /* <DEDUP_REMOVED lines=13> */
[----:B---3--:R-:W-:Y:S01]  /*9a00*/  SHF.R.S32.HI R7, RZ, 0x1f, R8 ;  /* 0x0000001fff077819 */ /* 0x008fe20000011408 */
[----:B------:R-:W-:-:S03]  /*9a10*/  IMAD R64, R230, -0x50, R64 ;  /* 0xffffffb0e6407824 */ /* 0x000fc600078e0240 */
[----:B------:R-:W-:Y:S01]  /*9a20*/  LEA.HI R7, R7, R8, RZ, 0x3 ;  /* 0x0000000807077211 */ /* 0x000fe200078f18ff */
[----:B------:R-:W-:-:S03]  /*9a30*/  IMAD.IADD R94, R9, 0x1, R64 ;  /* 0x00000001095e7824 */ /* 0x000fc600078e0240 */
[----:B------:R-:W-:-:S05]  /*9a40*/  SHF.R.S32.HI R7, RZ, 0x3, R7 ;  /* 0x00000003ff077819 */ /* 0x000fca0000011407 */
[----:B------:R-:W-:Y:S01]  /*9a50*/  IMAD.IADD R90, R94, 0x1, -R7 ;  /* 0x000000015e5a7824 */ /* 0x000fe200078e0a07 */
[----:B------:R-:W-:-:S04]  /*9a60*/  ISETP.GE.AND P6, PT, R248, c[0x0][0x1d4], PT ;  /* 0x00007500f8007a0c */ /* 0x000fc80003fc6270 */
[C---:B------:R-:W-:Y:S02]  /*9a70*/  ISETP.GE.AND P4, PT, R90.reuse, 0x11, PT ;  /* 0x000000115a00780c */ /* 0x040fe40003f86270 */
[----:B------:R-:W-:Y:S01]  /*9a80*/  ISETP.GE.AND P3, PT, R90, 0x21, PT ;  /* 0x000000215a00780c */ /* 0x000fe20003f66270 */
[----:B------:R-:W-:Y:S04]  /*9a90*/  STL.64 [R1+0x30], R176 ;  /* 0x000030b001007387 */ /* 0x000fe80000100a00 */
[----:B------:R-:W-:Y:S01]  /*9aa0*/  STL [R1+0x2c], R174 ;  /* 0x00002cae01007387 */ /* 0x000fe20000100800 */
[----:B------:R-:W-:-:S04]  /*9ab0*/  LOP3.LUT R209, R209, 0xfffffff7, RZ, 0xc0, !PT ;  /* 0xfffffff7d1d17812 */ /* 0x000fc800078ec0ff */
[----:B------:R-:W-:Y:S02]  /*9ac0*/  @P5 LOP3.LUT R209, R209, 0x8, RZ, 0xfc, !PT ;  /* 0x00000008d1d15812 */ /* 0x000fe400078efcff */
[----:B------:R-:W-:Y:S02]  /*9ad0*/  LOP3.LUT R208, R208, 0xfffffeff, RZ, 0xc0, !PT ;  /* 0xfffffeffd0d07812 */ /* 0x000fe400078ec0ff */
[----:B------:R-:W-:Y:S02]  /*9ae0*/  LOP3.LUT R209, R209, 0xfffffffd, RZ, 0xc0, !PT ;  /* 0xfffffffdd1d17812 */ /* 0x000fe400078ec0ff */
[----:B------:R-:W-:Y:S02]  /*9af0*/  @P6 LOP3.LUT R208, R208, 0x100, RZ, 0xfc, !PT ;  /* 0x00000100d0d06812 */ /* 0x000fe400078efcff */
        /* <DEDUP_REMOVED lines=11> */
[----:B------:R-:W3:Y:S04]  /*9bb0*/  SHFL.IDX PT, R6, R2, 0x1, 0x181f ;  /* 0x00381f0002067f89 */ /* 0x000ee800000e0000 */
[----:B------:R-:W4:Y:S04]  /*9bc0*/  SHFL.IDX PT, R9, R10, 0x1, 0x181f ;  /* 0x00381f000a097f89 */ /* 0x000f2800000e0000 */
[----:B------:R-:W5:Y:S04]  /*9bd0*/  SHFL.IDX PT, R7, R2, 0x2, 0x181f ;  /* 0x00581f0002077f89 */ /* 0x000f6800000e0000 */
[----:B------:R-:W5:Y:S01]  /*9be0*/  SHFL.IDX PT, R11, R10, 0x2, 0x181f ;  /* 0x00581f000a0b7f89 */ /* 0x000f6200000e0000 */
[----:B-1----:R-:W-:-:S03]  /*9bf0*/  @P0 LEA R4, P1, R248, R3, 0x1 ;  /* 0x00000003f8040211 */ /* 0x002fc600078208ff */
[----:B------:R-:W1:Y:S01]  /*9c00*/  SHFL.IDX PT, R3, R2, 0x3, 0x181f ;  /* 0x00781f0002037f89 */ /* 0x000e6200000e0000 */
[----:B--2---:R-:W-:-:S05]  /*9c10*/  @P0 LEA.HI.X R5, R248, R5, R249, 0x1, P1 ;  /* 0x00000005f8050211 */ /* 0x004fca00008f0cf9 */
[----:B------:R2:W-:Y:S01]  /*9c20*/  @P0 LDGSTS.E.BYPASS.LTC128B.128 [R210+0x2900], [R4.64], !P6 ;  /* 0x0290000004d20fae */ /* 0x0005e2000f101d48 */
[----:B------:R-:W-:Y:S02]  /*9c30*/  ISETP.GE.AND P1, PT, R90, 0x31, PT ;  /* 0x000000315a00780c */ /* 0x000fe40003f26270 */
[C---:B---3--:R-:W-:Y:S01]  /*9c40*/  @P4 LEA R8, P0, R248.reuse, R6, 0x1 ;  /* 0x00000006f8084211 */ /* 0x048fe200078008ff */
[----:B------:R-:W-:Y:S03]  /*9c50*/  SHFL.IDX PT, R2, R2, 0x4, 0x181f ;  /* 0x00981f0002027f89 */ /* 0x000fe600000e0000 */
[C---:B----4-:R-:W-:Y:S02]  /*9c60*/  @P4 LEA.HI.X R9, R248.reuse, R9, R249, 0x1, P0 ;  /* 0x00000009f8094211 */ /* 0x050fe400000f0cf9 */
[----:B-----5:R-:W-:-:S03]  /*9c70*/  @P3 LEA R6, P0, R248, R7, 0x1 ;  /* 0x00000007f8063211 */ /* 0x020fc600078008ff */
[----:B------:R3:W-:Y:S04]  /*9c80*/  @P4 LDGSTS.E.BYPASS.LTC128B.128 [R210+0x3100], [R8.64], !P6 ;  /* 0x0310000008d24fae */ /* 0x0007e8000f101d48 */
[----:B--2---:R-:W2:Y:S01]  /*9c90*/  SHFL.IDX PT, R5, R10, 0x3, 0x181f ;  /* 0x00781f000a057f89 */ /* 0x004ea200000e0000 */
[C-C-:B------:R-:W-:Y:S02]  /*9ca0*/  @P3 LEA.HI.X R7, R248.reuse, R11, R249.reuse, 0x1, P0 ;  /* 0x0000000bf8073211 */ /* 0x140fe400000f0cf9 */
[C---:B-1----:R-:W-:Y:S02]  /*9cb0*/  @P1 LEA R4, P0, R248.reuse, R3, 0x1 ;  /* 0x00000003f8041211 */ /* 0x042fe400078008ff */
[----:B------:R-:W1:Y:S04]  /*9cc0*/  SHFL.IDX PT, R3, R10, 0x4, 0x181f ;  /* 0x00981f000a037f89 */ /* 0x000e6800000e0000 */
[----:B------:R3:W-:Y:S01]  /*9cd0*/  @P3 LDGSTS.E.BYPASS.LTC128B.128 [R210+0x3900], [R6.64], !P6 ;  /* 0x0390000006d23fae */ /* 0x0007e2000f101d48 */
[----:B--2---:R-:W-:-:S02]  /*9ce0*/  @P1 LEA.HI.X R5, R248, R5, R249, 0x1, P0 ;  /* 0x00000005f8051211 */ /* 0x004fc400000f0cf9 */
[----:B------:R-:W-:-:S03]  /*9cf0*/  ISETP.GE.AND P0, PT, R90, 0x41, PT ;  /* 0x000000415a00780c */ /* 0x000fc60003f06270 */
[----:B------:R3:W-:Y:S10]  /*9d00*/  @P1 LDGSTS.E.BYPASS.LTC128B.128 [R210+0x4100], [R4.64], !P6 ;  /* 0x0410000004d21fae */ /* 0x0007f4000f101d48 */
[----:B------:R-:W-:-:S04]  /*9d10*/  @P0 LEA R2, P2, R248, R2, 0x1 ;  /* 0x00000002f8020211 */ /* 0x000fc800078408ff */
[----:B-1----:R-:W-:Y:S02]  /*9d20*/  @P0 LEA.HI.X R3, R248, R3, R249, 0x1, P2 ;  /* 0x00000003f8030211 */ /* 0x002fe400010f0cf9 */
[----:B------:R-:W-:-:S03]  /*9d30*/  ISETP.GT.AND P3, PT, R180, 0x4f, PT ;  /* 0x0000004fb400780c */ /* 0x000fc60003f64270 */
[----:B------:R3:W-:Y:S01]  /*9d40*/  @P0 LDGSTS.E.BYPASS.LTC128B.128 [R210+0x4900], [R2.64], !P6 ;  /* 0x0490000002d20fae */ /* 0x0007e2000f101d48 */
[----:B------:R-:W-:-:S03]  /*9d50*/  ISETP.LT.AND P0, PT, RZ, c[0x0][0x27c], PT ;  /* 0x00009f00ff007a0c */ /* 0x000fc60003f01270 */
[----:B------:R-:W0:Y:S06]  /*9d60*/  LDGDEPBAR ;  /* 0x00000000000079af */ /* 0x000e2c0000000000 */
[----:B------:R-:W-:-:S04]  /*9d70*/  @P3 LOP3.LUT R209, R209, 0x2, RZ, 0xfc, !PT ;  /* 0x00000002d1d13812 */ /* 0x000fc800078efcff */
[----:B------:R-:W-:Y:S05]  /*9d80*/  @P0 BRA `(.L_x_996) ;  /* 0x0000002000000947 */ /* 0x000fea0003800000 */
[----:B------:R-:W-:-:S04]  /*9d90*/  DEPBAR.LE SB0, 0x1 ;  /* 0x000080400000791a */ /* 0x000fc80000000000 */
[----:B------:R-:W-:Y:S05]  /*9da0*/  BRA `(.L_x_997) ;  /* 0x00004b9000007947 */ /* 0x000fea0003800000 */
.L_x_996:
[----:B------:R-:W2:Y:S01]  /*9db0*/  LDL R63, [R1+0x44] ;  /* 0x00004400013f7983 */ /* 0x000ea20000100800 */
[----:B------:R-:W-:Y:S01]  /*9dc0*/  ULDC.U8 UR4, c[0x0][0x298] ;  /* 0x0000a60000047ab9 */ /* 0x000fe20000000000 */
[----:B---3--:R-:W-:Y:S01]  /*9dd0*/  SHF.R.S32.HI R2, RZ, 0x1f, R125 ;  /* 0x0000001fff027819 */ /* 0x008fe2000001147d */
[C---:B------:R-:W-:Y:S01]  /*9de0*/  IMAD.WIDE.U32 R6, R125.reuse, c[0x0][0x280], RZ ;  /* 0x0000a0007d067a25 */ /* 0x040fe200078e00ff */
[----:B------:R-:W-:Y:S01]  /*9df0*/  ISETP.NE.AND P0, PT, RZ, UR4, PT ;  /* 0x00000004ff007c0c */ /* 0x000fe2000bf05270 */
[----:B------:R-:W-:Y:S02]  /*9e00*/  BSSY B2, `(.L_x_997) ;  /* 0x00004b3000027945 */ /* 0x000fe40003800000 */
[C---:B------:R-:W-:Y:S02]  /*9e10*/  IMAD R3, R2.reuse, c[0x0][0x280], RZ ;  /* 0x0000a00002037a24 */ /* 0x040fe400078e02ff */
[----:B------:R-:W-:Y:S02]  /*9e20*/  IMAD R2, R2, c[0x0][0x290], RZ ;  /* 0x0000a40002027a24 */ /* 0x000fe400078e02ff */
[----:B------:R-:W-:-:S02]  /*9e30*/  IMAD R3, R125, c[0x0][0x284], R3 ;  /* 0x0000a1007d037a24 */ /* 0x000fc400078e0203 */
[C---:B------:R-:W-:Y:S02]  /*9e40*/  IMAD R8, R125.reuse, c[0x0][0x294], R2 ;  /* 0x0000a5007d087a24 */ /* 0x040fe400078e0202 */
[----:B------:R-:W-:Y:S01]  /*9e50*/  IMAD.WIDE.U32 R4, R125, c[0x0][0x290], RZ ;  /* 0x0000a4007d047a25 */ /* 0x000fe200078e00ff */
[----:B------:R-:W-:-:S04]  /*9e60*/  IADD3 R3, R3, R7, RZ ;  /* 0x0000000703037210 */ /* 0x000fc80007ffe0ff */
[----:B------:R-:W-:Y:S02]  /*9e70*/  IADD3 R8, R8, R5, RZ ;  /* 0x0000000508087210 */ /* 0x000fe40007ffe0ff */
[----:B--2---:R-:W-:-:S04]  /*9e80*/  IADD3 R14, R130, R63, RZ ;  /* 0x0000003f820e7210 */ /* 0x004fc80007ffe0ff */
[----:B------:R-:W-:Y:S01]  /*9e90*/  LEA R2, R131, R14, 0x5 ;  /* 0x0000000e83027211 */ /* 0x000fe200078e28ff */
[----:B------:R-:W-:Y:S05]  /*9ea0*/  @!P0 BRA `(.L_x_998) ;  /* 0x0000264000008947 */ /* 0x000fea0003800000 */
[----:B------:R1:W5:Y:S01]  /*9eb0*/  LDL R46, [R1+0x90] ;  /* 0x00009000012e7983 */ /* 0x0003620000100800 */
[----:B------:R-:W-:-:S05]  /*9ec0*/  IMAD.MOV.U32 R9, RZ, RZ, c[0x0][0x2c4] ;  /* 0x0000b100ff097624 */ /* 0x000fca00078e00ff */
[----:B------:R-:W-:-:S13]  /*9ed0*/  ISETP.NE.AND P1, PT, R9, 0x1, PT ;  /* 0x000000010900780c */ /* 0x000fda0003f25270 */
[----:B------:R-:W-:-:S05]  /*9ee0*/  @P1 IMAD.HI.U32 R5, R2, c[0x0][0x2c8], RZ ;  /* 0x0000b20002051a27 */ /* 0x000fca00078e00ff */
[----:B------:R-:W-:-:S04]  /*9ef0*/  @P1 SHF.R.U32.HI R2, RZ, c[0x0][0x2cc], R5 ;  /* 0x0000b300ff021a19 */ /* 0x000fc80000011605 */
[----:B------:R-:W-:Y:S01]  /*9f00*/  SHF.R.S32.HI R5, RZ, 0x1f, R2 ;  /* 0x0000001fff057819 */ /* 0x000fe20000011402 */
[----:B------:R-:W-:Y:S01]  /*9f10*/  IMAD.MOV.U32 R7, RZ, RZ, R3 ;  /* 0x000000ffff077224 */ /* 0x000fe200078e0003 */
[----:B------:R-:W-:Y:S01]  /*9f20*/  MOV R9, R8 ;  /* 0x0000000800097202 */ /* 0x000fe20000000f00 */
[----:B------:R-:W-:Y:S02]  /*9f30*/  IMAD.MOV.U32 R8, RZ, RZ, R4 ;  /* 0x000000ffff087224 */ /* 0x000fe400078e0004 */
[C---:B------:R-:W-:Y:S02]  /*9f40*/  IMAD R3, R5.reuse, c[0x0][0x280], RZ ;  /* 0x0000a00005037a24 */ /* 0x040fe400078e02ff */
[----:B------:R-:W-:Y:S02]  /*9f50*/  IMAD R10, R5, c[0x0][0x290], RZ ;  /* 0x0000a400050a7a24 */ /* 0x000fe400078e02ff */
[----:B------:R-:W-:-:S04]  /*9f60*/  IMAD.WIDE.U32 R6, R2, c[0x0][0x280], R6 ;  /* 0x0000a00002067a25 */ /* 0x000fc800078e0006 */
[----:B------:R-:W-:-:S04]  /*9f70*/  IMAD.WIDE.U32 R4, R2, c[0x0][0x290], R8 ;  /* 0x0000a40002047a25 */ /* 0x000fc800078e0008 */
[C---:B------:R-:W-:Y:S02]  /*9f80*/  IMAD R3, R2.reuse, c[0x0][0x284], R3 ;  /* 0x0000a10002037a24 */ /* 0x040fe400078e0203 */
[----:B------:R-:W-:Y:S01]  /*9f90*/  IMAD R2, R2, c[0x0][0x294], R10 ;  /* 0x0000a50002027a24 */ /* 0x000fe200078e020a */
[----:B------:R-:W-:-:S04]  /*9fa0*/  LEA R27, P0, R4, c[0x0][0x288], 0x1 ;  /* 0x0000a200041b7a11 */ /* 0x000fc800078008ff */
[----:B------:R-:W-:-:S04]  /*9fb0*/  IADD3 R2, R5, R2, RZ ;  /* 0x0000000205027210 */ /* 0x000fc80007ffe0ff */
[----:B------:R-:W-:Y:S02]  /*9fc0*/  LEA.HI.X R15, R4, c[0x0][0x28c], R2, 0x1, P0 ;  /* 0x0000a300040f7a11 */ /* 0x000fe400000f0c02 */
[----:B------:R-:W-:Y:S02]  /*9fd0*/  ISETP.GE.AND P0, PT, R14, R0, PT ;  /* 0x000000000e00720c */ /* 0x000fe40003f06270 */
[----:B------:R-:W-:Y:S02]  /*9fe0*/  LEA R26, P1, R6, c[0x0][0x270], 0x1 ;  /* 0x00009c00061a7a11 */ /* 0x000fe400078208ff */
[----:B------:R-:W-:-:S04]  /*9ff0*/  IADD3 R3, R7, R3, RZ ;  /* 0x0000000307037210 */ /* 0x000fc80007ffe0ff */
[----:B------:R-:W-:Y:S01]  /*a000*/  LEA.HI.X R24, R6, c[0x0][0x274], R3, 0x1, P1 ;  /* 0x00009d0006187a11 */ /* 0x000fe200008f0c03 */
[----:B------:R1:W2:Y:S01]  /*a010*/  SHFL.IDX PT, R20, R26, RZ, 0x1c1f ;  /* 0x001c1fff1a147589 */ /* 0x0002a200000e0000 */
[----:B------:R-:W-:Y:S03]  /*a020*/  BSSY B0, `(.L_x_999) ;  /* 0x0000020000007945 */ /* 0x000fe60003800000 */
[----:B------:R1:W3:Y:S01]  /*a030*/  SHFL.IDX PT, R21, R27, RZ, 0x1c1f ;  /* 0x001c1fff1b157589 */ /* 0x0002e200000e0000 */
[----:B------:R-:W-:-:S03]  /*a040*/  CS2R R36, SRZ ;  /* 0x0000000000247805 */ /* 0x000fc6000001ff00 */
[----:B------:R1:W4:Y:S01]  /*a050*/  SHFL.IDX PT, R22, R24, RZ, 0x1c1f ;  /* 0x001c1fff18167589 */ /* 0x00032200000e0000 */
[----:B------:R-:W-:-:S03]  /*a060*/  CS2R R12, SRZ ;  /* 0x00000000000c7805 */ /* 0x000fc6000001ff00 */
[----:B------:R1:W1:Y:S01]  /*a070*/  SHFL.IDX PT, R23, R15, RZ, 0x1c1f ;  /* 0x001c1fff0f177589 */ /* 0x00026200000e0000 */
[----:B------:R-:W-:Y:S01]  /*a080*/  CS2R R10, SRZ ;  /* 0x00000000000a7805 */ /* 0x000fe2000001ff00 */
[----:B------:R-:W-:Y:S01]  /*a090*/  CS2R R8, SRZ ;  /* 0x0000000000087805 */ /* 0x000fe2000001ff00 */
[----:B------:R-:W-:Y:S01]  /*a0a0*/  CS2R R6, SRZ ;  /* 0x0000000000067805 */ /* 0x000fe2000001ff00 */
[----:B------:R-:W-:Y:S05]  /*a0b0*/  @P0 BRA `(.L_x_1000) ;  /* 0x0000016000000947 */ /* 0x000fea0003800000 */
[----:B------:R-:W-:Y:S01]  /*a0c0*/  ISETP.GE.AND P1, PT, R128, c[0x0][0x27c], PT ;  /* 0x00009f0080007a0c */ /* 0x000fe20003f26270 */
[----:B------:R-:W-:Y:S01]  /*a0d0*/  CS2R R12, SRZ ;  /* 0x00000000000c7805 */ /* 0x000fe2000001ff00 */
[----:B------:R-:W-:-:S11]  /*a0e0*/  CS2R R10, SRZ ;  /* 0x00000000000a7805 */ /* 0x000fd6000001ff00 */
[C---:B------:R-:W-:Y:S01]  /*a0f0*/  @!P1 IMAD.SHL.U32 R3, R128.reuse, 0x2, RZ ;  /* 0x0000000280039824 */ /* 0x040fe200078e00ff */
[----:B------:R-:W-:-:S04]  /*a100*/  @!P1 SHF.L.U64.HI R2, R128, 0x1, R129 ;  /* 0x0000000180029819 */ /* 0x000fc80000010281 */
[----:B--2---:R-:W-:-:S05]  /*a110*/  @!P1 IADD3 R18, P0, R20, R3, RZ ;  /* 0x0000000314129210 */ /* 0x004fca0007f1e0ff */
[--C-:B----4-:R-:W-:Y:S01]  /*a120*/  @!P1 IMAD.X R19, R22, 0x1, R2.reuse, P0 ;  /* 0x0000000116139824 */ /* 0x110fe200000e0602 */
[----:B---3--:R-:W-:Y:S01]  /*a130*/  @!P1 IADD3 R16, P0, R21, R3, RZ ;  /* 0x0000000315109210 */ /* 0x008fe20007f1e0ff */
[----:B------:R-:W-:Y:S01]  /*a140*/  CS2R R6, SRZ ;  /* 0x0000000000067805 */ /* 0x000fe2000001ff00 */
[----:B------:R-:W-:Y:S02]  /*a150*/  CS2R R8, SRZ ;  /* 0x0000000000087805 */ /* 0x000fe4000001ff00 */
[----:B------:R2:W5:Y:S01]  /*a160*/  @!P1 LD.E.64 R10, [R18.64] ;  /* 0x00000008120a9980 */ /* 0x000562000c101b00 */
[----:B-1----:R-:W-:Y:S01]  /*a170*/  @!P1 IMAD.X R17, R23, 0x1, R2, P0 ;  /* 0x0000000117119824 */ /* 0x002fe200000e0602 */
[----:B------:R-:W-:-:S04]  /*a180*/  ISETP.GE.AND P0, PT, R95, c[0x0][0x27c], PT ;  /* 0x00009f005f007a0c */ /* 0x000fc80003f06270 */
[----:B------:R2:W5:Y:S09]  /*a190*/  @!P1 LD.E.64 R6, [R16.64] ;  /* 0x0000000810069980 */ /* 0x000572000c101b00 */
[C---:B------:R-:W-:Y:S01]  /*a1a0*/  @!P0 IMAD.SHL.U32 R4, R95.reuse, 0x2, RZ ;  /* 0x000000025f048824 */ /* 0x040fe200078e00ff */
[----:B-----5:R-:W-:-:S04]  /*a1b0*/  @!P0 SHF.L.U64.HI R5, R95, 0x1, R46 ;  /* 0x000000015f058819 */ /* 0x020fc8000001022e */
[----:B------:R-:W-:-:S05]  /*a1c0*/  @!P0 IADD3 R2, P2, R20, R4, RZ ;  /* 0x0000000414028210 */ /* 0x000fca0007f5e0ff */
[----:B------:R-:W-:Y:S01]  /*a1d0*/  @!P0 IMAD.X R3, R22, 0x1, R5, P2 ;  /* 0x0000000116038824 */ /* 0x000fe200010e0605 */
[----:B------:R-:W-:-:S04]  /*a1e0*/  @!P0 IADD3 R4, P2, R21, R4, RZ ;  /* 0x0000000415048210 */ /* 0x000fc80007f5e0ff */
[----:B------:R2:W5:Y:S01]  /*a1f0*/  @!P0 LD.E.64 R12, [R2.64] ;  /* 0x00000008020c8980 */ /* 0x000562000c101b00 */
[----:B------:R-:W-:-:S05]  /*a200*/  @!P0 IMAD.X R5, R23, 0x1, R5, P2 ;  /* 0x0000000117058824 */ /* 0x000fca00010e0605 */
[----:B------:R2:W5:Y:S03]  /*a210*/  @!P0 LD.E.64 R8, [R4.64] ;  /* 0x0000000804088980 */ /* 0x000566000c101b00 */
.L_x_1000:
[----:B------:R-:W-:Y:S05]  /*a220*/  BSYNC B0 ;  /* 0x0000000000007941 */ /* 0x000fea0003800000 */
.L_x_999:
[----:B--2---:R-:W-:Y:S01]  /*a230*/  IADD3 R2, R14, 0x20, RZ ;  /* 0x000000200e027810 */ /* 0x004fe20007ffe0ff */
[----:B-----5:R-:W-:Y:S01]  /*a240*/  IMAD.MOV.U32 R5, RZ, RZ, R12 ;  /* 0x000000ffff057224 */ /* 0x020fe200078e000c */
[----:B----4-:R2:W4:Y:S01]  /*a250*/  SHFL.IDX PT, R22, R24, 0x1, 0x1c1f ;  /* 0x003c1f0018167f89 */ /* 0x01052200000e0000 */
[----:B------:R-:W-:Y:S01]  /*a260*/  IMAD.MOV.U32 R4, RZ, RZ, R13 ;  /* 0x000000ffff047224 */ /* 0x000fe200078e000d */
[----:B------:R-:W-:Y:S01]  /*a270*/  ISETP.GE.AND P0, PT, R2, R0, PT ;  /* 0x000000000200720c */ /* 0x000fe20003f06270 */
[----:B------:R-:W-:Y:S01]  /*a280*/  IMAD.MOV.U32 R3, RZ, RZ, R10 ;  /* 0x000000ffff037224 */ /* 0x000fe200078e000a */
[----:B------:R-:W-:Y:S01]  /*a290*/  PRMT R49, R49, 0x5410, R5 ;  /* 0x0000541031317816 */ /* 0x000fe20000000005 */
[----:B------:R-:W-:Y:S01]  /*a2a0*/  IMAD.MOV.U32 R2, RZ, RZ, R11 ;  /* 0x000000ffff027224 */ /* 0x000fe200078e000b */
[----:B------:R-:W-:Y:S01]  /*a2b0*/  PRMT R50, R50, 0x5410, R4 ;  /* 0x0000541032327816 */ /* 0x000fe20000000004 */
[----:B------:R-:W-:Y:S01]  /*a2c0*/  IMAD.MOV.U32 R5, RZ, RZ, R8 ;  /* 0x000000ffff057224 */ /* 0x000fe200078e0008 */
[----:B------:R-:W-:Y:S01]  /*a2d0*/  PRMT R47, R47, 0x5410, R3 ;  /* 0x000054102f2f7816 */ /* 0x000fe20000000003 */
[----:B------:R-:W-:Y:S01]  /*a2e0*/  IMAD.MOV.U32 R4, RZ, RZ, R9 ;  /* 0x000000ffff047224 */ /* 0x000fe200078e0009 */
[----:B------:R-:W-:Y:S01]  /*a2f0*/  PRMT R48, R48, 0x5410, R2 ;  /* 0x0000541030307816 */ /* 0x000fe20000000002 */
[----:B------:R-:W-:Y:S01]  /*a300*/  IMAD.MOV.U32 R3, RZ, RZ, R6 ;  /* 0x000000ffff037224 */ /* 0x000fe200078e0006 */
[----:B------:R2:W3:Y:S01]  /*a310*/  SHFL.IDX PT, R16, R26, 0x1, 0x1c1f ;  /* 0x003c1f001a107f89 */ /* 0x0004e200000e0000 */
[----:B------:R-:W-:Y:S01]  /*a320*/  IMAD.MOV.U32 R2, RZ, RZ, R7 ;  /* 0x000000ffff027224 */ /* 0x000fe200078e0007 */
[----:B------:R-:W-:Y:S01]  /*a330*/  BSSY B0, `(.L_x_1001) ;  /* 0x0000021000007945 */ /* 0x000fe20003800000 */
[----:B------:R-:W-:Y:S01]  /*a340*/  PRMT R49, R5, 0x7610, R49 ;  /* 0x0000761005317816 */ /* 0x000fe20000000031 */
[----:B-1----:R2:W1:Y:S01]  /*a350*/  SHFL.IDX PT, R23, R15, 0x1, 0x1c1f ;  /* 0x003c1f000f177f89 */ /* 0x00246200000e0000 */
[----:B------:R-:W-:Y:S01]  /*a360*/  PRMT R50, R4, 0x7610, R50 ;  /* 0x0000761004327816 */ /* 0x000fe20000000032 */
[----:B------:R-:W-:Y:S01]  /*a370*/  CS2R R30, SRZ ;  /* 0x00000000001e7805 */ /* 0x000fe2000001ff00 */
[----:B------:R-:W-:Y:S01]  /*a380*/  PRMT R47, R3, 0x7610, R47 ;  /* 0x00007610032f7816 */ /* 0x000fe2000000002f */
[----:B------:R2:W1:Y:S01]  /*a390*/  SHFL.IDX PT, R17, R27, 0x1, 0x1c1f ;  /* 0x003c1f001b117f89 */ /* 0x00046200000e0000 */
[----:B------:R-:W-:Y:S01]  /*a3a0*/  PRMT R48, R2, 0x7610, R48 ;  /* 0x0000761002307816 */ /* 0x000fe20000000030 */
[----:B------:R-:W-:Y:S01]  /*a3b0*/  CS2R R4, SRZ ;  /* 0x0000000000047805 */ /* 0x000fe2000001ff00 */
[----:B------:R-:W-:Y:S01]  /*a3c0*/  CS2R R2, SRZ ;  /* 0x0000000000027805 */ /* 0x000fe2000001ff00 */
[----:B------:R-:W-:Y:S05]  /*a3d0*/  @P0 BRA `(.L_x_1002) ;  /* 0x0000016000000947 */ /* 0x000fea0003800000 */
[----:B----4-:R-:W-:Y:S01]  /*a3e0*/  ISETP.GE.AND P1, PT, R128, c[0x0][0x27c], PT ;  /* 0x00009f0080007a0c */ /* 0x010fe20003f26270 */
[----:B------:R-:W-:-:S12]  /*a3f0*/  CS2R R36, SRZ ;  /* 0x0000000000247805 */ /* 0x000fd8000001ff00 */
[C---:B------:R-:W-:Y:S01]  /*a400*/  @!P1 IMAD.SHL.U32 R2, R128.reuse, 0x2, RZ ;  /* 0x0000000280029824 */ /* 0x040fe200078e00ff */
[----:B------:R-:W-:-:S04]  /*a410*/  @!P1 SHF.L.U64.HI R3, R128, 0x1, R129 ;  /* 0x0000000180039819 */ /* 0x000fc80000010281 */
[----:B---3--:R-:W-:-:S05]  /*a420*/  @!P1 IADD3 R20, P0, R16, R2, RZ ;  /* 0x0000000210149210 */ /* 0x008fca0007f1e0ff */
[----:B------:R-:W-:Y:S01]  /*a430*/  @!P1 IMAD.X R21, R22, 0x1, R3, P0 ;  /* 0x0000000116159824 */ /* 0x000fe200000e0603 */
[----:B-1----:R-:W-:-:S05]  /*a440*/  @!P1 IADD3 R18, P0, R17, R2, RZ ;  /* 0x0000000211129210 */ /* 0x002fca0007f1e0ff */
[----:B------:R-:W-:Y:S01]  /*a450*/  @!P1 IMAD.X R19, R23, 0x1, R3, P0 ;  /* 0x0000000117139824 */ /* 0x000fe200000e0603 */
[----:B------:R-:W-:-:S13]  /*a460*/  ISETP.GE.AND P0, PT, R95, c[0x0][0x27c], PT ;  /* 0x00009f005f007a0c */ /* 0x000fda0003f06270 */
[C---:B------:R-:W-:Y:S01]  /*a470*/  @!P0 IMAD.SHL.U32 R4, R95.reuse, 0x2, RZ ;  /* 0x000000025f048824 */ /* 0x040fe200078e00ff */
[----:B------:R-:W-:-:S04]  /*a480*/  @!P0 SHF.L.U64.HI R5, R95, 0x1, R46 ;  /* 0x000000015f058819 */ /* 0x000fc8000001022e */
[----:B------:R-:W-:-:S05]  /*a490*/  @!P0 IADD3 R2, P2, R16, R4, RZ ;  /* 0x0000000410028210 */ /* 0x000fca0007f5e0ff */
[----:B------:R-:W-:Y:S01]  /*a4a0*/  @!P0 IMAD.X R3, R22, 0x1, R5, P2 ;  /* 0x0000000116038824 */ /* 0x000fe200010e0605 */
[----:B------:R-:W-:Y:S01]  /*a4b0*/  @!P0 IADD3 R16, P2, R17, R4, RZ ;  /* 0x0000000411108210 */ /* 0x000fe20007f5e0ff */
[----:B------:R-:W-:-:S03]  /*a4c0*/  CS2R R30, SRZ ;  /* 0x00000000001e7805 */ /* 0x000fc6000001ff00 */
[----:B------:R1:W5:Y:S01]  /*a4d0*/  @!P0 LD.E.64 R36, [R2.64] ;  /* 0x0000000802248980 */ /* 0x000362000c101b00 */
[----:B------:R-:W-:Y:S02]  /*a4e0*/  @!P0 IMAD.X R17, R23, 0x1, R5, P2 ;  /* 0x0000000117118824 */ /* 0x000fe400010e0605 */
[----:B------:R-:W-:-:S03]  /*a4f0*/  CS2R R4, SRZ ;  /* 0x0000000000047805 */ /* 0x000fc6000001ff00 */
[----:B------:R3:W5:Y:S04]  /*a500*/  @!P0 LD.E.64 R30, [R16.64] ;  /* 0x00000008101e8980 */ /* 0x000768000c101b00 */
[----:B------:R3:W5:Y:S01]  /*a510*/  @!P1 LD.E.64 R4, [R20.64] ;  /* 0x0000000814049980 */ /* 0x000762000c101b00 */
[----:B-1----:R-:W-:-:S06]  /*a520*/  CS2R R2, SRZ ;  /* 0x0000000000027805 */ /* 0x002fcc000001ff00 */
[----:B------:R3:W5:Y:S02]  /*a530*/  @!P1 LD.E.64 R2, [R18.64] ;  /* 0x0000000812029980 */ /* 0x000764000c101b00 */
.L_x_1002:
[----:B----4-:R-:W-:Y:S05]  /*a540*/  BSYNC B0 ;  /* 0x0000000000007941 */ /* 0x010fea0003800000 */
.L_x_1001:
[----:B---3--:R-:W-:Y:S01]  /*a550*/  IADD3 R16, R14, 0x40, RZ ;  /* 0x000000400e107810 */ /* 0x008fe20007ffe0ff */
[----:B-----5:R-:W-:Y:S01]  /*a560*/  IMAD.MOV.U32 R21, RZ, RZ, R36 ;  /* 0x000000ffff157224 */ /* 0x020fe200078e0024 */
[----:B------:R3:W4:Y:S01]  /*a570*/  SHFL.IDX PT, R19, R24, 0x2, 0x1c1f ;  /* 0x005c1f0018137f89 */ /* 0x00072200000e0000 */
[----:B------:R-:W-:Y:S01]  /*a580*/  IMAD.MOV.U32 R20, RZ, RZ, R37 ;  /* 0x000000ffff147224 */ /* 0x000fe200078e0025 */
[----:B------:R-:W-:Y:S01]  /*a590*/  ISETP.GE.AND P0, PT, R16, R0, PT ;  /* 0x000000001000720c */ /* 0x000fe20003f06270 */
[----:B-1----:R-:W-:Y:S01]  /*a5a0*/  IMAD.MOV.U32 R17, RZ, RZ, R4 ;  /* 0x000000ffff117224 */ /* 0x002fe200078e0004 */
        /* <DEDUP_REMOVED lines=8> */
[----:B------:R3:W1:Y:S01]  /*a630*/  SHFL.IDX PT, R18, R26, 0x2, 0x1c1f ;  /* 0x005c1f001a127f89 */ /* 0x00066200000e0000 */
[----:B------:R-:W-:Y:S01]  /*a640*/  IMAD.MOV.U32 R16, RZ, RZ, R3 ;  /* 0x000000ffff107224 */ /* 0x000fe200078e0003 */
[----:B------:R-:W-:Y:S01]  /*a650*/  BSSY B0, `(.L_x_1003) ;  /* 0x0000023000007945 */ /* 0x000fe20003800000 */
[----:B------:R-:W-:Y:S01]  /*a660*/  PRMT R53, R21, 0x7610, R53 ;  /* 0x0000761015357816 */ /* 0x000fe20000000035 */
[----:B------:R3:W2:Y:S01]  /*a670*/  SHFL.IDX PT, R28, R15, 0x2, 0x1c1f ;  /* 0x005c1f000f1c7f89 */ /* 0x0006a200000e0000 */
[----:B------:R-:W-:Y:S01]  /*a680*/  PRMT R54, R20, 0x7610, R54 ;  /* 0x0000761014367816 */ /* 0x000fe20000000036 */
[----:B------:R-:W-:Y:S01]  /*a690*/  CS2R R44, SRZ ;  /* 0x00000000002c7805 */ /* 0x000fe2000001ff00 */
[----:B------:R-:W-:Y:S01]  /*a6a0*/  PRMT R51, R17, 0x7610, R51 ;  /* 0x0000761011337816 */ /* 0x000fe20000000033 */
[----:B------:R3:W1:Y:S01]  /*a6b0*/  SHFL.IDX PT, R25, R27, 0x2, 0x1c1f ;  /* 0x005c1f001b197f89 */ /* 0x00066200000e0000 */
[----:B------:R-:W-:Y:S01]  /*a6c0*/  PRMT R52, R16, 0x7610, R52 ;  /* 0x0000761010347816 */ /* 0x000fe20000000034 */
[----:B------:R-:W-:Y:S01]  /*a6d0*/  CS2R R38, SRZ ;  /* 0x0000000000267805 */ /* 0x000fe2000001ff00 */
[----:B------:R-:W-:Y:S01]  /*a6e0*/  CS2R R32, SRZ ;  /* 0x0000000000207805 */ /* 0x000fe2000001ff00 */
[----:B------:R-:W-:Y:S01]  /*a6f0*/  CS2R R40, SRZ ;  /* 0x0000000000287805 */ /* 0x000fe2000001ff00 */
[----:B------:R-:W-:Y:S01]  /*a700*/  CS2R R34, SRZ ;  /* 0x0000000000227805 */ /* 0x000fe2000001ff00 */
[----:B------:R-:W-:Y:S05]  /*a710*/  @P0 BRA `(.L_x_1004) ;  /* 0x0000016000000947 */ /* 0x000fea0003800000 */
[----:B----4-:R-:W-:Y:S01]  /*a720*/  ISETP.GE.AND P1, PT, R128, c[0x0][0x27c], PT ;  /* 0x00009f0080007a0c */ /* 0x010fe20003f26270 */
[----:B------:R-:W-:Y:S01]  /*a730*/  CS2R R38, SRZ ;  /* 0x0000000000267805 */ /* 0x000fe2000001ff00 */
[----:B------:R-:W-:-:S11]  /*a740*/  CS2R R32, SRZ ;  /* 0x0000000000207805 */ /* 0x000fd6000001ff00 */
[C---:B------:R-:W-:Y:S01]  /*a750*/  @!P1 IMAD.SHL.U32 R16, R128.reuse, 0x2, RZ ;  /* 0x0000000280109824 */ /* 0x040fe200078e00ff */
[----:B------:R-:W-:-:S04]  /*a760*/  @!P1 SHF.L.U64.HI R17, R128, 0x1, R129 ;  /* 0x0000000180119819 */ /* 0x000fc80000010281 */
[----:B-1----:R-:W-:-:S05]  /*a770*/  @!P1 IADD3 R22, P0, R18, R16, RZ ;  /* 0x0000001012169210 */ /* 0x002fca0007f1e0ff */
[--C-:B------:R-:W-:Y:S01]  /*a780*/  @!P1 IMAD.X R23, R19, 0x1, R17.reuse, P0 ;  /* 0x0000000113179824 */ /* 0x100fe200000e0611 */
[----:B------:R-:W-:Y:S01]  /*a790*/  @!P1 IADD3 R20, P0, R25, R16, RZ ;  /* 0x0000001019149210 */ /* 0x000fe20007f1e0ff */
[----:B------:R-:W-:Y:S01]  /*a7a0*/  CS2R R34, SRZ ;  /* 0x0000000000227805 */ /* 0x000fe2000001ff00 */
[----:B------:R-:W-:Y:S02]  /*a7b0*/  CS2R R40, SRZ ;  /* 0x0000000000287805 */ /* 0x000fe4000001ff00 */
[----:B------:R1:W5:Y:S01]  /*a7c0*/  @!P1 LD.E.64 R32, [R22.64] ;  /* 0x0000000816209980 */ /* 0x000362000c101b00 */
[----:B--2---:R-:W-:Y:S01]  /*a7d0*/  @!P1 IMAD.X R21, R28, 0x1, R17, P0 ;  /* 0x000000011c159824 */ /* 0x004fe200000e0611 */
[----:B------:R-:W-:-:S04]  /*a7e0*/  ISETP.GE.AND P0, PT, R95, c[0x0][0x27c], PT ;  /* 0x00009f005f007a0c */ /* 0x000fc80003f06270 */
[----:B------:R1:W5:Y:S09]  /*a7f0*/  @!P1 LD.E.64 R34, [R20.64] ;  /* 0x0000000814229980 */ /* 0x000372000c101b00 */
[C---:B------:R-:W-:Y:S01]  /*a800*/  @!P0 IMAD.SHL.U32 R16, R95.reuse, 0x2, RZ ;  /* 0x000000025f108824 */ /* 0x040fe200078e00ff */
[----:B------:R-:W-:-:S04]  /*a810*/  @!P0 SHF.L.U64.HI R17, R95, 0x1, R46 ;  /* 0x000000015f118819 */ /* 0x000fc8000001022e */
[----:B------:R-:W-:-:S05]  /*a820*/  @!P0 IADD3 R18, P2, R18, R16, RZ ;  /* 0x0000001012128210 */ /* 0x000fca0007f5e0ff */
[----:B------:R-:W-:Y:S01]  /*a830*/  @!P0 IMAD.X R19, R19, 0x1, R17, P2 ;  /* 0x0000000113138824 */ /* 0x000fe200010e0611 */
[----:B------:R-:W-:-:S04]  /*a840*/  @!P0 IADD3 R16, P2, R25, R16, RZ ;  /* 0x0000001019108210 */ /* 0x000fc80007f5e0ff */
[----:B------:R1:W5:Y:S01]  /*a850*/  @!P0 LD.E.64 R38, [R18.64] ;  /* 0x0000000812268980 */ /* 0x000362000c101b00 */
[----:B------:R-:W-:-:S05]  /*a860*/  @!P0 IMAD.X R17, R28, 0x1, R17, P2 ;  /* 0x000000011c118824 */ /* 0x000fca00010e0611 */
[----:B------:R1:W5:Y:S03]  /*a870*/  @!P0 LD.E.64 R40, [R16.64] ;  /* 0x0000000810288980 */ /* 0x000366000c101b00 */
.L_x_1004:
[----:B----4-:R-:W-:Y:S05]  /*a880*/  BSYNC B0 ;  /* 0x0000000000007941 */ /* 0x010fea0003800000 */
.L_x_1003:
[----:B------:R-:W-:Y:S01]  /*a890*/  IADD3 R14, R14, 0x60, RZ ;  /* 0x000000600e0e7810 */ /* 0x000fe20007ffe0ff */
[----:B-1----:R1:W4:Y:S01]  /*a8a0*/  SHFL.IDX PT, R23, R15, 0x3, 0x1c1f ;  /* 0x007c1f000f177f89 */ /* 0x00232200000e0000 */
[----:B-----5:R-:W-:Y:S01]  /*a8b0*/  IMAD.MOV.U32 R19, RZ, RZ, R38 ;  /* 0x000000ffff137224 */ /* 0x020fe200078e0026 */
[----:B------:R-:W-:Y:S01]  /*a8c0*/  BSSY B0, `(.L_x_1005) ;  /* 0x000002e000007945 */ /* 0x000fe20003800000 */
[----:B------:R-:W-:Y:S01]  /*a8d0*/  ISETP.GE.AND P0, PT, R14, R0, PT ;  /* 0x000000000e00720c */ /* 0x000fe20003f06270 */
[----:B------:R-:W-:Y:S01]  /*a8e0*/  IMAD.MOV.U32 R18, RZ, RZ, R39 ;  /* 0x000000ffff127224 */ /* 0x000fe200078e0027 */
[----:B------:R-:W3:Y:S01]  /*a8f0*/  SHFL.IDX PT, R17, R24, 0x3, 0x1c1f ;  /* 0x007c1f0018117f89 */ /* 0x000ee200000e0000 */
[----:B------:R-:W-:Y:S01]  /*a900*/  IMAD.MOV.U32 R14, RZ, RZ, R33 ;  /* 0x000000ffff0e7224 */ /* 0x000fe200078e0021 */
[----:B------:R-:W-:Y:S01]  /*a910*/  PRMT R57, R57, 0x5410, R19 ;  /* 0x0000541039397816 */ /* 0x000fe20000000013 */
[----:B------:R-:W-:Y:S01]  /*a920*/  IMAD.MOV.U32 R19, RZ, RZ, R40 ;  /* 0x000000ffff137224 */ /* 0x000fe200078e0028 */
[----:B------:R-:W-:Y:S01]  /*a930*/  PRMT R59, R18, 0x7610, R59 ;  /* 0x00007610123b7816 */ /* 0x000fe2000000003b */
[----:B------:R-:W-:Y:S01]  /*a940*/  IMAD.MOV.U32 R18, RZ, RZ, R41 ;  /* 0x000000ffff127224 */ /* 0x000fe200078e0029 */
[----:B------:R-:W-:Y:S01]  /*a950*/  PRMT R56, R56, 0x5410, R14 ;  /* 0x0000541038387816 */ /* 0x000fe2000000000e */
[----:B------:R-:W-:Y:S01]  /*a960*/  IMAD.MOV.U32 R14, RZ, RZ, R35 ;  /* 0x000000ffff0e7224 */ /* 0x000fe200078e0023 */
[----:B------:R-:W2:Y:S01]  /*a970*/  SHFL.IDX PT, R16, R26, 0x3, 0x1c1f ;  /* 0x007c1f001a107f89 */ /* 0x000ea200000e0000 */
[----:B------:R-:W-:Y:S01]  /*a980*/  PRMT R57, R19, 0x7610, R57 ;  /* 0x0000761013397816 */ /* 0x000fe20000000039 */
[----:B------:R-:W-:Y:S01]  /*a990*/  CS2R R42, SRZ ;  /* 0x00000000002a7805 */ /* 0x000fe2000001ff00 */
[----:B------:R-:W-:Y:S01]  /*a9a0*/  PRMT R58, R18, 0x7610, R58 ;  /* 0x00007610123a7816 */ /* 0x000fe2000000003a */
[----:B------:R2:W3:Y:S01]  /*a9b0*/  SHFL.IDX PT, R22, R27, 0x3, 0x1c1f ;  /* 0x007c1f001b167f89 */ /* 0x0004e200000e0000 */
[----:B------:R-:W-:Y:S01]  /*a9c0*/  PRMT R56, R14, 0x7610, R56 ;  /* 0x000076100e387816 */ /* 0x000fe20000000038 */
[----:B--2---:R-:W-:Y:S01]  /*a9d0*/  CS2R R28, SRZ ;  /* 0x00000000001c7805 */ /* 0x004fe2000001ff00 */
[----:B-1-3--:R-:W-:-:S05]  /*a9e0*/  IMAD.MOV.U32 R15, RZ, RZ, R32 ;  /* 0x000000ffff0f7224 */ /* 0x00afca00078e0020 */
[----:B------:R-:W-:Y:S01]  /*a9f0*/  PRMT R55, R55, 0x5410, R15 ;  /* 0x0000541037377816 */ /* 0x000fe2000000000f */
[----:B------:R-:W-:-:S05]  /*aa00*/  IMAD.MOV.U32 R15, RZ, RZ, R34 ;  /* 0x000000ffff0f7224 */ /* 0x000fca00078e0022 */
[----:B------:R-:W-:Y:S01]  /*aa10*/  PRMT R54, R54, 0x5410, R15 ;  /* 0x0000541036367816 */ /* 0x000fe2000000000f */
[----:B------:R-:W-:Y:S01]  /*aa20*/  CS2R R26, SRZ ;  /* 0x00000000001a7805 */ /* 0x000fe2000001ff00 */
[----:B------:R-:W-:Y:S05]  /*aa30*/  @P0 BRA `(.L_x_1006) ;  /* 0x0000016000000947 */ /* 0x000fea0003800000 */
[----:B----4-:R-:W-:Y:S01]  /*aa40*/  ISETP.GE.AND P1, PT, R128, c[0x0][0x27c], PT ;  /* 0x00009f0080007a0c */ /* 0x010fe20003f26270 */
[----:B------:R-:W-:Y:S01]  /*aa50*/  CS2R R44, SRZ ;  /* 0x00000000002c7805 */ /* 0x000fe2000001ff00 */
[----:B------:R-:W-:-:S11]  /*aa60*/  CS2R R26, SRZ ;  /* 0x00000000001a7805 */ /* 0x000fd6000001ff00 */
[C---:B------:R-:W-:Y:S01]  /*aa70*/  @!P1 IMAD.SHL.U32 R14, R128.reuse, 0x2, RZ ;  /* 0x00000002800e9824 */ /* 0x040fe200078e00ff */
[----:B------:R-:W-:-:S04]  /*aa80*/  @!P1 SHF.L.U64.HI R15, R128, 0x1, R129 ;  /* 0x00000001800f9819 */ /* 0x000fc80000010281 */
[----:B------:R-:W-:-:S05]  /*aa90*/  @!P1 IADD3 R20, P0, R16, R14, RZ ;  /* 0x0000000e10149210 */ /* 0x000fca0007f1e0ff */
[--C-:B------:R-:W-:Y:S01]  /*aaa0*/  @!P1 IMAD.X R21, R17, 0x1, R15.reuse, P0 ;  /* 0x0000000111159824 */ /* 0x100fe200000e060f */
[----:B------:R-:W-:Y:S01]  /*aab0*/  @!P1 IADD3 R18, P0, R22, R14, RZ ;  /* 0x0000000e16129210 */ /* 0x000fe20007f1e0ff */
[----:B------:R-:W-:Y:S01]  /*aac0*/  CS2R R28, SRZ ;  /* 0x00000000001c7805 */ /* 0x000fe2000001ff00 */
[----:B------:R-:W-:Y:S02]  /*aad0*/  CS2R R42, SRZ ;  /* 0x00000000002a7805 */ /* 0x000fe4000001ff00 */
[----:B------:R1:W5:Y:S01]  /*aae0*/  @!P1 LD.E.64 R26, [R20.64] ;  /* 0x00000008141a9980 */ /* 0x000362000c101b00 */
[----:B------:R-:W-:Y:S01]  /*aaf0*/  @!P1 IMAD.X R19, R23, 0x1, R15, P0 ;  /* 0x0000000117139824 */ /* 0x000fe200000e060f */
        /* <DEDUP_REMOVED lines=10> */
.L_x_1006:
[----:B----4-:R-:W-:Y:S05]  /*aba0*/  BSYNC B0 ;  /* 0x0000000000007941 */ /* 0x010fea0003800000 */
.L_x_1005:
[----:B-1---5:R-:W-:Y:S01]  /*abb0*/  IMAD.MOV.U32 R14, RZ, RZ, R44 ;  /* 0x000000ffff0e7224 */ /* 0x022fe200078e002c */
[----:B------:R-:W-:-:S04]  /*abc0*/  DEPBAR.LE SB0, 0x1 ;  /* 0x000080400000791a */ /* 0x000fc80000000000 */
[----:B------:R-:W-:Y:S01]  /*abd0*/  IMAD.MOV.U32 R16, RZ, RZ, R45 ;  /* 0x000000ffff107224 */ /* 0x000fe200078e002d */
[----:B------:R-:W-:Y:S01]  /*abe0*/  BSSY B1, `(.L_x_1007) ;  /* 0x000006e000017945 */ /* 0x000fe20003800000 */
[----:B------:R-:W-:-:S03]  /*abf0*/  IMAD.MOV.U32 R15, RZ, RZ, R26 ;  /* 0x000000ffff0f7224 */ /* 0x000fc600078e001a */
[----:B------:R-:W-:Y:S01]  /*ac00*/  PRMT R62, R14, 0x5410, R16 ;  /* 0x000054100e3e7816 */ /* 0x000fe20000000010 */
[----:B------:R-:W-:Y:S01]  /*ac10*/  IMAD.IADD R14, R0, 0x1, -R63 ;  /* 0x00000001000e7824 */ /* 0x000fe200078e0a3f */
[----:B------:R-:W-:Y:S01]  /*ac20*/  MOV R0, R27 ;  /* 0x0000001b00007202 */ /* 0x000fe20000000f00 */
[----:B------:R-:W-:Y:S01]  /*ac30*/  IMAD.MOV.U32 R16, RZ, RZ, R42 ;  /* 0x000000ffff107224 */ /* 0x000fe200078e002a */
[----:B------:R-:W-:Y:S01]  /*ac40*/  PRMT R59, R59, 0x5410, R15 ;  /* 0x000054103b3b7816 */ /* 0x000fe2000000000f */
[----:B------:R-:W-:Y:S01]  /*ac50*/  IMAD.MOV.U32 R15, RZ, RZ, R43 ;  /* 0x000000ffff0f7224 */ /* 0x000fe200078e002b */
[----:B------:R-:W-:Y:S02]  /*ac60*/  IMNMX R46, R14, 0x80, PT ;  /* 0x000000800e2e7817 */ /* 0x000fe40003800200 */
[----:B------:R-:W-:Y:S01]  /*ac70*/  PRMT R60, R60, 0x5410, R0 ;  /* 0x000054103c3c7816 */ /* 0x000fe20000000000 */
[----:B------:R-:W-:Y:S01]  /*ac80*/  IMAD.MOV.U32 R0, RZ, RZ, R29 ;  /* 0x000000ffff007224 */ /* 0x000fe200078e001d */
[----:B------:R-:W-:Y:S01]  /*ac90*/  BAR.SYNC.DEFER_BLOCKING 0x0 ;  /* 0x0000000000007b1d */ /* 0x000fe20000010000 */
[----:B------:R-:W-:-:S02]  /*aca0*/  ISETP.GE.AND P0, PT, R130, R46, PT ;  /* 0x0000002e8200720c */ /* 0x000fc40003f06270 */
[----:B------:R-:W-:Y:S02]  /*acb0*/  MOV R14, R28 ;  /* 0x0000001c000e7202 */ /* 0x000fe40000000f00 */
[----:B------:R-:W-:Y:S02]  /*acc0*/  PRMT R61, R16, 0x5410, R15 ;  /* 0x00005410103d7816 */ /* 0x000fe4000000000f */
[----:B------:R-:W-:Y:S02]  /*acd0*/  PRMT R58, R58, 0x5410, R14 ;  /* 0x000054103a3a7816 */ /* 0x000fe4000000000e */
[----:B------:R-:W-:-:S05]  /*ace0*/  PRMT R60, R0, 0x7610, R60 ;  /* 0x00007610003c7816 */ /* 0x000fca000000003c */
[----:B------:R-:W-:Y:S05]  /*acf0*/  @P0 BRA `(.L_x_1008) ;  /* 0x000005c000000947 */ /* 0x000fea0003800000 */
[----:B------:R-:W-:Y:S01]  /*ad00*/  ISETP.GE.AND P0, PT, R128, c[0x0][0x27c], PT ;  /* 0x00009f0080007a0c */ /* 0x000fe20003f06270 */
[----:B------:R-:W-:-:S12]  /*ad10*/  BSSY B0, `(.L_x_1009) ;  /* 0x000002d000007945 */ /* 0x000fd80003800000 */
[----:B------:R-:W-:Y:S05]  /*ad20*/  @P0 BRA `(.L_x_1010) ;  /* 0x000002b000000947 */ /* 0x000fea0003800000 */
[----:B------:R-:W2:Y:S01]  /*ad30*/  LDL R65, [R1+0x8] ;  /* 0x0000080001417983 */ /* 0x000ea20000100800 */
[--C-:B------:R-:W-:Y:S02]  /*ad40*/  SHF.R.U32.HI R0, RZ, 0x10, R7.reuse ;  /* 0x00000010ff007819 */ /* 0x100fe40000011607 */
[----:B------:R-:W-:Y:S01]  /*ad50*/  SHF.R.U64 R24, R6, 0x10, R7 ;  /* 0x0000001006187819 */ /* 0x000fe20000001207 */
[----:B------:R-:W-:Y:S01]  /*ad60*/  HADD2.F32 R7, -RZ, R47.H1_H1 ;  /* 0x3000002fff077230 */ /* 0x000fe20000004100 */
[--C-:B------:R-:W-:Y:S02]  /*ad70*/  SHF.R.U64 R25, R10, 0x10, R11.reuse ;  /* 0x000000100a197819 */ /* 0x100fe4000000120b */
[----:B------:R-:W-:-:S05]  /*ad80*/  SHF.R.U32.HI R21, RZ, 0x10, R11 ;  /* 0x00000010ff157819 */ /* 0x000fca000001160b */
[----:B------:R-:W-:Y:S01]  /*ad90*/  HADD2.F32 R22, -RZ, R21.H0_H0 ;  /* 0x20000015ff167230 */ /* 0x000fe20000004100 */
[----:B--2---:R-:W1:Y:S02]  /*ada0*/  LDS.128 R16, [R65+0x5000] ;  /* 0x0050000041107984 */ /* 0x004e640000000c00 */
[--C-:B-1----:R-:W-:Y:S02]  /*adb0*/  HADD2.F32 R20, -RZ, R19.reuse.H0_H0 ;  /* 0x20000013ff147230 */ /* 0x102fe40000004100 */
[----:B------:R-:W-:Y:S02]  /*adc0*/  HADD2.F32 R6, -RZ, R19.H1_H1 ;  /* 0x30000013ff067230 */ /* 0x000fe40000004100 */
[--C-:B------:R-:W-:Y:S02]  /*add0*/  HADD2.F32 R19, -RZ, R16.reuse.H0_H0 ;  /* 0x20000010ff137230 */ /* 0x100fe40000004100 */
[----:B------:R-:W-:Y:S02]  /*ade0*/  HADD2.F32 R15, -RZ, R16.H1_H1 ;  /* 0x30000010ff0f7230 */ /* 0x000fe40000004100 */
[----:B------:R-:W-:-:S02]  /*adf0*/  HADD2.F32 R16, -RZ, R18.H0_H0 ;  /* 0x20000012ff107230 */ /* 0x000fc40000004100 */
[----:B------:R-:W-:Y:S02]  /*ae00*/  HADD2.F32 R10, -RZ, R18.H1_H1 ;  /* 0x30000012ff0a7230 */ /* 0x000fe40000004100 */
[----:B------:R-:W-:Y:S02]  /*ae10*/  HADD2.F32 R18, -RZ, R0.H0_H0 ;  /* 0x20000000ff127230 */ /* 0x000fe40000004100 */
[--C-:B------:R-:W-:Y:S02]  /*ae20*/  HADD2.F32 R14, -RZ, R17.reuse.H0_H0 ;  /* 0x20000011ff0e7230 */ /* 0x100fe40000004100 */
[----:B------:R-:W-:Y:S01]  /*ae30*/  HADD2.F32 R11, -RZ, R17.H1_H1 ;  /* 0x30000011ff0b7230 */ /* 0x000fe20000004100 */
[-C--:B------:R-:W-:Y:S01]  /*ae40*/  FMUL.FTZ R17, R6, R18.reuse ;  /* 0x0000001206117220 */ /* 0x080fe20000410000 */
[----:B------:R-:W-:Y:S01]  /*ae50*/  HADD2.F32 R0, -RZ, R47.H0_H0 ;  /* 0x2000002fff007230 */ /* 0x000fe20000004100 */
[C---:B------:R-:W-:Y:S02]  /*ae60*/  FMUL.FTZ R18, R20.reuse, R18 ;  /* 0x0000001214127220 */ /* 0x040fe40000410000 */
[----:B------:R-:W-:-:S02]  /*ae70*/  FFMA.FTZ R23, R20, R22, -R17 ;  /* 0x0000001614177223 */ /* 0x000fc40000010811 */
[-C--:B------:R-:W-:Y:S02]  /*ae80*/  FMUL.FTZ R17, R19, R0.reuse ;  /* 0x0000000013117220 */ /* 0x080fe40000410000 */
[C---:B------:R-:W-:Y:S01]  /*ae90*/  FMUL.FTZ R21, R15.reuse, R0 ;  /* 0x000000000f157220 */ /* 0x040fe20000410000 */
[----:B------:R-:W-:Y:S01]  /*aea0*/  HADD2.F32 R0, -RZ, R48.H0_H0 ;  /* 0x20000030ff007230 */ /* 0x000fe20000004100 */
[-C--:B------:R-:W-:Y:S01]  /*aeb0*/  FFMA.FTZ R20, R15, R7.reuse, R17 ;  /* 0x000000070f147223 */ /* 0x080fe20000010011 */
[----:B------:R-:W-:Y:S01]  /*aec0*/  HADD2.F32 R17, -RZ, R24.H0_H0 ;  /* 0x20000018ff117230 */ /* 0x000fe20000004100 */
[----:B------:R-:W-:Y:S01]  /*aed0*/  FFMA.FTZ R22, R6, R22, R18 ;  /* 0x0000001606167223 */ /* 0x000fe20000010012 */
[----:B------:R-:W-:Y:S01]  /*aee0*/  HADD2.F32 R6, -RZ, R48.H1_H1 ;  /* 0x30000030ff067230 */ /* 0x000fe20000004100 */
[----:B------:R-:W-:Y:S01]  /*aef0*/  FFMA.FTZ R21, R19, R7, -R21 ;  /* 0x0000000713157223 */ /* 0x000fe20000010815 */
[----:B------:R-:W-:Y:S01]  /*af00*/  HADD2.F32 R19, -RZ, R25.H0_H0 ;  /* 0x20000019ff137230 */ /* 0x000fe20000004100 */
[----:B------:R-:W-:-:S02]  /*af10*/  FMUL.FTZ R7, R10, R0 ;  /* 0x000000000a077220 */ /* 0x000fc40000410000 */
[----:B------:R-:W-:Y:S02]  /*af20*/  FMUL.FTZ R0, R16, R0 ;  /* 0x0000000010007220 */ /* 0x000fe40000410000 */
[-C--:B------:R-:W-:Y:S02]  /*af30*/  FMUL.FTZ R15, R11, R17.reuse ;  /* 0x000000110b0f7220 */ /* 0x080fe40000410000 */
[----:B------:R-:W-:Y:S02]  /*af40*/  FMUL.FTZ R17, R14, R17 ;  /* 0x000000110e117220 */ /* 0x000fe40000410000 */
[-C--:B------:R-:W-:Y:S01]  /*af50*/  FFMA.FTZ R18, R16, R6.reuse, -R7 ;  /* 0x0000000610127223 */ /* 0x080fe20000010807 */
[----:B------:R-:W-:Y:S01]  /*af60*/  F2FP.PACK_AB R16, R20, R21 ;  /* 0x000000151410723e */ /* 0x000fe200000000ff */
[----:B------:R-:W-:Y:S02]  /*af70*/  FFMA.FTZ R0, R10, R6, R0 ;  /* 0x000000060a007223 */ /* 0x000fe40000010000 */
[----:B------:R-:W-:-:S02]  /*af80*/  FFMA.FTZ R7, R14, R19, -R15 ;  /* 0x000000130e077223 */ /* 0x000fc4000001080f */
[----:B------:R-:W-:Y:S01]  /*af90*/  FFMA.FTZ R6, R11, R19, R17 ;  /* 0x000000130b067223 */ /* 0x000fe20000010011 */
[----:B------:R-:W-:Y:S02]  /*afa0*/  F2FP.PACK_AB R19, R22, R23 ;  /* 0x000000171613723e */ /* 0x000fe400000000ff */
[----:B------:R-:W-:Y:S02]  /*afb0*/  F2FP.PACK_AB R18, R0, R18 ;  /* 0x000000120012723e */ /* 0x000fe400000000ff */
[----:B------:R-:W-:-:S05]  /*afc0*/  F2FP.PACK_AB R17, R6, R7 ;  /* 0x000000070611723e */ /* 0x000fca00000000ff */
[----:B------:R1:W-:Y:S02]  /*afd0*/  STS.128 [R65+0x5000], R16 ;  /* 0x0050001041007388 */ /* 0x0003e40000000c00 */
.L_x_1010:
[----:B------:R-:W-:Y:S05]  /*afe0*/  BSYNC B0 ;  /* 0x0000000000007941 */ /* 0x000fea0003800000 */
.L_x_1009:
[----:B------:R-:W-:-:S13]  /*aff0*/  ISETP.GE.AND P0, PT, R95, c[0x0][0x27c], PT ;  /* 0x00009f005f007a0c */ /* 0x000fda0003f06270 */
[----:B------:R-:W-:Y:S05]  /*b000*/  @P0 BRA `(.L_x_1008) ;  /* 0x000002b000000947 */ /* 0x000fea0003800000 */
[----:B------:R-:W2:Y:S01]  /*b010*/  LDL R22, [R1+0xc] ;  /* 0x00000c0001167983 */ /* 0x000ea20000100800 */
[----:B------:R-:W-:Y:S02]  /*b020*/  SHF.R.U32.HI R0, RZ, 0x10, R9 ;  /* 0x00000010ff007819 */ /* 0x000fe40000011609 */
[--C-:B------:R-:W-:Y:S02]  /*b030*/  SHF.R.U64 R21, R12, 0x10, R13.reuse ;  /* 0x000000100c157819 */ /* 0x100fe4000000120d */
[----:B------:R-:W-:Y:S02]  /*b040*/  SHF.R.U32.HI R7, RZ, 0x10, R13 ;  /* 0x00000010ff077819 */ /* 0x000fe4000001160d */
[----:B------:R-:W-:Y:S01]  /*b050*/  SHF.R.U64 R20, R8, 0x10, R9 ;  /* 0x0000001008147819 */ /* 0x000fe20000001209 */
[----:B-12---:R-:W1:Y:S02]  /*b060*/  LDS.128 R16, [R22+0x5000] ;  /* 0x0050000016107984 */ /* 0x006e640000000c00 */
[----:B-1----:R-:W-:-:S02]  /*b070*/  HADD2.F32 R12, -RZ, R16.H0_H0 ;  /* 0x20000010ff0c7230 */ /* 0x002fc40000004100 */
[----:B------:R-:W-:Y:S02]  /*b080*/  HADD2.F32 R11, -RZ, R16.H1_H1 ;  /* 0x30000010ff0b7230 */ /* 0x000fe40000004100 */
[----:B------:R-:W-:Y:S02]  /*b090*/  HADD2.F32 R6, -RZ, R19.H1_H1 ;  /* 0x30000013ff067230 */ /* 0x000fe40000004100 */
[----:B------:R-:W-:Y:S02]  /*b0a0*/  HADD2.F32 R16, -RZ, R0.H0_H0 ;  /* 0x20000000ff107230 */ /* 0x000fe40000004100 */
[----:B------:R-:W-:Y:S02]  /*b0b0*/  HADD2.F32 R0, -RZ, R49.H0_H0 ;  /* 0x20000031ff007230 */ /* 0x000fe40000004100 */
[----:B------:R-:W-:Y:S01]  /*b0c0*/  HADD2.F32 R13, -RZ, R19.H0_H0 ;  /* 0x20000013ff0d7230 */ /* 0x000fe20000004100 */
[----:B------:R-:W-:Y:S01]  /*b0d0*/  FMUL.FTZ R15, R6, R16 ;  /* 0x00000010060f7220 */ /* 0x000fe20000410000 */
[----:B------:R-:W-:-:S02]  /*b0e0*/  HADD2.F32 R19, -RZ, R7.H0_H0 ;  /* 0x20000007ff137230 */ /* 0x000fc40000004100 */
[--C-:B------:R-:W-:Y:S01]  /*b0f0*/  HADD2.F32 R10, -RZ, R17.reuse.H0_H0 ;  /* 0x20000011ff0a7230 */ /* 0x100fe20000004100 */
[----:B------:R-:W-:Y:S01]  /*b100*/  FMUL.FTZ R16, R13, R16 ;  /* 0x000000100d107220 */ /* 0x000fe20000410000 */
[----:B------:R-:W-:Y:S01]  /*b110*/  HADD2.F32 R9, -RZ, R17.H1_H1 ;  /* 0x30000011ff097230 */ /* 0x000fe20000004100 */
[-C--:B------:R-:W-:Y:S01]  /*b120*/  FMUL.FTZ R17, R11, R0.reuse ;  /* 0x000000000b117220 */ /* 0x080fe20000410000 */
[----:B------:R-:W-:Y:S02]  /*b130*/  HADD2.F32 R7, -RZ, R49.H1_H1 ;  /* 0x30000031ff077230 */ /* 0x000fe40000004100 */
[--C-:B------:R-:W-:Y:S02]  /*b140*/  HADD2.F32 R14, -RZ, R18.reuse.H0_H0 ;  /* 0x20000012ff0e7230 */ /* 0x100fe40000004100 */
[----:B------:R-:W-:Y:S01]  /*b150*/  HADD2.F32 R8, -RZ, R18.H1_H1 ;  /* 0x30000012ff087230 */ /* 0x000fe20000004100 */
[----:B------:R-:W-:Y:S02]  /*b160*/  FFMA.FTZ R18, R13, R19, -R15 ;  /* 0x000000130d127223 */ /* 0x000fe4000001080f */
[C---:B------:R-:W-:Y:S01]  /*b170*/  FMUL.FTZ R13, R12.reuse, R0 ;  /* 0x000000000c0d7220 */ /* 0x040fe20000410000 */
[----:B------:R-:W-:Y:S01]  /*b180*/  HADD2.F32 R0, -RZ, R50.H0_H0 ;  /* 0x20000032ff007230 */ /* 0x000fe20000004100 */
[----:B------:R-:W-:Y:S01]  /*b190*/  FFMA.FTZ R17, R12, R7, -R17 ;  /* 0x000000070c117223 */ /* 0x000fe20000010811 */
[----:B------:R-:W-:Y:S01]  /*b1a0*/  HADD2.F32 R12, -RZ, R20.H0_H0 ;  /* 0x20000014ff0c7230 */ /* 0x000fe20000004100 */
[----:B------:R-:W-:Y:S01]  /*b1b0*/  FFMA.FTZ R15, R6, R19, R16 ;  /* 0x00000013060f7223 */ /* 0x000fe20000010010 */
[----:B------:R-:W-:Y:S01]  /*b1c0*/  HADD2.F32 R6, -RZ, R50.H1_H1 ;  /* 0x30000032ff067230 */ /* 0x000fe20000004100 */
[----:B------:R-:W-:Y:S01]  /*b1d0*/  FFMA.FTZ R13, R11, R7, R13 ;  /* 0x000000070b0d7223 */ /* 0x000fe2000001000d */
[----:B------:R-:W-:Y:S01]  /*b1e0*/  HADD2.F32 R16, -RZ, R21.H0_H0 ;  /* 0x20000015ff107230 */ /* 0x000fe20000004100 */
[----:B------:R-:W-:-:S02]  /*b1f0*/  FMUL.FTZ R7, R8, R0 ;  /* 0x0000000008077220 */ /* 0x000fc40000410000 */
[----:B------:R-:W-:Y:S02]  /*b200*/  FMUL.FTZ R0, R14, R0 ;  /* 0x000000000e007220 */ /* 0x000fe40000410000 */
[-C--:B------:R-:W-:Y:S02]  /*b210*/  FMUL.FTZ R11, R9, R12.reuse ;  /* 0x0000000c090b7220 */ /* 0x080fe40000410000 */
[----:B------:R-:W-:Y:S02]  /*b220*/  FMUL.FTZ R12, R10, R12 ;  /* 0x0000000c0a0c7220 */ /* 0x000fe40000410000 */
[-C--:B------:R-:W-:Y:S02]  /*b230*/  FFMA.FTZ R14, R14, R6.reuse, -R7 ;  /* 0x000000060e0e7223 */ /* 0x080fe40000010807 */
[----:B------:R-:W-:Y:S01]  /*b240*/  FFMA.FTZ R0, R8, R6, R0 ;  /* 0x0000000608007223 */ /* 0x000fe20000010000 */
[----:B------:R-:W-:Y:S01]  /*b250*/  F2FP.PACK_AB R8, R13, R17 ;  /* 0x000000110d08723e */ /* 0x000fe200000000ff */
[----:B------:R-:W-:Y:S01]  /*b260*/  FFMA.FTZ R7, R10, R16, -R11 ;  /* 0x000000100a077223 */ /* 0x000fe2000001080b */
[----:B------:R-:W-:Y:S01]  /*b270*/  F2FP.PACK_AB R11, R15, R18 ;  /* 0x000000120f0b723e */ /* 0x000fe200000000ff */
[----:B------:R-:W-:Y:S01]  /*b280*/  FFMA.FTZ R6, R9, R16, R12 ;  /* 0x0000001009067223 */ /* 0x000fe2000001000c */
[----:B------:R-:W-:-:S04]  /*b290*/  F2FP.PACK_AB R10, R0, R14 ;  /* 0x0000000e000a723e */ /* 0x000fc800000000ff */
[----:B------:R-:W-:-:S05]  /*b2a0*/  F2FP.PACK_AB R9, R6, R7 ;  /* 0x000000070609723e */ /* 0x000fca00000000ff */
[----:B------:R1:W-:Y:S02]  /*b2b0*/  STS.128 [R22+0x5000], R8 ;  /* 0x0050000816007388 */ /* 0x0003e40000000c00 */
.L_x_1008:
[----:B------:R-:W-:Y:S05]  /*b2c0*/  BSYNC B1 ;  /* 0x0000000000017941 */ /* 0x000fea0003800000 */
.L_x_1007:
[----:B------:R-:W-:Y:S01]  /*b2d0*/  IADD3 R0, R130, 0x20, RZ ;  /* 0x0000002082007810 */ /* 0x000fe20007ffe0ff */
[----:B------:R-:W-:Y:S03]  /*b2e0*/  BSSY B1, `(.L_x_1011) ;  /* 0x000005f000017945 */ /* 0x000fe60003800000 */
[----:B------:R-:W-:-:S13]  /*b2f0*/  ISETP.GE.AND P0, PT, R0, R46, PT ;  /* 0x0000002e0000720c */ /* 0x000fda0003f06270 */
[----:B------:R-:W-:Y:S05]  /*b300*/  @P0 BRA `(.L_x_1012) ;  /* 0x000005c000000947 */ /* 0x000fea0003800000 */
[----:B------:R-:W-:Y:S01]  /*b310*/  ISETP.GE.AND P0, PT, R128, c[0x0][0x27c], PT ;  /* 0x00009f0080007a0c */ /* 0x000fe20003f06270 */
[----:B------:R-:W-:-:S12]  /*b320*/  BSSY B0, `(.L_x_1013) ;  /* 0x000002d000007945 */ /* 0x000fd80003800000 */
[----:B------:R-:W-:Y:S05]  /*b330*/  @P0 BRA `(.L_x_1014) ;  /* 0x000002b000000947 */ /* 0x000fea0003800000 */
[----:B-1----:R-:W2:Y:S01]  /*b340*/  LDL R18, [R1+0x8] ;  /* 0x0000080001127983 */ /* 0x002ea20000100800 */
[--C-:B------:R-:W-:Y:S01]  /*b350*/  SHF.R.U64 R15, R2, 0x10, R3.reuse ;  /* 0x00000010020f7819 */ /* 0x100fe20000001203 */
[----:B------:R-:W-:Y:S01]  /*b360*/  HADD2.F32 R0, -RZ, R51.H0_H0 ;  /* 0x20000033ff007230 */ /* 0x000fe20000004100 */
[----:B------:R-:W-:Y:S02]  /*b370*/  SHF.R.U32.HI R3, RZ, 0x10, R3 ;  /* 0x00000010ff037819 */ /* 0x000fe40000011603 */
        /* <DEDUP_REMOVED lines=9> */
[----:B------:R-:W-:Y:S01]  /*b410*/  HADD2.F32 R4, -RZ, R10.H1_H1 ;  /* 0x3000000aff047230 */ /* 0x000fe20000004100 */
[----:B------:R-:W-:Y:S01]  /*b420*/  FMUL.FTZ R13, R7, R0 ;  /* 0x00000000070d7220 */ /* 0x000fe20000410000 */
[----:B------:R-:W-:Y:S02]  /*b430*/  HADD2.F32 R10, -RZ, R3.H0_H0 ;  /* 0x20000003ff0a7230 */ /* 0x000fe40000004100 */
[--C-:B------:R-:W-:Y:S02]  /*b440*/  HADD2.F32 R6, -RZ, R9.reuse.H0_H0 ;  /* 0x20000009ff067230 */ /* 0x100fe40000004100 */
[----:B------:R-:W-:Y:S01]  /*b450*/  HADD2.F32 R5, -RZ, R9.H1_H1 ;  /* 0x30000009ff057230 */ /* 0x000fe20000004100 */
[-C--:B------:R-:W-:Y:S01]  /*b460*/  FMUL.FTZ R9, R2, R10.reuse ;  /* 0x0000000a02097220 */ /* 0x080fe20000410000 */
[----:B------:R-:W-:Y:S01]  /*b470*/  HADD2.F32 R3, -RZ, R51.H1_H1 ;  /* 0x30000033ff037230 */ /* 0x000fe20000004100 */
[C---:B------:R-:W-:Y:S02]  /*b480*/  FMUL.FTZ R10, R12.reuse, R10 ;  /* 0x0000000a0c0a7220 */ /* 0x040fe40000410000 */
[----:B------:R-:W-:-:S02]  /*b490*/  FFMA.FTZ R14, R12, R17, -R9 ;  /* 0x000000110c0e7223 */ /* 0x000fc40000010809 */
[----:B------:R-:W-:Y:S01]  /*b4a0*/  FMUL.FTZ R9, R11, R0 ;  /* 0x000000000b097220 */ /* 0x000fe20000410000 */
[--C-:B------:R-:W-:Y:S01]  /*b4b0*/  HADD2.F32 R0, -RZ, R52.reuse.H0_H0 ;  /* 0x20000034ff007230 */ /* 0x100fe20000004100 */
[----:B------:R-:W-:Y:S01]  /*b4c0*/  FFMA.FTZ R12, R2, R17, R10 ;  /* 0x00000011020c7223 */ /* 0x000fe2000001000a */
[----:B------:R-:W-:Y:S01]  /*b4d0*/  HADD2.F32 R2, -RZ, R52.H1_H1 ;  /* 0x30000034ff027230 */ /* 0x000fe20000004100 */
[-C--:B------:R-:W-:Y:S01]  /*b4e0*/  FFMA.FTZ R10, R7, R3.reuse, R9 ;  /* 0x00000003070a7223 */ /* 0x080fe20000010009 */
[----:B------:R-:W-:Y:S01]  /*b4f0*/  HADD2.F32 R9, -RZ, R15.H0_H0 ;  /* 0x2000000fff097230 */ /* 0x000fe20000004100 */
[----:B------:R-:W-:Y:S01]  /*b500*/  FFMA.FTZ R11, R11, R3, -R13 ;  /* 0x000000030b0b7223 */ /* 0x000fe2000001080d */
[----:B------:R-:W-:Y:S01]  /*b510*/  HADD2.F32 R13, -RZ, R16.H0_H0 ;  /* 0x20000010ff0d7230 */ /* 0x000fe20000004100 */
[-C--:B------:R-:W-:Y:S02]  /*b520*/  FMUL.FTZ R3, R4, R0.reuse ;  /* 0x0000000004037220 */ /* 0x080fe40000410000 */
[----:B------:R-:W-:-:S02]  /*b530*/  FMUL.FTZ R0, R8, R0 ;  /* 0x0000000008007220 */ /* 0x000fc40000410000 */
[CC--:B------:R-:W-:Y:S02]  /*b540*/  FMUL.FTZ R7, R5.reuse, R9.reuse ;  /* 0x0000000905077220 */ /* 0x0c0fe40000410000 */
[----:B------:R-:W-:Y:S02]  /*b550*/  FMUL.FTZ R9, R6, R9 ;  /* 0x0000000906097220 */ /* 0x000fe40000410000 */
[-C--:B------:R-:W-:Y:S02]  /*b560*/  FFMA.FTZ R8, R8, R2.reuse, -R3 ;  /* 0x0000000208087223 */ /* 0x080fe40000010803 */
[----:B------:R-:W-:Y:S01]  /*b570*/  FFMA.FTZ R2, R4, R2, R0 ;  /* 0x0000000204027223 */ /* 0x000fe20000010000 */
[----:B------:R-:W-:Y:S01]  /*b580*/  F2FP.PACK_AB R4, R10, R11 ;  /* 0x0000000b0a04723e */ /* 0x000fe200000000ff */
[-C--:B------:R-:W-:Y:S01]  /*b590*/  FFMA.FTZ R3, R6, R13.reuse, -R7 ;  /* 0x0000000d06037223 */ /* 0x080fe20000010807 */
[----:B------:R-:W-:Y:S01]  /*b5a0*/  F2FP.PACK_AB R7, R12, R14 ;  /* 0x0000000e0c07723e */ /* 0x000fe200000000ff */
[----:B------:R-:W-:Y:S01]  /*b5b0*/  FFMA.FTZ R0, R5, R13, R9 ;  /* 0x0000000d05007223 */ /* 0x000fe20000010009 */
[----:B------:R-:W-:-:S04]  /*b5c0*/  F2FP.PACK_AB R6, R2, R8 ;  /* 0x000000080206723e */ /* 0x000fc800000000ff */
[----:B------:R-:W-:-:S05]  /*b5d0*/  F2FP.PACK_AB R5, R0, R3 ;  /* 0x000000030005723e */ /* 0x000fca00000000ff */
[----:B------:R1:W-:Y:S02]  /*b5e0*/  STS.128 [R18+0x6000], R4 ;  /* 0x0060000412007388 */ /* 0x0003e40000000c00 */
.L_x_1014:
[----:B------:R-:W-:Y:S05]  /*b5f0*/  BSYNC B0 ;  /* 0x0000000000007941 */ /* 0x000fea0003800000 */
.L_x_1013:
[----:B------:R-:W-:-:S13]  /*b600*/  ISETP.GE.AND P0, PT, R95, c[0x0][0x27c], PT ;  /* 0x00009f005f007a0c */ /* 0x000fda0003f06270 */
[----:B------:R-:W-:Y:S05]  /*b610*/  @P0 BRA `(.L_x_1012) ;  /* 0x000002b000000947 */ /* 0x000fea0003800000 */
[----:B-1----:R-:W2:Y:S01]  /*b620*/  LDL R18, [R1+0xc] ;  /* 0x00000c0001127983 */ /* 0x002ea20000100800 */
[----:B------:R-:W-:Y:S02]  /*b630*/  SHF.R.U32.HI R0, RZ, 0x10, R31 ;  /* 0x00000010ff007819 */ /* 0x000fe4000001161f */
[----:B------:R-:W-:Y:S02]  /*b640*/  SHF.R.U32.HI R2, RZ, 0x10, R37 ;  /* 0x00000010ff027819 */ /* 0x000fe40000011625 */
[----:B------:R-:W-:Y:S01]  /*b650*/  SHF.R.U64 R14, R30, 0x10, R31 ;  /* 0x000000101e0e7819 */ /* 0x000fe2000000121f */
[----:B------:R-:W-:Y:S01]  /*b660*/  HADD2.F32 R12, -RZ, R0.H0_H0 ;  /* 0x20000000ff0c7230 */ /* 0x000fe20000004100 */
[----:B------:R-:W-:Y:S01]  /*b670*/  SHF.R.U64 R16, R36, 0x10, R37 ;  /* 0x0000001024107819 */ /* 0x000fe20000001225 */
[----:B------:R-:W-:Y:S02]  /*b680*/  HADD2.F32 R0, -RZ, R53.H0_H0 ;  /* 0x20000035ff007230 */ /* 0x000fe40000004100 */
[----:B------:R-:W-:-:S02]  /*b690*/  HADD2.F32 R17, -RZ, R2.H0_H0 ;  /* 0x20000002ff117230 */ /* 0x000fc40000004100 */
[----:B------:R-:W-:Y:S01]  /*b6a0*/  HADD2.F32 R2, -RZ, R53.H1_H1 ;  /* 0x30000035ff027230 */ /* 0x000fe20000004100 */
        /* <DEDUP_REMOVED lines=8> */
[--C-:B------:R-:W-:Y:S01]  /*b730*/  HADD2.F32 R11, -RZ, R6.reuse.H0_H0 ;  /* 0x20000006ff0b7230 */ /* 0x100fe20000004100 */
[-C--:B------:R-:W-:Y:S01]  /*b740*/  FMUL.FTZ R13, R8, R0.reuse ;  /* 0x00000000080d7220 */ /* 0x080fe20000410000 */
[----:B------:R-:W-:Y:S01]  /*b750*/  HADD2.F32 R6, -RZ, R6.H1_H1 ;  /* 0x30000006ff067230 */ /* 0x000fe20000004100 */
[----:B------:R-:W-:Y:S02]  /*b760*/  FFMA.FTZ R15, R10, R17, -R5 ;  /* 0x000000110a0f7223 */ /* 0x000fe40000010805 */
[C---:B------:R-:W-:Y:S01]  /*b770*/  FMUL.FTZ R5, R9.reuse, R0 ;  /* 0x0000000009057220 */ /* 0x040fe20000410000 */
[----:B------:R-:W-:Y:S01]  /*b780*/  HADD2.F32 R0, -RZ, R54.H0_H0 ;  /* 0x20000036ff007230 */ /* 0x000fe20000004100 */
[-C--:B------:R-:W-:Y:S02]  /*b790*/  FFMA.FTZ R13, R9, R2.reuse, -R13 ;  /* 0x00000002090d7223 */ /* 0x080fe4000001080d */
[----:B------:R-:W-:Y:S01]  /*b7a0*/  FFMA.FTZ R9, R8, R2, R5 ;  /* 0x0000000208097223 */ /* 0x000fe20000010005 */
[----:B------:R-:W-:Y:S01]  /*b7b0*/  HADD2.F32 R8, -RZ, R14.H0_H0 ;  /* 0x2000000eff087230 */ /* 0x000fe20000004100 */
[----:B------:R-:W-:Y:S01]  /*b7c0*/  FMUL.FTZ R12, R10, R12 ;  /* 0x0000000c0a0c7220 */ /* 0x000fe20000410000 */
[----:B------:R-:W-:Y:S01]  /*b7d0*/  HADD2.F32 R2, -RZ, R55.H0_H0 ;  /* 0x20000037ff027230 */ /* 0x000fe20000004100 */
[----:B------:R-:W-:-:S02]  /*b7e0*/  FMUL.FTZ R5, R6, R0 ;  /* 0x0000000006057220 */ /* 0x000fc40000410000 */
[----:B------:R-:W-:Y:S01]  /*b7f0*/  FFMA.FTZ R10, R7, R17, R12 ;  /* 0x00000011070a7223 */ /* 0x000fe2000001000c */
[----:B------:R-:W-:Y:S01]  /*b800*/  HADD2.F32 R12, -RZ, R16.H0_H0 ;  /* 0x20000010ff0c7230 */ /* 0x000fe20000004100 */
[----:B------:R-:W-:Y:S02]  /*b810*/  FMUL.FTZ R0, R11, R0 ;  /* 0x000000000b007220 */ /* 0x000fe40000410000 */
[-C--:B------:R-:W-:Y:S02]  /*b820*/  FMUL.FTZ R7, R3, R8.reuse ;  /* 0x0000000803077220 */ /* 0x080fe40000410000 */
[----:B------:R-:W-:Y:S02]  /*b830*/  FMUL.FTZ R8, R4, R8 ;  /* 0x0000000804087220 */ /* 0x000fe40000410000 */
[-C--:B------:R-:W-:Y:S02]  /*b840*/  FFMA.FTZ R5, R11, R2.reuse, -R5 ;  /* 0x000000020b057223 */ /* 0x080fe40000010805 */
[----:B------:R-:W-:-:S02]  /*b850*/  FFMA.FTZ R2, R6, R2, R0 ;  /* 0x0000000206027223 */ /* 0x000fc40000010000 */
[-C--:B------:R-:W-:Y:S01]  /*b860*/  FFMA.FTZ R0, R4, R12.reuse, -R7 ;  /* 0x0000000c04007223 */ /* 0x080fe20000010807 */
[----:B------:R-:W-:Y:S01]  /*b870*/  F2FP.PACK_AB R7, R10, R15 ;  /* 0x0000000f0a07723e */ /* 0x000fe200000000ff */
[----:B------:R-:W-:Y:S01]  /*b880*/  FFMA.FTZ R3, R3, R12, R8 ;  /* 0x0000000c03037223 */ /* 0x000fe20000010008 */
[----:B------:R-:W-:Y:S02]  /*b890*/  F2FP.PACK_AB R6, R2, R5 ;  /* 0x000000050206723e */ /* 0x000fe400000000ff */
[----:B------:R-:W-:Y:S02]  /*b8a0*/  F2FP.PACK_AB R4, R9, R13 ;  /* 0x0000000d0904723e */ /* 0x000fe400000000ff */
[----:B------:R-:W-:-:S05]  /*b8b0*/  F2FP.PACK_AB R5, R3, R0 ;  /* 0x000000000305723e */ /* 0x000fca00000000ff */
[----:B------:R1:W-:Y:S02]  /*b8c0*/  STS.128 [R18+0x6000], R4 ;  /* 0x0060000412007388 */ /* 0x0003e40000000c00 */
.L_x_1012:
[----:B------:R-:W-:Y:S05]  /*b8d0*/  BSYNC B1 ;  /* 0x0000000000017941 */ /* 0x000fea0003800000 */
.L_x_1011:
        /* <DEDUP_REMOVED lines=8> */
[----:B------:R-:W-:Y:S02]  /*b960*/  SHF.R.U32.HI R0, RZ, 0x10, R35 ;  /* 0x00000010ff007819 */ /* 0x000fe40000011623 */
[----:B------:R-:W-:Y:S02]  /*b970*/  SHF.R.U32.HI R2, RZ, 0x10, R33 ;  /* 0x00000010ff027819 */ /* 0x000fe40000011621 */
[----:B------:R-:W-:Y:S01]  /*b980*/  SHF.R.U64 R14, R34, 0x10, R35 ;  /* 0x00000010220e7819 */ /* 0x000fe20000001223 */
[----:B------:R-:W-:Y:S01]  /*b990*/  HADD2.F32 R12, -RZ, R0.H0_H0 ;  /* 0x20000000ff0c7230 */ /* 0x000fe20000004100 */
[----:B------:R-:W-:Y:S01]  /*b9a0*/  SHF.R.U64 R15, R32, 0x10, R33 ;  /* 0x00000010200f7819 */ /* 0x000fe20000001221 */
[----:B------:R-:W-:Y:S02]  /*b9b0*/  HADD2.F32 R0, -RZ, R54.H1_H1 ;  /* 0x30000036ff007230 */ /* 0x000fe40000004100 */
[----:B------:R-:W-:-:S02]  /*b9c0*/  HADD2.F32 R17, -RZ, R2.H0_H0 ;  /* 0x20000002ff117230 */ /* 0x000fc40000004100 */
[----:B------:R-:W-:Y:S02]  /*b9d0*/  HADD2.F32 R2, -RZ, R55.H1_H1 ;  /* 0x30000037ff027230 */ /* 0x000fe40000004100 */
[----:B------:R-:W-:Y:S01]  /*b9e0*/  HADD2.F32 R15, -RZ, R15.H0_H0 ;  /* 0x2000000fff0f7230 */ /* 0x000fe20000004100 */
[----:B--2---:R-:W1:Y:S02]  /*b9f0*/  LDS.128 R4, [R18+0x7000] ;  /* 0x0070000012047984 */ /* 0x004e640000000c00 */
[--C-:B-1----:R-:W-:Y:S02]  /*ba00*/  HADD2.F32 R10, -RZ, R7.reuse.H0_H0 ;  /* 0x20000007ff0a7230 */ /* 0x102fe40000004100 */
[----:B------:R-:W-:Y:S02]  /*ba10*/  HADD2.F32 R7, -RZ, R7.H1_H1 ;  /* 0x30000007ff077230 */ /* 0x000fe40000004100 */
[--C-:B------:R-:W-:Y:S02]  /*ba20*/  HADD2.F32 R9, -RZ, R4.reuse.H0_H0 ;  /* 0x20000004ff097230 */ /* 0x100fe40000004100 */
[----:B------:R-:W-:-:S02]  /*ba30*/  HADD2.F32 R8, -RZ, R4.H1_H1 ;  /* 0x30000004ff087230 */ /* 0x000fc40000004100 */
[--C-:B------:R-:W-:Y:S02]  /*ba40*/  HADD2.F32 R4, -RZ, R5.reuse.H0_H0 ;  /* 0x20000005ff047230 */ /* 0x100fe40000004100 */
        /* <DEDUP_REMOVED lines=8> */
[----:B------:R-:W-:-:S02]  /*bad0*/  FFMA.FTZ R13, R9, R2, -R13 ;  /* 0x00000002090d7223 */ /* 0x000fc4000001080d */
[----:B------:R-:W-:Y:S01]  /*bae0*/  FFMA.FTZ R9, R8, R2, R5 ;  /* 0x0000000208097223 */ /* 0x000fe20000010005 */
[----:B------:R-:W-:Y:S01]  /*baf0*/  HADD2.F32 R8, -RZ, R14.H0_H0 ;  /* 0x2000000eff087230 */ /* 0x000fe20000004100 */
[----:B------:R-:W-:Y:S01]  /*bb00*/  FMUL.FTZ R12, R10, R12 ;  /* 0x0000000c0a0c7220 */ /* 0x000fe20000410000 */
[----:B------:R-:W-:Y:S01]  /*bb10*/  HADD2.F32 R2, -RZ, R56.H1_H1 ;  /* 0x30000038ff027230 */ /* 0x000fe20000004100 */
[-C--:B------:R-:W-:Y:S02]  /*bb20*/  FMUL.FTZ R5, R6, R0.reuse ;  /* 0x0000000006057220 */ /* 0x080fe40000410000 */
[----:B------:R-:W-:Y:S02]  /*bb30*/  FFMA.FTZ R10, R7, R17, R12 ;  /* 0x00000011070a7223 */ /* 0x000fe4000001000c */
[----:B------:R-:W-:Y:S02]  /*bb40*/  FMUL.FTZ R0, R11, R0 ;  /* 0x000000000b007220 */ /* 0x000fe40000410000 */
[----:B------:R-:W-:-:S02]  /*bb50*/  FMUL.FTZ R7, R3, R8 ;  /* 0x0000000803077220 */ /* 0x000fc40000410000 */
[----:B------:R-:W-:Y:S02]  /*bb60*/  FMUL.FTZ R8, R4, R8 ;  /* 0x0000000804087220 */ /* 0x000fe40000410000 */
[-C--:B------:R-:W-:Y:S02]  /*bb70*/  FFMA.FTZ R5, R11, R2.reuse, -R5 ;  /* 0x000000020b057223 */ /* 0x080fe40000010805 */
[----:B------:R-:W-:Y:S02]  /*bb80*/  FFMA.FTZ R2, R6, R2, R0 ;  /* 0x0000000206027223 */ /* 0x000fe40000010000 */
[-C--:B------:R-:W-:Y:S01]  /*bb90*/  FFMA.FTZ R0, R4, R15.reuse, -R7 ;  /* 0x0000000f04007223 */ /* 0x080fe20000010807 */
[----:B------:R-:W-:Y:S01]  /*bba0*/  F2FP.PACK_AB R7, R10, R16 ;  /* 0x000000100a07723e */ /* 0x000fe200000000ff */
[----:B------:R-:W-:Y:S01]  /*bbb0*/  FFMA.FTZ R3, R3, R15, R8 ;  /* 0x0000000f03037223 */ /* 0x000fe20000010008 */
[----:B------:R-:W-:Y:S02]  /*bbc0*/  F2FP.PACK_AB R6, R2, R5 ;  /* 0x000000050206723e */ /* 0x000fe400000000ff */
[----:B------:R-:W-:-:S02]  /*bbd0*/  F2FP.PACK_AB R4, R9, R13 ;  /* 0x0000000d0904723e */ /* 0x000fc400000000ff */
[----:B------:R-:W-:-:S05]  /*bbe0*/  F2FP.PACK_AB R5, R3, R0 ;  /* 0x000000000305723e */ /* 0x000fca00000000ff */
[----:B------:R1:W-:Y:S02]  /*bbf0*/  STS.128 [R18+0x7000], R4 ;  /* 0x0070000412007388 */ /* 0x0003e40000000c00 */
.L_x_1018:
[----:B------:R-:W-:Y:S05]  /*bc00*/  BSYNC B0 ;  /* 0x0000000000007941 */ /* 0x000fea0003800000 */
.L_x_1017:
        /* <DEDUP_REMOVED lines=30> */
[----:B------:R-:W-:Y:S01]  /*bdf0*/  HADD2.F32 R2, -RZ, R59.H0_H0 ;  /* 0x2000003bff027230 */ /* 0x000fe20000004100 */
        /* <DEDUP_REMOVED lines=14> */
.L_x_1016:
[----:B------:R-:W-:Y:S05]  /*bee0*/  BSYNC B1 ;  /* 0x0000000000017941 */ /* 0x000fea0003800000 */
.L_x_1015:
[----:B------:R-:W-:-:S04]  /*bef0*/  IADD3 R0, R130, 0x60, RZ ;  /* 0x0000006082007810 */ /* 0x000fc80007ffe0ff */
        /* <DEDUP_REMOVED lines=48> */
.L_x_1021:
[----:B------:R-:W-:Y:S05]  /*c200*/  BSYNC B0 ;  /* 0x0000000000007941 */ /* 0x000fea0003800000 */
.L_x_1020:
        /* <DEDUP_REMOVED lines=10> */
[----:B------:R-:W-:Y:S02]  /*c2b0*/  HADD2.F32 R2, -RZ, R62.H0_H0 ;  /* 0x2000003eff027230 */ /* 0x000fe40000004100 */
        /* <DEDUP_REMOVED lines=14> */
[----:B------:R-:W-:Y:S01]  /*c3a0*/  HADD2.F32 R0, -RZ, R61.H1_H1 ;  /* 0x3000003dff007230 */ /* 0x000fe20000004100 */
        /* <DEDUP_REMOVED lines=18> */
[----:B------:R1:W-:Y:S01]  /*c4d0*/  STS.128 [R18+0x8000], R4 ;  /* 0x0080000412007388 */ /* 0x0003e20000000c00 */
[----:B------:R-:W-:Y:S05]  /*c4e0*/  BRA `(.L_x_1019) ;  /* 0x0000244000007947 */ /* 0x000fea0003800000 */
.L_x_998:
[----:B------:R-:W-:Y:S01]  /*c4f0*/  IMAD.MOV.U32 R5, RZ, RZ, c[0x0][0x2c4] ;  /* 0x0000b100ff057624 */ /* 0x000fe200078e00ff */
[----:B------:R-:W-:Y:S01]  /*c500*/  ISETP.GE.AND P1, PT, R88, c[0x0][0x27c], PT ;  /* 0x00009f0058007a0c */ /* 0x000fe20003f26270 */
[----:B------:R-:W-:Y:S01]  /*c510*/  IMAD.MOV.U32 R7, RZ, RZ, R3 ;  /* 0x000000ffff077224 */ /* 0x000fe200078e0003 */
[----:B------:R-:W-:Y:S01]  /*c520*/  CS2R R22, SRZ ;  /* 0x0000000000167805 */ /* 0x000fe2000001ff00 */
[----:B------:R-:W-:Y:S01]  /*c530*/  IMAD.MOV.U32 R9, RZ, RZ, R8 ;  /* 0x000000ffff097224 */ /* 0x000fe200078e0008 */
[----:B------:R-:W-:Y:S01]  /*c540*/  ISETP.NE.AND P0, PT, R5, 0x1, PT ;  /* 0x000000010500780c */ /* 0x000fe20003f05270 */
[----:B------:R-:W-:Y:S01]  /*c550*/  IMAD.MOV.U32 R8, RZ, RZ, R4 ;  /* 0x000000ffff087224 */ /* 0x000fe200078e0004 */
[----:B------:R-:W-:-:S11]  /*c560*/  CS2R R20, SRZ ;  /* 0x0000000000147805 */ /* 0x000fd6000001ff00 */
[----:B------:R-:W-:-:S05]  /*c570*/  @P0 IMAD.HI.U32 R5, R2, c[0x0][0x2c8], RZ ;  /* 0x0000b20002050a27 */ /* 0x000fca00078e00ff */
[----:B------:R-:W-:-:S04]  /*c580*/  @P0 SHF.R.U32.HI R2, RZ, c[0x0][0x2cc], R5 ;  /* 0x0000b300ff020a19 */ /* 0x000fc80000011605 */
[----:B------:R-:W-:Y:S01]  /*c590*/  SHF.R.S32.HI R5, RZ, 0x1f, R2 ;  /* 0x0000001fff057819 */ /* 0x000fe20000011402 */
[----:B------:R-:W-:-:S04]  /*c5a0*/  IMAD.WIDE.U32 R6, R2, c[0x0][0x280], R6 ;  /* 0x0000a00002067a25 */ /* 0x000fc800078e0006 */
[C---:B------:R-:W-:Y:S01]  /*c5b0*/  IMAD R10, R5.reuse, c[0x0][0x280], RZ ;  /* 0x0000a000050a7a24 */ /* 0x040fe200078e02ff */
[----:B------:R-:W-:Y:S01]  /*c5c0*/  LEA R13, P0, R6, c[0x0][0x270], 0x1 ;  /* 0x00009c00060d7a11 */ /* 0x000fe200078008ff */
[----:B------:R-:W-:Y:S02]  /*c5d0*/  IMAD R3, R5, c[0x0][0x290], RZ ;  /* 0x0000a40005037a24 */ /* 0x000fe400078e02ff */
[C---:B------:R-:W-:Y:S02]  /*c5e0*/  IMAD R10, R2.reuse, c[0x0][0x284], R10 ;  /* 0x0000a100020a7a24 */ /* 0x040fe400078e020a */
[----:B------:R-:W-:Y:S02]  /*c5f0*/  IMAD.WIDE.U32 R4, R2, c[0x0][0x290], R8 ;  /* 0x0000a40002047a25 */ /* 0x000fe400078e0008 */
[----:B------:R-:W1:Y:S02]  /*c600*/  SHFL.IDX PT, R8, R13, RZ, 0x1c1f ;  /* 0x001c1fff0d087589 */ /* 0x000e6400000e0000 */
[----:B------:R-:W-:-:S02]  /*c610*/  IMAD.IADD R7, R7, 0x1, R10 ;  /* 0x0000000107077824 */ /* 0x000fc400078e020a */
[----:B------:R-:W-:-:S03]  /*c620*/  IMAD R2, R2, c[0x0][0x294], R3 ;  /* 0x0000a50002027a24 */ /* 0x000fc600078e0203 */
[----:B------:R-:W-:Y:S02]  /*c630*/  LEA.HI.X R12, R6, c[0x0][0x274], R7, 0x1, P0 ;  /* 0x00009d00060c7a11 */ /* 0x000fe400000f0c07 */
[C---:B------:R-:W-:Y:S02]  /*c640*/  LEA R3, P0, R4.reuse, c[0x0][0x288], 0x1 ;  /* 0x0000a20004037a11 */ /* 0x040fe400078008ff */
[----:B------:R-:W-:Y:S02]  /*c650*/  IADD3 R2, R5, R2, RZ ;  /* 0x0000000205027210 */ /* 0x000fe40007ffe0ff */
[----:B------:R-:W2:Y:S02]  /*c660*/  SHFL.IDX PT, R5, R12, RZ, 0x1c1f ;  /* 0x001c1fff0c057589 */ /* 0x000ea400000e0000 */
[----:B------:R-:W-:Y:S02]  /*c670*/  LEA.HI.X R2, R4, c[0x0][0x28c], R2, 0x1, P0 ;  /* 0x0000a30004027a11 */ /* 0x000fe400000f0c02 */
[----:B------:R-:W-:-:S03]  /*c680*/  ISETP.GE.OR P0, PT, R14, R0, P1 ;  /* 0x000000000e00720c */ /* 0x000fc60000f06670 */
[----:B------:R-:W-:Y:S10]  /*c690*/  SHFL.IDX PT, R9, R2, RZ, 0x1c1f ;  /* 0x001c1fff02097589 */ /* 0x000ff400000e0000 */
[C---:B------:R-:W-:Y:S01]  /*c6a0*/  @!P0 IMAD.SHL.U32 R6, R88.reuse, 0x2, RZ ;  /* 0x0000000258068824 */ /* 0x040fe200078e00ff */
[----:B------:R-:W-:-:S04]  /*c6b0*/  @!P0 SHF.L.U64.HI R7, R88, 0x1, R89 ;  /* 0x0000000158078819 */ /* 0x000fc80000010259 */
[----:B-1----:R-:W-:Y:S02]  /*c6c0*/  @!P0 IADD3 R4, P2, R8, R6, RZ ;  /* 0x0000000608048210 */ /* 0x002fe40007f5e0ff */
[----:B------:R-:W1:Y:S03]  /*c6d0*/  SHFL.IDX PT, R8, R3, RZ, 0x1c1f ;  /* 0x001c1fff03087589 */ /* 0x000e6600000e0000 */
[----:B--2---:R-:W-:Y:S01]  /*c6e0*/  @!P0 IMAD.X R5, R5, 0x1, R7, P2 ;  /* 0x0000000105058824 */ /* 0x004fe200010e0607 */
[----:B------:R-:W-:Y:S01]  /*c6f0*/  CS2R R18, SRZ ;  /* 0x0000000000127805 */ /* 0x000fe2000001ff00 */
[----:B------:R-:W-:-:S03]  /*c700*/  CS2R R16, SRZ ;  /* 0x0000000000107805 */ /* 0x000fc6000001ff00 */
[----:B------:R2:W3:Y:S01]  /*c710*/  @!P0 LD.E.128 R20, [R4.64] ;  /* 0x0000000804148980 */ /* 0x0004e2000c101d00 */
[----:B-1----:R-:W-:-:S05]  /*c720*/  @!P0 IADD3 R6, P2, R8, R6, RZ ;  /* 0x0000000608068210 */ /* 0x002fca0007f5e0ff */
[----:B------:R-:W-:-:S05]  /*c730*/  @!P0 IMAD.X R7, R9, 0x1, R7, P2 ;  /* 0x0000000109078824 */ /* 0x000fca00010e0607 */
[----:B------:R3:W4:Y:S01]  /*c740*/  @!P0 LD.E.128 R16, [R6.64] ;  /* 0x0000000806108980 */ /* 0x000722000c101d00 */
[----:B--2---:R-:W-:-:S04]  /*c750*/  IADD3 R4, R14, 0x20, RZ ;  /* 0x000000200e047810 */ /* 0x004fc80007ffe0ff */
[----:B------:R-:W-:Y:S01]  /*c760*/  ISETP.GE.AND P0, PT, R4, R0, PT ;  /* 0x000000000400720c */ /* 0x000fe20003f06270 */
[----:B------:R1:W2:Y:S01]  /*c770*/  SHFL.IDX PT, R15, R13, 0x1, 0x1c1f ;  /* 0x003c1f000d0f7f89 */ /* 0x0002a200000e0000 */
[----:B------:R-:W-:Y:S03]  /*c780*/  BSSY B0, `(.L_x_1022) ;  /* 0x0000023000007945 */ /* 0x000fe60003800000 */
[----:B------:R1:W1:Y:S01]  /*c790*/  SHFL.IDX PT, R24, R3, 0x1, 0x1c1f ;  /* 0x003c1f0003187f89 */ /* 0x00026200000e0000 */
[----:B------:R-:W-:-:S03]  /*c7a0*/  CS2R R10, SRZ ;  /* 0x00000000000a7805 */ /* 0x000fc6000001ff00 */
[----:B------:R1:W1:Y:S01]  /*c7b0*/  SHFL.IDX PT, R25, R12, 0x1, 0x1c1f ;  /* 0x003c1f000c197f89 */ /* 0x00026200000e0000 */
[----:B------:R-:W-:-:S03]  /*c7c0*/  CS2R R8, SRZ ;  /* 0x0000000000087805 */ /* 0x000fc6000001ff00 */
[----:B------:R1:W1:Y:S01]  /*c7d0*/  SHFL.IDX PT, R26, R2, 0x1, 0x1c1f ;  /* 0x003c1f00021a7f89 */ /* 0x00026200000e0000 */
[----:B---3--:R-:W-:Y:S02]  /*c7e0*/  IMAD.MOV.U32 R7, RZ, RZ, R22 ;  /* 0x000000ffff077224 */ /* 0x008fe400078e0016 */
[----:B------:R-:W-:Y:S02]  /*c7f0*/  IMAD.MOV.U32 R5, RZ, RZ, R20 ;  /* 0x000000ffff057224 */ /* 0x000fe400078e0014 */
[----:B------:R-:W-:Y:S01]  /*c800*/  IMAD.MOV.U32 R4, RZ, RZ, R21 ;  /* 0x000000ffff047224 */ /* 0x000fe200078e0015 */
[----:B------:R-:W-:Y:S02]  /*c810*/  MOV R6, R23 ;  /* 0x0000001700067202 */ /* 0x000fe40000000f00 */
[----:B------:R-:W-:Y:S02]  /*c820*/  PRMT R67, R7, 0x7610, R67 ;  /* 0x0000761007437816 */ /* 0x000fe40000000043 */
[----:B------:R-:W-:-:S02]  /*c830*/  PRMT R54, R4, 0x5410, R5 ;  /* 0x0000541004367816 */ /* 0x000fc40000000005 */
[----:B------:R-:W-:Y:S01]  /*c840*/  PRMT R66, R66, 0x5410, R6 ;  /* 0x0000541042427816 */ /* 0x000fe20000000006 */
[----:B----4-:R-:W-:Y:S01]  /*c850*/  IMAD.MOV.U32 R7, RZ, RZ, R18 ;  /* 0x000000ffff077224 */ /* 0x010fe200078e0012 */
[----:B------:R-:W-:Y:S01]  /*c860*/  MOV R6, R19 ;  /* 0x0000001300067202 */ /* 0x000fe20000000f00 */
[----:B------:R-:W-:Y:S02]  /*c870*/  IMAD.MOV.U32 R5, RZ, RZ, R16 ;  /* 0x000000ffff057224 */ /* 0x000fe400078e0010 */
[----:B------:R-:W-:Y:S01]  /*c880*/  IMAD.MOV.U32 R4, RZ, RZ, R17 ;  /* 0x000000ffff047224 */ /* 0x000fe200078e0011 */
[----:B------:R-:W-:Y:S02]  /*c890*/  PRMT R56, R7, 0x7610, R56 ;  /* 0x0000761007387816 */ /* 0x000fe40000000038 */
[----:B------:R-:W-:Y:S02]  /*c8a0*/  PRMT R66, R6, 0x7610, R66 ;  /* 0x0000761006427816 */ /* 0x000fe40000000042 */
[----:B------:R-:W-:Y:S01]  /*c8b0*/  PRMT R52, R4, 0x5410, R5 ;  /* 0x0000541004347816 */ /* 0x000fe20000000005 */
[----:B------:R-:W-:Y:S01]  /*c8c0*/  CS2R R6, SRZ ;  /* 0x0000000000067805 */ /* 0x000fe2000001ff00 */
[----:B------:R-:W-:Y:S01]  /*c8d0*/  CS2R R4, SRZ ;  /* 0x0000000000047805 */ /* 0x000fe2000001ff00 */
[----:B------:R-:W-:Y:S05]  /*c8e0*/  @P0 BRA `(.L_x_1023) ;  /* 0x000000c000000947 */ /* 0x000fea0003800000 */
[----:B-12---:R-:W-:Y:S01]  /*c8f0*/  CS2R R8, SRZ ;  /* 0x0000000000087805 */ /* 0x006fe2000001ff00 */
[----:B------:R-:W-:Y:S01]  /*c900*/  CS2R R6, SRZ ;  /* 0x0000000000067805 */ /* 0x000fe2000001ff00 */
[----:B------:R-:W-:Y:S01]  /*c910*/  CS2R R4, SRZ ;  /* 0x0000000000047805 */ /* 0x000fe2000001ff00 */
[----:B------:R-:W-:Y:S05]  /*c920*/  @P1 BRA `(.L_x_1023) ;  /* 0x0000008000001947 */ /* 0x000fea0003800000 */
[C---:B------:R-:W-:Y:S01]  /*c930*/  IMAD.SHL.U32 R6, R88.reuse, 0x2, RZ ;  /* 0x0000000258067824 */ /* 0x040fe200078e00ff */
[----:B------:R-:W-:-:S04]  /*c940*/  SHF.L.U64.HI R7, R88, 0x1, R89 ;  /* 0x0000000158077819 */ /* 0x000fc80000010259 */
[----:B------:R-:W-:-:S05]  /*c950*/  IADD3 R4, P0, R15, R6, RZ ;  /* 0x000000060f047210 */ /* 0x000fca0007f1e0ff */
[----:B------:R-:W-:Y:S01]  /*c960*/  IMAD.X R5, R25, 0x1, R7, P0 ;  /* 0x0000000119057824 */ /* 0x000fe200000e0607 */
[----:B------:R-:W-:-:S04]  /*c970*/  IADD3 R6, P0, R24, R6, RZ ;  /* 0x0000000618067210 */ /* 0x000fc80007f1e0ff */
[----:B------:R1:W5:Y:S01]  /*c980*/  LD.E.128 R8, [R4.64] ;  /* 0x0000000804087980 */ /* 0x000362000c101d00 */
[----:B------:R-:W-:-:S06]  /*c990*/  IMAD.X R7, R26, 0x1, R7, P0 ;  /* 0x000000011a077824 */ /* 0x000fcc00000e0607 */
[----:B-1----:R-:W5:Y:S02]  /*c9a0*/  LD.E.128 R4, [R6.64] ;  /* 0x0000000806047980 */ /* 0x002f64000c101d00 */
.L_x_1023:
[----:B-12---:R-:W-:Y:S05]  /*c9b0*/  BSYNC B0 ;  /* 0x0000000000007941 */ /* 0x006fea0003800000 */
.L_x_1022:
[----:B------:R-:W1:Y:S01]  /*c9c0*/  SHFL.IDX PT, R26, R13, 0x2, 0x1c1f ;  /* 0x005c1f000d1a7f89 */ /* 0x000e6200000e0000 */
[----:B------:R-:W-:Y:S01]  /*c9d0*/  IADD3 R15, R14, 0x40, RZ ;  /* 0x000000400e0f7810 */ /* 0x000fe20007ffe0ff */
[----:B------:R-:W-:Y:S01]  /*c9e0*/  CS2R R42, SRZ ;  /* 0x00000000002a7805 */ /* 0x000fe2000001ff00 */
[----:B------:R-:W-:Y:S01]  /*c9f0*/  CS2R R40, SRZ ;  /* 0x0000000000287805 */ /* 0x000fe2000001ff00 */
[----:B------:R-:W2:Y:S01]  /*ca00*/  SHFL.IDX PT, R24, R12, 0x2, 0x1c1f ;  /* 0x005c1f000c187f89 */ /* 0x000ea200000e0000 */
[----:B------:R-:W-:-:S03]  /*ca10*/  ISETP.GE.OR P0, PT, R15, R0, P1 ;  /* 0x000000000f00720c */ /* 0x000fc60000f06670 */
[----:B------:R-:W-:Y:S10]  /*ca20*/  SHFL.IDX PT, R28, R2, 0x2, 0x1c1f ;  /* 0x005c1f00021c7f89 */ /* 0x000ff400000e0000 */
[C---:B------:R-:W-:Y:S01]  /*ca30*/  @!P0 IMAD.SHL.U32 R15, R88.reuse, 0x2, RZ ;  /* 0x00000002580f8824 */ /* 0x040fe200078e00ff */
[----:B------:R-:W-:-:S04]  /*ca40*/  @!P0 SHF.L.U64.HI R25, R88, 0x1, R89 ;  /* 0x0000000158198819 */ /* 0x000fc80000010259 */
[----:B-1----:R-:W-:-:S05]  /*ca50*/  @!P0 IADD3 R26, P2, R26, R15, RZ ;  /* 0x0000000f1a1a8210 */ /* 0x002fca0007f5e0ff */
[----:B--2---:R-:W-:Y:S02]  /*ca60*/  @!P0 IMAD.X R27, R24, 0x1, R25, P2 ;  /* 0x00000001181b8824 */ /* 0x004fe400010e0619 */
[----:B------:R-:W1:Y:S01]  /*ca70*/  SHFL.IDX PT, R24, R3, 0x2, 0x1c1f ;  /* 0x005c1f0003187f89 */ /* 0x000e6200000e0000 */
[----:B------:R-:W-:Y:S01]  /*ca80*/  CS2R R38, SRZ ;  /* 0x0000000000267805 */ /* 0x000fe2000001ff00 */
[----:B------:R-:W-:Y:S02]  /*ca90*/  CS2R R36, SRZ ;  /* 0x0000000000247805 */ /* 0x000fe4000001ff00 */
[----:B------:R-:W2:Y:S01]  /*caa0*/  @!P0 LD.E.128 R40, [R26.64] ;  /* 0x000000081a288980 */ /* 0x000ea2000c101d00 */
[----:B-1----:R-:W-:-:S05]  /*cab0*/  @!P0 IADD3 R24, P2, R24, R15, RZ ;  /* 0x0000000f18188210 */ /* 0x002fca0007f5e0ff */
[----:B------:R-:W-:-:S05]  /*cac0*/  @!P0 IMAD.X R25, R28, 0x1, R25, P2 ;  /* 0x000000011c198824 */ /* 0x000fca00010e0619 */
[----:B------:R1:W3:Y:S01]  /*cad0*/  @!P0 LD.E.128 R36, [R24.64] ;  /* 0x0000000818248980 */ /* 0x0002e2000c101d00 */
[----:B------:R-:W-:Y:S01]  /*cae0*/  IADD3 R14, R14, 0x60, RZ ;  /* 0x000000600e0e7810 */ /* 0x000fe20007ffe0ff */
[----:B-----5:R-:W-:-:S03]  /*caf0*/  IMAD.MOV.U32 R15, RZ, RZ, R8 ;  /* 0x000000ffff0f7224 */ /* 0x020fc600078e0008 */
[----:B------:R-:W-:Y:S01]  /*cb00*/  ISETP.GE.AND P0, PT, R14, R0, PT ;  /* 0x000000000e00720c */ /* 0x000fe20003f06270 */
[----:B------:R-:W-:Y:S01]  /*cb10*/  IMAD.MOV.U32 R14, RZ, RZ, R9 ;  /* 0x000000ffff0e7224 */ /* 0x000fe200078e0009 */
[----:B------:R-:W-:Y:S01]  /*cb20*/  PRMT R70, R15, 0x7610, R70 ;  /* 0x000076100f467816 */ /* 0x000fe20000000046 */
[----:B------:R-:W-:-:S03]  /*cb30*/  IMAD.MOV.U32 R15, RZ, RZ, R4 ;  /* 0x000000ffff0f7224 */ /* 0x000fc600078e0004 */
[----:B------:R-:W-:Y:S01]  /*cb40*/  PRMT R69, R69, 0x5410, R14 ;  /* 0x0000541045457816 */ /* 0x000fe2000000000e */
[----:B------:R-:W-:Y:S02]  /*cb50*/  IMAD.MOV.U32 R14, RZ, RZ, R5 ;  /* 0x000000ffff0e7224 */ /* 0x000fe400078e0005 */
[----:B-1----:R-:W-:Y:S02]  /*cb60*/  IMAD.MOV.U32 R25, RZ, RZ, R10 ;  /* 0x000000ffff197224 */ /* 0x002fe400078e000a */
[----:B------:R-:W-:-:S03]  /*cb70*/  IMAD.MOV.U32 R24, RZ, RZ, R11 ;  /* 0x000000ffff187224 */ /* 0x000fc600078e000b */
[----:B------:R-:W-:Y:S01]  /*cb80*/  PRMT R72, R25, 0x7610, R72 ;  /* 0x0000761019487816 */ /* 0x000fe20000000048 */
[----:B------:R-:W-:Y:S01]  /*cb90*/  IMAD.MOV.U32 R25, RZ, RZ, R6 ;  /* 0x000000ffff197224 */ /* 0x000fe200078e0006 */
[----:B------:R-:W-:Y:S01]  /*cba0*/  PRMT R71, R71, 0x5410, R24 ;  /* 0x0000541047477816 */ /* 0x000fe20000000018 */
[----:B------:R-:W-:Y:S01]  /*cbb0*/  IMAD.MOV.U32 R24, RZ, RZ, R7 ;  /* 0x000000ffff187224 */ /* 0x000fe200078e0007 */
[----:B------:R-:W-:Y:S02]  /*cbc0*/  PRMT R69, R15, 0x7610, R69 ;  /* 0x000076100f457816 */ /* 0x000fe40000000045 */
[----:B------:R-:W-:Y:S01]  /*cbd0*/  PRMT R70, R70, 0x5410, R25 ;  /* 0x0000541046467816 */ /* 0x000fe20000000019 */
[----:B------:R-:W1:Y:S01]  /*cbe0*/  SHFL.IDX PT, R15, R3, 0x3, 0x1c1f ;  /* 0x007c1f00030f7f89 */ /* 0x000e6200000e0000 */
[----:B------:R-:W-:Y:S02]  /*cbf0*/  PRMT R71, R24, 0x7610, R71 ;  /* 0x0000761018477816 */ /* 0x000fe40000000047 */
[----:B------:R-:W-:Y:S01]  /*cc00*/  PRMT R67, R67, 0x5410, R14 ;  /* 0x0000541043437816 */ /* 0x000fe2000000000e */
[----:B------:R-:W4:Y:S04]  /*cc10*/  SHFL.IDX PT, R25, R12, 0x3, 0x1c1f ;  /* 0x007c1f000c197f89 */ /* 0x000f2800000e0000 */
[----:B------:R2:W1:Y:S04]  /*cc20*/  SHFL.IDX PT, R14, R13, 0x3, 0x1c1f ;  /* 0x007c1f000d0e7f89 */ /* 0x00046800000e0000 */
[----:B------:R1:W1:Y:S01]  /*cc30*/  SHFL.IDX PT, R24, R2, 0x3, 0x1c1f ;  /* 0x007c1f0002187f89 */ /* 0x00026200000e0000 */
[----:B------:R-:W-:Y:S01]  /*cc40*/  BSSY B0, `(.L_x_1024) ;  /* 0x0000022000007945 */ /* 0x000fe20003800000 */
[----:B------:R-:W-:Y:S01]  /*cc50*/  CS2R R50, SRZ ;  /* 0x0000000000327805 */ /* 0x000fe2000001ff00 */
[----:B------:R-:W-:Y:S01]  /*cc60*/  CS2R R48, SRZ ;  /* 0x0000000000307805 */ /* 0x000fe2000001ff00 */
[----:B------:R-:W-:Y:S01]  /*cc70*/  CS2R R46, SRZ ;  /* 0x00000000002e7805 */ /* 0x000fe2000001ff00 */
[----:B------:R-:W-:Y:S01]  /*cc80*/  CS2R R44, SRZ ;  /* 0x00000000002c7805 */ /* 0x000fe2000001ff00 */
[----:B--2---:R-:W-:-:S02]  /*cc90*/  IMAD.MOV.U32 R13, RZ, RZ, R42 ;  /* 0x000000ffff0d7224 */ /* 0x004fc400078e002a */
[----:B------:R-:W-:Y:S02]  /*cca0*/  IMAD.MOV.U32 R12, RZ, RZ, R43 ;  /* 0x000000ffff0c7224 */ /* 0x000fe400078e002b */
[----:B------:R-:W-:Y:S02]  /*ccb0*/  IMAD.MOV.U32 R3, RZ, RZ, R40 ;  /* 0x000000ffff037224 */ /* 0x000fe400078e0028 */
[----:B-1----:R-:W-:Y:S01]  /*ccc0*/  IMAD.MOV.U32 R2, RZ, RZ, R41 ;  /* 0x000000ffff027224 */ /* 0x002fe200078e0029 */
[----:B------:R-:W-:Y:S02]  /*ccd0*/  PRMT R76, R13, 0x7610, R76 ;  /* 0x000076100d4c7816 */ /* 0x000fe4000000004c */
[----:B------:R-:W-:Y:S02]  /*cce0*/  PRMT R75, R75, 0x5410, R12 ;  /* 0x000054104b4b7816 */ /* 0x000fe4000000000c */
[----:B------:R-:W-:Y:S02]  /*ccf0*/  PRMT R74, R3, 0x7610, R74 ;  /* 0x00007610034a7816 */ /* 0x000fe4000000004a */
[----:B------:R-:W-:Y:S01]  /*cd00*/  PRMT R73, R73, 0x5410, R2 ;  /* 0x0000541049497816 */ /* 0x000fe20000000002 */
[----:B---3--:R-:W-:-:S02]  /*cd10*/  IMAD.MOV.U32 R13, RZ, RZ, R38 ;  /* 0x000000ffff0d7224 */ /* 0x008fc400078e0026 */
[----:B------:R-:W-:Y:S02]  /*cd20*/  IMAD.MOV.U32 R12, RZ, RZ, R39 ;  /* 0x000000ffff0c7224 */ /* 0x000fe400078e0027 */
[----:B------:R-:W-:Y:S02]  /*cd30*/  IMAD.MOV.U32 R3, RZ, RZ, R36 ;  /* 0x000000ffff037224 */ /* 0x000fe400078e0024 */
[----:B------:R-:W-:Y:S01]  /*cd40*/  IMAD.MOV.U32 R2, RZ, RZ, R37 ;  /* 0x000000ffff027224 */ /* 0x000fe200078e0025 */
[----:B------:R-:W-:Y:S02]  /*cd50*/  PRMT R74, R74, 0x5410, R13 ;  /* 0x000054104a4a7816 */ /* 0x000fe4000000000d */
[----:B------:R-:W-:Y:S02]  /*cd60*/  PRMT R75, R12, 0x7610, R75 ;  /* 0x000076100c4b7816 */ /* 0x000fe4000000004b */
[----:B------:R-:W-:Y:S02]  /*cd70*/  PRMT R73, R3, 0x7610, R73 ;  /* 0x0000761003497816 */ /* 0x000fe40000000049 */
[----:B------:R-:W-:Y:S01]  /*cd80*/  PRMT R72, R72, 0x5410, R2 ;  /* 0x0000541048487816 */ /* 0x000fe20000000002 */
[----:B------:R-:W-:Y:S05]  /*cd90*/  @P0 BRA `(.L_x_1025) ;  /* 0x000000c000000947 */ /* 0x000fea0003800000 */
[----:B----4-:R-:W-:Y:S01]  /*cda0*/  CS2R R48, SRZ ;  /* 0x0000000000307805 */ /* 0x010fe2000001ff00 */
        /* <DEDUP_REMOVED lines=9> */
[----:B------:R-:W-:-:S05]  /*ce40*/  IMAD.X R3, R24, 0x1, R3, P0 ;  /* 0x0000000118037824 */ /* 0x000fca00000e0603 */
[----:B------:R1:W5:Y:S03]  /*ce50*/  LD.E.128 R44, [R2.64] ;  /* 0x00000008022c7980 */ /* 0x000366000c101d00 */
.L_x_1025:
[----:B----4-:R-:W-:Y:S05]  /*ce60*/  BSYNC B0 ;  /* 0x0000000000007941 */ /* 0x010fea0003800000 */
.L_x_1024:
[----:B-1---5:R-:W-:Y:S01]  /*ce70*/  IMAD.MOV.U32 R2, RZ, RZ, R50 ;  /* 0x000000ffff027224 */ /* 0x022fe200078e0032 */
[----:B------:R-:W-:-:S04]  /*ce80*/  DEPBAR.LE SB0, 0x1 ;  /* 0x000080400000791a */ /* 0x000fc80000000000 */
[----:B------:R-:W-:Y:S01]  /*ce90*/  PRMT R80, R2, 0x7610, R80 ;  /* 0x0000761002507816 */ /* 0x000fe20000000050 */
[----:B------:R-:W-:Y:S01]  /*cea0*/  IMAD.IADD R2, R0, 0x1, -R63 ;  /* 0x0000000100027824 */ /* 0x000fe200078e0a3f */
[----:B------:R-:W-:Y:S01]  /*ceb0*/  BSSY B0, `(.L_x_1026) ;  /* 0x0000074000007945 */ /* 0x000fe20003800000 */
[----:B------:R-:W-:Y:S02]  /*cec0*/  IMAD.MOV.U32 R12, RZ, RZ, R51 ;  /* 0x000000ffff0c7224 */ /* 0x000fe400078e0033 */
[----:B------:R-:W-:Y:S01]  /*ced0*/  IMAD.MOV.U32 R3, RZ, RZ, R48 ;  /* 0x000000ffff037224 */ /* 0x000fe200078e0030 */
[----:B------:R-:W-:Y:S01]  /*cee0*/  IMNMX R63, R2, 0x80, PT ;  /* 0x00000080023f7817 */ /* 0x000fe20003800200 */
[----:B------:R-:W-:Y:S01]  /*cef0*/  IMAD.MOV.U32 R0, RZ, RZ, R49 ;  /* 0x000000ffff007224 */ /* 0x000fe200078e0031 */
[----:B------:R-:W-:Y:S01]  /*cf00*/  PRMT R79, R79, 0x5410, R12 ;  /* 0x000054104f4f7816 */ /* 0x000fe2000000000c */
[----:B------:R-:W-:Y:S01]  /*cf10*/  IMAD.MOV.U32 R12, RZ, RZ, R46 ;  /* 0x000000ffff0c7224 */ /* 0x000fe200078e002e */
[----:B------:R-:W-:Y:S01]  /*cf20*/  BAR.SYNC.DEFER_BLOCKING 0x0 ;  /* 0x0000000000007b1d */ /* 0x000fe20000010000 */
[----:B------:R-:W-:Y:S01]  /*cf30*/  ISETP.GE.OR P0, PT, R130, R63, P1 ;  /* 0x0000003f8200720c */ /* 0x000fe20000f06670 */
[----:B------:R-:W-:Y:S01]  /*cf40*/  IMAD.MOV.U32 R2, RZ, RZ, R44 ;  /* 0x000000ffff027224 */ /* 0x000fe200078e002c */
[----:B------:R-:W-:Y:S01]  /*cf50*/  PRMT R78, R3, 0x7610, R78 ;  /* 0x00007610034e7816 */ /* 0x000fe2000000004e */
[----:B------:R-:W-:Y:S01]  /*cf60*/  IMAD.MOV.U32 R3, RZ, RZ, R47 ;  /* 0x000000ffff037224 */ /* 0x000fe200078e002f */
[----:B------:R-:W-:Y:S01]  /*cf70*/  PRMT R77, R77, 0x5410, R0 ;  /* 0x000054104d4d7816 */ /* 0x000fe20000000000 */
[----:B------:R-:W-:Y:S01]  /*cf80*/  IMAD.MOV.U32 R0, RZ, RZ, R45 ;  /* 0x000000ffff007224 */ /* 0x000fe200078e002d */
[----:B------:R-:W-:-:S02]  /*cf90*/  PRMT R78, R78, 0x5410, R12 ;  /* 0x000054104e4e7816 */ /* 0x000fc4000000000c */
[----:B------:R-:W-:Y:S02]  /*cfa0*/  PRMT R79, R3, 0x7610, R79 ;  /* 0x00007610034f7816 */ /* 0x000fe4000000004f */
[----:B------:R-:W-:Y:S02]  /*cfb0*/  PRMT R77, R2, 0x7610, R77 ;  /* 0x00007610024d7816 */ /* 0x000fe4000000004d */
[----:B------:R-:W-:Y:S01]  /*cfc0*/  PRMT R76, R76, 0x5410, R0 ;  /* 0x000054104c4c7816 */ /* 0x000fe20000000000 */
        /* <DEDUP_REMOVED lines=9> */
[----:B------:R-:W-:Y:S02]  /*d060*/  SHF.L.U32 R24, R24, 0x9, RZ ;  /* 0x0000000918187819 */ /* 0x000fe400000006ff */
[----:B------:R-:W-:Y:S02]  /*d070*/  SHF.R.U32.HI R34, RZ, 0x10, R17 ;  /* 0x00000010ff227819 */ /* 0x000fe40000011611 */
[--C-:B------:R-:W-:Y:S02]  /*d080*/  SHF.R.U64 R65, R20, 0x10, R21.reuse ;  /* 0x0000001014417819 */ /* 0x100fe40000001215 */
[----:B------:R-:W-:Y:S02]  /*d090*/  SHF.R.U32.HI R35, RZ, 0x10, R21 ;  /* 0x00000010ff237819 */ /* 0x000fe40000011615 */
[--C-:B------:R-:W-:Y:S02]  /*d0a0*/  SHF.R.U64 R62, R22, 0x10, R23.reuse ;  /* 0x00000010163e7819 */ /* 0x100fe40000001217 */
[----:B------:R-:W-:Y:S01]  /*d0b0*/  SHF.R.U32.HI R57, RZ, 0x10, R23 ;  /* 0x00000010ff397819 */ /* 0x000fe20000011617 */
[----:B------:R-:W-:Y:S01]  /*d0c0*/  HADD2.F32 R68, -RZ, R35.H0_H0 ;  /* 0x20000023ff447230 */ /* 0x000fe20000004100 */
[----:B------:R-:W-:-:S02]  /*d0d0*/  SHF.R.U64 R61, R16, 0x10, R17 ;  /* 0x00000010103d7819 */ /* 0x000fc40000001211 */
[--C-:B------:R-:W-:Y:S02]  /*d0e0*/  SHF.R.U32.HI R53, RZ, 0x10, R19.reuse ;  /* 0x00000010ff357819 */ /* 0x100fe40000011613 */
[----:B------:R-:W-:Y:S02]  /*d0f0*/  SHF.R.U64 R58, R18, 0x10, R19 ;  /* 0x00000010123a7819 */ /* 0x000fe40000001213 */
[----:B--2---:R-:W-:-:S04]  /*d100*/  LOP3.LUT R0, R14, 0x38, R0, 0xf8, !PT ;  /* 0x000000380e007812 */ /* 0x004fc800078ef800 */
[----:B---3--:R-:W-:-:S04]  /*d110*/  LOP3.LUT R0, R0, R13, RZ, 0x3c, !PT ;  /* 0x0000000d00007212 */ /* 0x008fc800078e3cff */
[----:B------:R-:W-:Y:S01]  /*d120*/  IADD3 R0, R24, R0, RZ ;  /* 0x0000000018007210 */ /* 0x000fe20007ffe0ff */
[----:B----4-:R-:W1:Y:S03]  /*d130*/  LDS.128 R12, [R81] ;  /* 0x00000000510c7984 */ /* 0x010e660000000c00 */
[----:B------:R-:W-:-:S05]  /*d140*/  SHF.L.U32 R33, R0, 0x1, RZ ;  /* 0x0000000100217819 */ /* 0x000fca00000006ff */
[----:B------:R-:W2:Y:S01]  /*d150*/  LDS.128 R24, [R33+0x5100] ;  /* 0x0051000021187984 */ /* 0x000ea20000000c00 */
[----:B------:R-:W-:Y:S02]  /*d160*/  HADD2.F32 R0, -RZ, R52.H0_H0 ;  /* 0x20000034ff007230 */ /* 0x000fe40000004100 */
[--C-:B-1----:R-:W-:Y:S02]  /*d170*/  HADD2.F32 R31, -RZ, R13.reuse.H0_H0 ;  /* 0x2000000dff1f7230 */ /* 0x102fe40000004100 */
[----:B------:R-:W-:Y:S02]  /*d180*/  HADD2.F32 R29, -RZ, R13.H1_H1 ;  /* 0x3000000dff1d7230 */ /* 0x000fe40000004100 */
[--C-:B------:R-:W-:Y:S02]  /*d190*/  HADD2.F32 R22, -RZ, R15.reuse.H0_H0 ;  /* 0x2000000fff167230 */ /* 0x100fe40000004100 */
[----:B------:R-:W-:Y:S02]  /*d1a0*/  HADD2.F32 R21, -RZ, R15.H1_H1 ;  /* 0x3000000fff157230 */ /* 0x000fe40000004100 */
[----:B--2---:R-:W-:-:S02]  /*d1b0*/  HADD2.F32 R3, -RZ, R25.H0_H0 ;  /* 0x20000019ff037230 */ /* 0x004fc40000004100 */
[--C-:B------:R-:W-:Y:S02]  /*d1c0*/  HADD2.F32 R13, -RZ, R24.reuse.H0_H0 ;  /* 0x20000018ff0d7230 */ /* 0x100fe40000004100 */
[----:B------:R-:W-:Y:S02]  /*d1d0*/  HADD2.F32 R20, -RZ, R24.H1_H1 ;  /* 0x30000018ff147230 */ /* 0x000fe40000004100 */
[----:B------:R-:W-:Y:S02]  /*d1e0*/  HADD2.F32 R24, -RZ, R34.H0_H0 ;  /* 0x20000022ff187230 */ /* 0x000fe40000004100 */
[--C-:B------:R-:W-:Y:S02]  /*d1f0*/  HADD2.F32 R28, -RZ, R14.reuse.H0_H0 ;  /* 0x2000000eff1c7230 */ /* 0x100fe40000004100 */
[----:B------:R-:W-:Y:S01]  /*d200*/  HADD2.F32 R23, -RZ, R14.H1_H1 ;  /* 0x3000000eff177230 */ /* 0x000fe20000004100 */
[-C--:B------:R-:W-:Y:S01]  /*d210*/  FMUL.FTZ R14, R31, R0.reuse ;  /* 0x000000001f0e7220 */ /* 0x080fe20000410000 */
[----:B------:R-:W-:Y:S01]  /*d220*/  HADD2.F32 R15, -RZ, R54.H0_H0 ;  /* 0x20000036ff0f7230 */ /* 0x000fe20000004100 */
[----:B------:R-:W-:Y:S01]  /*d230*/  FMUL.FTZ R55, R3, R0 ;  /* 0x0000000003377220 */ /* 0x000fe20000410000 */
[----:B------:R-:W-:-:S02]  /*d240*/  HADD2.F32 R30, -RZ, R12.H0_H0 ;  /* 0x2000000cff1e7230 */ /* 0x000fc40000004100 */
[----:B------:R-:W-:Y:S01]  /*d250*/  HADD2.F32 R32, -RZ, R12.H1_H1 ;  /* 0x3000000cff207230 */ /* 0x000fe20000004100 */
[----:B------:R-:W-:Y:S01]  /*d260*/  FMUL.FTZ R0, R29, R24 ;  /* 0x000000181d007220 */ /* 0x000fe20000410000 */
[----:B------:R-:W-:Y:S02]  /*d270*/  HADD2.F32 R2, -RZ, R25.H1_H1 ;  /* 0x30000019ff027230 */ /* 0x000fe40000004100 */
[----:B------:R-:W-:Y:S01]  /*d280*/  HADD2.F32 R12, -RZ, R52.H1_H1 ;  /* 0x30000034ff0c7230 */ /* 0x000fe20000004100 */
[----:B------:R-:W-:Y:S01]  /*d290*/  FFMA.FTZ R60, R3, R15, R14 ;  /* 0x0000000f033c7223 */ /* 0x000fe2000001000e */
[----:B------:R-:W-:Y:S01]  /*d2a0*/  HADD2.F32 R14, -RZ, R54.H1_H1 ;  /* 0x30000036ff0e7230 */ /* 0x000fe20000004100 */
[----:B------:R-:W-:Y:S01]  /*d2b0*/  FFMA.FTZ R59, R2, R68, R0 ;  /* 0x00000044023b7223 */ /* 0x000fe20000010000 */
[----:B------:R-:W-:Y:S01]  /*d2c0*/  HADD2.F32 R0, -RZ, R66.H0_H0 ;  /* 0x20000042ff007230 */ /* 0x000fe20000004100 */
[----:B------:R-:W-:Y:S02]  /*d2d0*/  FMUL.FTZ R3, R30, R12 ;  /* 0x0000000c1e037220 */ /* 0x000fe40000410000 */
[----:B------:R-:W-:Y:S01]  /*d2e0*/  FMUL.FTZ R54, R2, R24 ;  /* 0x0000001802367220 */ /* 0x000fe20000410000 */
[----:B------:R-:W-:Y:S01]  /*d2f0*/  HADD2.F32 R2, -RZ, R56.H0_H0 ;  /* 0x20000038ff027230 */ /* 0x000fe20000004100 */
[C---:B------:R-:W-:Y:S01]  /*d300*/  FFMA.FTZ R56, R13.reuse, R14, R3 ;  /* 0x0000000e0d387223 */ /* 0x040fe20000010003 */
[----:B------:R-:W-:Y:S01]  /*d310*/  HADD2.F32 R17, -RZ, R27.H0_H0 ;  /* 0x2000001bff117230 */ /* 0x000fe20000004100 */
[----:B------:R-:W-:Y:S01]  /*d320*/  FMUL.FTZ R52, R13, R12 ;  /* 0x0000000c0d347220 */ /* 0x000fe20000410000 */
[----:B------:R-:W-:Y:S01]  /*d330*/  HADD2.F32 R3, -RZ, R66.H1_H1 ;  /* 0x30000042ff037230 */ /* 0x000fe20000004100 */
[----:B------:R-:W-:Y:S01]  /*d340*/  FMUL.FTZ R13, R22, R0 ;  /* 0x00000000160d7220 */ /* 0x000fe20000410000 */
[----:B------:R-:W-:-:S02]  /*d350*/  HADD2.F32 R19, -RZ, R26.H0_H0 ;  /* 0x2000001aff137230 */ /* 0x000fc40000004100 */
[----:B------:R-:W-:Y:S02]  /*d360*/  HADD2.F32 R18, -RZ, R26.H1_H1 ;  /* 0x3000001aff127230 */ /* 0x000fe40000004100 */
[----:B------:R-:W-:Y:S01]  /*d370*/  HADD2.F32 R16, -RZ, R27.H1_H1 ;  /* 0x3000001bff107230 */ /* 0x000fe20000004100 */
[C---:B------:R-:W-:Y:S01]  /*d380*/  FFMA.FTZ R27, R17.reuse, R3, R13 ;  /* 0x00000003111b7223 */ /* 0x040fe2000001000d */
[----:B------:R-:W-:Y:S02]  /*d390*/  HADD2.F32 R26, -RZ, R53.H0_H0 ;  /* 0x20000035ff1a7230 */ /* 0x000fe40000004100 */
[----:B------:R-:W-:Y:S01]  /*d3a0*/  HADD2.F32 R13, -RZ, R61.H0_H0 ;  /* 0x2000003dff0d7230 */ /* 0x000fe20000004100 */
[----:B------:R-:W-:Y:S01]  /*d3b0*/  FMUL.FTZ R25, R17, R0 ;  /* 0x0000000011197220 */ /* 0x000fe20000410000 */
[----:B------:R-:W-:Y:S01]  /*d3c0*/  HADD2.F32 R12, -RZ, R67.H0_H0 ;  /* 0x20000043ff0c7230 */ /* 0x000fe20000004100 */
[-C--:B------:R-:W-:Y:S01]  /*d3d0*/  FMUL.FTZ R24, R28, R2.reuse ;  /* 0x000000021c187220 */ /* 0x080fe20000410000 */
[----:B------:R-:W-:Y:S01]  /*d3e0*/  HADD2.F32 R66, -RZ, R57.H0_H0 ;  /* 0x20000039ff427230 */ /* 0x000fe20000004100 */
[----:B------:R-:W-:Y:S01]  /*d3f0*/  FMUL.FTZ R34, R19, R2 ;  /* 0x0000000213227220 */ /* 0x000fe20000410000 */
[----:B------:R-:W-:Y:S01]  /*d400*/  HADD2.F32 R17, -RZ, R58.H0_H0 ;  /* 0x2000003aff117230 */ /* 0x000fe20000004100 */
[----:B------:R-:W-:Y:S01]  /*d410*/  FMUL.FTZ R0, R21, R26 ;  /* 0x0000001a15007220 */ /* 0x000fe20000410000 */
[----:B------:R-:W-:Y:S01]  /*d420*/  HADD2.F32 R58, -RZ, R65.H0_H0 ;  /* 0x20000041ff3a7230 */ /* 0x000fe20000004100 */
[----:B------:R-:W-:Y:S01]  /*d430*/  FMUL.FTZ R2, R32, R13 ;  /* 0x0000000d20027220 */ /* 0x000fe20000410000 */
[----:B------:R-:W-:Y:S01]  /*d440*/  HADD2.F32 R57, -RZ, R62.H0_H0 ;  /* 0x2000003eff397230 */ /* 0x000fe20000004100 */
[----:B------:R-:W-:-:S02]  /*d450*/  FFMA.FTZ R53, R19, R12, R24 ;  /* 0x0000000c13357223 */ /* 0x000fc40000010018 */
[C---:B------:R-:W-:Y:S02]  /*d460*/  FMUL.FTZ R19, R16.reuse, R26 ;  /* 0x0000001a10137220 */ /* 0x040fe40000410000 */
[----:B------:R-:W-:Y:S02]  /*d470*/  FFMA.FTZ R24, R16, R66, R0 ;  /* 0x0000004210187223 */ /* 0x000fe40000010000 */
[----:B------:R-:W-:Y:S02]  /*d480*/  FMUL.FTZ R0, R23, R17 ;  /* 0x0000001117007220 */ /* 0x000fe40000410000 */
[C---:B------:R-:W-:Y:S02]  /*d490*/  FFMA.FTZ R26, R20.reuse, R58, R2 ;  /* 0x0000003a141a7223 */ /* 0x040fe40000010002 */
[----:B------:R-:W-:Y:S02]  /*d4a0*/  FMUL.FTZ R13, R20, R13 ;  /* 0x0000000d140d7220 */ /* 0x000fe40000410000 */
[----:B------:R-:W-:-:S02]  /*d4b0*/  FMUL.FTZ R2, R18, R17 ;  /* 0x0000001112027220 */ /* 0x000fc40000410000 */
[----:B------:R-:W-:Y:S02]  /*d4c0*/  FFMA.FTZ R35, R18, R57, R0 ;  /* 0x0000003912237223 */ /* 0x000fe40000010000 */
[----:B------:R-:W-:Y:S02]  /*d4d0*/  FFMA.FTZ R16, R30, R14, -R52 ;  /* 0x0000000e1e107223 */ /* 0x000fe40000010834 */
[----:B------:R-:W-:Y:S02]  /*d4e0*/  FFMA.FTZ R20, R31, R15, -R55 ;  /* 0x0000000f1f147223 */ /* 0x000fe40000010837 */
[----:B------:R-:W-:Y:S02]  /*d4f0*/  FFMA.FTZ R17, R29, R68, -R54 ;  /* 0x000000441d117223 */ /* 0x000fe40000010836 */
[----:B------:R-:W-:Y:S02]  /*d500*/  FFMA.FTZ R18, R28, R12, -R34 ;  /* 0x0000000c1c127223 */ /* 0x000fe40000010822 */
[----:B------:R-:W-:-:S02]  /*d510*/  FFMA.FTZ R3, R22, R3, -R25 ;  /* 0x0000000316037223 */ /* 0x000fc40000010819 */
[----:B------:R-:W-:Y:S02]  /*d520*/  FFMA.FTZ R0, R21, R66, -R19 ;  /* 0x0000004215007223 */ /* 0x000fe40000010813 */
[----:B------:R-:W-:Y:S02]  /*d530*/  FFMA.FTZ R14, R32, R58, -R13 ;  /* 0x0000003a200e7223 */ /* 0x000fe4000001080d */
[----:B------:R-:W-:Y:S01]  /*d540*/  FFMA.FTZ R2, R23, R57, -R2 ;  /* 0x0000003917027223 */ /* 0x000fe20000010802 */
[----:B------:R-:W-:Y:S02]  /*d550*/  F2FP.PACK_AB R19, R0, R3 ;  /* 0x000000030013723e */ /* 0x000fe400000000ff */
[----:B------:R-:W-:Y:S02]  /*d560*/  F2FP.PACK_AB R17, R17, R20 ;  /* 0x000000141111723e */ /* 0x000fe400000000ff */
[----:B------:R-:W-:Y:S02]  /*d570*/  F2FP.PACK_AB R16, R14, R16 ;  /* 0x000000100e10723e */ /* 0x000fe400000000ff */
[----:B------:R-:W-:-:S02]  /*d580*/  F2FP.PACK_AB R18, R2, R18 ;  /* 0x000000120212723e */ /* 0x000fc400000000ff */
[----:B------:R-:W-:Y:S02]  /*d590*/  F2FP.PACK_AB R15, R24, R27 ;  /* 0x0000001b180f723e */ /* 0x000fe400000000ff */
[----:B------:R-:W-:Y:S02]  /*d5a0*/  F2FP.PACK_AB R13, R59, R60 ;  /* 0x0000003c3b0d723e */ /* 0x000fe400000000ff */
[----:B------:R-:W-:Y:S02]  /*d5b0*/  F2FP.PACK_AB R12, R26, R56 ;  /* 0x000000381a0c723e */ /* 0x000fe400000000ff */
[----:B------:R-:W-:Y:S01]  /*d5c0*/  F2FP.PACK_AB R14, R35, R53 ;  /* 0x00000035230e723e */ /* 0x000fe200000000ff */
[----:B------:R1:W-:Y:S04]  /*d5d0*/  STS.128 [R81], R16 ;  /* 0x0000001051007388 */ /* 0x0003e80000000c00 */
[----:B------:R1:W-:Y:S02]  /*d5e0*/  STS.128 [R33+0x5100], R12 ;  /* 0x0051000c21007388 */ /* 0x0003e40000000c00 */
.L_x_1027:
[----:B------:R-:W-:Y:S05]  /*d5f0*/  BSYNC B0 ;  /* 0x0000000000007941 */ /* 0x000fea0003800000 */
.L_x_1026:
        /* <DEDUP_REMOVED lines=15> */
[----:B------:R-:W-:Y:S02]  /*d6f0*/  LOP3.LUT R0, R0, R3, RZ, 0x3c, !PT ;  /* 0x0000000300007212 */ /* 0x000fe400078e3cff */
[--C-:B------:R-:W-:Y:S02]  /*d700*/  SHF.R.U64 R53, R4, 0x10, R5.reuse ;  /* 0x0000001004357819 */ /* 0x100fe40000001205 */
[----:B------:R-:W-:Y:S02]  /*d710*/  SHF.R.U32.HI R4, RZ, 0x10, R5 ;  /* 0x00000010ff047819 */ /* 0x000fe40000011605 */
[----:B------:R-:W-:Y:S02]  /*d720*/  SHF.R.U32.HI R25, RZ, 0x10, R9 ;  /* 0x00000010ff197819 */ /* 0x000fe40000011609 */
[--C-:B------:R-:W-:Y:S02]  /*d730*/  SHF.R.U64 R34, R6, 0x10, R7.reuse ;  /* 0x0000001006227819 */ /* 0x100fe40000001207 */
[----:B------:R-:W-:Y:S01]  /*d740*/  SHF.R.U32.HI R26, RZ, 0x10, R7 ;  /* 0x00000010ff1a7819 */ /* 0x000fe20000011607 */
[----:B------:R-:W-:-:S02]  /*d750*/  HADD2.F32 R7, -RZ, R69.H1_H1 ;  /* 0x30000045ff077230 */ /* 0x000fc40000004100 */
[----:B------:R-:W-:Y:S01]  /*d760*/  HADD2.F32 R57, -RZ, R25.H0_H0 ;  /* 0x20000019ff397230 */ /* 0x000fe20000004100 */
[----:B------:R-:W-:Y:S02]  /*d770*/  SHF.R.U64 R55, R8, 0x10, R9 ;  /* 0x0000001008377819 */ /* 0x000fe40000001209 */
[--C-:B------:R-:W-:Y:S02]  /*d780*/  SHF.R.U32.HI R28, RZ, 0x10, R11.reuse ;  /* 0x00000010ff1c7819 */ /* 0x100fe4000001160b */
[----:B------:R-:W-:-:S03]  /*d790*/  SHF.R.U64 R54, R10, 0x10, R11 ;  /* 0x000000100a367819 */ /* 0x000fc6000000120b */
[----:B------:R-:W-:Y:S02]  /*d7a0*/  HADD2.F32 R56, -RZ, R28.H0_H0 ;  /* 0x2000001cff387230 */ /* 0x000fe40000004100 */
[----:B------:R-:W-:Y:S01]  /*d7b0*/  HADD2.F32 R55, -RZ, R55.H0_H0 ;  /* 0x20000037ff377230 */ /* 0x000fe20000004100 */
[----:B--2---:R-:W-:-:S04]  /*d7c0*/  IADD3 R0, R2, R0, RZ ;  /* 0x0000000002007210 */ /* 0x004fc80007ffe0ff */
[----:B------:R-:W-:Y:S01]  /*d7d0*/  SHF.L.U32 R27, R0, 0x1, RZ ;  /* 0x00000001001b7819 */ /* 0x000fe200000006ff */
[----:B---3--:R-:W1:Y:S04]  /*d7e0*/  LDS.128 R12, [R58] ;  /* 0x000000003a0c7984 */ /* 0x008e680000000c00 */
[----:B------:R-:W2:Y:S01]  /*d7f0*/  LDS.128 R16, [R27+0x5100] ;  /* 0x005100001b107984 */ /* 0x000ea20000000c00 */
[----:B------:R-:W-:Y:S02]  /*d800*/  HADD2.F32 R0, -RZ, R67.H1_H1 ;  /* 0x30000043ff007230 */ /* 0x000fe40000004100 */
[----:B-1----:R-:W-:Y:S02]  /*d810*/  HADD2.F32 R23, -RZ, R13.H0_H0 ;  /* 0x2000000dff177230 */ /* 0x002fe40000004100 */
[----:B------:R-:W-:-:S02]  /*d820*/  HADD2.F32 R22, -RZ, R12.H0_H0 ;  /* 0x2000000cff167230 */ /* 0x000fc40000004100 */
[----:B------:R-:W-:Y:S02]  /*d830*/  HADD2.F32 R24, -RZ, R12.H1_H1 ;  /* 0x3000000cff187230 */ /* 0x000fe40000004100 */
[----:B--2---:R-:W-:Y:S02]  /*d840*/  HADD2.F32 R3, -RZ, R17.H0_H0 ;  /* 0x20000011ff037230 */ /* 0x004fe40000004100 */
[--C-:B------:R-:W-:Y:S02]  /*d850*/  HADD2.F32 R5, -RZ, R16.reuse.H0_H0 ;  /* 0x20000010ff057230 */ /* 0x100fe40000004100 */
[----:B------:R-:W-:Y:S02]  /*d860*/  HADD2.F32 R12, -RZ, R16.H1_H1 ;  /* 0x30000010ff0c7230 */ /* 0x000fe40000004100 */
[----:B------:R-:W-:Y:S02]  /*d870*/  HADD2.F32 R21, -RZ, R13.H1_H1 ;  /* 0x3000000dff157230 */ /* 0x000fe40000004100 */
[----:B------:R-:W-:Y:S01]  /*d880*/  HADD2.F32 R16, -RZ, R4.H0_H0 ;  /* 0x20000004ff107230 */ /* 0x000fe20000004100 */
[-C--:B------:R-:W-:Y:S01]  /*d890*/  FMUL.FTZ R6, R23, R0.reuse ;  /* 0x0000000017067220 */ /* 0x080fe20000410000 */
[----:B------:R-:W-:Y:S01]  /*d8a0*/  HADD2.F32 R2, -RZ, R17.H1_H1 ;  /* 0x30000011ff027230 */ /* 0x000fe20000004100 */
[----:B------:R-:W-:Y:S01]  /*d8b0*/  FMUL.FTZ R31, R3, R0 ;  /* 0x00000000031f7220 */ /* 0x000fe20000410000 */
[----:B------:R-:W-:Y:S01]  /*d8c0*/  HADD2.F32 R4, -RZ, R69.H0_H0 ;  /* 0x20000045ff047230 */ /* 0x000fe20000004100 */
[----:B------:R-:W-:-:S02]  /*d8d0*/  FMUL.FTZ R0, R21, R16 ;  /* 0x0000001015007220 */ /* 0x000fc40000410000 */
[----:B------:R-:W-:Y:S01]  /*d8e0*/  FFMA.FTZ R52, R3, R7, R6 ;  /* 0x0000000703347223 */ /* 0x000fe20000010006 */
[----:B------:R-:W-:Y:S01]  /*d8f0*/  HADD2.F32 R6, -RZ, R70.H0_H0 ;  /* 0x20000046ff067230 */ /* 0x000fe20000004100 */
[----:B------:R-:W-:Y:S01]  /*d900*/  FMUL.FTZ R3, R22, R4 ;  /* 0x0000000416037220 */ /* 0x000fe20000410000 */
[----:B------:R-:W-:Y:S01]  /*d910*/  HADD2.F32 R13, -RZ, R15.H0_H0 ;  /* 0x2000000fff0d7230 */ /* 0x000fe20000004100 */
[C---:B------:R-:W-:Y:S01]  /*d920*/  FFMA.FTZ R35, R2.reuse, R57, R0 ;  /* 0x0000003902237223 */ /* 0x040fe20000010000 */
[----:B------:R-:W-:Y:S01]  /*d930*/  HADD2.F32 R0, -RZ, R71.H0_H0 ;  /* 0x20000047ff007230 */ /* 0x000fe20000004100 */
[----:B------:R-:W-:Y:S01]  /*d940*/  FMUL.FTZ R30, R2, R16 ;  /* 0x00000010021e7220 */ /* 0x000fe20000410000 */
[----:B------:R-:W-:Y:S01]  /*d950*/  HADD2.F32 R20, -RZ, R14.H0_H0 ;  /* 0x2000000eff147230 */ /* 0x000fe20000004100 */
[C---:B------:R-:W-:Y:S01]  /*d960*/  FFMA.FTZ R32, R5.reuse, R6, R3 ;  /* 0x0000000605207223 */ /* 0x040fe20000010003 */
[----:B------:R-:W-:Y:S01]  /*d970*/  HADD2.F32 R2, -RZ, R70.H1_H1 ;  /* 0x30000046ff027230 */ /* 0x000fe20000004100 */
[----:B------:R-:W-:Y:S01]  /*d980*/  FMUL.FTZ R29, R5, R4 ;  /* 0x00000004051d7220 */ /* 0x000fe20000410000 */
[----:B------:R-:W-:Y:S01]  /*d990*/  HADD2.F32 R9, -RZ, R19.H0_H0 ;  /* 0x20000013ff097230 */ /* 0x000fe20000004100 */
[----:B------:R-:W-:Y:S01]  /*d9a0*/  FMUL.FTZ R5, R13, R0 ;  /* 0x000000000d057220 */ /* 0x000fe20000410000 */
[----:B------:R-:W-:-:S02]  /*d9b0*/  HADD2.F32 R3, -RZ, R71.H1_H1 ;  /* 0x30000047ff037230 */ /* 0x000fc40000004100 */
[----:B------:R-:W-:Y:S02]  /*d9c0*/  HADD2.F32 R15, -RZ, R15.H1_H1 ;  /* 0x3000000fff0f7230 */ /* 0x000fe40000004100 */
[----:B------:R-:W-:Y:S01]  /*d9d0*/  HADD2.F32 R17, -RZ, R26.H0_H0 ;  /* 0x2000001aff117230 */ /* 0x000fe20000004100 */
[----:B------:R-:W-:Y:S01]  /*d9e0*/  FMUL.FTZ R16, R20, R2 ;  /* 0x0000000214107220 */ /* 0x000fe20000410000 */
[----:B------:R-:W-:Y:S02]  /*d9f0*/  HADD2.F32 R11, -RZ, R18.H0_H0 ;  /* 0x20000012ff0b7230 */ /* 0x000fe40000004100 */
[----:B------:R-:W-:Y:S01]  /*da00*/  HADD2.F32 R4, -RZ, R72.H0_H0 ;  /* 0x20000048ff047230 */ /* 0x000fe20000004100 */
[C---:B------:R-:W-:Y:S01]  /*da10*/  FFMA.FTZ R25, R9.reuse, R3, R5 ;  /* 0x0000000309197223 */ /* 0x040fe20000010005 */
[----:B------:R-:W-:Y:S01]  /*da20*/  HADD2.F32 R10, -RZ, R18.H1_H1 ;  /* 0x30000012ff0a7230 */ /* 0x000fe20000004100 */
[----:B------:R-:W-:Y:S01]  /*da30*/  FMUL.FTZ R18, R9, R0 ;  /* 0x0000000009127220 */ /* 0x000fe20000410000 */
[----:B------:R-:W-:Y:S01]  /*da40*/  HADD2.F32 R8, -RZ, R19.H1_H1 ;  /* 0x30000013ff087230 */ /* 0x000fe20000004100 */
[----:B------:R-:W-:Y:S01]  /*da50*/  FMUL.FTZ R0, R15, R17 ;  /* 0x000000110f007220 */ /* 0x000fe20000410000 */
[----:B------:R-:W-:-:S02]  /*da60*/  HADD2.F32 R14, -RZ, R14.H1_H1 ;  /* 0x3000000eff0e7230 */ /* 0x000fc40000004100 */
[----:B------:R-:W-:Y:S02]  /*da70*/  HADD2.F32 R5, -RZ, R53.H0_H0 ;  /* 0x20000035ff057230 */ /* 0x000fe40000004100 */
[----:B------:R-:W-:Y:S01]  /*da80*/  HADD2.F32 R9, -RZ, R34.H0_H0 ;  /* 0x20000022ff097230 */ /* 0x000fe20000004100 */
[C---:B------:R-:W-:Y:S01]  /*da90*/  FFMA.FTZ R33, R11.reuse, R4, R16 ;  /* 0x000000040b217223 */ /* 0x040fe20000010010 */
[----:B------:R-:W-:Y:S01]  /*daa0*/  HADD2.F32 R34, -RZ, R54.H0_H0 ;  /* 0x20000036ff227230 */ /* 0x000fe20000004100 */
[C---:B------:R-:W-:Y:S02]  /*dab0*/  FMUL.FTZ R16, R8.reuse, R17 ;  /* 0x0000001108107220 */ /* 0x040fe40000410000 */
[----:B------:R-:W-:Y:S02]  /*dac0*/  FMUL.FTZ R26, R11, R2 ;  /* 0x000000020b1a7220 */ /* 0x000fe40000410000 */
[----:B------:R-:W-:Y:S02]  /*dad0*/  FFMA.FTZ R17, R8, R56, R0 ;  /* 0x0000003808117223 */ /* 0x000fe40000010000 */
[----:B------:R-:W-:-:S02]  /*dae0*/  FMUL.FTZ R2, R24, R5 ;  /* 0x0000000518027220 */ /* 0x000fc40000410000 */
[----:B------:R-:W-:Y:S02]  /*daf0*/  FMUL.FTZ R0, R14, R9 ;  /* 0x000000090e007220 */ /* 0x000fe40000410000 */
[----:B------:R-:W-:Y:S02]  /*db00*/  FMUL.FTZ R11, R12, R5 ;  /* 0x000000050c0b7220 */ /* 0x000fe40000410000 */
[----:B------:R-:W-:Y:S02]  /*db10*/  FMUL.FTZ R5, R10, R9 ;  /* 0x000000090a057220 */ /* 0x000fe40000410000 */
        /* <DEDUP_REMOVED lines=20> */
.L_x_1029:
[----:B------:R-:W-:Y:S05]  /*dc60*/  BSYNC B0 ;  /* 0x0000000000007941 */ /* 0x000fea0003800000 */
.L_x_1028:
        /* <DEDUP_REMOVED lines=16> */
[----:B------:R-:W-:Y:S02]  /*dd70*/  SHF.R.U32.HI R22, RZ, 0x10, R37 ;  /* 0x00000010ff167819 */ /* 0x000fe40000011625 */
[--C-:B------:R-:W-:Y:S02]  /*dd80*/  SHF.R.U32.HI R23, RZ, 0x10, R41.reuse ;  /* 0x00000010ff177819 */ /* 0x100fe40000011629 */
[----:B------:R-:W-:-:S03]  /*dd90*/  SHF.R.U64 R52, R40, 0x10, R41 ;  /* 0x0000001028347819 */ /* 0x000fc60000001229 */
[----:B------:R-:W-:Y:S01]  /*dda0*/  HADD2.F32 R41, -RZ, R23.H0_H0 ;  /* 0x20000017ff297230 */ /* 0x000fe20000004100 */
[----:B------:R-:W-:Y:S02]  /*ddb0*/  SHF.R.U64 R40, R36, 0x10, R37 ;  /* 0x0000001024287819 */ /* 0x000fe40000001225 */
[----:B------:R-:W-:Y:S02]  /*ddc0*/  SHF.R.U32.HI R24, RZ, 0x10, R39 ;  /* 0x00000010ff187819 */ /* 0x000fe40000011627 */
[----:B------:R-:W-:Y:S02]  /*ddd0*/  SHF.R.U32.HI R28, RZ, 0x10, R43 ;  /* 0x00000010ff1c7819 */ /* 0x000fe4000001162b */
[----:B------:R-:W-:Y:S02]  /*dde0*/  SHF.R.U64 R34, R38, 0x10, R39 ;  /* 0x0000001026227819 */ /* 0x000fe40000001227 */
[----:B------:R-:W-:Y:S01]  /*ddf0*/  SHF.R.U64 R37, R42, 0x10, R43 ;  /* 0x000000102a257819 */ /* 0x000fe2000000122b */
[----:B------:R-:W-:-:S02]  /*de00*/  HADD2.F32 R39, -RZ, R28.H0_H0 ;  /* 0x2000001cff277230 */ /* 0x000fc40000004100 */
        /* <DEDUP_REMOVED lines=8> */
[--C-:B--2---:R-:W-:Y:S02]  /*de90*/  HADD2.F32 R3, -RZ, R9.reuse.H0_H0 ;  /* 0x20000009ff037230 */ /* 0x104fe40000004100 */
[----:B------:R-:W-:Y:S02]  /*dea0*/  HADD2.F32 R2, -RZ, R9.H1_H1 ;  /* 0x30000009ff027230 */ /* 0x000fe40000004100 */
[----:B------:R-:W-:Y:S02]  /*deb0*/  HADD2.F32 R14, -RZ, R7.H1_H1 ;  /* 0x30000007ff0e7230 */ /* 0x000fe40000004100 */
[--C-:B------:R-:W-:Y:S02]  /*dec0*/  HADD2.F32 R9, -RZ, R8.reuse.H0_H0 ;  /* 0x20000008ff097230 */ /* 0x100fe40000004100 */
[----:B------:R-:W-:Y:S02]  /*ded0*/  HADD2.F32 R13, -RZ, R8.H1_H1 ;  /* 0x30000008ff0d7230 */ /* 0x000fe40000004100 */
[----:B------:R-:W-:-:S02]  /*dee0*/  HADD2.F32 R8, -RZ, R11.H0_H0 ;  /* 0x2000000bff087230 */ /* 0x000fc40000004100 */
[----:B------:R-:W-:Y:S02]  /*def0*/  HADD2.F32 R7, -RZ, R11.H1_H1 ;  /* 0x3000000bff077230 */ /* 0x000fe40000004100 */
[----:B------:R-:W-:Y:S02]  /*df00*/  HADD2.F32 R17, -RZ, R5.H1_H1 ;  /* 0x30000005ff117230 */ /* 0x000fe40000004100 */
[----:B------:R-:W-:Y:S02]  /*df10*/  HADD2.F32 R11, -RZ, R22.H0_H0 ;  /* 0x20000016ff0b7230 */ /* 0x000fe40000004100 */
[--C-:B------:R-:W-:Y:S02]  /*df20*/  HADD2.F32 R16, -RZ, R6.reuse.H0_H0 ;  /* 0x20000006ff107230 */ /* 0x100fe40000004100 */
[----:B------:R-:W-:Y:S01]  /*df30*/  HADD2.F32 R19, -RZ, R6.H1_H1 ;  /* 0x30000006ff137230 */ /* 0x000fe20000004100 */
[-C--:B------:R-:W-:Y:S01]  /*df40*/  FMUL.FTZ R5, R20, R0.reuse ;  /* 0x0000000014057220 */ /* 0x080fe20000410000 */
[----:B------:R-:W-:Y:S01]  /*df50*/  HADD2.F32 R6, -RZ, R73.H1_H1 ;  /* 0x30000049ff067230 */ /* 0x000fe20000004100 */
[----:B------:R-:W-:Y:S01]  /*df60*/  FMUL.FTZ R31, R3, R0 ;  /* 0x00000000031f7220 */ /* 0x000fe20000410000 */
[----:B------:R-:W-:-:S02]  /*df70*/  HADD2.F32 R18, -RZ, R4.H0_H0 ;  /* 0x20000004ff127230 */ /* 0x000fc40000004100 */
[----:B------:R-:W-:Y:S01]  /*df80*/  HADD2.F32 R21, -RZ, R4.H1_H1 ;  /* 0x30000004ff157230 */ /* 0x000fe20000004100 */
[-C--:B------:R-:W-:Y:S01]  /*df90*/  FMUL.FTZ R0, R17, R11.reuse ;  /* 0x0000000b11007220 */ /* 0x080fe20000410000 */
[----:B------:R-:W-:Y:S01]  /*dfa0*/  HADD2.F32 R4, -RZ, R73.H0_H0 ;  /* 0x20000049ff047230 */ /* 0x000fe20000004100 */
[----:B------:R-:W-:Y:S01]  /*dfb0*/  FFMA.FTZ R36, R3, R6, R5 ;  /* 0x0000000603247223 */ /* 0x000fe20000010005 */
[--C-:B------:R-:W-:Y:S01]  /*dfc0*/  HADD2.F32 R5, -RZ, R74.reuse.H0_H0 ;  /* 0x2000004aff057230 */ /* 0x100fe20000004100 */
[----:B------:R-:W-:Y:S02]  /*dfd0*/  FMUL.FTZ R30, R2, R11 ;  /* 0x0000000b021e7220 */ /* 0x000fe40000410000 */
[----:B------:R-:W-:Y:S02]  /*dfe0*/  FMUL.FTZ R3, R18, R4 ;  /* 0x0000000412037220 */ /* 0x000fe40000410000 */
[----:B------:R-:W-:Y:S01]  /*dff0*/  FFMA.FTZ R35, R2, R41, R0 ;  /* 0x0000002902237223 */ /* 0x000fe20000010000 */
[----:B------:R-:W-:-:S02]  /*e000*/  HADD2.F32 R2, -RZ, R74.H1_H1 ;  /* 0x3000004aff027230 */ /* 0x000fc40000004100 */
[--C-:B------:R-:W-:Y:S01]  /*e010*/  HADD2.F32 R0, -RZ, R75.reuse.H0_H0 ;  /* 0x2000004bff007230 */ /* 0x100fe20000004100 */
[C---:B------:R-:W-:Y:S01]  /*e020*/  FMUL.FTZ R29, R9.reuse, R4 ;  /* 0x00000004091d7220 */ /* 0x040fe20000410000 */
[----:B------:R-:W-:Y:S01]  /*e030*/  HADD2.F32 R12, -RZ, R10.H0_H0 ;  /* 0x2000000aff0c7230 */ /* 0x000fe20000004100 */
[----:B------:R-:W-:Y:S01]  /*e040*/  FFMA.FTZ R32, R9, R5, R3 ;  /* 0x0000000509207223 */ /* 0x000fe20000010003 */
[----:B------:R-:W-:Y:S01]  /*e050*/  HADD2.F32 R4, -RZ, R76.H0_H0 ;  /* 0x2000004cff047230 */ /* 0x000fe20000004100 */
[----:B------:R-:W-:Y:S01]  /*e060*/  FMUL.FTZ R11, R16, R2 ;  /* 0x00000002100b7220 */ /* 0x000fe20000410000 */
[----:B------:R-:W-:Y:S01]  /*e070*/  HADD2.F32 R3, -RZ, R75.H1_H1 ;  /* 0x3000004bff037230 */ /* 0x000fe20000004100 */
[----:B------:R-:W-:Y:S01]  /*e080*/  FMUL.FTZ R9, R15, R0 ;  /* 0x000000000f097220 */ /* 0x000fe20000410000 */
[----:B------:R-:W-:Y:S01]  /*e090*/  HADD2.F32 R22, -RZ, R24.H0_H0 ;  /* 0x20000018ff167230 */ /* 0x000fe20000004100 */
[----:B------:R-:W-:Y:S01]  /*e0a0*/  FFMA.FTZ R33, R12, R4, R11 ;  /* 0x000000040c217223 */ /* 0x000fe2000001000b */
[----:B------:R-:W-:Y:S01]  /*e0b0*/  HADD2.F32 R11, -RZ, R40.H0_H0 ;  /* 0x20000028ff0b7230 */ /* 0x000fe20000004100 */
[----:B------:R-:W-:-:S02]  /*e0c0*/  FMUL.FTZ R24, R8, R0 ;  /* 0x0000000008187220 */ /* 0x000fc40000410000 */
[----:B------:R-:W-:Y:S01]  /*e0d0*/  FFMA.FTZ R26, R8, R3, R9 ;  /* 0x00000003081a7223 */ /* 0x000fe20000010009 */
[----:B------:R-:W-:Y:S01]  /*e0e0*/  HADD2.F32 R8, -RZ, R34.H0_H0 ;  /* 0x20000022ff087230 */ /* 0x000fe20000004100 */
[----:B------:R-:W-:Y:S01]  /*e0f0*/  FMUL.FTZ R0, R14, R22 ;  /* 0x000000160e007220 */ /* 0x000fe20000410000 */
[----:B------:R-:W-:Y:S01]  /*e100*/  HADD2.F32 R10, -RZ, R10.H1_H1 ;  /* 0x3000000aff0a7230 */ /* 0x000fe20000004100 */
[----:B------:R-:W-:Y:S01]  /*e110*/  FMUL.FTZ R27, R12, R2 ;  /* 0x000000020c1b7220 */ /* 0x000fe20000410000 */
[----:B------:R-:W-:Y:S01]  /*e120*/  HADD2.F32 R34, -RZ, R37.H0_H0 ;  /* 0x20000025ff227230 */ /* 0x000fe20000004100 */
[C---:B------:R-:W-:Y:S02]  /*e130*/  FFMA.FTZ R23, R7.reuse, R39, R0 ;  /* 0x0000002707177223 */ /* 0x040fe40000010000 */
[----:B------:R-:W-:Y:S02]  /*e140*/  FMUL.FTZ R22, R7, R22 ;  /* 0x0000001607167220 */ /* 0x000fe40000410000 */
[----:B------:R-:W-:-:S02]  /*e150*/  FMUL.FTZ R2, R21, R11 ;  /* 0x0000000b15027220 */ /* 0x000fc40000410000 */
[-C--:B------:R-:W-:Y:S02]  /*e160*/  FMUL.FTZ R0, R19, R8.reuse ;  /* 0x0000000813007220 */ /* 0x080fe40000410000 */
        /* <DEDUP_REMOVED lines=22> */
.L_x_1031:
[----:B------:R-:W-:Y:S05]  /*e2d0*/  BSYNC B0 ;  /* 0x0000000000007941 */ /* 0x000fea0003800000 */
.L_x_1030:
        /* <DEDUP_REMOVED lines=16> */
[----:B------:R-:W-:-:S05]  /*e3e0*/  SHF.R.U32.HI R23, RZ, 0x10, R49 ;  /* 0x00000010ff177819 */ /* 0x000fca0000011631 */
[----:B------:R-:W-:Y:S01]  /*e3f0*/  HADD2.F32 R41, -RZ, R23.H0_H0 ;  /* 0x20000017ff297230 */ /* 0x000fe20000004100 */
[----:B------:R-:W-:Y:S02]  /*e400*/  SHF.R.U32.HI R24, RZ, 0x10, R47 ;  /* 0x00000010ff187819 */ /* 0x000fe4000001162f */
[----:B------:R-:W-:Y:S02]  /*e410*/  SHF.R.U32.HI R28, RZ, 0x10, R51 ;  /* 0x00000010ff1c7819 */ /* 0x000fe40000011633 */
[----:B------:R-:W-:Y:S02]  /*e420*/  SHF.R.U64 R37, R44, 0x10, R45 ;  /* 0x000000102c257819 */ /* 0x000fe4000000122d */
[----:B------:R-:W-:Y:S01]  /*e430*/  SHF.R.U64 R34, R46, 0x10, R47 ;  /* 0x000000102e227819 */ /* 0x000fe2000000122f */
[----:B------:R-:W-:Y:S01]  /*e440*/  HADD2.F32 R40, -RZ, R28.H0_H0 ;  /* 0x2000001cff287230 */ /* 0x000fe20000004100 */
[----:B------:R-:W-:Y:S02]  /*e450*/  SHF.R.U64 R39, R48, 0x10, R49 ;  /* 0x0000001030277819 */ /* 0x000fe40000001231 */
[----:B------:R-:W-:-:S03]  /*e460*/  SHF.R.U64 R38, R50, 0x10, R51 ;  /* 0x0000001032267819 */ /* 0x000fc60000001233 */
        /* <DEDUP_REMOVED lines=76> */
.L_x_1019:
[----:B------:R-:W-:Y:S05]  /*e930*/  BSYNC B2 ;  /* 0x0000000000027941 */ /* 0x000fea0003800000 */
.L_x_997:
[----:B------:R-:W-:Y:S01]  /*e940*/  IMAD.WIDE.U32 R30, R91, c[0x0][0x210], RZ ;  /* 0x000084005b1e7a25 */ /* 0x000fe200078e00ff */
[----:B------:R-:W-:-:S04]  /*e950*/  DEPBAR.LE SB0, 0x0 ;  /* 0x000080000000791a */ /* 0x000fc80000000000 */
[----:B------:R-:W-:Y:S01]  /*e960*/  IMAD R28, R91, c[0x0][0x214], R31 ;  /* 0x000085005b1c7a24 */ /* 0x000fe200078e021f */
[----:B------:R-:W-:Y:S01]  /*e970*/  STL.64 [R1+0x20], R30 ;  /* 0x0000201e01007387 */ /* 0x000fe20000100a00 */
[----:B------:R-:W-:Y:S02]  /*e980*/  IMAD R0, R92, c[0x0][0x208], RZ ;  /* 0x000082005c007a24 */ /* 0x000fe400078e02ff */
[C---:B---3--:R-:W-:Y:S01]  /*e990*/  IMAD.WIDE.U32 R2, R216.reuse, c[0x0][0x208], RZ ;  /* 0x00008200d8027a25 */ /* 0x048fe200078e00ff */
[----:B------:R-:W-:Y:S03]  /*e9a0*/  STL [R1+0x28], R28 ;  /* 0x0000281c01007387 */ /* 0x000fe60000100800 */
[----:B------:R-:W-:Y:S01]  /*e9b0*/  IMAD R0, R216, c[0x0][0x20c], R0 ;  /* 0x00008300d8007a24 */ /* 0x000fe200078e0200 */
[----:B-1----:R-:W2:Y:S03]  /*e9c0*/  LDL R65, [R1+0x14] ;  /* 0x0000140001417983 */ /* 0x002ea60000100800 */
[----:B------:R-:W-:Y:S01]  /*e9d0*/  IMAD.IADD R3, R3, 0x1, R0 ;  /* 0x0000000103037824 */ /* 0x000fe200078e0200 */
[----:B------:R-:W-:Y:S01]  /*e9e0*/  BAR.SYNC.DEFER_BLOCKING 0x0 ;  /* 0x0000000000007b1d */ /* 0x000fe20000010000 */
[----:B------:R-:W-:-:S02]  /*e9f0*/  IMAD R0, R93, c[0x0][0x218], RZ ;  /* 0x000086005d007a24 */ /* 0x000fc400078e02ff */
[----:B------:R-:W-:-:S04]  /*ea00*/  IMAD.WIDE.U32 R2, R215, c[0x0][0x218], R2 ;  /* 0x00008600d7027a25 */ /* 0x000fc800078e0002 */
[----:B------:R-:W-:Y:S01]  /*ea10*/  IMAD R0, R215, c[0x0][0x21c], R0 ;  /* 0x00008700d7007a24 */ /* 0x000fe200078e0200 */
[----:B------:R-:W-:-:S04]  /*ea20*/  IADD3 R2, P0, R2, R30, RZ ;  /* 0x0000001e02027210 */ /* 0x000fc80007f1e0ff */
[----:B------:R-:W-:Y:S01]  /*ea30*/  IADD3.X R3, R28, R3, R0, P0, !PT ;  /* 0x000000031c037210 */ /* 0x000fe200007fe400 */
[----:B------:R-:W-:Y:S04]  /*ea40*/  LDSM.16.M88.4 R4, [R199+0x2000] ;  /* 0x00200000c704783b */ /* 0x000fe80000000200 */
[----:B------:R-:W1:Y:S04]  /*ea50*/  LDSM.16.M88.4 R12, [R192] ;  /* 0x00000000c00c783b */ /* 0x000e680000000200 */
[----:B------:R-:W3:Y:S04]  /*ea60*/  LDSM.16.M88.4 R8, [R199] ;  /* 0x00000000c708783b */ /* 0x000ee80000000200 */
[----:B------:R-:W4:Y:S04]  /*ea70*/  LDSM.16.M88.4 R16, [R192+0x800] ;  /* 0x00080000c010783b */ /* 0x000f280000000200 */
[----:B------:R-:W5:Y:S04]  /*ea80*/  LDSM.16.M88.4 R20, [R192+0x1000] ;  /* 0x00100000c014783b */ /* 0x000f680000000200 */
[----:B------:R-:W4:Y:S01]  /*ea90*/  LDSM.16.M88.4 R24, [R192+0x1800] ;  /* 0x00180000c018783b */ /* 0x000f220000000200 */
[----:B------:R-:W-:-:S03]  /*eaa0*/  LEA R0, P0, R2, c[0x0][0x1f8], 0x1 ;  /* 0x00007e0002007a11 */ /* 0x000fc600078008ff */
[----:B------:R-:W-:Y:S01]  /*eab0*/  LDSM.16.M88.4 R44, [R192+0x2000] ;  /* 0x00200000c02c783b */ /* 0x000fe20000000200 */
[----:B------:R-:W-:-:S03]  /*eac0*/  LEA.HI.X R2, R2, c[0x0][0x1fc], R3, 0x1, P0 ;  /* 0x00007f0002027a11 */ /* 0x000fc600000f0c03 */
[----:B------:R-:W3:Y:S04]  /*ead0*/  SHFL.IDX PT, R3, R0, RZ, 0x181f ;  /* 0x00181fff00037589 */ /* 0x000ee800000e0000 */
[----:B------:R-:W-:Y:S04]  /*eae0*/  LDSM.16.M88.4 R40, [R203] ;  /* 0x00000000cb28783b */ /* 0x000fe80000000200 */
[----:B------:R-:W-:Y:S04]  /*eaf0*/  LDSM.16.M88.4 R36, [R207] ;  /* 0x00000000cf24783b */ /* 0x000fe80000000200 */
[----:B------:R-:W-:Y:S01]  /*eb00*/  LDSM.16.M88.4 R32, [R206] ;  /* 0x00000000ce20783b */ /* 0x000fe20000000200 */
[-C--:B-1----:R-:W-:Y:S03]  /*eb10*/  HMMA.16816.F32 R72, R4, R12.reuse, RZ ;  /* 0x0000000c0448723c */ /* 0x082fe600000018ff */
[----:B------:R-:W-:Y:S04]  /*eb20*/  LDSM.16.M88.4 R28, [R205] ;  /* 0x00000000cd1c783b */ /* 0x000fe80000000200 */
[----:B------:R-:W-:Y:S01]  /*eb30*/  LDSM.16.M88.4 R56, [R204] ;  /* 0x00000000cc38783b */ /* 0x000fe20000000200 */
[----:B---3--:R-:W-:Y:S03]  /*eb40*/  HMMA.16816.F32 R136, R8, R12, RZ ;  /* 0x0000000c0888723c */ /* 0x008fe600000018ff */
[----:B------:R-:W-:Y:S04]  /*eb50*/  SHFL.IDX PT, R12, R0, 0x1, 0x181f ;  /* 0x00381f00000c7f89 */ /* 0x000fe800000e0000 */
[----:B------:R-:W1:Y:S01]  /*eb60*/  SHFL.IDX PT, R13, R2, RZ, 0x181f ;  /* 0x00181fff020d7589 */ /* 0x000e6200000e0000 */
[-C--:B------:R-:W-:Y:S08]  /*eb70*/  HMMA.16816.F32 R96, R4, R14.reuse, RZ ;  /* 0x0000000e0460723c */ /* 0x080ff000000018ff */
[----:B------:R-:W-:Y:S01]  /*eb80*/  HMMA.16816.F32 R160, R8, R14, RZ ;  /* 0x0000000e08a0723c */ /* 0x000fe200000018ff */
[----:B------:R-:W3:Y:S04]  /*eb90*/  SHFL.IDX PT, R14, R0, 0x2, 0x181f ;  /* 0x00581f00000e7f89 */ /* 0x000ee800000e0000 */
[----:B------:R-:W-:Y:S03]  /*eba0*/  SHFL.IDX PT, R15, R0, 0x3, 0x181f ;  /* 0x00781f00000f7f89 */ /* 0x000fe600000e0000 */
[-C--:B----4-:R-:W-:Y:S08]  /*ebb0*/  HMMA.16816.F32 R68, R4, R16.reuse, RZ ;  /* 0x000000100444723c */ /* 0x090ff000000018ff */
[----:B------:R-:W-:Y:S01]  /*ebc0*/  HMMA.16816.F32 R120, R8, R16, RZ ;  /* 0x000000100878723c */ /* 0x000fe200000018ff */
[----:B------:R-:W4:Y:S04]  /*ebd0*/  SHFL.IDX PT, R16, R2, 0x1, 0x181f ;  /* 0x00381f0002107f89 */ /* 0x000f2800000e0000 */
[----:B------:R-:W-:Y:S03]  /*ebe0*/  SHFL.IDX PT, R17, R0, 0x4, 0x181f ;  /* 0x00981f0000117f89 */ /* 0x000fe600000e0000 */
[-C--:B------:R-:W-:Y:S01]  /*ebf0*/  HMMA.16816.F32 R84, R4, R18.reuse, RZ ;  /* 0x000000120454723c */ /* 0x080fe200000018ff */
[----:B------:R-:W-:Y:S07]  /*ec00*/  SHFL.IDX PT, R0, R2, 0x4, 0x181f ;  /* 0x00981f0002007f89 */ /* 0x000fee00000e0000 */
[----:B------:R-:W-:Y:S01]  /*ec10*/  HMMA.16816.F32 R164, R8, R18, RZ ;  /* 0x0000001208a4723c */ /* 0x000fe200000018ff */
[----:B------:R-:W1:Y:S04]  /*ec20*/  SHFL.IDX PT, R18, R2, 0x2, 0x181f ;  /* 0x00581f0002127f89 */ /* 0x000e6800000e0000 */
[----:B------:R1:W1:Y:S03]  /*ec30*/  SHFL.IDX PT, R19, R2, 0x3, 0x181f ;  /* 0x00781f0002137f89 */ /* 0x00026600000e0000 */
[-C--:B-----5:R-:W-:Y:S08]  /*ec40*/  HMMA.16816.F32 R60, R4, R20.reuse, RZ ;  /* 0x00000014043c723c */ /* 0x0a0ff000000018ff */
[----:B------:R-:W-:Y:S07]  /*ec50*/  HMMA.16816.F32 R104, R8, R20, RZ ;  /* 0x000000140868723c */ /* 0x000fee00000018ff */
[C---:B------:R-:W-:Y:S01]  /*ec60*/  IMAD.SHL.U32 R21, R248.reuse, 0x2, RZ ;  /* 0x00000002f8157824 */ /* 0x040fe200078e00ff */
[----:B------:R-:W-:Y:S01]  /*ec70*/  HMMA.16816.F32 R52, R4, R24, RZ ;  /* 0x000000180434723c */ /* 0x000fe200000018ff */
[----:B------:R-:W-:-:S07]  /*ec80*/  SHF.L.U64.HI R20, R248, 0x1, R249 ;  /* 0x00000001f8147819 */ /* 0x000fce00000102f9 */
[----:B------:R-:W-:Y:S07]  /*ec90*/  HMMA.16816.F32 R48, R8, R24, RZ ;  /* 0x000000180830723c */ /* 0x000fee00000018ff */
[----:B------:R-:W-:Y:S01]  /*eca0*/  IADD3 R24, P0, R3, R21, RZ ;  /* 0x0000001503187210 */ /* 0x000fe20007f1e0ff */
[----:B------:R-:W-:Y:S04]  /*ecb0*/  HMMA.16816.F32 R80, R4, R22, RZ ;  /* 0x000000160450723c */ /* 0x000fe800000018ff */
[----:B-1----:R-:W-:-:S04]  /*ecc0*/  IMAD.X R25, R13, 0x1, R20, P0 ;  /* 0x000000010d197824 */ /* 0x002fc800000e0614 */
[----:B------:R-:W-:Y:S01]  /*ecd0*/  HMMA.16816.F32 R148, R8, R22, RZ ;  /* 0x000000160894723c */ /* 0x000fe200000018ff */
[----:B---3--:R-:W-:-:S06]  /*ece0*/  IADD3 R14, P0, R14, R21, RZ ;  /* 0x000000150e0e7210 */ /* 0x008fcc0007f1e0ff */
[-C--:B------:R-:W-:Y:S01]  /*ecf0*/  IADD3 R22, P1, R12, R21.reuse, RZ ;  /* 0x000000150c167210 */ /* 0x080fe20007f3e0ff */
[C---:B------:R-:W-:Y:S04]  /*ed00*/  HMMA.16816.F32 R76, R4.reuse, R44, RZ ;  /* 0x0000002c044c723c */ /* 0x040fe800000018ff */
[--C-:B----4-:R-:W-:Y:S01]  /*ed10*/  IMAD.X R23, R16, 0x1, R20.reuse, P1 ;  /* 0x0000000110177824 */ /* 0x110fe200008e0614 */
[-C--:B------:R-:W-:Y:S01]  /*ed20*/  IADD3 R12, P1, R15, R21.reuse, RZ ;  /* 0x000000150f0c7210 */ /* 0x080fe20007f3e0ff */
[--C-:B------:R-:W-:Y:S01]  /*ed30*/  IMAD.X R15, R18, 0x1, R20.reuse, P0 ;  /* 0x00000001120f7824 */ /* 0x100fe200000e0614 */
[----:B------:R-:W-:Y:S01]  /*ed40*/  IADD3 R2, P0, R17, R21, RZ ;  /* 0x0000001511027210 */ /* 0x000fe20007f1e0ff */
[C---:B------:R-:W-:Y:S02]  /*ed50*/  HMMA.16816.F32 R132, R4.reuse, R26, RZ ;  /* 0x0000001a0484723c */ /* 0x040fe400000018ff */
[--C-:B------:R-:W-:Y:S01]  /*ed60*/  IMAD.X R13, R19, 0x1, R20.reuse, P1 ;  /* 0x00000001130d7824 */ /* 0x100fe200008e0614 */
[----:B------:R-:W-:Y:S01]  /*ed70*/  ISETP.GE.AND P1, PT, R248, c[0x0][0x1d4], PT ;  /* 0x00007500f8007a0c */ /* 0x000fe20003f26270 */
[----:B------:R-:W-:Y:S01]  /*ed80*/  IMAD.X R3, R0, 0x1, R20, P0 ;  /* 0x0000000100037824 */ /* 0x000fe200000e0614 */
[----:B------:R-:W-:Y:S02]  /*ed90*/  LDSM.16.M88.4 R16, [R202] ;  /* 0x00000000ca10783b */ /* 0x000fe40000000200 */
[C---:B------:R-:W-:Y:S01]  /*eda0*/  ISETP.LT.OR P0, PT, R90.reuse, 0x1, P1 ;  /* 0x000000015a00780c */ /* 0x040fe20000f01670 */
[----:B------:R-:W-:Y:S01]  /*edb0*/  HMMA.16816.F32 R124, R4, R46, RZ ;  /* 0x0000002e047c723c */ /* 0x000fe200000018ff */
[----:B------:R-:W1:Y:S11]  /*edc0*/  LDSM.16.M88.4 R4, [R202+0x2000] ;  /* 0x00200000ca04783b */ /* 0x000e760000000200 */
[----:B------:R-:W-:Y:S01]  /*edd0*/  @!PT LDS RZ, [RZ] ;  /* 0x00000000fffff984 */ /* 0x000fe20000000800 */
[----:B------:R-:W-:Y:S01]  /*ede0*/  @!PT LDS RZ, [RZ] ;  /* 0x00000000fffff984 */ /* 0x000fe20000000800 */
[----:B------:R-:W-:Y:S01]  /*edf0*/  @!PT LDS RZ, [RZ] ;  /* 0x00000000fffff984 */ /* 0x000fe20000000800 */
[----:B------:R3:W-:Y:S01]  /*ee00*/  LDGSTS.E.BYPASS.LTC128B.128 [R210+0x100], [R24.64], !P0 ;  /* 0x0010000018d27fae */ /* 0x0007e2000c101d48 */
[C---:B------:R-:W-:Y:S11]  /*ee10*/  ISETP.LT.OR P0, PT, R90.reuse, 0x11, P1 ;  /* 0x000000115a00780c */ /* 0x040ff60000f01670 */
[----:B------:R-:W-:Y:S02]  /*ee20*/  @!UPT UIADD3 URZ, URZ, URZ, URZ ;  /* 0x0000003f3f3ff290 */ /* 0x000fe4000fffe03f */
[----:B------:R4:W-:Y:S01]  /*ee30*/  LDGSTS.E.BYPASS.LTC128B.128 [R210+0x900], [R22.64], !P0 ;  /* 0x0090000016d27fae */ /* 0x0009e2000c101d48 */
[C---:B------:R-:W-:Y:S02]  /*ee40*/  ISETP.LT.OR P0, PT, R90.reuse, 0x21, P1 ;  /* 0x000000215a00780c */ /* 0x040fe40000f01670 */
[----:B------:R-:W-:-:S11]  /*ee50*/  ISETP.LT.OR P2, PT, R90, 0x31, P1 ;  /* 0x000000315a00780c */ /* 0x000fd60000f41670 */
[----:B------:R5:W-:Y:S01]  /*ee60*/  LDGSTS.E.BYPASS.LTC128B.128 [R210+0x1100], [R14.64], !P0 ;  /* 0x011000000ed27fae */ /* 0x000be2000c101d48 */
[----:B------:R-:W-:Y:S01]  /*ee70*/  ISETP.LT.OR P0, PT, R90, 0x41, P1 ;  /* 0x000000415a00780c */ /* 0x000fe20000f01670 */
[C---:B-1----:R-:W-:Y:S02]  /*ee80*/  HMMA.16816.F32 R116, R4.reuse, R40, R72 ;  /* 0x000000280474723c */ /* 0x042fe40000001848 */
[----:B------:R5:W-:Y:S06]  /*ee90*/  LDGSTS.E.BYPASS.LTC128B.128 [R210+0x1900], [R12.64], !P2 ;  /* 0x019000000cd27fae */ /* 0x000bec000d101d48 */
[C---:B------:R-:W-:Y:S04]  /*eea0*/  HMMA.16816.F32 R112, R4.reuse, R36, R68 ;  /* 0x000000240470723c */ /* 0x040fe80000001844 */
[----:B------:R4:W-:Y:S04]  /*eeb0*/  LDGSTS.E.BYPASS.LTC128B.128 [R210+0x2100], [R2.64], !P0 ;  /* 0x0210000002d27fae */ /* 0x0009e8000c101d48 */
[----:B------:R-:W-:Y:S01]  /*eec0*/  HMMA.16816.F32 R72, R4, R56, R76 ;  /* 0x000000380448723c */ /* 0x000fe2000000184c */
[----:B------:R-:W0:Y:S07]  /*eed0*/  LDGDEPBAR ;  /* 0x00000000000079af */ /* 0x000e2e0000000000 */
[C---:B------:R-:W-:Y:S01]  /*eee0*/  HMMA.16816.F32 R152, R8.reuse, R26, RZ ;  /* 0x0000001a0898723c */ /* 0x040fe200000018ff */
[----:B---3--:R-:W-:Y:S04]  /*eef0*/  LDSM.16.M88.4 R24, [R198+0x800] ;  /* 0x00080000c618783b */ /* 0x008fe80000000200 */
[----:B-----5:R-:W-:Y:S03]  /*ef00*/  LDSM.16.M88.4 R12, [R200] ;  /* 0x00000000c80c783b */ /* 0x020fe60000000200 */
[C---:B------:R-:W-:Y:S08]  /*ef10*/  HMMA.16816.F32 R140, R8.reuse, R44, RZ ;  /* 0x0000002c088c723c */ /* 0x040ff000000018ff */
[----:B------:R-:W-:Y:S01]  /*ef20*/  HMMA.16816.F32 R144, R8, R46, RZ ;  /* 0x0000002e0890723c */ /* 0x000fe200000018ff */
[----:B------:R-:W-:Y:S04]  /*ef30*/  LDSM.16.M88.4 R44, [R198+0x1000] ;  /* 0x00100000c62c783b */ /* 0x000fe80000000200 */
[----:B------:R-:W-:Y:S03]  /*ef40*/  LDSM.16.M88.4 R8, [R198] ;  /* 0x00000000c608783b */ /* 0x000fe60000000200 */
[C---:B------:R-:W-:Y:S08]  /*ef50*/  HMMA.16816.F32 R108, R4.reuse, R32, R60 ;  /* 0x00000020046c723c */ /* 0x040ff0000000183c */
[C---:B------:R-:W-:Y:S01]  /*ef60*/  HMMA.16816.F32 R100, R4.reuse, R28, R52 ;  /* 0x0000001c0464723c */ /* 0x040fe20000001834 */
[----:B------:R-:W-:Y:S07]  /*ef70*/  LDSM.16.M88.4 R52, [R198+0x1800] ;  /* 0x00180000c634783b */ /* 0x000fee0000000200 */
[C---:B------:R-:W-:Y:S08]  /*ef80*/  HMMA.16816.F32 R96, R4.reuse, R42, R96 ;  /* 0x0000002a0460723c */ /* 0x040ff00000001860 */
[C---:B------:R-:W-:Y:S08]  /*ef90*/  HMMA.16816.F32 R84, R4.reuse, R38, R84 ;  /* 0x000000260454723c */ /* 0x040ff00000001854 */
[C---:B------:R-:W-:Y:S08]  /*efa0*/  HMMA.16816.F32 R80, R4.reuse, R34, R80 ;  /* 0x000000220450723c */ /* 0x040ff00000001850 */
[C---:B------:R-:W-:Y:S08]  /*efb0*/  HMMA.16816.F32 R76, R4.reuse, R30, R132 ;  /* 0x0000001e044c723c */ /* 0x040ff00000001884 */
[----:B------:R-:W-:Y:S01]  /*efc0*/  HMMA.16816.F32 R68, R4, R58, R124 ;  /* 0x0000003a0444723c */ /* 0x000fe2000000187c */
[----:B------:R-:W1:Y:S07]  /*efd0*/  LDSM.16.M88.4 R4, [R200+0x2000] ;  /* 0x00200000c804783b */ /* 0x000e6e0000000200 */
[C---:B------:R-:W-:Y:S01]  /*efe0*/  HMMA.16816.F32 R168, R16.reuse, R28, R48 ;  /* 0x0000001c10a8723c */ /* 0x040fe20000001830 */
[----:B------:R-:W3:Y:S07]  /*eff0*/  LDSM.16.M88.4 R48, [R198+0x2000] ;  /* 0x00200000c630783b */ /* 0x000eee0000000200 */
        /* <DEDUP_REMOVED lines=11> */
[----:B------:R-:W-:Y:S01]  /*f0b0*/  HMMA.16816.F32 R148, R16, R58, R144 ;  /* 0x0000003a1094723c */ /* 0x000fe20000001890 */
[----:B------:R-:W-:Y:S07]  /*f0c0*/  LDSM.16.M88.4 R16, [R195+0x2000] ;  /* 0x00200000c310783b */ /* 0x000fee0000000200 */
[C---:B-1----:R-:W-:Y:S08]  /*f0d0*/  HMMA.16816.F32 R140, R4.reuse, R24, R112 ;  /* 0x00000018048c723c */ /* 0x042ff00000001870 */
[C---:B------:R-:W-:Y:S08]  /*f0e0*/  HMMA.16816.F32 R132, R4.reuse, R44, R108 ;  /* 0x0000002c0484723c */ /* 0x040ff0000000186c */
[C---:B------:R-:W-:Y:S08]  /*f0f0*/  HMMA.16816.F32 R144, R4.reuse, R8, R116 ;  /* 0x000000080490723c */ /* 0x040ff00000001874 */
[C---:B------:R-:W-:Y:S08]  /*f100*/  HMMA.16816.F32 R120, R4.reuse, R52, R100 ;  /* 0x000000340478723c */ /* 0x040ff00000001864 */
[C---:B------:R-:W-:Y:S08]  /*f110*/  HMMA.16816.F32 R112, R4.reuse, R10, R96 ;  /* 0x0000000a0470723c */ /* 0x040ff00000001860 */
[C---:B------:R-:W-:Y:S08]  /*f120*/  HMMA.16816.F32 R108, R4.reuse, R26, R84 ;  /* 0x0000001a046c723c */ /* 0x040ff00000001854 */
[C---:B---3--:R-:W-:Y:S08]  /*f130*/  HMMA.16816.F32 R116, R4.reuse, R48, R72 ;  /* 0x000000300474723c */ /* 0x048ff00000001848 */
[C---:B------:R-:W-:Y:S08]  /*f140*/  HMMA.16816.F32 R100, R4.reuse, R46, R80 ;  /* 0x0000002e0464723c */ /* 0x040ff00000001850 */
[C---:B------:R-:W-:Y:S08]  /*f150*/  HMMA.16816.F32 R96, R4.reuse, R54, R76 ;  /* 0x000000360460723c */ /* 0x040ff0000000184c */
[----:B------:R-:W-:Y:S01]  /*f160*/  HMMA.16816.F32 R84, R4, R50, R68 ;  /* 0x000000320454723c */ /* 0x000fe20000001844 */
[----:B------:R-:W1:Y:S07]  /*f170*/  LDSM.16.M88.4 R4, [R201+0x2000] ;  /* 0x00200000c904783b */ /* 0x000e6e0000000200 */
[C---:B------:R-:W-:Y:S08]  /*f180*/  HMMA.16816.F32 R80, R12.reuse, R8, R60 ;  /* 0x000000080c50723c */ /* 0x040ff0000000183c */
[C---:B------:R-:W-:Y:S01]  /*f190*/  HMMA.16816.F32 R76, R12.reuse, R10, R40 ;  /* 0x0000000a0c4c723c */ /* 0x040fe20000001828 */
[----:B------:R-:W3:Y:S07]  /*f1a0*/  LDSM.16.M88.4 R8, [R201] ;  /* 0x00000000c908783b */ /* 0x000eee0000000200 */
[C---:B------:R-:W-:Y:S08]  /*f1b0*/  HMMA.16816.F32 R72, R12.reuse, R24, R124 ;  /* 0x000000180c48723c */ /* 0x040ff0000000187c */
[----:B------:R-:W-:Y:S01]  /*f1c0*/  HMMA.16816.F32 R68, R12, R26, R104 ;  /* 0x0000001a0c44723c */ /* 0x000fe20000001868 */
[----:B------:R-:W5:Y:S01]  /*f1d0*/  LDSM.16.M88.4 R24, [R195+0x1800] ;  /* 0x00180000c318783b */ /* 0x000f620000000200 */
[----:B--2---:R-:W-:Y:S01]  /*f1e0*/  ISETP.GT.AND P0, PT, R173, R65, PT ;  /* 0x00000041ad00720c */ /* 0x004fe20003f04270 */
[----:B------:R-:W-:-:S05]  /*f1f0*/  DEPBAR.LE SB0, 0x0 ;  /* 0x000080000000791a */ /* 0x000fca0000000000 */
        /* <DEDUP_REMOVED lines=8> */
[C---:B------:R-:W-:Y:S08]  /*f280*/  HMMA.16816.F32 R144, R4.reuse, R38, R112 ;  /* 0x000000260490723c */ /* 0x040ff00000001870 */
[C---:B------:R-:W-:Y:S08]  /*f290*/  HMMA.16816.F32 R140, R4.reuse, R32, R140 ;  /* 0x00000020048c723c */ /* 0x040ff0000000188c */
[----:B------:R-:W-:Y:S08]  /*f2a0*/  HMMA.16816.F32 R136, R4, R34, R108 ;  /* 0x000000220488723c */ /* 0x000ff0000000186c */
[C---:B---3--:R-:W-:Y:S08]  /*f2b0*/  HMMA.16816.F32 R72, R8.reuse, R32, R72 ;  /* 0x000000200848723c */ /* 0x048ff00000001848 */
[----:B------:R-:W-:Y:S08]  /*f2c0*/  HMMA.16816.F32 R68, R8, R34, R68 ;  /* 0x000000220844723c */ /* 0x000ff00000001844 */
[C---:B------:R-:W-:Y:S08]  /*f2d0*/  HMMA.16816.F32 R132, R4.reuse, R28, R132 ;  /* 0x0000001c0484723c */ /* 0x040ff00000001884 */
[C---:B------:R-:W-:Y:S08]  /*f2e0*/  HMMA.16816.F32 R124, R4.reuse, R30, R100 ;  /* 0x0000001e047c723c */ /* 0x040ff00000001864 */
[C---:B-----5:R-:W-:Y:S08]  /*f2f0*/  HMMA.16816.F32 R120, R4.reuse, R24, R120 ;  /* 0x000000180478723c */ /* 0x060ff00000001878 */
        /* <DEDUP_REMOVED lines=42> */
.L_x_1225:
[----:B------:R-:W-:Y:S05]  /*f5a0*/  BRA.DIV ~URZ, `(.L_x_1035) ;  /* 0x000176227f007947 */ /* 0x000fea000b800000 */
[----:B------:R-:W3:Y:S01]  /*f5b0*/  SHFL.IDX PT, R2, R0, RZ, 0x181f ;  /* 0x00181fff00027589 */ /* 0x000ee200000e0000 */
[----:B------:R-:W-:-:S03]  /*f5c0*/  LOP3.LUT P3, RZ, R208, 0x100, RZ, 0xc0, !PT ;  /* 0x00000100d0ff7812 */ /* 0x000fc6000786c0ff */
        /* <DEDUP_REMOVED lines=20> */
.L_x_1226:
[----:B---3--:R-:W-:Y:S02]  /*f710*/  LOP3.LUT P1, RZ, R208, 0x100, RZ, 0xc0, !PT ;  /* 0x00000100d0ff7812 */ /* 0x008fe4000782c0ff */
[----:B--2---:R-:W-:-:S05]  /*f720*/  IADD3 R2, P0, R0, R21, RZ ;  /* 0x0000001500027210 */ /* 0x004fca0007f1e0ff */
[----:B-1----:R-:W-:-:S06]  /*f730*/  IMAD.X R3, R4, 0x1, R20, P0 ;  /* 0x0000000104037824 */ /* 0x002fcc00000e0614 */
[----:B------:R-:W-:Y:S01]  /*f740*/  @!PT LDS RZ, [RZ] ;  /* 0x00000000fffff984 */ /* 0x000fe20000000800 */
[----:B------:R-:W-:Y:S01]  /*f750*/  @!PT LDS RZ, [RZ] ;  /* 0x00000000fffff984 */ /* 0x000fe20000000800 */
[----:B------:R-:W-:Y:S01]  /*f760*/  @!PT LDS RZ, [RZ] ;  /* 0x00000000fffff984 */ /* 0x000fe20000000800 */
[----:B------:R1:W-:Y:S02]  /*f770*/  LDGSTS.E.BYPASS.LTC128B.128 [R210+0x4900], [R2.64], !P1 ;  /* 0x0490000002d27fae */ /* 0x0003e4000c901d48 */
.L_x_1033:
[----:B----4-:R-:W-:Y:S05]  /*f780*/  BSYNC B0 ;  /* 0x0000000000007941 */ /* 0x010fea0003800000 */
.L_x_1032:
[----:B-1----:R-:W2:Y:S01]  /*f790*/  LDL R2, [R1+0x44] ;  /* 0x0000440001027983 */ /* 0x002ea20000100800 */
[----:B------:R-:W-:-:S03]  /*f7a0*/  IMAD.MOV.U32 R3, RZ, RZ, c[0x0][0x2c4] ;  /* 0x0000b100ff037624 */ /* 0x000fc600078e00ff */
[----:B------:R-:W2:Y:S04]  /*f7b0*/  LDL R0, [R1+0x4c] ;  /* 0x00004c0001007983 */ /* 0x000ea80000100800 */
[----:B------:R-:W3:Y:S01]  /*f7c0*/  LDL R4, [R1+0x4] ;  /* 0x0000040001047983 */ /* 0x000ee20000100800 */
[----:B------:R-:W-:Y:S01]  /*f7d0*/  ISETP.NE.AND P0, PT, R3, 0x1, PT ;  /* 0x000000010300780c */ /* 0x000fe20003f05270 */
[----:B------:R-:W-:Y:S02]  /*f7e0*/  ULDC UR4, c[0x0][0x324] ;  /* 0x0000c90000047ab9 */ /* 0x000fe40000000800 */
[----:B------:R-:W-:Y:S01]  /*f7f0*/  ULOP3.LUT UR4, URZ, UR4, URZ, 0x33, !UPT ;  /* 0x000000043f047292 */ /* 0x000fe2000f8e333f */
[----:B------:R-:W0:Y:S01]  /*f800*/  LDGDEPBAR ;  /* 0x00000000000079af */ /* 0x000e220000000000 */
[----:B--2---:R-:W-:Y:S01]  /*f810*/  IMAD.IADD R0, R0, 0x1, R2 ;  /* 0x0000000100007824 */ /* 0x004fe200078e0202 */
[----:B---3--:R-:W-:-:S07]  /*f820*/  IADD3 R2, -R4, 0x1, R94 ;  /* 0x0000000104027810 */ /* 0x008fce0007ffe15e */
[----:B------:R-:W-:Y:S01]  /*f830*/  @P0 IMAD.HI.U32 R3, R0, c[0x0][0x2c8], RZ ;  /* 0x0000b20000030a27 */ /* 0x000fe200078e00ff */
[----:B------:R-:W-:-:S03]  /*f840*/  IADD3 R11, -R4, R64, RZ ;  /* 0x00000040040b7210 */ /* 0x000fc60007ffe1ff */
[----:B------:R-:W-:Y:S01]  /*f850*/  IMAD.MOV.U32 R7, RZ, RZ, R0 ;  /* 0x000000ffff077224 */ /* 0x000fe200078e0000 */
[----:B------:R-:W-:Y:S01]  /*f860*/  IADD3 R0, R2, -R252, RZ ;  /* 0x800000fc02007210 */ /* 0x000fe20007ffe0ff */
[----:B------:R-:W-:Y:S01]  /*f870*/  IMAD.IADD R10, R94, 0x1, -R4 ;  /* 0x000000015e0a7824 */ /* 0x000fe200078e0a04 */
[----:B------:R-:W-:Y:S02]  /*f880*/  @P0 SHF.R.U32.HI R7, RZ, c[0x0][0x2cc], R3 ;  /* 0x0000b300ff070a19 */ /* 0x000fe40000011603 */
[C---:B------:R-:W-:Y:S02]  /*f890*/  IADD3 R9, R0.reuse, UR4, RZ ;  /* 0x0000000400097c10 */ /* 0x040fe4000fffe0ff */
[----:B------:R-:W-:Y:S01]  /*f8a0*/  IADD3 R8, R0, c[0x0][0x328], RZ ;  /* 0x0000ca0000087a10 */ /* 0x000fe20007ffe0ff */
[----:B------:R-:W-:Y:S05]  /*f8b0*/  BRA.DIV ~URZ, `(.L_x_1036) ;  /* 0x000178027f007947 */ /* 0x000fea000b800000 */
[----:B------:R1:W2:Y:S02]  /*f8c0*/  SHFL.IDX PT, R2, R7, RZ, 0x1c1f ;  /* 0x001c1fff07027589 */ /* 0x0002a400000e0000 */
.L_x_1227:
[----:B------:R-:W-:Y:S01]  /*f8d0*/  IMAD.MOV.U32 R0, RZ, RZ, c[0x0][0x32c] ;  /* 0x0000cb00ff007624 */ /* 0x000fe200078e00ff */
[----:B--2---:R-:W-:-:S04]  /*f8e0*/  IADD3 R3, R8, R2, RZ ;  /* 0x0000000208037210 */ /* 0x004fc80007ffe0ff */
[----:B------:R-:W-:Y:S01]  /*f8f0*/  ISETP.GE.AND P0, PT, R0, 0x1, PT ;  /* 0x000000010000780c */ /* 0x000fe20003f06270 */
[----:B------:R-:W-:Y:S01]  /*f900*/  IMAD.IADD R0, R9, 0x1, R2 ;  /* 0x0000000109007824 */ /* 0x000fe200078e0202 */
[----:B------:R-:W-:-:S11]  /*f910*/  IMNMX R4, R10, R3, PT ;  /* 0x000000030a047217 */ /* 0x000fd60003800200 */
[----:B------:R-:W-:Y:S05]  /*f920*/  @!P0 BRA `(.L_x_1037) ;  /* 0x0000015000008947 */ /* 0x000fea0003800000 */
[----:B------:R-:W2:Y:S01]  /*f930*/  LDL R5, [R1] ;  /* 0x0000000001057983 */ /* 0x000ea20000100800 */
[----:B------:R-:W-:Y:S01]  /*f940*/  BSSY B0, `(.L_x_1038) ;  /* 0x000000f000007945 */ /* 0x000fe20003800000 */
[----:B--2---:R-:W-:-:S04]  /*f950*/  IADD3 R2, -R252, R5, R2 ;  /* 0x00000005fc027210 */ /* 0x004fc80007ffe102 */
        /* <DEDUP_REMOVED lines=9> */
.L_x_1039:
[----:B------:R-:W-:-:S04]  /*f9f0*/  MOV R3, c[0x0][0x32c] ;  /* 0x0000cb0000037a02 */ /* 0x000fc80000000f00 */
[----:B------:R-:W-:-:S13]  /*fa00*/  ISETP.NE.AND P0, PT, R3, 0x1, PT ;  /* 0x000000010300780c */ /* 0x000fda0003f05270 */
[----:B------:R-:W-:-:S05]  /*fa10*/  @P0 IMAD.HI.U32 R3, R2, c[0x0][0x330], RZ ;  /* 0x0000cc0002030a27 */ /* 0x000fca00078e00ff */
[----:B------:R-:W-:Y:S02]  /*fa20*/  @P0 SHF.R.U32.HI R2, RZ, c[0x0][0x334], R3 ;  /* 0x0000cd00ff020a19 */ /* 0x000fe40000011603 */
.L_x_1040:
[----:B------:R-:W-:Y:S05]  /*fa30*/  BSYNC B0 ;  /* 0x0000000000007941 */ /* 0x000fea0003800000 */
.L_x_1038:
[----:B------:R-:W-:-:S05]  /*fa40*/  IMAD R2, R2, c[0x0][0x32c], R11 ;  /* 0x0000cb0002027a24 */ /* 0x000fca00078e020b */
[----:B------:R-:W-:Y:S02]  /*fa50*/  IADD3 R3, R2, c[0x0][0x32c], RZ ;  /* 0x0000cb0002037a10 */ /* 0x000fe40007ffe0ff */
[----:B------:R-:W-:Y:S02]  /*fa60*/  IMNMX R0, R0, R2, !PT ;  /* 0x0000000200007217 */ /* 0x000fe40007800200 */
[----:B------:R-:W-:Y:S02]  /*fa70*/  IMNMX R4, R4, R3, PT ;  /* 0x0000000304047217 */ /* 0x000fe40003800200 */
.L_x_1037:
[----:B------:R-:W-:Y:S05]  /*fa80*/  BRA.DIV ~URZ, `(.L_x_1041) ;  /* 0x000176a27f007947 */ /* 0x000fea000b800000 */
[----:B------:R2:W3:Y:S02]  /*fa90*/  SHFL.IDX PT, R2, R7, 0x1, 0x1c1f ;  /* 0x003c1f0007027f89 */ /* 0x0004e400000e0000 */
.L_x_1228:
[----:B------:R-:W-:Y:S02]  /*faa0*/  IMAD.MOV.U32 R3, RZ, RZ, c[0x0][0x32c] ;  /* 0x0000cb00ff037624 */ /* 0x000fe400078e00ff */
[----:B---3--:R-:W-:-:S03]  /*fab0*/  IMAD.IADD R5, R9, 0x1, R2 ;  /* 0x0000000109057824 */ /* 0x008fc600078e0202 */
[----:B------:R-:W-:Y:S02]  /*fac0*/  ISETP.GE.AND P0, PT, R3, 0x1, PT ;  /* 0x000000010300780c */ /* 0x000fe40003f06270 */
[----:B------:R-:W-:-:S04]  /*fad0*/  IADD3 R3, R8, R2, RZ ;  /* 0x0000000208037210 */ /* 0x000fc80007ffe0ff */
[----:B------:R-:W-:-:S07]  /*fae0*/  IMNMX R6, R10, R3, PT ;  /* 0x000000030a067217 */ /* 0x000fce0003800200 */
[----:B------:R-:W-:Y:S05]  /*faf0*/  @!P0 BRA `(.L_x_1042) ;  /* 0x0000015000008947 */ /* 0x000fea0003800000 */
[----:B------:R-:W3:Y:S01]  /*fb00*/  LDL R12, [R1] ;  /* 0x00000000010c7983 */ /* 0x000ee20000100800 */
[----:B------:R-:W-:Y:S01]  /*fb10*/  BSSY B0, `(.L_x_1043) ;  /* 0x000000f000007945 */ /* 0x000fe20003800000 */
[----:B---3--:R-:W-:-:S04]  /*fb20*/  IADD3 R2, -R252, R12, R2 ;  /* 0x0000000cfc027210 */ /* 0x008fc80007ffe102 */
        /* <DEDUP_REMOVED lines=9> */
.L_x_1044:
[----:B------:R-:W-:-:S04]  /*fbc0*/  MOV R3, c[0x0][0x32c] ;  /* 0x0000cb0000037a02 */ /* 0x000fc80000000f00 */
[----:B------:R-:W-:-:S13]  /*fbd0*/  ISETP.NE.AND P0, PT, R3, 0x1, PT ;  /* 0x000000010300780c */ /* 0x000fda0003f05270 */
[----:B------:R-:W-:-:S05]  /*fbe0*/  @P0 IMAD.HI.U32 R3, R2, c[0x0][0x330], RZ ;  /* 0x0000cc0002030a27 */ /* 0x000fca00078e00ff */
[----:B------:R-:W-:Y:S02]  /*fbf0*/  @P0 SHF.R.U32.HI R2, RZ, c[0x0][0x334], R3 ;  /* 0x0000cd00ff020a19 */ /* 0x000fe40000011603 */
.L_x_1045:
[----:B------:R-:W-:Y:S05]  /*fc00*/  BSYNC B0 ;  /* 0x0000000000007941 */ /* 0x000fea0003800000 */
.L_x_1043:
[----:B------:R-:W-:-:S05]  /*fc10*/  IMAD R2, R2, c[0x0][0x32c], R11 ;  /* 0x0000cb0002027a24 */ /* 0x000fca00078e020b */
[----:B------:R-:W-:Y:S02]  /*fc20*/  IADD3 R3, R2, c[0x0][0x32c], RZ ;  /* 0x0000cb0002037a10 */ /* 0x000fe40007ffe0ff */
[----:B------:R-:W-:Y:S02]  /*fc30*/  IMNMX R5, R5, R2, !PT ;  /* 0x0000000205057217 */ /* 0x000fe40007800200 */
[----:B------:R-:W-:Y:S02]  /*fc40*/  IMNMX R6, R6, R3, PT ;  /* 0x0000000306067217 */ /* 0x000fe40003800200 */
.L_x_1042:
        /* <DEDUP_REMOVED lines=110> */
.L_x_1229:
[----:B------:R-:W-:Y:S01]  /*10330*/  IMAD.MOV.U32 R0, RZ, RZ, c[0x0][0x32c] ;  /* 0x0000cb00ff007624 */ /* 0x000fe200078e00ff */
[----:B----4-:R-:W-:-:S04]  /*10340*/  IADD3 R2, R8, R3, RZ ;  /* 0x0000000308027210 */ /* 0x010fc80007ffe0ff */
[----:B------:R-:W-:Y:S01]  /*10350*/  ISETP.GE.AND P0, PT, R0, 0x1, PT ;  /* 0x000000010000780c */ /* 0x000fe20003f06270 */
[----:B------:R-:W-:Y:S01]  /*10360*/  IMAD.IADD R0, R9, 0x1, R3 ;  /* 0x0000000109007824 */ /* 0x000fe200078e0203 */
[----:B------:R-:W-:-:S11]  /*10370*/  IMNMX R2, R10, R2, PT ;  /* 0x000000020a027217 */ /* 0x000fd60003800200 */
[----:B------:R-:W-:Y:S05]  /*10380*/  @!P0 BRA `(.L_x_1047) ;  /* 0x0000015000008947 */ /* 0x000fea0003800000 */
[----:B------:R-:W4:Y:S01]  /*10390*/  LDL R4, [R1] ;  /* 0x0000000001047983 */ /* 0x000f220000100800 */
[----:B------:R-:W-:Y:S01]  /*103a0*/  BSSY B0, `(.L_x_1048) ;  /* 0x000000f000007945 */ /* 0x000fe20003800000 */
[----:B----4-:R-:W-:-:S04]  /*103b0*/  IADD3 R3, -R252, R4, R3 ;  /* 0x00000004fc037210 */ /* 0x010fc80007ffe103 */
        /* <DEDUP_REMOVED lines=9> */
.L_x_1049:
[----:B------:R-:W-:-:S04]  /*10450*/  MOV R4, c[0x0][0x32c] ;  /* 0x0000cb0000047a02 */ /* 0x000fc80000000f00 */
[----:B------:R-:W-:-:S13]  /*10460*/  ISETP.NE.AND P0, PT, R4, 0x1, PT ;  /* 0x000000010400780c */ /* 0x000fda0003f05270 */
[----:B------:R-:W-:-:S05]  /*10470*/  @P0 IMAD.HI.U32 R4, R3, c[0x0][0x330], RZ ;  /* 0x0000cc0003040a27 */ /* 0x000fca00078e00ff */
[----:B------:R-:W-:Y:S02]  /*10480*/  @P0 SHF.R.U32.HI R3, RZ, c[0x0][0x334], R4 ;  /* 0x0000cd00ff030a19 */ /* 0x000fe40000011604 */
.L_x_1050:
[----:B------:R-:W-:Y:S05]  /*10490*/  BSYNC B0 ;  /* 0x0000000000007941 */ /* 0x000fea0003800000 */
.L_x_1048:
[----:B------:R-:W-:-:S05]  /*104a0*/  IMAD R3, R3, c[0x0][0x32c], R11 ;  /* 0x0000cb0003037a24 */ /* 0x000fca00078e020b */
[----:B------:R-:W-:Y:S02]  /*104b0*/  IADD3 R4, R3, c[0x0][0x32c], RZ ;  /* 0x0000cb0003047a10 */ /* 0x000fe40007ffe0ff */
[----:B------:R-:W-:Y:S02]  /*104c0*/  IMNMX R0, R0, R3, !PT ;  /* 0x0000000300007217 */ /* 0x000fe40007800200 */
[----:B------:R-:W-:Y:S02]  /*104d0*/  IMNMX R2, R2, R4, PT ;  /* 0x0000000402027217 */ /* 0x000fe40003800200 */
.L_x_1047:
        /* <DEDUP_REMOVED lines=151> */
.L_x_1230:
[----:B------:R-:W-:Y:S01]  /*10e50*/  IMAD.MOV.U32 R0, RZ, RZ, c[0x0][0x32c] ;  /* 0x0000cb00ff007624 */ /* 0x000fe200078e00ff */
[----:B-1----:R-:W-:-:S04]  /*10e60*/  IADD3 R2, R8, R3, RZ ;  /* 0x0000000308027210 */ /* 0x002fc80007ffe0ff */
[----:B------:R-:W-:Y:S01]  /*10e70*/  ISETP.GE.AND P0, PT, R0, 0x1, PT ;  /* 0x000000010000780c */ /* 0x000fe20003f06270 */
[----:B------:R-:W-:Y:S01]  /*10e80*/  IMAD.IADD R0, R9, 0x1, R3 ;  /* 0x0000000109007824 */ /* 0x000fe200078e0203 */
[----:B------:R-:W-:-:S11]  /*10e90*/  IMNMX R2, R10, R2, PT ;  /* 0x000000020a027217 */ /* 0x000fd60003800200 */
[----:B------:R-:W-:Y:S05]  /*10ea0*/  @!P0 BRA `(.L_x_1052) ;  /* 0x0000015000008947 */ /* 0x000fea0003800000 */
[----:B------:R-:W5:Y:S01]  /*10eb0*/  LDL R4, [R1] ;  /* 0x0000000001047983 */ /* 0x000f620000100800 */
[----:B------:R-:W-:Y:S01]  /*10ec0*/  BSSY B0, `(.L_x_1053) ;  /* 0x000000f000007945 */ /* 0x000fe20003800000 */
[----:B-----5:R-:W-:-:S04]  /*10ed0*/  IADD3 R3, -R252, R4, R3 ;  /* 0x00000004fc037210 */ /* 0x020fc80007ffe103 */
        /* <DEDUP_REMOVED lines=9> */
.L_x_1054:
[----:B------:R-:W-:-:S04]  /*10f70*/  MOV R4, c[0x0][0x32c] ;  /* 0x0000cb0000047a02 */ /* 0x000fc80000000f00 */
[----:B------:R-:W-:-:S13]  /*10f80*/  ISETP.NE.AND P0, PT, R4, 0x1, PT ;  /* 0x000000010400780c */ /* 0x000fda0003f05270 */
[----:B------:R-:W-:-:S05]  /*10f90*/  @P0 IMAD.HI.U32 R4, R3, c[0x0][0x330], RZ ;  /* 0x0000cc0003040a27 */ /* 0x000fca00078e00ff */
[----:B------:R-:W-:Y:S02]  /*10fa0*/  @P0 SHF.R.U32.HI R3, RZ, c[0x0][0x334], R4 ;  /* 0x0000cd00ff030a19 */ /* 0x000fe40000011604 */
.L_x_1055:
[----:B------:R-:W-:Y:S05]  /*10fb0*/  BSYNC B0 ;  /* 0x0000000000007941 */ /* 0x000fea0003800000 */
.L_x_1053:
[----:B------:R-:W-:-:S05]  /*10fc0*/  IMAD R3, R3, c[0x0][0x32c], R11 ;  /* 0x0000cb0003037a24 */ /* 0x000fca00078e020b */
[----:B------:R-:W-:Y:S02]  /*10fd0*/  IADD3 R4, R3, c[0x0][0x32c], RZ ;  /* 0x0000cb0003047a10 */ /* 0x000fe40007ffe0ff */
[----:B------:R-:W-:Y:S02]  /*10fe0*/  IMNMX R0, R0, R3, !PT ;  /* 0x0000000300007217 */ /* 0x000fe40007800200 */
[----:B------:R-:W-:Y:S02]  /*10ff0*/  IMNMX R2, R2, R4, PT ;  /* 0x0000000402027217 */ /* 0x000fe40003800200 */
.L_x_1052:
        /* <DEDUP_REMOVED lines=85> */
[----:B--234-:R-:W-:Y:S02]  /*11550*/  FMNMX.FTZ R7, R9, R10, !PT ;  /* 0x0000000a09077209 */ /* 0x01cfe40007810000 */
        /* <DEDUP_REMOVED lines=55> */
[----:B------:R-:W-:Y:S02]  /*118d0*/  FSEL R56, R87, -INF , !P0 ;  /* 0xff80000057387808 */ /* 0x000fe40004000000 */
[----:B------:R-:W-:-:S02]  /*118e0*/  FMNMX.FTZ R3, R103, R4, !PT ;  /* 0x0000000467037209 */ /* 0x000fc40007810000 */
        /* <DEDUP_REMOVED lines=9> */
.L_x_1231:
[----:B-12---:R-:W-:Y:S01]  /*11980*/  FMNMX.FTZ R4, R4, R0, !PT ;  /* 0x0000000004047209 */ /* 0x006fe20007810000 */
        /* <DEDUP_REMOVED lines=14> */
.L_x_1232:
[C---:B------:R-:W-:Y:S01]  /*11a70*/  FMUL.FTZ R0, R87.reuse, c[0x0][0x2d0] ;  /* 0x0000b40057007a20 */ /* 0x040fe20000410000 */
[----:B------:R-:W-:Y:S01]  /*11a80*/  FSETP.NEU.FTZ.AND P0, PT, R87, -INF , PT ;  /* 0xff8000005700780b */ /* 0x000fe20003f1d000 */
[----:B------:R-:W2:Y:S01]  /*11a90*/  LDL R231, [R1+0x44] ;  /* 0x0000440001e77983 */ /* 0x000ea20000100800 */
[----:B------:R-:W-:Y:S01]  /*11aa0*/  FMUL.FTZ R3, R86, c[0x0][0x2d0] ;  /* 0x0000b40056037a20 */ /* 0x000fe20000410000 */
[----:B----4-:R-:W-:Y:S01]  /*11ab0*/  FMNMX.FTZ R68, R8, R7, !PT ;  /* 0x0000000708447209 */ /* 0x010fe20007810000 */
[----:B------:R-:W-:Y:S01]  /*11ac0*/  WARPSYNC 0xffffffff ;  /* 0xffffffff00007948 */ /* 0x000fe20003800000 */
[----:B------:R-:W-:Y:S01]  /*11ad0*/  FSEL R4, R0, RZ, P0 ;  /* 0x000000ff00047208 */ /* 0x000fe20000000000 */
[----:B------:R-:W1:Y:S01]  /*11ae0*/  LDSM.16.MT88.4 R48, [R193] ;  /* 0x00000000c130783b */ /* 0x000e620000004200 */
[----:B------:R-:W-:-:S02]  /*11af0*/  FSETP.NEU.FTZ.AND P0, PT, R86, -INF , PT ;  /* 0xff8000005600780b */ /* 0x000fc40003f1d000 */
[----:B------:R-:W-:Y:S01]  /*11b00*/  MOV R232, c[0x0][0x2c4] ;  /* 0x0000b10000e87a02 */ /* 0x000fe20000000f00 */
[--C-:B------:R-:W-:Y:S01]  /*11b10*/  FFMA.FTZ R0, R14, c[0x0][0x2d0], -R4.reuse ;  /* 0x0000b4000e007a23 */ /* 0x100fe20000010804 */
[----:B------:R-:W-:Y:S01]  /*11b20*/  FSEL R3, R3, RZ, P0 ;  /* 0x000000ff03037208 */ /* 0x000fe20000000000 */
[--C-:B------:R-:W-:Y:S01]  /*11b30*/  FFMA.FTZ R2, R28, c[0x0][0x2d0], -R4.reuse ;  /* 0x0000b4001c027a23 */ /* 0x100fe20000010804 */
[----:B------:R-:W-:Y:S01]  /*11b40*/  FSETP.NEU.FTZ.AND P0, PT, R85, -INF , PT ;  /* 0xff8000005500780b */ /* 0x000fe20003f1d000 */
[----:B------:R4:W-:Y:S01]  /*11b50*/  MUFU.EX2 R160, R0 ;  /* 0x0000000000a07308 */ /* 0x0009e20000000800 */
[----:B------:R-:W-:Y:S01]  /*11b60*/  LDSM.16.MT88.4 R40, [R193+0x800] ;  /* 0x00080000c128783b */ /* 0x000fe20000004200 */
[----:B------:R-:W-:Y:S01]  /*11b70*/  FFMA.FTZ R5, R27, c[0x0][0x2d0], -R3 ;  /* 0x0000b4001b057a23 */ /* 0x000fe20000010803 */
[----:B------:R-:W-:Y:S01]  /*11b80*/  ISETP.NE.AND P1, PT, R232, 0x1, PT ;  /* 0x00000001e800780c */ /* 0x000fe20003f25270 */
        /* <DEDUP_REMOVED lines=9> */
[--C-:B----4-:R-:W-:Y:S02]  /*11c20*/  FFMA.FTZ R0, R15, c[0x0][0x2d0], -R4.reuse ;  /* 0x0000b4000f007a23 */ /* 0x110fe40000010804 */
[----:B------:R-:W-:-:S02]  /*11c30*/  FFMA.FTZ R147, R107, c[0x0][0x2d0], -R4 ;  /* 0x0000b4006b937a23 */ /* 0x000fc40000010804 */
[--C-:B------:R-:W-:Y:S02]  /*11c40*/  FFMA.FTZ R146, R106, c[0x0][0x2d0], -R4.reuse ;  /* 0x0000b4006a927a23 */ /* 0x100fe40000010804 */
[--C-:B------:R-:W-:Y:S01]  /*11c50*/  FFMA.FTZ R165, R105, c[0x0][0x2d0], -R4.reuse ;  /* 0x0000b40069a57a23 */ /* 0x100fe20000010804 */
[----:B------:R4:W-:Y:S01]  /*11c60*/  MUFU.EX2 R159, R0 ;  /* 0x00000000009f7308 */ /* 0x0009e20000000800 */
[----:B---3--:R-:W-:Y:S02]  /*11c70*/  FMUL.FTZ R2, R85, c[0x0][0x2d0] ;  /* 0x0000b40055027a20 */ /* 0x008fe40000410000 */
[--C-:B------:R-:W-:Y:S02]  /*11c80*/  FFMA.FTZ R169, R104, c[0x0][0x2d0], -R4.reuse ;  /* 0x0000b40068a97a23 */ /* 0x100fe40000010804 */
[--C-:B------:R-:W-:Y:S01]  /*11c90*/  FFMA.FTZ R168, R103, c[0x0][0x2d0], -R4.reuse ;  /* 0x0000b40067a87a23 */ /* 0x100fe20000010804 */
[----:B------:R-:W-:Y:S01]  /*11ca0*/  FSEL R2, R2, RZ, P0 ;  /* 0x000000ff02027208 */ /* 0x000fe20000000000 */
[----:B------:R-:W-:Y:S01]  /*11cb0*/  FFMA.FTZ R167, R102, c[0x0][0x2d0], -R4 ;  /* 0x0000b40066a77a23 */ /* 0x000fe20000010804 */
[----:B------:R-:W-:Y:S01]  /*11cc0*/  FSETP.NEU.FTZ.AND P0, PT, R68, -INF , PT ;  /* 0xff8000004400780b */ /* 0x000fe20003f1d000 */
[----:B------:R-:W-:Y:S01]  /*11cd0*/  FFMA.FTZ R166, R65, c[0x0][0x2d0], -R3 ;  /* 0x0000b40041a67a23 */ /* 0x000fe20000010803 */
[----:B------:R-:W-:Y:S01]  /*11ce0*/  MUFU.EX2 R70, R70 ;  /* 0x0000004600467308 */ /* 0x000fe20000000800 */
[----:B-1----:R-:W-:-:S02]  /*11cf0*/  FFMA.FTZ R5, R37, c[0x0][0x2d0], -R2 ;  /* 0x0000b40025057a23 */ /* 0x002fc40000010802 */
[----:B------:R-:W-:Y:S02]  /*11d00*/  FFMA.FTZ R171, R64, c[0x0][0x2d0], -R3 ;  /* 0x0000b40040ab7a23 */ /* 0x000fe40000010803 */
[----:B------:R-:W-:Y:S02]  /*11d10*/  FFMA.FTZ R65, R80, c[0x0][0x2d0], -R2 ;  /* 0x0000b40050417a23 */ /* 0x000fe40000010802 */
[----:B----4-:R-:W-:Y:S01]  /*11d20*/  FFMA.FTZ R0, R19, c[0x0][0x2d0], -R4 ;  /* 0x0000b40013007a23 */ /* 0x010fe20000010804 */
[----:B------:R1:W-:Y:S01]  /*11d30*/  MUFU.EX2 R219, R5 ;  /* 0x0000000500db7308 */ /* 0x0003e20000000800 */
[--C-:B------:R-:W-:Y:S02]  /*11d40*/  FFMA.FTZ R64, R82, c[0x0][0x2d0], -R2.reuse ;  /* 0x0000b40052407a23 */ /* 0x100fe40000010802 */
[--C-:B------:R-:W-:Y:S02]  /*11d50*/  FFMA.FTZ R155, R101, c[0x0][0x2d0], -R2.reuse ;  /* 0x0000b400659b7a23 */ /* 0x100fe40000010802 */
[----:B------:R-:W-:-:S02]  /*11d60*/  FFMA.FTZ R154, R100, c[0x0][0x2d0], -R2 ;  /* 0x0000b400649a7a23 */ /* 0x000fc40000010802 */
[--C-:B------:R-:W-:Y:S01]  /*11d70*/  FFMA.FTZ R153, R99, c[0x0][0x2d0], -R2.reuse ;  /* 0x0000b40063997a23 */ /* 0x100fe20000010802 */
[----:B------:R3:W-:Y:S01]  /*11d80*/  MUFU.EX2 R164, R0 ;  /* 0x0000000000a47308 */ /* 0x0007e20000000800 */
[--C-:B------:R-:W-:Y:S02]  /*11d90*/  FFMA.FTZ R152, R98, c[0x0][0x2d0], -R2.reuse ;  /* 0x0000b40062987a23 */ /* 0x100fe40000010802 */
[--C-:B------:R-:W-:Y:S02]  /*11da0*/  FFMA.FTZ R179, R97, c[0x0][0x2d0], -R2.reuse ;  /* 0x0000b40061b37a23 */ /* 0x100fe40000010802 */
[--C-:B------:R-:W-:Y:S02]  /*11db0*/  FFMA.FTZ R178, R96, c[0x0][0x2d0], -R2.reuse ;  /* 0x0000b40060b27a23 */ /* 0x100fe40000010802 */
[--C-:B------:R-:W-:Y:S01]  /*11dc0*/  FFMA.FTZ R177, R94, c[0x0][0x2d0], -R2.reuse ;  /* 0x0000b4005eb17a23 */ /* 0x100fe20000010802 */
[----:B------:R-:W-:Y:S01]  /*11dd0*/  MUFU.EX2 R186, R67 ;  /* 0x0000004300ba7308 */ /* 0x000fe20000000800 */
[----:B-1----:R-:W-:-:S02]  /*11de0*/  FFMA.FTZ R5, R38, c[0x0][0x2d0], -R2 ;  /* 0x0000b40026057a23 */ /* 0x002fc40000010802 */
[----:B------:R-:W-:Y:S02]  /*11df0*/  FFMA.FTZ R176, R90, c[0x0][0x2d0], -R2 ;  /* 0x0000b4005ab07a23 */ /* 0x000fe40000010802 */
[--C-:B------:R-:W-:Y:S02]  /*11e00*/  FFMA.FTZ R71, R71, c[0x0][0x2d0], -R3.reuse ;  /* 0x0000b40047477a23 */ /* 0x100fe40000010803 */
[--C-:B------:R-:W-:Y:S01]  /*11e10*/  FFMA.FTZ R84, R77, c[0x0][0x2d0], -R3.reuse ;  /* 0x0000b4004d547a23 */ /* 0x100fe20000010803 */
[----:B------:R-:W-:Y:S01]  /*11e20*/  MUFU.EX2 R227, R5 ;  /* 0x0000000500e37308 */ /* 0x000fe20000000800 */
[----:B---3--:R-:W-:Y:S02]  /*11e30*/  FFMA.FTZ R0, R22, c[0x0][0x2d0], -R4 ;  /* 0x0000b40016007a23 */ /* 0x008fe40000010804 */
[--C-:B------:R-:W-:Y:S02]  /*11e40*/  FFMA.FTZ R79, R79, c[0x0][0x2d0], -R3.reuse ;  /* 0x0000b4004f4f7a23 */ /* 0x100fe40000010803 */
[----:B------:R-:W-:-:S02]  /*11e50*/  FFMA.FTZ R78, R78, c[0x0][0x2d0], -R3 ;  /* 0x0000b4004e4e7a23 */ /* 0x000fc40000010803 */
[--C-:B------:R-:W-:Y:S01]  /*11e60*/  FFMA.FTZ R92, R92, c[0x0][0x2d0], -R3.reuse ;  /* 0x0000b4005c5c7a23 */ /* 0x100fe20000010803 */
[----:B------:R1:W3:Y:S01]  /*11e70*/  MUFU.EX2 R170, R0 ;  /* 0x0000000000aa7308 */ /* 0x0002e20000000800 */
[--C-:B------:R-:W-:Y:S02]  /*11e80*/  FFMA.FTZ R144, R83, c[0x0][0x2d0], -R3.reuse ;  /* 0x0000b40053907a23 */ /* 0x100fe40000010803 */
[--C-:B------:R-:W-:Y:S02]  /*11e90*/  FFMA.FTZ R145, R81, c[0x0][0x2d0], -R3.reuse ;  /* 0x0000b40051917a23 */ /* 0x100fe40000010803 */
[--C-:B------:R-:W-:Y:S02]  /*11ea0*/  FFMA.FTZ R150, R76, c[0x0][0x2d0], -R3.reuse ;  /* 0x0000b4004c967a23 */ /* 0x100fe40000010803 */
[--C-:B------:R-:W-:Y:S01]  /*11eb0*/  FFMA.FTZ R163, R75, c[0x0][0x2d0], -R3.reuse ;  /* 0x0000b4004ba37a23 */ /* 0x100fe20000010803 */
[----:B------:R-:W-:Y:S01]  /*11ec0*/  MUFU.EX2 R211, R66 ;  /* 0x0000004200d37308 */ /* 0x000fe20000000800 */
[----:B------:R-:W-:-:S02]  /*11ed0*/  FFMA.FTZ R162, R74, c[0x0][0x2d0], -R3 ;  /* 0x0000b4004aa27a23 */ /* 0x000fc40000010803 */
[----:B-1----:R-:W-:Y:S01]  /*11ee0*/  FFMA.FTZ R0, R25, c[0x0][0x2d0], -R4 ;  /* 0x0000b40019007a23 */ /* 0x002fe20000010804 */
[----:B---3--:R-:W-:-:S04]  /*11ef0*/  F2FP.PACK_AB R22, R170, R164 ;  /* 0x000000a4aa16723e */ /* 0x008fc800000000ff */
[----:B------:R-:W-:Y:S08]  /*11f00*/  MUFU.EX2 R191, R78 ;  /* 0x0000004e00bf7308 */ /* 0x000ff00000000800 */
[----:B------:R1:W-:Y:S08]  /*11f10*/  MUFU.EX2 R183, R0 ;  /* 0x0000000000b77308 */ /* 0x0003f00000000800 */
[----:B------:R-:W-:Y:S01]  /*11f20*/  MUFU.EX2 R184, R147 ;  /* 0x0000009300b87308 */ /* 0x000fe20000000800 */
[----:B-1----:R-:W-:-:S07]  /*11f30*/  FFMA.FTZ R0, R26, c[0x0][0x2d0], -R4 ;  /* 0x0000b4001a007a23 */ /* 0x002fce0000010804 */
[----:B------:R-:W-:Y:S08]  /*11f40*/  MUFU.EX2 R185, R146 ;  /* 0x0000009200b97308 */ /* 0x000ff00000000800 */
[----:B------:R1:W3:Y:S02]  /*11f50*/  MUFU.EX2 R222, R0 ;  /* 0x0000000000de7308 */ /* 0x0002e40000000800 */
[----:B-1----:R-:W-:-:S06]  /*11f60*/  FFMA.FTZ R0, R36, c[0x0][0x2d0], -R4 ;  /* 0x0000b40024007a23 */ /* 0x002fcc0000010804 */
[----:B------:R1:W4:Y:S02]  /*11f70*/  MUFU.EX2 R226, R0 ;  /* 0x0000000000e27308 */ /* 0x0003240000000800 */
[----:B-1----:R-:W-:Y:S01]  /*11f80*/  FFMA.FTZ R0, R12, c[0x0][0x2d0], -R3 ;  /* 0x0000b4000c007a23 */ /* 0x002fe20000010803 */
[----:B---3--:R-:W-:Y:S02]  /*11f90*/  F2FP.PACK_AB R12, R222, R183 ;  /* 0x000000b7de0c723e */ /* 0x008fe400000000ff */
[----:B----4-:R-:W-:-:S03]  /*11fa0*/  F2FP.PACK_AB R14, R226, R224 ;  /* 0x000000e0e20e723e */ /* 0x010fc600000000ff */
[----:B------:R1:W-:Y:S02]  /*11fb0*/  MUFU.EX2 R156, R0 ;  /* 0x00000000009c7308 */ /* 0x0003e40000000800 */
[----:B-1----:R-:W-:-:S06]  /*11fc0*/  FFMA.FTZ R0, R13, c[0x0][0x2d0], -R3 ;  /* 0x0000b4000d007a23 */ /* 0x002fcc0000010803 */
[----:B------:R1:W3:Y:S02]  /*11fd0*/  MUFU.EX2 R151, R0 ;  /* 0x0000000000977308 */ /* 0x0002e40000000800 */
[----:B-1----:R-:W-:-:S06]  /*11fe0*/  FFMA.FTZ R0, R16, c[0x0][0x2d0], -R3 ;  /* 0x0000b40010007a23 */ /* 0x002fcc0000010803 */
[----:B------:R1:W-:Y:S02]  /*11ff0*/  MUFU.EX2 R158, R0 ;  /* 0x00000000009e7308 */ /* 0x0003e40000000800 */
[----:B-1----:R-:W-:-:S06]  /*12000*/  FFMA.FTZ R0, R18, c[0x0][0x2d0], -R3 ;  /* 0x0000b40012007a23 */ /* 0x002fcc0000010803 */
[----:B------:R1:W-:Y:S02]  /*12010*/  MUFU.EX2 R161, R0 ;  /* 0x0000000000a17308 */ /* 0x0003e40000000800 */
[----:B-1----:R-:W-:Y:S01]  /*12020*/  FFMA.FTZ R0, R21, c[0x0][0x2d0], -R3 ;  /* 0x0000b40015007a23 */ /* 0x002fe20000010803 */
[----:B---3--:R-:W-:-:S05]  /*12030*/  F2FP.PACK_AB R21, R151, R156 ;  /* 0x0000009c9715723e */ /* 0x008fca00000000ff */
[----:B------:R1:W-:Y:S02]  /*12040*/  MUFU.EX2 R182, R0 ;  /* 0x0000000000b67308 */ /* 0x0003e40000000800 */
[----:B-1----:R-:W-:-:S06]  /*12050*/  FFMA.FTZ R0, R24, c[0x0][0x2d0], -R3 ;  /* 0x0000b40018007a23 */ /* 0x002fcc0000010803 */
        /* <DEDUP_REMOVED lines=10> */
[----:B------:R-:W-:Y:S08]  /*12100*/  MUFU.EX2 R170, R152 ;  /* 0x0000009800aa7308 */ /* 0x000ff00000000800 */
[----:B------:R1:W-:Y:S02]  /*12110*/  MUFU.EX2 R113, R0 ;  /* 0x0000000000717308 */ /* 0x0003e40000000800 */
[----:B-1----:R-:W-:Y:S01]  /*12120*/  FFMA.FTZ R0, R20, c[0x0][0x2d0], -R2 ;  /* 0x0000b40014007a23 */ /* 0x002fe20000010802 */
[----:B------:R-:W-:-:S05]  /*12130*/  F2FP.PACK_AB R20, R159, R160 ;  /* 0x000000a09f14723e */ /* 0x000fca00000000ff */
[----:B------:R-:W-:Y:S08]  /*12140*/  MUFU.EX2 R159, R84 ;  /* 0x00000054009f7308 */ /* 0x000ff00000000800 */
[----:B------:R1:W3:Y:S08]  /*12150*/  MUFU.EX2 R112, R0 ;  /* 0x0000000000707308 */ /* 0x0002f00000000800 */
[----:B------:R-:W-:Y:S01]  /*12160*/  MUFU.EX2 R160, R79 ;  /* 0x0000004f00a07308 */ /* 0x000fe20000000800 */
[----:B-1----:R-:W-:Y:S01]  /*12170*/  FFMA.FTZ R0, R29, c[0x0][0x2d0], -R2 ;  /* 0x0000b4001d007a23 */ /* 0x002fe20000010802 */
[----:B---3--:R-:W-:-:S06]  /*12180*/  F2FP.PACK_AB R16, R112, R113 ;  /* 0x000000717010723e */ /* 0x008fcc00000000ff */
[----:B------:R1:W-:Y:S02]  /*12190*/  MUFU.EX2 R115, R0 ;  /* 0x0000000000737308 */ /* 0x0003e40000000800 */
[----:B-1----:R-:W-:-:S06]  /*121a0*/  FFMA.FTZ R0, R32, c[0x0][0x2d0], -R2 ;  /* 0x0000b40020007a23 */ /* 0x002fcc0000010802 */
[----:B------:R1:W3:Y:S02]  /*121b0*/  MUFU.EX2 R157, R0 ;  /* 0x00000000009d7308 */ /* 0x0002e40000000800 */
[----:B-1----:R-:W-:Y:S01]  /*121c0*/  FFMA.FTZ R0, R33, c[0x0][0x2d0], -R2 ;  /* 0x0000b40021007a23 */ /* 0x002fe20000010802 */
[----:B---3--:R-:W-:-:S05]  /*121d0*/  F2FP.PACK_AB R18, R157, R115 ;  /* 0x000000739d12723e */ /* 0x008fca00000000ff */
[----:B------:R1:W-:Y:S02]  /*121e0*/  MUFU.EX2 R181, R0 ;  /* 0x0000000000b57308 */ /* 0x0003e40000000800 */
[----:B-1----:R-:W-:-:S06]  /*121f0*/  FFMA.FTZ R0, R34, c[0x0][0x2d0], -R2 ;  /* 0x0000b40022007a23 */ /* 0x002fcc0000010802 */
[----:B------:R1:W-:Y:S02]  /*12200*/  MUFU.EX2 R217, R0 ;  /* 0x0000000000d97308 */ /* 0x0003e40000000800 */
[----:B-1----:R-:W-:-:S05]  /*12210*/  FMUL.FTZ R0, R68, c[0x0][0x2d0] ;  /* 0x0000b40044007a20 */ /* 0x002fca0000410000 */
[----:B------:R-:W-:-:S05]  /*12220*/  FSEL R0, R0, RZ, P0 ;  /* 0x000000ff00007208 */ /* 0x000fca0000000000 */
[--C-:B------:R-:W-:Y:S02]  /*12230*/  FFMA.FTZ R5, R9, c[0x0][0x2d0], -R0.reuse ;  /* 0x0000b40009057a23 */ /* 0x100fe40000010800 */
[--C-:B------:R-:W-:Y:S02]  /*12240*/  FFMA.FTZ R6, R31, c[0x0][0x2d0], -R0.reuse ;  /* 0x0000b4001f067a23 */ /* 0x100fe40000010800 */
[----:B------:R1:W-:Y:S01]  /*12250*/  MUFU.EX2 R114, R5 ;  /* 0x0000000500727308 */ /* 0x0003e20000000800 */
[----:B------:R-:W3:Y:S01]  /*12260*/  LDSM.16.MT88.4 R28, [R197+0x800] ;  /* 0x00080000c51c783b */ /* 0x000ee20000004200 */
[--C-:B------:R-:W-:Y:S02]  /*12270*/  FFMA.FTZ R94, R72, c[0x0][0x2d0], -R0.reuse ;  /* 0x0000b400485e7a23 */ /* 0x100fe40000010800 */
[--C-:B------:R-:W-:Y:S02]  /*12280*/  FFMA.FTZ R175, R61, c[0x0][0x2d0], -R0.reuse ;  /* 0x0000b4003daf7a23 */ /* 0x100fe40000010800 */
[----:B------:R-:W-:-:S02]  /*12290*/  FFMA.FTZ R174, R60, c[0x0][0x2d0], -R0 ;  /* 0x0000b4003cae7a23 */ /* 0x000fc40000010800 */
[----:B------:R-:W-:Y:S01]  /*122a0*/  MUFU.EX2 R213, R6 ;  /* 0x0000000600d57308 */ /* 0x000fe20000000800 */
[--C-:B------:R-:W-:Y:S02]  /*122b0*/  FFMA.FTZ R173, R59, c[0x0][0x2d0], -R0.reuse ;  /* 0x0000b4003bad7a23 */ /* 0x100fe40000010800 */
[--C-:B------:R-:W-:Y:S02]  /*122c0*/  FFMA.FTZ R172, R56, c[0x0][0x2d0], -R0.reuse ;  /* 0x0000b40038ac7a23 */ /* 0x100fe40000010800 */
[----:B-1----:R-:W-:-:S03]  /*122d0*/  FFMA.FTZ R5, R10, c[0x0][0x2d0], -R0 ;  /* 0x0000b4000a057a23 */ /* 0x002fc60000010800 */
[----:B------:R-:W-:Y:S08]  /*122e0*/  MUFU.EX2 R94, R94 ;  /* 0x0000005e005e7308 */ /* 0x000ff00000000800 */
[----:B------:R1:W4:Y:S02]  /*122f0*/  MUFU.EX2 R111, R5 ;  /* 0x00000005006f7308 */ /* 0x0003240000000800 */
[----:B-1----:R-:W-:Y:S01]  /*12300*/  FFMA.FTZ R5, R11, c[0x0][0x2d0], -R0 ;  /* 0x0000b4000b057a23 */ /* 0x002fe20000010800 */
[----:B----4-:R-:W-:Y:S01]  /*12310*/  F2FP.PACK_AB R17, R111, R114 ;  /* 0x000000726f11723e */ /* 0x010fe200000000ff */
[----:B------:R-:W-:-:S04]  /*12320*/  FADD.FTZ R90, R114, R111 ;  /* 0x0000006f725a7221 */ /* 0x000fc80000010000 */
[----:B------:R1:W-:Y:S02]  /*12330*/  MUFU.EX2 R180, R5 ;  /* 0x0000000500b47308 */ /* 0x0003e40000000800 */
[----:B-1----:R-:W-:Y:S01]  /*12340*/  FFMA.FTZ R5, R23, c[0x0][0x2d0], -R0 ;  /* 0x0000b40017057a23 */ /* 0x002fe20000010800 */
[----:B------:R-:W-:-:S05]  /*12350*/  F2FP.PACK_AB R23, R161, R158 ;  /* 0x0000009ea117723e */ /* 0x000fca00000000ff */
[----:B------:R1:W4:Y:S02]  /*12360*/  MUFU.EX2 R212, R5 ;  /* 0x0000000500d47308 */ /* 0x0003240000000800 */
[C---:B------:R-:W-:Y:S08]  /*12370*/  HMMA.16816.F32 R8, R20.reuse, R48, RZ ;  /* 0x000000301408723c */ /* 0x040ff000000018ff */
[----:B-----5:R-:W-:Y:S01]  /*12380*/  HMMA.16816.F32 R36, R20, R44, RZ ;  /* 0x0000002c1424723c */ /* 0x020fe200000018ff */
[----:B-1----:R-:W-:Y:S01]  /*12390*/  FFMA.FTZ R5, R35, c[0x0][0x2d0], -R0 ;  /* 0x0000b40023057a23 */ /* 0x002fe20000010800 */
[----:B----4-:R-:W-:-:S03]  /*123a0*/  F2FP.PACK_AB R19, R212, R180 ;  /* 0x000000b4d413723e */ /* 0x010fc600000000ff */
[----:B------:R1:W4:Y:S04]  /*123b0*/  MUFU.EX2 R214, R5 ;  /* 0x0000000500d67308 */ /* 0x0003280000000800 */
[----:B------:R-:W-:Y:S08]  /*123c0*/  HMMA.16816.F32 R32, R16, R48, RZ ;  /* 0x000000301020723c */ /* 0x000ff000000018ff */
[----:B------:R-:W-:Y:S01]  /*123d0*/  HMMA.16816.F32 R124, R12, R40, R8 ;  /* 0x000000280c7c723c */ /* 0x000fe20000001808 */
[----:B-1----:R-:W-:-:S06]  /*123e0*/  FFMA.FTZ R5, R52, c[0x0][0x2d0], -R0 ;  /* 0x0000b40034057a23 */ /* 0x002fcc0000010800 */
[----:B------:R-:W-:Y:S01]  /*123f0*/  F2FP.PACK_AB R8, R217, R181 ;  /* 0x000000b5d908723e */ /* 0x000fe200000000ff */
[----:B------:R1:W-:Y:S01]  /*12400*/  MUFU.EX2 R218, R5 ;  /* 0x0000000500da7308 */ /* 0x0003e20000000800 */
[----:B------:R-:W-:Y:S01]  /*12410*/  F2FP.PACK_AB R10, R227, R219 ;  /* 0x000000dbe30a723e */ /* 0x000fe200000000ff */
[----:B------:R-:W-:Y:S01]  /*12420*/  HMMA.16816.F32 R24, R16, R44, RZ ;  /* 0x0000002c1018723c */ /* 0x000fe200000018ff */
[----:B----4-:R-:W-:-:S07]  /*12430*/  F2FP.PACK_AB R9, R214, R213 ;  /* 0x000000d5d609723e */ /* 0x010fce00000000ff */
[----:B---3--:R-:W-:Y:S01]  /*12440*/  HMMA.16816.F32 R140, R12, R28, R36 ;  /* 0x0000001c0c8c723c */ /* 0x008fe20000001824 */
[----:B------:R-:W-:Y:S01]  /*12450*/  LDSM.16.MT88.4 R36, [R194+0x800] ;  /* 0x00080000c224783b */ /* 0x000fe20000004200 */
[----:B-1----:R-:W-:-:S04]  /*12460*/  FFMA.FTZ R5, R53, c[0x0][0x2d0], -R0 ;  /* 0x0000b40035057a23 */ /* 0x002fc80000010800 */
        /* <DEDUP_REMOVED lines=8> */
[----:B------:R-:W-:Y:S01]  /*124f0*/  MUFU.EX2 R188, R41 ;  /* 0x0000002900bc7308 */ /* 0x000fe20000000800 */
[----:B------:R-:W-:-:S02]  /*12500*/  FFMA.FTZ R151, R73, c[0x0][0x2d0], -R0 ;  /* 0x0000b40049977a23 */ /* 0x000fc40000010800 */
[--C-:B------:R-:W-:Y:S02]  /*12510*/  FFMA.FTZ R29, R57, c[0x0][0x2d0], -R0.reuse ;  /* 0x0000b400391d7a23 */ /* 0x100fe40000010800 */
[--C-:B------:R-:W-:Y:S02]  /*12520*/  FFMA.FTZ R28, R58, c[0x0][0x2d0], -R0.reuse ;  /* 0x0000b4003a1c7a23 */ /* 0x100fe40000010800 */
[--C-:B------:R-:W-:Y:S01]  /*12530*/  FFMA.FTZ R93, R63, c[0x0][0x2d0], -R0.reuse ;  /* 0x0000b4003f5d7a23 */ /* 0x100fe20000010800 */
[----:B------:R-:W-:Y:S01]  /*12540*/  MUFU.EX2 R156, R65 ;  /* 0x00000041009c7308 */ /* 0x000fe20000000800 */
[----:B------:R-:W-:Y:S02]  /*12550*/  FFMA.FTZ R91, R62, c[0x0][0x2d0], -R0 ;  /* 0x0000b4003e5b7a23 */ /* 0x000fe40000010800 */
[----:B------:R-:W-:-:S04]  /*12560*/  FADD.FTZ R2, R158, R2 ;  /* 0x000000029e027221 */ /* 0x000fc80000010000 */
[----:B------:R-:W-:Y:S01]  /*12570*/  FADD.FTZ R76, R161, R2 ;  /* 0x00000002a14c7221 */ /* 0x000fe20000010000 */
[----:B------:R-:W-:Y:S01]  /*12580*/  MUFU.EX2 R158, R64 ;  /* 0x00000040009e7308 */ /* 0x000fe20000000800 */
[----:B------:R-:W-:-:S04]  /*12590*/  FADD.FTZ R2, R183, R77 ;  /* 0x0000004db7027221 */ /* 0x000fc80000010000 */
[----:B------:R-:W-:-:S03]  /*125a0*/  FADD.FTZ R2, R222, R2 ;  /* 0x00000002de027221 */ /* 0x000fc60000010000 */
[----:B------:R-:W3:Y:S01]  /*125b0*/  MUFU.EX2 R161, R69 ;  /* 0x0000004500a17308 */ /* 0x000ee20000000800 */
[----:B------:R-:W-:Y:S01]  /*125c0*/  FADD.FTZ R2, R224, R2 ;  /* 0x00000002e0027221 */ /* 0x000fe20000010000 */
[----:B-1----:R-:W-:Y:S03]  /*125d0*/  HMMA.16816.F32 R24, R20, R32, RZ ;  /* 0x000000201418723c */ /* 0x002fe600000018ff */
[----:B------:R-:W-:-:S03]  /*125e0*/  FADD.FTZ R2, R226, R2 ;  /* 0x00000002e2027221 */ /* 0x000fc60000010000 */
[----:B------:R-:W-:Y:S01]  /*125f0*/  MUFU.EX2 R190, R40 ;  /* 0x0000002800be7308 */ /* 0x000fe20000000800 */
[----:B------:R-:W-:Y:S01]  /*12600*/  FADD.FTZ R2, R70, R2 ;  /* 0x0000000246027221 */ /* 0x000fe20000010000 */
[----:B------:R-:W-:Y:S06]  /*12610*/  HMMA.16816.F32 R4, R16, R32, RZ ;  /* 0x000000201004723c */ /* 0x000fec00000018ff */
[----:B------:R-:W-:Y:S01]  /*12620*/  MUFU.EX2 R187, R29 ;  /* 0x0000001d00bb7308 */ /* 0x000fe20000000800 */
[----:B---3--:R-:W-:-:S04]  /*12630*/  FADD.FTZ R2, R161, R2 ;  /* 0x00000002a1027221 */ /* 0x008fc80000010000 */
[----:B------:R-:W-:-:S03]  /*12640*/  FADD.FTZ R2, R186, R2 ;  /* 0x00000002ba027221 */ /* 0x000fc60000010000 */
[----:B------:R-:W-:Y:S01]  /*12650*/  MUFU.EX2 R189, R28 ;  /* 0x0000001c00bd7308 */ /* 0x000fe20000000800 */
[----:B------:R-:W-:Y:S01]  /*12660*/  FADD.FTZ R2, R211, R2 ;  /* 0x00000002d3027221 */ /* 0x000fe20000010000 */
[-C--:B------:R-:W-:Y:S01]  /*12670*/  HMMA.16816.F32 R120, R12, R36.reuse, R24 ;  /* 0x000000240c78723c */ /* 0x080fe20000001818 */
[----:B------:R-:W1:Y:S05]  /*12680*/  LDSM.16.MT88.4 R24, [R196] ;  /* 0x00000000c418783b */ /* 0x000e6a0000004200 */
[----:B------:R-:W-:Y:S02]  /*12690*/  MUFU.EX2 R183, R148 ;  /* 0x0000009400b77308 */ /* 0x000fe40000000800 */
[----:B------:R-:W-:Y:S06]  /*126a0*/  HMMA.16816.F32 R116, R8, R36, R4 ;  /* 0x000000240874723c */ /* 0x000fec0000001804 */
[----:B------:R-:W-:Y:S01]  /*126b0*/  MUFU.EX2 R84, R151 ;  /* 0x0000009700547308 */ /* 0x000fe20000000800 */
[----:B------:R-:W-:-:S02]  /*126c0*/  FADD.FTZ R4, R113, R112 ;  /* 0x0000007071047221 */ /* 0x000fc40000010000 */
[--C-:B------:R-:W-:Y:S02]  /*126d0*/  FFMA.FTZ R37, R54, c[0x0][0x2d0], -R0.reuse ;  /* 0x0000b40036257a23 */ /* 0x100fe40000010800 */
[----:B------:R-:W-:-:S03]  /*126e0*/  FFMA.FTZ R36, R55, c[0x0][0x2d0], -R0 ;  /* 0x0000b40037247a23 */ /* 0x000fc60000010800 */
        /* <DEDUP_REMOVED lines=14> */
[----:B------:R-:W-:Y:S04]  /*127d0*/  MUFU.EX2 R71, R169 ;  /* 0x000000a900477308 */ /* 0x000fe80000000800 */
[----:B---3--:R-:W-:Y:S01]  /*127e0*/  HMMA.16816.F32 R108, R8, R4, R52 ;  /* 0x00000004086c723c */ /* 0x008fe20000001834 */
[----:B-1----:R-:W-:-:S03]  /*127f0*/  FADD.FTZ R0, R25, R0 ;  /* 0x0000000019007221 */ /* 0x002fc60000010000 */
[----:B------:R-:W-:Y:S01]  /*12800*/  MUFU.EX2 R69, R163 ;  /* 0x000000a300457308 */ /* 0x000fe20000000800 */
[----:B------:R-:W-:-:S03]  /*12810*/  FADD.FTZ R0, R159, R0 ;  /* 0x000000009f007221 */ /* 0x000fc60000010000 */
[----:B------:R-:W-:Y:S01]  /*12820*/  HMMA.16816.F32 R52, R16, R50, RZ ;  /* 0x000000321034723c */ /* 0x000fe200000018ff */
[----:B------:R-:W-:-:S04]  /*12830*/  FADD.FTZ R0, R160, R0 ;  /* 0x00000000a0007221 */ /* 0x000fc80000010000 */
[----:B------:R-:W-:-:S03]  /*12840*/  FADD.FTZ R0, R191, R0 ;  /* 0x00000000bf007221 */ /* 0x000fc60000010000 */
[----:B------:R-:W-:Y:S07]  /*12850*/  HMMA.16816.F32 R112, R12, R4, R56 ;  /* 0x000000040c70723c */ /* 0x000fee0000001838 */
[----:B------:R-:W-:Y:S01]  /*12860*/  F2FP.PACK_AB R4, R158, R156 ;  /* 0x0000009c9e04723e */ /* 0x000fe200000000ff */
[----:B------:R-:W-:Y:S08]  /*12870*/  HMMA.16816.F32 R48, R20, R50, RZ ;  /* 0x000000321430723c */ /* 0x000ff000000018ff */
        /* <DEDUP_REMOVED lines=14> */
[C---:B------:R-:W-:Y:S01]  /*12960*/  HMMA.16816.F32 R72, R8.reuse, R38, R52 ;  /* 0x000000260848723c */ /* 0x040fe20000001834 */
[----:B------:R-:W-:Y:S01]  /*12970*/  MUFU.EX2 R27, R166 ;  /* 0x000000a6001b7308 */ /* 0x000fe20000000800 */
[----:B---3--:R-:W-:Y:S11]  /*12980*/  F2FP.PACK_AB R5, R157, R26 ;  /* 0x0000001a9d05723e */ /* 0x008ff600000000ff */
[----:B------:R-:W-:Y:S03]  /*12990*/  @!UPT UIADD3 URZ, URZ, URZ, URZ ;  /* 0x0000003f3f3ff290 */ /* 0x000fe6000fffe03f */
[----:B------:R-:W-:Y:S07]  /*129a0*/  HMMA.16816.F32 R80, R8, R6, R16 ;  /* 0x000000060850723c */ /* 0x000fee0000001810 */
        /* <DEDUP_REMOVED lines=13> */
[----:B------:R-:W-:Y:S01]  /*12a80*/  MUFU.EX2 R180, R145 ;  /* 0x0000009100b47308 */ /* 0x000fe20000000800 */
[----:B------:R-:W-:Y:S02]  /*12a90*/  IADD3 R214, R230, -0x2, RZ ;  /* 0xfffffffee6d67810 */ /* 0x000fe40007ffe0ff */
[----:B------:R-:W-:-:S03]  /*12aa0*/  FADD.FTZ R3, R218, R3 ;  /* 0x00000003da037221 */ /* 0x000fc60000010000 */
[----:B------:R-:W-:Y:S01]  /*12ab0*/  HMMA.16816.F32 R104, R4, R14, R56 ;  /* 0x0000000e0468723c */ /* 0x000fe20000001838 */
[----:B------:R-:W-:Y:S01]  /*12ac0*/  FADD.FTZ R3, R225, R3 ;  /* 0x00000003e1037221 */ /* 0x000fe20000010000 */
[----:B------:R-:W-:Y:S03]  /*12ad0*/  MUFU.EX2 R90, R155 ;  /* 0x0000009b005a7308 */ /* 0x000fe60000000800 */
[----:B------:R-:W-:-:S03]  /*12ae0*/  FADD.FTZ R3, R26, R3 ;  /* 0x000000031a037221 */ /* 0x000fc60000010000 */
[----:B------:R-:W-:Y:S01]  /*12af0*/  HMMA.16816.F32 R124, R4, R12, R132 ;  /* 0x0000000c047c723c */ /* 0x000fe20000001884 */
[----:B------:R-:W-:Y:S01]  /*12b00*/  FADD.FTZ R3, R157, R3 ;  /* 0x000000039d037221 */ /* 0x000fe20000010000 */
[----:B------:R-:W1:Y:S03]  /*12b10*/  MUFU.EX2 R70, R171 ;  /* 0x000000ab00467308 */ /* 0x000e660000000800 */
[----:B------:R-:W-:-:S03]  /*12b20*/  FADD.FTZ R3, R187, R3 ;  /* 0x00000003bb037221 */ /* 0x000fc60000010000 */
[----:B------:R-:W-:Y:S01]  /*12b30*/  HMMA.16816.F32 R56, R8, R14, R48 ;  /* 0x0000000e0838723c */ /* 0x000fe20000001830 */
[----:B------:R-:W3:Y:S01]  /*12b40*/  LDSM.16.MT88.4 R12, [R197+0x1000] ;  /* 0x00100000c50c783b */ /* 0x000ee20000004200 */
[----:B------:R-:W-:Y:S01]  /*12b50*/  MUFU.EX2 R25, R176 ;  /* 0x000000b000197308 */ /* 0x000fe20000000800 */
[----:B------:R-:W-:-:S04]  /*12b60*/  FADD.FTZ R3, R189, R3 ;  /* 0x00000003bd037221 */ /* 0x000fc80000010000 */
[----:B------:R-:W-:-:S03]  /*12b70*/  FADD.FTZ R3, R84, R3 ;  /* 0x0000000354037221 */ /* 0x000fc60000010000 */
[----:B------:R-:W-:Y:S01]  /*12b80*/  MUFU.EX2 R26, R172 ;  /* 0x000000ac001a7308 */ /* 0x000fe20000000800 */
[----:B-1----:R-:W-:Y:S01]  /*12b90*/  F2FP.PACK_AB R163, R70, R27 ;  /* 0x0000001b46a3723e */ /* 0x002fe200000000ff */
[----:B------:R-:W-:-:S04]  /*12ba0*/  FADD.FTZ R3, R94, R3 ;  /* 0x000000035e037221 */ /* 0x000fc80000010000 */
[----:B------:R-:W-:Y:S01]  /*12bb0*/  FADD.FTZ R3, R93, R3 ;  /* 0x000000035d037221 */ /* 0x000fe20000010000 */
[-C--:B---3--:R-:W-:Y:S08]  /*12bc0*/  HMMA.16816.F32 R52, R8, R12.reuse, R140 ;  /* 0x0000000c0834723c */ /* 0x088ff0000000188c */
[C---:B------:R-:W-:Y:S08]  /*12bd0*/  HMMA.16816.F32 R100, R4.reuse, R12, R136 ;  /* 0x0000000c0464723c */ /* 0x040ff00000001888 */
[-C--:B------:R-:W-:Y:S08]  /*12be0*/  HMMA.16816.F32 R96, R4, R14.reuse, R60 ;  /* 0x0000000e0460723c */ /* 0x080ff0000000183c */
[C---:B------:R-:W-:Y:S01]  /*12bf0*/  HMMA.16816.F32 R48, R8.reuse, R14, R44 ;  /* 0x0000000e0830723c */ /* 0x040fe2000000182c */
[----:B------:R-:W1:Y:S07]  /*12c00*/  LDSM.16.MT88.4 R12, [R194+0x1000] ;  /* 0x00100000c20c783b */ /* 0x000e6e0000004200 */
[-C--:B-1----:R-:W-:Y:S01]  /*12c10*/  HMMA.16816.F32 R44, R8, R12.reuse, R120 ;  /* 0x0000000c082c723c */ /* 0x082fe20000001878 */
[----:B------:R-:W-:Y:S07]  /*12c20*/  LDSM.16.MT88.4 R120, [R193+0x2000] ;  /* 0x00200000c178783b */ /* 0x000fee0000004200 */
[C---:B------:R-:W-:Y:S08]  /*12c30*/  HMMA.16816.F32 R76, R4.reuse, R12, R116 ;  /* 0x0000000c044c723c */ /* 0x040ff00000001874 */
[-C--:B------:R-:W-:Y:S08]  /*12c40*/  HMMA.16816.F32 R72, R4, R14.reuse, R72 ;  /* 0x0000000e0448723c */ /* 0x080ff00000001848 */
[----:B------:R-:W-:Y:S01]  /*12c50*/  HMMA.16816.F32 R32, R8, R14, R32 ;  /* 0x0000000e0820723c */ /* 0x000fe20000001820 */
[----:B------:R-:W1:Y:S07]  /*12c60*/  LDSM.16.MT88.4 R12, [R196+0x1000] ;  /* 0x00100000c40c783b */ /* 0x000e6e0000004200 */
[C---:B-1----:R-:W-:Y:S01]  /*12c70*/  HMMA.16816.F32 R60, R4.reuse, R12, R108 ;  /* 0x0000000c043c723c */ /* 0x042fe2000000186c */
[----:B------:R-:W1:Y:S07]  /*12c80*/  MUFU.EX2 R109, R149 ;  /* 0x00000095006d7308 */ /* 0x000e6e0000000800 */
[----:B------:R-:W-:Y:S01]  /*12c90*/  HMMA.16816.F32 R40, R4, R14, R80 ;  /* 0x0000000e0428723c */ /* 0x000fe20000001850 */
[----:B------:R-:W3:Y:S06]  /*12ca0*/  MUFU.EX2 R108, R92 ;  /* 0x0000005c006c7308 */ /* 0x000eec0000000800 */
[----:B------:R-:W-:Y:S01]  /*12cb0*/  FADD.FTZ R4, R217, R16 ;  /* 0x00000010d9047221 */ /* 0x000fe20000010000 */
[C---:B------:R-:W-:Y:S01]  /*12cc0*/  HMMA.16816.F32 R36, R8.reuse, R12, R112 ;  /* 0x0000000c0824723c */ /* 0x040fe20000001870 */
[----:B------:R-:W4:Y:S01]  /*12cd0*/  LDSM.16.MT88.4 R16, [R197+0x1800] ;  /* 0x00180000c510783b */ /* 0x000f220000004200 */
[----:B------:R-:W-:Y:S01]  /*12ce0*/  MUFU.EX2 R92, R154 ;  /* 0x0000009a005c7308 */ /* 0x000fe20000000800 */
[----:B------:R-:W-:Y:S01]  /*12cf0*/  FADD.FTZ R24, R219, R4 ;  /* 0x00000004db187221 */ /* 0x000fe20000010000 */
[----:B-1----:R-:W-:Y:S01]  /*12d00*/  F2FP.PACK_AB R4, R183, R109 ;  /* 0x0000006db704723e */ /* 0x002fe200000000ff */
[----:B------:R-:W-:Y:S01]  /*12d10*/  LDSM.16.MT88.4 R112, [R197+0x2000] ;  /* 0x00200000c570783b */ /* 0x000fe20000004200 */
[----:B------:R-:W-:Y:S01]  /*12d20*/  F2FP.PACK_AB R6, R185, R184 ;  /* 0x000000b8b906723e */ /* 0x000fe200000000ff */
[----:B------:R-:W-:Y:S01]  /*12d30*/  FADD.FTZ R24, R227, R24 ;  /* 0x00000018e3187221 */ /* 0x000fe20000010000 */
[----:B------:R-:W-:Y:S01]  /*12d40*/  HMMA.16816.F32 R28, R8, R14, R20 ;  /* 0x0000000e081c723c */ /* 0x000fe20000001814 */
[----:B------:R-:W1:Y:S01]  /*12d50*/  LDSM.16.MT88.4 R20, [R193+0x1800] ;  /* 0x00180000c114783b */ /* 0x000e620000004200 */
[----:B---3--:R-:W-:Y:S01]  /*12d60*/  F2FP.PACK_AB R5, R181, R108 ;  /* 0x0000006cb505723e */ /* 0x008fe200000000ff */
[----:B------:R-:W3:Y:S01]  /*12d70*/  MUFU.EX2 R81, R165 ;  /* 0x000000a500517308 */ /* 0x000ee20000000800 */
[----:B------:R-:W-:Y:S01]  /*12d80*/  F2FP.PACK_AB R7, R182, R180 ;  /* 0x000000b4b607723e */ /* 0x000fe200000000ff */
[----:B------:R-:W5:Y:S04]  /*12d90*/  LDSM.16.MT88.4 R12, [R194+0x1800] ;  /* 0x00180000c20c783b */ /* 0x000f680000004200 */
[----:B------:R-:W2:Y:S02]  /*12da0*/  LDSM.16.MT88.4 R8, [R196+0x1800] ;  /* 0x00180000c408783b */ /* 0x000ea40000004200 */
[----:B------:R-:W-:Y:S08]  /*12db0*/  MUFU.EX2 R82, R168 ;  /* 0x000000a800527308 */ /* 0x000ff00000000800 */
[----:B------:R-:W-:Y:S01]  /*12dc0*/  MUFU.EX2 R83, R167 ;  /* 0x000000a700537308 */ /* 0x000fe20000000800 */
[----:B---3--:R-:W-:-:S07]  /*12dd0*/  F2FP.PACK_AB R160, R71, R81 ;  /* 0x0000005147a0723e */ /* 0x008fce00000000ff */
[----:B------:R-:W3:Y:S01]  /*12de0*/  MUFU.EX2 R80, R162 ;  /* 0x000000a200507308 */ /* 0x000ee20000000800 */
[C---:B----4-:R-:W-:Y:S08]  /*12df0*/  HMMA.16816.F32 R52, R4.reuse, R16, R52 ;  /* 0x000000100434723c */ /* 0x050ff00000001834 */
[----:B-1----:R-:W-:Y:S01]  /*12e00*/  HMMA.16816.F32 R64, R4, R20, R64 ;  /* 0x000000140440723c */ /* 0x002fe20000001840 */
[----:B---3--:R-:W-:-:S02]  /*12e10*/  F2FP.PACK_AB R161, R80, R69 ;  /* 0x0000004550a1723e */ /* 0x008fc400000000ff */
[----:B------:R-:W-:-:S05]  /*12e20*/  F2FP.PACK_AB R162, R83, R82 ;  /* 0x0000005253a2723e */ /* 0x000fca00000000ff */
[C---:B------:R-:W-:Y:S08]  /*12e30*/  HMMA.16816.F32 R56, R4.reuse, R22, R56 ;  /* 0x000000160438723c */ /* 0x040ff00000001838 */
[C---:B------:R-:W-:Y:S08]  /*12e40*/  HMMA.16816.F32 R48, R4.reuse, R18, R48 ;  /* 0x000000120430723c */ /* 0x040ff00000001830 */
[C---:B-----5:R-:W-:Y:S08]  /*12e50*/  HMMA.16816.F32 R44, R4.reuse, R12, R44 ;  /* 0x0000000c042c723c */ /* 0x060ff0000000182c */
[C---:B------:R-:W-:Y:S08]  /*12e60*/  HMMA.16816.F32 R32, R4.reuse, R14, R32 ;  /* 0x0000000e0420723c */ /* 0x040ff00000001820 */
[C---:B--2---:R-:W-:Y:S08]  /*12e70*/  HMMA.16816.F32 R36, R4.reuse, R8, R36 ;  /* 0x000000080424723c */ /* 0x044ff00000001824 */
[----:B------:R-:W-:Y:S07]  /*12e80*/  HMMA.16816.F32 R28, R4, R10, R28 ;  /* 0x0000000a041c723c */ /* 0x000fee000000181c */
[----:B------:R-:W-:Y:S01]  /*12e90*/  F2FP.PACK_AB R4, R92, R90 ;  /* 0x0000005a5c04723e */ /* 0x000fe200000000ff */
[----:B------:R-:W-:Y:S01]  /*12ea0*/  HMMA.16816.F32 R140, R160, R112, R52 ;  /* 0x00000070a08c723c */ /* 0x000fe20000001834 */
[----:B------:R-:W-:-:S02]  /*12eb0*/  F2FP.PACK_AB R6, R170, R164 ;  /* 0x000000a4aa06723e */ /* 0x000fc400000000ff */
[----:B------:R-:W-:Y:S02]  /*12ec0*/  F2FP.PACK_AB R5, R94, R84 ;  /* 0x000000545e05723e */ /* 0x000fe400000000ff */
[----:B------:R-:W-:-:S03]  /*12ed0*/  F2FP.PACK_AB R7, R91, R93 ;  /* 0x0000005d5b07723e */ /* 0x000fc600000000ff */
[----:B------:R-:W-:Y:S08]  /*12ee0*/  HMMA.16816.F32 R144, R160, R114, R48 ;  /* 0x00000072a090723c */ /* 0x000ff00000001830 */
[C---:B------:R-:W-:Y:S08]  /*12ef0*/  HMMA.16816.F32 R124, R4.reuse, R20, R124 ;  /* 0x00000014047c723c */ /* 0x040ff0000000187c */
[C---:B------:R-:W-:Y:S08]  /*12f00*/  HMMA.16816.F32 R100, R4.reuse, R16, R100 ;  /* 0x000000100464723c */ /* 0x040ff00000001864 */
[C---:B------:R-:W-:Y:S01]  /*12f10*/  HMMA.16816.F32 R20, R4.reuse, R22, R104 ;  /* 0x000000160414723c */ /* 0x040fe20000001868 */
[----:B------:R-:W1:Y:S07]  /*12f20*/  LDSM.16.MT88.4 R104, [R194+0x2000] ;  /* 0x00200000c268783b */ /* 0x000e6e0000004200 */
[C---:B------:R-:W-:Y:S08]  /*12f30*/  HMMA.16816.F32 R16, R4.reuse, R18, R96 ;  /* 0x000000120410723c */ /* 0x040ff00000001860 */
[C---:B------:R-:W-:Y:S01]  /*12f40*/  HMMA.16816.F32 R76, R4.reuse, R12, R76 ;  /* 0x0000000c044c723c */ /* 0x040fe2000000184c */
[----:B------:R-:W-:Y:S07]  /*12f50*/  MUFU.EX2 R13, R178 ;  /* 0x000000b2000d7308 */ /* 0x000fee0000000800 */
[C---:B------:R-:W-:Y:S01]  /*12f60*/  HMMA.16816.F32 R72, R4.reuse, R14, R72 ;  /* 0x0000000e0448723c */ /* 0x040fe20000001848 */
[----:B------:R-:W2:Y:S07]  /*12f70*/  MUFU.EX2 R15, R177 ;  /* 0x000000b1000f7308 */ /* 0x000eae0000000800 */
[C---:B------:R-:W-:Y:S01]  /*12f80*/  HMMA.16816.F32 R60, R4.reuse, R8, R60 ;  /* 0x00000008043c723c */ /* 0x040fe2000000183c */
[----:B------:R-:W-:Y:S07]  /*12f90*/  MUFU.EX2 R12, R175 ;  /* 0x000000af000c7308 */ /* 0x000fee0000000800 */
[----:B------:R-:W-:Y:S01]  /*12fa0*/  HMMA.16816.F32 R40, R4, R10, R40 ;  /* 0x0000000a0428723c */ /* 0x000fe20000001828 */
[----:B------:R-:W3:Y:S01]  /*12fb0*/  LDSM.16.MT88.4 R8, [R196+0x2000] ;  /* 0x00200000c408783b */ /* 0x000ee20000004200 */
[----:B------:R-:W4:Y:S01]  /*12fc0*/  MUFU.EX2 R7, R179 ;  /* 0x000000b300077308 */ /* 0x000f220000000800 */
[----:B--2---:R-:W-:-:S04]  /*12fd0*/  F2FP.PACK_AB R98, R25, R15 ;  /* 0x0000000f1962723e */ /* 0x004fc800000000ff */
[----:B------:R-:W-:Y:S01]  /*12fe0*/  FADD.FTZ R4, R156, R24 ;  /* 0x000000189c047221 */ /* 0x000fe20000010000 */
[----:B------:R-:W-:Y:S01]  /*12ff0*/  HMMA.16816.F32 R132, R160, R120, R64 ;  /* 0x00000078a084723c */ /* 0x000fe20000001840 */
[----:B------:R-:W-:Y:S01]  /*13000*/  FADD.FTZ R5, R109, R2 ;  /* 0x000000026d057221 */ /* 0x000fe20000010000 */
[----:B------:R-:W2:Y:S01]  /*13010*/  MUFU.EX2 R14, R174 ;  /* 0x000000ae000e7308 */ /* 0x000ea20000000800 */
[----:B------:R-:W-:Y:S02]  /*13020*/  FADD.FTZ R4, R158, R4 ;  /* 0x000000049e047221 */ /* 0x000fe40000010000 */
[----:B------:R-:W-:-:S03]  /*13030*/  @P1 IMAD.HI.U32 R2, R231, c[0x0][0x2c8], RZ ;  /* 0x0000b200e7021a27 */ /* 0x000fc600078e00ff */
[C---:B------:R-:W-:Y:S01]  /*13040*/  HMMA.16816.F32 R136, R160.reuse, R122, R56 ;  /* 0x0000007aa088723c */ /* 0x040fe20000001838 */
[----:B------:R-:W-:Y:S01]  /*13050*/  FADD.FTZ R4, R188, R4 ;  /* 0x00000004bc047221 */ /* 0x000fe20000010000 */
[----:B------:R-:W5:Y:S01]  /*13060*/  MUFU.EX2 R24, R173 ;  /* 0x000000ad00187308 */ /* 0x000f620000000800 */
[----:B------:R-:W-:Y:S01]  /*13070*/  FADD.FTZ R6, R108, R0 ;  /* 0x000000006c067221 */ /* 0x000fe20000010000 */
[----:B------:R-:W-:Y:S01]  /*13080*/  MOV R0, R231 ;  /* 0x000000e700007202 */ /* 0x000fe20000000f00 */
[----:B------:R-:W-:Y:S01]  /*13090*/  FADD.FTZ R4, R190, R4 ;  /* 0x00000004be047221 */ /* 0x000fe20000010000 */
[----:B------:R-:W-:Y:S01]  /*130a0*/  @P1 SHF.R.U32.HI R0, RZ, c[0x0][0x2cc], R2 ;  /* 0x0000b300ff001a19 */ /* 0x000fe20000011602 */
[----:B------:R-:W-:Y:S01]  /*130b0*/  FADD.FTZ R5, R183, R5 ;  /* 0x00000005b7057221 */ /* 0x000fe20000010000 */
[----:B----4-:R-:W-:Y:S01]  /*130c0*/  F2FP.PACK_AB R96, R13, R7 ;  /* 0x000000070d60723e */ /* 0x010fe200000000ff */
[----:B------:R-:W-:Y:S01]  /*130d0*/  FADD.FTZ R6, R181, R6 ;  /* 0x00000006b5067221 */ /* 0x000fe20000010000 */
[----:B------:R-:W-:Y:S01]  /*130e0*/  IADD3 R2, R229, R0, RZ ;  /* 0x00000000e5027210 */ /* 0x000fe20007ffe0ff */
[----:B------:R-:W-:Y:S01]  /*130f0*/  FADD.FTZ R0, R90, R4 ;  /* 0x000000045a007221 */ /* 0x000fe20000010000 */
[----:B--2---:R-:W-:Y:S01]  /*13100*/  F2FP.PACK_AB R97, R14, R12 ;  /* 0x0000000c0e61723e */ /* 0x004fe200000000ff */
[----:B------:R-:W-:Y:S01]  /*13110*/  FADD.FTZ R5, R184, R5 ;  /* 0x00000005b8057221 */ /* 0x000fe20000010000 */
[----:B-1----:R-:W-:Y:S01]  /*13120*/  HMMA.16816.F32 R148, R160, R104, R44 ;  /* 0x00000068a094723c */ /* 0x002fe2000000182c */
[----:B------:R-:W-:-:S02]  /*13130*/  FADD.FTZ R0, R92, R0 ;  /* 0x000000005c007221 */ /* 0x000fc40000010000 */
[----:B------:R-:W-:Y:S01]  /*13140*/  FADD.FTZ R6, R180, R6 ;  /* 0x00000006b4067221 */ /* 0x000fe20000010000 */
[----:B-----5:R-:W-:Y:S01]  /*13150*/  F2FP.PACK_AB R99, R26, R24 ;  /* 0x000000181a63723e */ /* 0x020fe200000000ff */
        /* <DEDUP_REMOVED lines=16> */
[----:B------:R-:W-:Y:S01]  /*13260*/  MOV R16, c[0x0][0x32c] ;  /* 0x0000cb0000107a02 */ /* 0x000fe20000000f00 */
[----:B------:R-:W-:Y:S01]  /*13270*/  HMMA.16816.F32 R124, R96, R120, R124 ;  /* 0x00000078607c723c */ /* 0x000fe2000000187c */
[----:B------:R-:W-:Y:S02]  /*13280*/  FADD.FTZ R0, R82, R5 ;  /* 0x0000000552007221 */ /* 0x000fe40000010000 */
[----:B------:R-:W-:Y:S01]  /*13290*/  ISETP.GE.AND P0, PT, R16, 0x1, PT ;  /* 0x000000011000780c */ /* 0x000fe20003f06270 */
[----:B------:R-:W-:Y:S02]  /*132a0*/  FADD.FTZ R3, R24, R3 ;  /* 0x0000000318037221 */ /* 0x000fe40000010000 */
[----:B------:R-:W-:-:S02]  /*132b0*/  FADD.FTZ R5, R27, R6 ;  /* 0x000000061b057221 */ /* 0x000fc40000010000 */
[----:B------:R-:W-:Y:S01]  /*132c0*/  HMMA.16816.F32 R108, R96, R104, R76 ;  /* 0x00000068606c723c */ /* 0x000fe2000000184c */
[----:B------:R-:W-:Y:S02]  /*132d0*/  FADD.FTZ R4, R15, R4 ;  /* 0x000000040f047221 */ /* 0x000fe40000010000 */
[----:B------:R-:W-:Y:S01]  /*132e0*/  FADD.FTZ R247, R26, R3 ;  /* 0x000000031af77221 */ /* 0x000fe20000010000 */
[----:B------:R-:W-:Y:S01]  /*132f0*/  IADD3 R3, R2, c[0x0][0x328], RZ ;  /* 0x0000ca0002037a10 */ /* 0x000fe20007ffe0ff */
[----:B------:R-:W-:Y:S02]  /*13300*/  FADD.FTZ R229, R83, R0 ;  /* 0x0000000053e57221 */ /* 0x000fe40000010000 */
[----:B------:R-:W-:Y:S01]  /*13310*/  FADD.FTZ R227, R70, R5 ;  /* 0x0000000546e37221 */ /* 0x000fe20000010000 */
[----:B---3--:R-:W-:Y:S01]  /*13320*/  HMMA.16816.F32 R156, R160, R8, R36 ;  /* 0x00000008a09c723c */ /* 0x008fe20000001824 */
[----:B------:R-:W-:-:S07]  /*13330*/  FADD.FTZ R246, R25, R4 ;  /* 0x0000000419f67221 */ /* 0x000fce0000010000 */
[C---:B------:R-:W-:Y:S08]  /*13340*/  HMMA.16816.F32 R120, R96.reuse, R122, R20 ;  /* 0x0000007a6078723c */ /* 0x040ff00000001814 */
[C---:B------:R-:W-:Y:S08]  /*13350*/  HMMA.16816.F32 R104, R96.reuse, R106, R72 ;  /* 0x0000006a6068723c */ /* 0x040ff00000001848 */
[----:B------:R-:W-:Y:S08]  /*13360*/  HMMA.16816.F32 R100, R96, R8, R60 ;  /* 0x000000086064723c */ /* 0x000ff0000000183c */
[-C--:B------:R-:W-:Y:S08]  /*13370*/  HMMA.16816.F32 R160, R160, R10.reuse, R28 ;  /* 0x0000000aa0a0723c */ /* 0x080ff0000000181c */
        /* <DEDUP_REMOVED lines=13> */
.L_x_1060:
[----:B------:R-:W-:-:S04]  /*13450*/  MOV R2, 0x1 ;  /* 0x0000000100027802 */ /* 0x000fc80000000f00 */
[----:B------:R-:W-:-:S13]  /*13460*/  ISETP.NE.AND P0, PT, R2, c[0x0][0x32c], PT ;  /* 0x0000cb0002007a0c */ /* 0x000fda0003f05270 */
[----:B------:R-:W-:-:S05]  /*13470*/  @P0 IMAD.HI.U32 R2, R0, c[0x0][0x330], RZ ;  /* 0x0000cc0000020a27 */ /* 0x000fca00078e00ff */
[----:B------:R-:W-:Y:S02]  /*13480*/  @P0 SHF.R.U32.HI R0, RZ, c[0x0][0x334], R2 ;  /* 0x0000cd00ff000a19 */ /* 0x000fe40000011602 */
.L_x_1061:
[----:B------:R-:W-:Y:S05]  /*13490*/  BSYNC B0 ;  /* 0x0000000000007941 */ /* 0x000fea0003800000 */
.L_x_1059:
[----:B------:R-:W-:-:S05]  /*134a0*/  MOV R2, c[0x0][0x32c] ;  /* 0x0000cb0000027a02 */ /* 0x000fca0000000f00 */
[----:B------:R-:W-:-:S05]  /*134b0*/  IMAD R0, R0, R2, c[0x0][0x32c] ;  /* 0x0000cb0000007624 */ /* 0x000fca00078e0202 */
[----:B------:R-:W-:-:S04]  /*134c0*/  IMNMX R3, R3, R0, PT ;  /* 0x0000000003037217 */ /* 0x000fc80003800200 */
.L_x_1058:
[----:B------:R-:W2:Y:S01]  /*134d0*/  LDL R2, [R1+0x14] ;  /* 0x0000140001027983 */ /* 0x000ea20000100800 */
        /* <DEDUP_REMOVED lines=10> */
.L_x_1093:
        /* <DEDUP_REMOVED lines=24> */
[----:B------:R-:W2:Y:S04]  /*13700*/  LDL.64 R6, [R1+0x20] ;  /* 0x0000200001067983 */ /* 0x000ea80000100a00 */
[----:B------:R-:W-:Y:S02]  /*13710*/  IMAD R0, R0, c[0x0][0x208], RZ ;  /* 0x0000820000007a24 */ /* 0x000fe400078e02ff */
[----:B------:R-:W3:Y:S02]  /*13720*/  LDL R5, [R1+0x28] ;  /* 0x0000280001057983 */ /* 0x000ee40000100800 */
[----:B------:R-:W-:Y:S04]  /*13730*/  IMAD R0, R216, c[0x0][0x20c], R0 ;  /* 0x00008300d8007a24 */ /* 0x000fe800078e0200 */
[----:B------:R-:W-:Y:S01]  /*13740*/  IMAD.IADD R3, R3, 0x1, R0 ;  /* 0x0000000103037824 */ /* 0x000fe200078e0200 */
[----:B------:R-:W-:Y:S03]  /*13750*/  SHF.R.S32.HI R0, RZ, 0x1f, R215 ;  /* 0x0000001fff007819 */ /* 0x000fe600000114d7 */
[C---:B------:R-:W-:Y:S04]  /*13760*/  IMAD.WIDE.U32 R2, R215.reuse, c[0x0][0x218], R2 ;  /* 0x00008600d7027a25 */ /* 0x040fe800078e0002 */
[----:B------:R-:W-:Y:S04]  /*13770*/  IMAD R0, R0, c[0x0][0x218], RZ ;  /* 0x0000860000007a24 */ /* 0x000fe800078e02ff */
[----:B------:R-:W-:Y:S01]  /*13780*/  IMAD R4, R215, c[0x0][0x21c], R0 ;  /* 0x00008700d7047a24 */ /* 0x000fe200078e0200 */
[----:B--2---:R-:W-:Y:S02]  /*13790*/  IADD3 R2, P1, R6, R2, RZ ;  /* 0x0000000206027210 */ /* 0x004fe40007f3e0ff */
[----:B------:R-:W-:Y:S02]  /*137a0*/  SHF.L.U64.HI R6, R248, 0x1, R249 ;  /* 0x00000001f8067819 */ /* 0x000fe400000102f9 */
[----:B------:R-:W-:Y:S02]  /*137b0*/  LEA R0, P0, R2, c[0x0][0x1f8], 0x1 ;  /* 0x00007e0002007a11 */ /* 0x000fe400078008ff */
[----:B---3--:R-:W-:Y:S02]  /*137c0*/  IADD3.X R3, R5, R3, R4, P1, !PT ;  /* 0x0000000305037210 */ /* 0x008fe40000ffe404 */
[----:B------:R-:W-:Y:S02]  /*137d0*/  SHF.L.U32 R5, R248, 0x1, RZ ;  /* 0x00000001f8057819 */ /* 0x000fe400000006ff */
[----:B------:R-:W-:Y:S01]  /*137e0*/  LEA.HI.X R4, R2, c[0x0][0x1fc], R3, 0x1, P0 ;  /* 0x00007f0002047a11 */ /* 0x000fe200000f0c03 */
[----:B------:R-:W-:-:S05]  /*137f0*/  BRA.DIV ~URZ, `(.L_x_1065) ;  /* 0x00013d127f007947 */ /* 0x000fca000b800000 */
[----:B------:R1:W2:Y:S02]  /*13800*/  SHFL.IDX PT, R8, R4, RZ, 0x181f ;  /* 0x00181fff04087589 */ /* 0x0002a400000e0000 */
.L_x_1233:
[----:B------:R-:W-:-:S05]  /*13810*/  BRA.DIV ~URZ, `(.L_x_1066) ;  /* 0x00013d627f007947 */ /* 0x000fca000b800000 */
[----:B------:R-:W3:Y:S01]  /*13820*/  SHFL.IDX PT, R2, R0, RZ, 0x181f ;  /* 0x00181fff00027589 */ /* 0x000ee200000e0000 */
[----:B------:R-:W-:Y:S03]  /*13830*/  LOP3.LUT P2, RZ, R208, 0x100, RZ, 0xc0, !PT ;  /* 0x00000100d0ff7812 */ /* 0x000fe6000784c0ff */
[----:B------:R-:W4:Y:S04]  /*13840*/  SHFL.IDX PT, R7, R0, 0x1, 0x181f ;  /* 0x00381f0000077f89 */ /* 0x000f2800000e0000 */
[----:B------:R-:W5:Y:S04]  /*13850*/  SHFL.IDX PT, R11, R4, 0x1, 0x181f ;  /* 0x00381f00040b7f89 */ /* 0x000f6800000e0000 */
[----:B------:R-:W-:Y:S04]  /*13860*/  SHFL.IDX PT, R9, R0, 0x3, 0x181f ;  /* 0x00781f0000097f89 */ /* 0x000fe800000e0000 */
[----:B------:R-:W-:Y:S01]  /*13870*/  SHFL.IDX PT, R12, R4, 0x2, 0x181f ;  /* 0x00581f00040c7f89 */ /* 0x000fe200000e0000 */
[-C--:B---3--:R-:W-:Y:S05]  /*13880*/  IADD3 R2, P0, R2, R5.reuse, RZ ;  /* 0x0000000502027210 */ /* 0x088fea0007f1e0ff */
[--C-:B--2---:R-:W-:Y:S01]  /*13890*/  IMAD.X R3, R8, 0x1, R6.reuse, P0 ;  /* 0x0000000108037824 */ /* 0x104fe200000e0606 */
[-C--:B----4-:R-:W-:Y:S01]  /*138a0*/  IADD3 R10, P0, R7, R5.reuse, RZ ;  /* 0x00000005070a7210 */ /* 0x090fe20007f1e0ff */
[----:B------:R-:W2:Y:S04]  /*138b0*/  SHFL.IDX PT, R8, R0, 0x2, 0x181f ;  /* 0x00581f0000087f89 */ /* 0x000ea800000e0000 */
[----:B------:R3:W-:Y:S01]  /*138c0*/  LDGSTS.E.BYPASS.LTC128B.128 [R210+0x100], [R2.64], !P2 ;  /* 0x0010000002d27fae */ /* 0x0007e2000d101d48 */
[--C-:B-----5:R-:W-:Y:S03]  /*138d0*/  IMAD.X R11, R11, 0x1, R6.reuse, P0 ;  /* 0x000000010b0b7824 */ /* 0x120fe600000e0606 */
[----:B------:R-:W-:Y:S04]  /*138e0*/  SHFL.IDX PT, R0, R0, 0x4, 0x181f ;  /* 0x00981f0000007f89 */ /* 0x000fe800000e0000 */
[----:B------:R4:W-:Y:S01]  /*138f0*/  LDGSTS.E.BYPASS.LTC128B.128 [R210+0x900], [R10.64], !P2 ;  /* 0x009000000ad27fae */ /* 0x0009e2000d101d48 */
[-C--:B--2---:R-:W-:Y:S03]  /*13900*/  IADD3 R8, P1, R8, R5.reuse, RZ ;  /* 0x0000000508087210 */ /* 0x084fe60007f3e0ff */
[----:B---3--:R-:W2:Y:S01]  /*13910*/  SHFL.IDX PT, R3, R4, 0x3, 0x181f ;  /* 0x00781f0004037f89 */ /* 0x008ea200000e0000 */
[----:B------:R-:W-:Y:S01]  /*13920*/  IADD3 R2, P0, R9, R5, RZ ;  /* 0x0000000509027210 */ /* 0x000fe20007f1e0ff */
[--C-:B------:R-:W-:Y:S02]  /*13930*/  IMAD.X R9, R12, 0x1, R6.reuse, P1 ;  /* 0x000000010c097824 */ /* 0x100fe400008e0606 */
[----:B-1----:R-:W1:Y:S04]  /*13940*/  SHFL.IDX PT, R4, R4, 0x4, 0x181f ;  /* 0x00981f0004047f89 */ /* 0x002e6800000e0000 */
[----:B------:R4:W-:Y:S01]  /*13950*/  LDGSTS.E.BYPASS.LTC128B.128 [R210+0x1100], [R8.64], !P2 ;  /* 0x0110000008d27fae */ /* 0x0009e2000d101d48 */
[----:B--2---:R-:W-:Y:S05]  /*13960*/  IMAD.X R3, R3, 0x1, R6, P0 ;  /* 0x0000000103037824 */ /* 0x004fea00000e0606 */
[----:B------:R4:W-:Y:S02]  /*13970*/  LDGSTS.E.BYPASS.LTC128B.128 [R210+0x1900], [R2.64], !P2 ;  /* 0x0190000002d27fae */ /* 0x0009e4000d101d48 */
.L_x_1234:
[----:B-1----:R-:W-:Y:S02]  /*13980*/  LOP3.LUT P1, RZ, R208, 0x100, RZ, 0xc0, !PT ;  /* 0x00000100d0ff7812 */ /* 0x002fe4000782c0ff */
[----:B----4-:R-:W-:Y:S05]  /*13990*/  IADD3 R2, P0, R0, R5, RZ ;  /* 0x0000000500027210 */ /* 0x010fea0007f1e0ff */
[----:B------:R-:W-:Y:S06]  /*139a0*/  IMAD.X R3, R4, 0x1, R6, P0 ;  /* 0x0000000104037824 */ /* 0x000fec00000e0606 */
[----:B------:R-:W-:Y:S01]  /*139b0*/  @!PT LDS RZ, [RZ] ;  /* 0x00000000fffff984 */ /* 0x000fe20000000800 */
[----:B------:R-:W-:Y:S01]  /*139c0*/  @!PT LDS RZ, [RZ] ;  /* 0x00000000fffff984 */ /* 0x000fe20000000800 */
[----:B------:R-:W-:Y:S01]  /*139d0*/  @!PT LDS RZ, [RZ] ;  /* 0x00000000fffff984 */ /* 0x000fe20000000800 */
[----:B------:R1:W-:Y:S02]  /*139e0*/  LDGSTS.E.BYPASS.LTC128B.128 [R210+0x2100], [R2.64], !P1 ;  /* 0x0210000002d27fae */ /* 0x0003e4000c901d48 */
.L_x_1064:
[----:B-1-34-:R-:W-:Y:S05]  /*139f0*/  BSYNC B0 ;  /* 0x0000000000007941 */ /* 0x01afea0003800000 */
.L_x_1063:
        /* <DEDUP_REMOVED lines=106> */
[C---:B------:R-:W-:Y:S01]  /*140a0*/  SHF.L.U64.HI R86, R248.reuse, 0x1, R249 ;  /* 0x00000001f8567819 */ /* 0x040fe200000102f9 */
[----:B------:R-:W-:Y:S01]  /*140b0*/  IMAD.SHL.U32 R85, R248, 0x2, RZ ;  /* 0x00000002f8557824 */ /* 0x000fe200078e00ff */
[----:B------:R-:W3:Y:S01]  /*140c0*/  LDL R0, [R1+0x1c] ;  /* 0x00001c0001007983 */ /* 0x000ee20000100800 */
[----:B------:R-:W-:Y:S03]  /*140d0*/  ISETP.NE.AND P2, PT, R3, 0x1, PT ;  /* 0x000000010300780c */ /* 0x000fe60003f45270 */
        /* <DEDUP_REMOVED lines=14> */
[C---:B------:R-:W-:Y:S04]  /*141c0*/  @!P1 LEA R2, P0, R3.reuse, c[0x0][0x2a0], 0x2 ;  /* 0x0000a80003029a11 */ /* 0x040fe800078010ff */
        /* <DEDUP_REMOVED lines=8> */
[C---:B------:R-:W-:Y:S04]  /*14250*/  IMAD.WIDE.U32 R2, R215.reuse, c[0x0][0x1f0], R2 ;  /* 0x00007c00d7027a25 */ /* 0x040fe800078e0002 */
[----:B------:R-:W-:Y:S01]  /*14260*/  IMAD R0, R0, c[0x0][0x1f0], RZ ;  /* 0x00007c0000007a24 */ /* 0x000fe200078e02ff */
[----:B------:R-:W-:Y:S03]  /*14270*/  IADD3 R2, P0, R212, R2, RZ ;  /* 0x00000002d4027210 */ /* 0x000fe60007f1e0ff */
[----:B------:R-:W-:Y:S05]  /*14280*/  IMAD R0, R215, c[0x0][0x1f4], R0 ;  /* 0x00007d00d7007a24 */ /* 0x000fea00078e0200 */
[----:B------:R-:W-:Y:S02]  /*14290*/  IADD3.X R3, R94, R3, R0, P0, !PT ;  /* 0x000000035e037210 */ /* 0x000fe400007fe400 */
[C---:B------:R-:W-:Y:S04]  /*142a0*/  LEA R0, P0, R2.reuse, c[0x0][0x1c8], 0x1 ;  /* 0x0000720002007a11 */ /* 0x040fe800078008ff */
[----:B------:R-:W-:Y:S01]  /*142b0*/  LEA.HI.X R84, R2, c[0x0][0x1cc], R3, 0x1, P0 ;  /* 0x0000730002547a11 */ /* 0x000fe200000f0c03 */
[----:B------:R-:W-:-:S06]  /*142c0*/  BRA.DIV ~URZ, `(.L_x_1069) ;  /* 0x000137a27f007947 */ /* 0x000fcc000b800000 */
[----:B------:R1:W2:Y:S02]  /*142d0*/  SHFL.IDX PT, R87, R84, RZ, 0x181f ;  /* 0x00181fff54577589 */ /* 0x0002a400000e0000 */
.L_x_1235:
[----:B------:R-:W-:-:S05]  /*142e0*/  BRA.DIV ~URZ, `(.L_x_1070) ;  /* 0x000137f27f007947 */ /* 0x000fca000b800000 */
[----:B------:R-:W3:Y:S01]  /*142f0*/  SHFL.IDX PT, R2, R0, RZ, 0x181f ;  /* 0x00181fff00027589 */ /* 0x000ee200000e0000 */
[----:B------:R-:W-:Y:S02]  /*14300*/  LOP3.LUT P1, RZ, R208, 0x100, RZ, 0xc0, !PT ;  /* 0x00000100d0ff7812 */ /* 0x000fe4000782c0ff */
[-C--:B---3--:R-:W-:Y:S05]  /*14310*/  IADD3 R2, P0, R2, R85.reuse, RZ ;  /* 0x0000005502027210 */ /* 0x088fea0007f1e0ff */
[--C-:B--2---:R-:W-:Y:S06]  /*14320*/  IMAD.X R3, R87, 0x1, R86.reuse, P0 ;  /* 0x0000000157037824 */ /* 0x104fec00000e0656 */
[----:B------:R-:W-:Y:S01]  /*14330*/  @!PT LDS RZ, [RZ] ;  /* 0x00000000fffff984 */ /* 0x000fe20000000800 */
[----:B------:R-:W-:Y:S01]  /*14340*/  @!PT LDS RZ, [RZ] ;  /* 0x00000000fffff984 */ /* 0x000fe20000000800 */
[----:B------:R2:W-:Y:S04]  /*14350*/  LDGSTS.E.BYPASS.LTC128B.128 [R210+0x2900], [R2.64], !P1 ;  /* 0x0290000002d27fae */ /* 0x0005e8000c901d48 */
[----:B--2---:R-:W2:Y:S04]  /*14360*/  SHFL.IDX PT, R2, R0, 0x1, 0x181f ;  /* 0x00381f0000027f89 */ /* 0x004ea800000e0000 */
[----:B------:R-:W3:Y:S01]  /*14370*/  SHFL.IDX PT, R3, R84, 0x1, 0x181f ;  /* 0x00381f0054037f89 */ /* 0x000ee200000e0000 */
[-C--:B--2---:R-:W-:Y:S05]  /*14380*/  IADD3 R2, P0, R2, R85.reuse, RZ ;  /* 0x0000005502027210 */ /* 0x084fea0007f1e0ff */
[--C-:B---3--:R-:W-:Y:S05]  /*14390*/  IMAD.X R3, R3, 0x1, R86.reuse, P0 ;  /* 0x0000000103037824 */ /* 0x108fea00000e0656 */
[----:B------:R2:W-:Y:S04]  /*143a0*/  LDGSTS.E.BYPASS.LTC128B.128 [R210+0x3100], [R2.64], !P1 ;  /* 0x0310000002d27fae */ /* 0x0005e8000c901d48 */
[----:B--2---:R-:W2:Y:S04]  /*143b0*/  SHFL.IDX PT, R2, R0, 0x2, 0x181f ;  /* 0x00581f0000027f89 */ /* 0x004ea800000e0000 */
[----:B------:R-:W3:Y:S01]  /*143c0*/  SHFL.IDX PT, R3, R84, 0x2, 0x181f ;  /* 0x00581f0054037f89 */ /* 0x000ee200000e0000 */
[-C--:B--2---:R-:W-:Y:S05]  /*143d0*/  IADD3 R2, P0, R2, R85.reuse, RZ ;  /* 0x0000005502027210 */ /* 0x084fea0007f1e0ff */
[--C-:B---3--:R-:W-:Y:S05]  /*143e0*/  IMAD.X R3, R3, 0x1, R86.reuse, P0 ;  /* 0x0000000103037824 */ /* 0x108fea00000e0656 */
[----:B------:R2:W-:Y:S04]  /*143f0*/  LDGSTS.E.BYPASS.LTC128B.128 [R210+0x3900], [R2.64], !P1 ;  /* 0x0390000002d27fae */ /* 0x0005e8000c901d48 */
[----:B--2---:R-:W2:Y:S04]  /*14400*/  SHFL.IDX PT, R2, R0, 0x3, 0x181f ;  /* 0x00781f0000027f89 */ /* 0x004ea800000e0000 */
[----:B------:R-:W3:Y:S04]  /*14410*/  SHFL.IDX PT, R3, R84, 0x3, 0x181f ;  /* 0x00781f0054037f89 */ /* 0x000ee800000e0000 */
[----:B------:R-:W4:Y:S04]  /*14420*/  SHFL.IDX PT, R0, R0, 0x4, 0x181f ;  /* 0x00981f0000007f89 */ /* 0x000f2800000e0000 */
[----:B-1----:R-:W1:Y:S01]  /*14430*/  SHFL.IDX PT, R84, R84, 0x4, 0x181f ;  /* 0x00981f0054547f89 */ /* 0x002e6200000e0000 */
[----:B--2---:R-:W-:Y:S05]  /*14440*/  IADD3 R2, P0, R2, R85, RZ ;  /* 0x0000005502027210 */ /* 0x004fea0007f1e0ff */
[----:B---3--:R-:W-:Y:S05]  /*14450*/  IMAD.X R3, R3, 0x1, R86, P0 ;  /* 0x0000000103037824 */ /* 0x008fea00000e0656 */
[----:B------:R2:W-:Y:S03]  /*14460*/  LDGSTS.E.BYPASS.LTC128B.128 [R210+0x4100], [R2.64], !P1 ;  /* 0x0410000002d27fae */ /* 0x0005e6000c901d48 */
.L_x_1236:
[----:B----4-:R-:W-:Y:S02]  /*14470*/  LOP3.LUT P1, RZ, R208, 0x100, RZ, 0xc0, !PT ;  /* 0x00000100d0ff7812 */ /* 0x010fe4000782c0ff */
[----:B--2---:R-:W-:Y:S05]  /*14480*/  IADD3 R2, P0, R0, R85, RZ ;  /* 0x0000005500027210 */ /* 0x004fea0007f1e0ff */
[----:B-1----:R-:W-:Y:S06]  /*14490*/  IMAD.X R3, R84, 0x1, R86, P0 ;  /* 0x0000000154037824 */ /* 0x002fec00000e0656 */
[----:B------:R-:W-:Y:S01]  /*144a0*/  @!PT LDS RZ, [RZ] ;  /* 0x00000000fffff984 */ /* 0x000fe20000000800 */
[----:B------:R-:W-:Y:S01]  /*144b0*/  @!PT LDS RZ, [RZ] ;  /* 0x00000000fffff984 */ /* 0x000fe20000000800 */
[----:B------:R-:W-:Y:S01]  /*144c0*/  @!PT LDS RZ, [RZ] ;  /* 0x00000000fffff984 */ /* 0x000fe20000000800 */
[----:B------:R1:W-:Y:S02]  /*144d0*/  LDGSTS.E.BYPASS.LTC128B.128 [R210+0x4900], [R2.64], !P1 ;  /* 0x0490000002d27fae */ /* 0x0003e4000c901d48 */
.L_x_1068:
[----:B------:R-:W-:Y:S05]  /*144e0*/  BSYNC B0 ;  /* 0x0000000000007941 */ /* 0x000fea0003800000 */
.L_x_1067:
[----:B------:R-:W2:Y:S01]  /*144f0*/  LDL R84, [R1+0x44] ;  /* 0x0000440001547983 */ /* 0x000ea20000100800 */
[----:B------:R-:W-:Y:S01]  /*14500*/  IMAD.MOV.U32 R85, RZ, RZ, c[0x0][0x2c4] ;  /* 0x0000b100ff557624 */ /* 0x000fe200078e00ff */
[----:B------:R-:W-:Y:S02]  /*14510*/  LOP3.LUT R166, RZ, c[0x0][0x324], RZ, 0x33, !PT ;  /* 0x0000c900ffa67a12 */ /* 0x000fe400078e33ff */
[----:B------:R-:W2:Y:S02]  /*14520*/  LDL R0, [R1+0x4c] ;  /* 0x00004c0001007983 */ /* 0x000ea40000100800 */
[----:B------:R-:W-:Y:S02]  /*14530*/  ISETP.NE.AND P0, PT, R85, 0x1, PT ;  /* 0x000000015500780c */ /* 0x000fe40003f05270 */
[----:B-1----:R-:W3:Y:S04]  /*14540*/  LDL R3, [R1+0x4] ;  /* 0x0000040001037983 */ /* 0x002ee80000100800 */
[----:B------:R-:W4:Y:S04]  /*14550*/  LDL R2, [R1] ;  /* 0x0000000001027983 */ /* 0x000f280000100800 */
[----:B------:R-:W0:Y:S01]  /*14560*/  LDGDEPBAR ;  /* 0x00000000000079af */ /* 0x000e220000000000 */
[----:B--2---:R-:W-:Y:S02]  /*14570*/  IMAD.IADD R164, R0, 0x1, R84 ;  /* 0x0000000100a47824 */ /* 0x004fe400078e0254 */
[----:B------:R-:W-:Y:S02]  /*14580*/  IMAD R84, R214, -0x50, RZ ;  /* 0xffffffb0d6547824 */ /* 0x000fe400078e02ff */
[----:B------:R-:W-:Y:S05]  /*14590*/  @P0 IMAD.HI.U32 R0, R164, c[0x0][0x2c8], RZ ;  /* 0x0000b200a4000a27 */ /* 0x000fea00078e00ff */
[----:B------:R-:W-:Y:S02]  /*145a0*/  @P0 SHF.R.U32.HI R164, RZ, c[0x0][0x2cc], R0 ;  /* 0x0000b300ffa40a19 */ /* 0x000fe40000011600 */
[----:B---3--:R-:W-:Y:S04]  /*145b0*/  IADD3 R0, -R3, 0x1, R84 ;  /* 0x0000000103007810 */ /* 0x008fe80007ffe154 */
[----:B----4-:R-:W-:Y:S04]  /*145c0*/  IADD3 R85, -R252, R0, R2 ;  /* 0x00000000fc557210 */ /* 0x010fe80007ffe102 */
[----:B------:R-:W-:Y:S01]  /*145d0*/  IADD3 R165, R85, c[0x0][0x328], RZ ;  /* 0x0000ca0055a57a10 */ /* 0x000fe20007ffe0ff */
[----:B------:R-:W-:-:S05]  /*145e0*/  BRA.DIV ~URZ, `(.L_x_1071) ;  /* 0x000139e27f007947 */ /* 0x000fca000b800000 */
[----:B------:R1:W2:Y:S02]  /*145f0*/  SHFL.IDX PT, R0, R164, RZ, 0x1c1f ;  /* 0x001c1fffa4007589 */ /* 0x0002a400000e0000 */
.L_x_1237:
[-C--:B--2---:R-:W-:Y:S01]  /*14600*/  IADD3 R87, R165, R0.reuse, RZ ;  /* 0x00000000a5577210 */ /* 0x084fe20007ffe0ff */
[----:B------:R-:W-:Y:S02]  /*14610*/  IMAD.MOV.U32 R2, RZ, RZ, c[0x0][0x32c] ;  /* 0x0000cb00ff027624 */ /* 0x000fe400078e00ff */
[----:B------:R-:W-:Y:S03]  /*14620*/  IMAD.IADD R166, R166, 0x1, R85 ;  /* 0x00000001a6a67824 */ /* 0x000fe600078e0255 */
[----:B------:R-:W-:Y:S02]  /*14630*/  ISETP.GE.AND P0, PT, R2, 0x1, PT ;  /* 0x000000010200780c */ /* 0x000fe40003f06270 */
[----:B------:R-:W-:Y:S11]  /*14640*/  IADD3 R85, R166, R0, RZ ;  /* 0x00000000a6557210 */ /* 0x000ff60007ffe0ff */
[----:B------:R-:W-:-:S05]  /*14650*/  @!P0 BRA `(.L_x_1072) ;  /* 0x000001a000008947 */ /* 0x000fca0003800000 */
[----:B------:R-:W2:Y:S01]  /*14660*/  LDL R2, [R1] ;  /* 0x0000000001027983 */ /* 0x000ea20000100800 */
[----:B------:R-:W-:Y:S01]  /*14670*/  BSSY B0, `(.L_x_1073) ;  /* 0x0000012000007945 */ /* 0x000fe20003800000 */
[----:B--2---:R-:W-:Y:S04]  /*14680*/  IADD3 R0, -R252, R2, R0 ;  /* 0x00000002fc007210 */ /* 0x004fe80007ffe100 */
        /* <DEDUP_REMOVED lines=11> */
.L_x_1074:
[----:B------:R-:W-:Y:S04]  /*14740*/  MOV R2, c[0x0][0x32c] ;  /* 0x0000cb0000027a02 */ /* 0x000fe80000000f00 */
[----:B------:R-:W-:Y:S11]  /*14750*/  ISETP.NE.AND P0, PT, R2, 0x1, PT ;  /* 0x000000010200780c */ /* 0x000ff60003f05270 */
[----:B------:R-:W-:Y:S02]  /*14760*/  @!UPT UIADD3 URZ, URZ, URZ, URZ ;  /* 0x0000003f3f3ff290 */ /* 0x000fe4000fffe03f */
[----:B------:R-:W-:Y:S05]  /*14770*/  @P0 IMAD.HI.U32 R2, R0, c[0x0][0x330], RZ ;  /* 0x0000cc0000020a27 */ /* 0x000fea00078e00ff */
[----:B------:R-:W-:Y:S02]  /*14780*/  @P0 SHF.R.U32.HI R0, RZ, c[0x0][0x334], R2 ;  /* 0x0000cd00ff000a19 */ /* 0x000fe40000011602 */
.L_x_1075:
[----:B------:R-:W-:Y:S05]  /*14790*/  BSYNC B0 ;  /* 0x0000000000007941 */ /* 0x000fea0003800000 */
.L_x_1073:
[----:B------:R-:W2:Y:S02]  /*147a0*/  LDL R2, [R1+0x4] ;  /* 0x0000040001027983 */ /* 0x000ea40000100800 */
[----:B--2---:R-:W-:Y:S04]  /*147b0*/  IMAD.IADD R2, R84, 0x1, -R2 ;  /* 0x0000000154027824 */ /* 0x004fe800078e0a02 */
[----:B------:R-:W-:Y:S05]  /*147c0*/  IMAD R0, R0, c[0x0][0x32c], R2 ;  /* 0x0000cb0000007a24 */ /* 0x000fea00078e0202 */
[----:B------:R-:W-:Y:S02]  /*147d0*/  IMNMX R85, R85, R0, !PT ;  /* 0x0000000055557217 */ /* 0x000fe40007800200 */
[----:B------:R-:W-:Y:S04]  /*147e0*/  IADD3 R0, R0, c[0x0][0x32c], RZ ;  /* 0x0000cb0000007a10 */ /* 0x000fe80007ffe0ff */
[----:B------:R-:W-:Y:S02]  /*147f0*/  IMNMX R87, R87, R0, PT ;  /* 0x0000000057577217 */ /* 0x000fe40003800200 */
.L_x_1072:
[----:B------:R-:W-:-:S05]  /*14800*/  BRA.DIV ~URZ, `(.L_x_1076) ;  /* 0x000138327f007947 */ /* 0x000fca000b800000 */
[----:B------:R2:W3:Y:S02]  /*14810*/  SHFL.IDX PT, R2, R164, 0x1, 0x1c1f ;  /* 0x003c1f00a4027f89 */ /* 0x0004e400000e0000 */
.L_x_1238:
[----:B---3--:R-:W-:Y:S01]  /*14820*/  IADD3 R86, R165, R2, RZ ;  /* 0x00000002a5567210 */ /* 0x008fe20007ffe0ff */
[----:B------:R-:W-:Y:S05]  /*14830*/  IMAD.MOV.U32 R0, RZ, RZ, c[0x0][0x32c] ;  /* 0x0000cb00ff007624 */ /* 0x000fea00078e00ff */
[----:B------:R-:W-:Y:S01]  /*14840*/  ISETP.GE.AND P0, PT, R0, 0x1, PT ;  /* 0x000000010000780c */ /* 0x000fe20003f06270 */
[----:B------:R-:W-:Y:S11]  /*14850*/  IMAD.IADD R0, R166, 0x1, R2 ;  /* 0x00000001a6007824 */ /* 0x000ff600078e0202 */
[----:B------:R-:W-:Y:S01]  /*14860*/  @!UPT UIADD3 URZ, URZ, URZ, URZ ;  /* 0x0000003f3f3ff290 */ /* 0x000fe2000fffe03f */
[----:B------:R-:W-:-:S05]  /*14870*/  @!P0 BRA `(.L_x_1077) ;  /* 0x000001a000008947 */ /* 0x000fca0003800000 */
[----:B------:R-:W3:Y:S01]  /*14880*/  LDL R3, [R1] ;  /* 0x0000000001037983 */ /* 0x000ee20000100800 */
[----:B------:R-:W-:Y:S01]  /*14890*/  BSSY B0, `(.L_x_1078) ;  /* 0x0000012000007945 */ /* 0x000fe20003800000 */
[----:B---3--:R-:W-:Y:S04]  /*148a0*/  IADD3 R2, -R252, R3, R2 ;  /* 0x00000003fc027210 */ /* 0x008fe80007ffe102 */
        /* <DEDUP_REMOVED lines=11> */
.L_x_1079:
[----:B------:R-:W-:Y:S04]  /*14960*/  MOV R3, c[0x0][0x32c] ;  /* 0x0000cb0000037a02 */ /* 0x000fe80000000f00 */
[----:B------:R-:W-:Y:S11]  /*14970*/  ISETP.NE.AND P0, PT, R3, 0x1, PT ;  /* 0x000000010300780c */ /* 0x000ff60003f05270 */
[----:B------:R-:W-:Y:S02]  /*14980*/  @!UPT UIADD3 URZ, URZ, URZ, URZ ;  /* 0x0000003f3f3ff290 */ /* 0x000fe4000fffe03f */
[----:B------:R-:W-:Y:S05]  /*14990*/  @P0 IMAD.HI.U32 R3, R2, c[0x0][0x330], RZ ;  /* 0x0000cc0002030a27 */ /* 0x000fea00078e00ff */
[----:B------:R-:W-:Y:S02]  /*149a0*/  @P0 SHF.R.U32.HI R2, RZ, c[0x0][0x334], R3 ;  /* 0x0000cd00ff020a19 */ /* 0x000fe40000011603 */
.L_x_1080:
[----:B------:R-:W-:Y:S05]  /*149b0*/  BSYNC B0 ;  /* 0x0000000000007941 */ /* 0x000fea0003800000 */
.L_x_1078:
[----:B------:R-:W3:Y:S02]  /*149c0*/  LDL R3, [R1+0x4] ;  /* 0x0000040001037983 */ /* 0x000ee40000100800 */
[----:B---3--:R-:W-:Y:S04]  /*149d0*/  IMAD.IADD R3, R84, 0x1, -R3 ;  /* 0x0000000154037824 */ /* 0x008fe800078e0a03 */
[----:B------:R-:W-:Y:S05]  /*149e0*/  IMAD R2, R2, c[0x0][0x32c], R3 ;  /* 0x0000cb0002027a24 */ /* 0x000fea00078e0203 */
[----:B------:R-:W-:Y:S02]  /*149f0*/  IMNMX R0, R0, R2, !PT ;  /* 0x0000000200007217 */ /* 0x000fe40007800200 */
[----:B------:R-:W-:Y:S04]  /*14a00*/  IADD3 R2, R2, c[0x0][0x32c], RZ ;  /* 0x0000cb0002027a10 */ /* 0x000fe80007ffe0ff */
[----:B------:R-:W-:Y:S02]  /*14a10*/  IMNMX R86, R86, R2, PT ;  /* 0x0000000256567217 */ /* 0x000fe40003800200 */
.L_x_1077:
[----:B------:R-:W-:-:S05]  /*14a20*/  BRA.DIV ~URZ, `(.L_x_1081) ;  /* 0x000136827f007947 */ /* 0x000fca000b800000 */
[----:B------:R3:W4:Y:S02]  /*14a30*/  SHFL.IDX PT, R94, R164, 0x2, 0x1c1f ;  /* 0x005c1f00a45e7f89 */ /* 0x00072400000e0000 */
.L_x_1239:
[----:B----4-:R-:W-:Y:S01]  /*14a40*/  IADD3 R3, R165, R94, RZ ;  /* 0x0000005ea5037210 */ /* 0x010fe20007ffe0ff */
[----:B------:R-:W-:Y:S05]  /*14a50*/  IMAD.MOV.U32 R2, RZ, RZ, c[0x0][0x32c] ;  /* 0x0000cb00ff027624 */ /* 0x000fea00078e00ff */
[----:B------:R-:W-:Y:S01]  /*14a60*/  ISETP.GE.AND P0, PT, R2, 0x1, PT ;  /* 0x000000010200780c */ /* 0x000fe20003f06270 */
[----:B------:R-:W-:Y:S11]  /*14a70*/  IMAD.IADD R2, R166, 0x1, R94 ;  /* 0x00000001a6027824 */ /* 0x000ff600078e025e */
[----:B------:R-:W-:Y:S01]  /*14a80*/  @!UPT UIADD3 URZ, URZ, URZ, URZ ;  /* 0x0000003f3f3ff290 */ /* 0x000fe2000fffe03f */
[----:B------:R-:W-:-:S05]  /*14a90*/  @!P0 BRA `(.L_x_1082) ;  /* 0x000001a000008947 */ /* 0x000fca0003800000 */
[----:B------:R-:W4:Y:S01]  /*14aa0*/  LDL R167, [R1] ;  /* 0x0000000001a77983 */ /* 0x000f220000100800 */
[----:B------:R-:W-:Y:S01]  /*14ab0*/  BSSY B0, `(.L_x_1083) ;  /* 0x0000012000007945 */ /* 0x000fe20003800000 */
[----:B----4-:R-:W-:Y:S04]  /*14ac0*/  IADD3 R94, -R252, R167, R94 ;  /* 0x000000a7fc5e7210 */ /* 0x010fe80007ffe15e */
        /* <DEDUP_REMOVED lines=11> */
.L_x_1084:
[----:B------:R-:W-:Y:S04]  /*14b80*/  MOV R167, c[0x0][0x32c] ;  /* 0x0000cb0000a77a02 */ /* 0x000fe80000000f00 */
[----:B------:R-:W-:Y:S11]  /*14b90*/  ISETP.NE.AND P0, PT, R167, 0x1, PT ;  /* 0x00000001a700780c */ /* 0x000ff60003f05270 */
[----:B------:R-:W-:Y:S02]  /*14ba0*/  @!UPT UIADD3 URZ, URZ, URZ, URZ ;  /* 0x0000003f3f3ff290 */ /* 0x000fe4000fffe03f */
[----:B------:R-:W-:Y:S05]  /*14bb0*/  @P0 IMAD.HI.U32 R167, R94, c[0x0][0x330], RZ ;  /* 0x0000cc005ea70a27 */ /* 0x000fea00078e00ff */
[----:B------:R-:W-:Y:S02]  /*14bc0*/  @P0 SHF.R.U32.HI R94, RZ, c[0x0][0x334], R167 ;  /* 0x0000cd00ff5e0a19 */ /* 0x000fe400000116a7 */
.L_x_1085:
[----:B------:R-:W-:Y:S05]  /*14bd0*/  BSYNC B0 ;  /* 0x0000000000007941 */ /* 0x000fea0003800000 */
.L_x_1083:
[----:B------:R-:W4:Y:S02]  /*14be0*/  LDL R167, [R1+0x4] ;  /* 0x0000040001a77983 */ /* 0x000f240000100800 */
[----:B----4-:R-:W-:Y:S04]  /*14bf0*/  IMAD.IADD R167, R84, 0x1, -R167 ;  /* 0x0000000154a77824 */ /* 0x010fe800078e0aa7 */
[----:B------:R-:W-:Y:S05]  /*14c00*/  IMAD R94, R94, c[0x0][0x32c], R167 ;  /* 0x0000cb005e5e7a24 */ /* 0x000fea00078e02a7 */
[----:B------:R-:W-:Y:S02]  /*14c10*/  IMNMX R2, R2, R94, !PT ;  /* 0x0000005e02027217 */ /* 0x000fe40007800200 */
[----:B------:R-:W-:Y:S04]  /*14c20*/  IADD3 R94, R94, c[0x0][0x32c], RZ ;  /* 0x0000cb005e5e7a10 */ /* 0x000fe80007ffe0ff */
[----:B------:R-:W-:Y:S02]  /*14c30*/  IMNMX R3, R3, R94, PT ;  /* 0x0000005e03037217 */ /* 0x000fe40003800200 */
.L_x_1082:
[C---:B------:R-:W-:Y:S02]  /*14c40*/  ISETP.GE.AND P0, PT, R84.reuse, 0x9, PT ;  /* 0x000000095400780c */ /* 0x040fe40003f06270 */
[----:B------:R-:W-:Y:S02]  /*14c50*/  ISETP.GE.AND P1, PT, R84, 0xa, PT ;  /* 0x0000000a5400780c */ /* 0x000fe40003f26270 */
[----:B------:R-:W-:Y:S02]  /*14c60*/  LOP3.LUT R208, R208, 0xfffffff7, RZ, 0xc0, !PT ;  /* 0xfffffff7d0d07812 */ /* 0x000fe400078ec0ff */
[C---:B------:R-:W-:Y:S02]  /*14c70*/  ISETP.GE.AND P3, PT, R84.reuse, 0x19, PT ;  /* 0x000000195400780c */ /* 0x040fe40003f66270 */
[C---:B------:R-:W-:Y:S02]  /*14c80*/  ISETP.GE.AND P5, PT, R84.reuse, 0x21, PT ;  /* 0x000000215400780c */ /* 0x040fe40003fa6270 */
[----:B------:R-:W-:Y:S02]  /*14c90*/  ISETP.GE.AND P6, PT, R84, 0x29, PT ;  /* 0x000000295400780c */ /* 0x000fe40003fc6270 */
[----:B------:R-:W-:Y:S02]  /*14ca0*/  LOP3.LUT R209, R209, 0xffffffbf, RZ, 0xc0, !PT ;  /* 0xffffffbfd1d17812 */ /* 0x000fe400078ec0ff */
[----:B------:R-:W-:Y:S02]  /*14cb0*/  @P0 LOP3.LUT R208, R208, 0x8, RZ, 0xfc, !PT ;  /* 0x00000008d0d00812 */ /* 0x000fe400078efcff */
[----:B------:R-:W-:Y:S02]  /*14cc0*/  ISETP.GT.AND P0, PT, R85, 0x8, !P0 ;  /* 0x000000085500780c */ /* 0x000fe40004704270 */
[----:B------:R-:W-:Y:S02]  /*14cd0*/  LOP3.LUT R208, R208, 0xfffffffb, RZ, 0xc0, !PT ;  /* 0xfffffffbd0d07812 */ /* 0x000fe400078ec0ff */
        /* <DEDUP_REMOVED lines=8> */
[----:B------:R-:W-:Y:S04]  /*14d60*/  ISETP.GT.AND P0, PT, R85, 0x10, !P1 ;  /* 0x000000105500780c */ /* 0x000fe80004f04270 */
[----:B------:R-:W-:Y:S02]  /*14d70*/  ISETP.LT.OR P2, PT, R87, 0x11, P0 ;  /* 0x000000115700780c */ /* 0x000fe40000741670 */
[----:B------:R-:W-:Y:S02]  /*14d80*/  @P1 LOP3.LUT R208, R208, 0x2, RZ, 0xfc, !PT ;  /* 0x00000002d0d01812 */ /* 0x000fe400078efcff */
[----:B------:R-:W-:Y:S02]  /*14d90*/  ISETP.GE.AND P1, PT, R84, 0x12, PT ;  /* 0x000000125400780c */ /* 0x000fe40003f26270 */
[----:B------:R-:W-:Y:S02]  /*14da0*/  LOP3.LUT R208, R208, 0xffffffef, RZ, 0xc0, !PT ;  /* 0xffffffefd0d07812 */ /* 0x000fe400078ec0ff */
[----:B------:R-:W-:Y:S02]  /*14db0*/  ISETP.GT.AND P0, PT, R85, 0x11, !P1 ;  /* 0x000000115500780c */ /* 0x000fe40004f04270 */
[----:B------:R-:W-:Y:S07]  /*14dc0*/  FSEL R184, R20, -INF , !P2 ;  /* 0xff80000014b87808 */ /* 0x000fee0005000000 */
[----:B------:R-:W-:Y:S02]  /*14dd0*/  @P1 LOP3.LUT R208, R208, 0x10, RZ, 0xfc, !PT ;  /* 0x00000010d0d01812 */ /* 0x000fe400078efcff */
[----:B------:R-:W-:Y:S02]  /*14de0*/  ISETP.LT.OR P1, PT, R87, 0x12, P0 ;  /* 0x000000125700780c */ /* 0x000fe40000721670 */
[----:B------:R-:W-:Y:S02]  /*14df0*/  LOP3.LUT R208, R208, 0xffffffdf, RZ, 0xc0, !PT ;  /* 0xffffffdfd0d07812 */ /* 0x000fe400078ec0ff */
[----:B------:R-:W-:Y:S02]  /*14e00*/  ISETP.GT.AND P0, PT, R85, 0x18, !P3 ;  /* 0x000000185500780c */ /* 0x000fe40005f04270 */
[----:B------:R-:W-:Y:S02]  /*14e10*/  @P3 LOP3.LUT R208, R208, 0x20, RZ, 0xfc, !PT ;  /* 0x00000020d0d03812 */ /* 0x000fe400078efcff */
[----:B------:R-:W-:Y:S02]  /*14e20*/  ISETP.GE.AND P3, PT, R84, 0x1a, PT ;  /* 0x0000001a5400780c */ /* 0x000fe40003f66270 */
[----:B------:R-:W-:Y:S02]  /*14e30*/  LOP3.LUT R208, R208, 0xffffffbf, RZ, 0xc0, !PT ;  /* 0xffffffbfd0d07812 */ /* 0x000fe400078ec0ff */
[----:B------:R-:W-:Y:S02]  /*14e40*/  ISETP.LT.OR P4, PT, R87, 0x19, P0 ;  /* 0x000000195700780c */ /* 0x000fe40000781670 */
[----:B------:R-:W-:Y:S02]  /*14e50*/  ISETP.GT.AND P0, PT, R85, 0x19, !P3 ;  /* 0x000000195500780c */ /* 0x000fe40005f04270 */
[----:B------:R-:W-:Y:S02]  /*14e60*/  FSEL R183, R21, -INF , !P1 ;  /* 0xff80000015b77808 */ /* 0x000fe40004800000 */
[----:B------:R-:W-:Y:S03]  /*14e70*/  FSEL R180, R32, -INF , !P4 ;  /* 0xff80000020b47808 */ /* 0x000fe60006000000 */
[----:B------:R-:W-:Y:S02]  /*14e80*/  @P3 LOP3.LUT R208, R208, 0x40, RZ, 0xfc, !PT ;  /* 0x00000040d0d03812 */ /* 0x000fe400078efcff */
[----:B------:R-:W-:Y:S02]  /*14e90*/  ISETP.LT.OR P3, PT, R87, 0x1a, P0 ;  /* 0x0000001a5700780c */ /* 0x000fe40000761670 */
[----:B------:R-:W-:Y:S02]  /*14ea0*/  ISETP.GT.AND P0, PT, R85, 0x20, !P5 ;  /* 0x000000205500780c */ /* 0x000fe40006f04270 */
[----:B------:R-:W-:Y:S02]  /*14eb0*/  LOP3.LUT R208, R208, 0xffffff7f, RZ, 0xc0, !PT ;  /* 0xffffff7fd0d07812 */ /* 0x000fe400078ec0ff */
[----:B------:R-:W-:Y:S02]  /*14ec0*/  ISETP.LT.OR P0, PT, R87, 0x21, P0 ;  /* 0x000000215700780c */ /* 0x000fe40000701670 */
[----:B------:R-:W-:Y:S02]  /*14ed0*/  @P5 LOP3.LUT R208, R208, 0x80, RZ, 0xfc, !PT ;  /* 0x00000080d0d05812 */ /* 0x000fe400078efcff */
[----:B------:R-:W-:Y:S02]  /*14ee0*/  ISETP.GE.AND P5, PT, R84, 0x22, PT ;  /* 0x000000225400780c */ /* 0x000fe40003fa6270 */
[----:B------:R-:W-:Y:S02]  /*14ef0*/  LOP3.LUT R208, R208, 0xfffffdff, RZ, 0xc0, !PT ;  /* 0xfffffdffd0d07812 */ /* 0x000fe400078ec0ff */
[----:B------:R-:W-:Y:S02]  /*14f00*/  FSEL R179, R33, -INF , !P3 ;  /* 0xff80000021b37808 */ /* 0x000fe40005800000 */
[----:B------:R-:W-:Y:S04]  /*14f10*/  LOP3.LUT R208, R208, 0xfff7ffff, RZ, 0xc0, !PT ;  /* 0xfff7ffffd0d07812 */ /* 0x000fe800078ec0ff */
[----:B------:R-:W-:Y:S02]  /*14f20*/  @P0 LOP3.LUT R208, R208, 0x80000, RZ, 0xfc, !PT ;  /* 0x00080000d0d00812 */ /* 0x000fe400078efcff */
[----:B------:R-:W-:Y:S02]  /*14f30*/  ISETP.GT.AND P0, PT, R85, 0x21, !P5 ;  /* 0x000000215500780c */ /* 0x000fe40006f04270 */
        /* <DEDUP_REMOVED lines=14> */
[----:B------:R-:W-:Y:S02]  /*15020*/  ISETP.GE.AND P6, PT, R84, 0x31, PT ;  /* 0x000000315400780c */ /* 0x000fe40003fc6270 */
[----:B------:R-:W-:Y:S04]  /*15030*/  LOP3.LUT R208, R208, 0xffffefff, RZ, 0xc0, !PT ;  /* 0xffffefffd0d07812 */ /* 0x000fe800078ec0ff */
[----:B------:R-:W-:Y:S05]  /*15040*/  LOP3.LUT R208, R208, 0xffefffff, RZ, 0xc0, !PT ;  /* 0xffefffffd0d07812 */ /* 0x000fea00078ec0ff */
        /* <DEDUP_REMOVED lines=32> */
[----:B------:R-:W-:Y:S02]  /*15250*/  LOP3.LUT R208, R208, 0xfffbffff, RZ, 0xc0, !PT ;  /* 0xfffbffffd0d07812 */ /* 0x000fe400078ec0ff */
[----:B------:R-:W-:Y:S02]  /*15260*/  ISETP.GE.AND P6, PT, R84, 0x42, PT ;  /* 0x000000425400780c */ /* 0x000fe40003fc6270 */
[----:B------:R-:W-:Y:S07]  /*15270*/  LOP3.LUT R208, R208, 0xefffffff, RZ, 0xc0, !PT ;  /* 0xefffffffd0d07812 */ /* 0x000fee00078ec0ff */
[----:B------:R-:W-:Y:S02]  /*15280*/  @P0 LOP3.LUT R208, R208, 0x10000000, RZ, 0xfc, !PT ;  /* 0x10000000d0d00812 */ /* 0x000fe400078efcff */
[----:B------:R-:W-:Y:S02]  /*15290*/  ISETP.GT.AND P0, PT, R85, 0x41, !P6 ;  /* 0x000000415500780c */ /* 0x000fe40007704270 */
[----:B------:R-:W-:Y:S02]  /*152a0*/  @P6 LOP3.LUT R208, R208, 0x40000, RZ, 0xfc, !PT ;  /* 0x00040000d0d06812 */ /* 0x000fe400078efcff */
[----:B------:R-:W-:Y:S02]  /*152b0*/  ISETP.LT.OR P0, PT, R87, 0x42, P0 ;  /* 0x000000425700780c */ /* 0x000fe40000701670 */
[----:B------:R-:W-:Y:S02]  /*152c0*/  ISETP.GE.AND P6, PT, R84, 0x1, PT ;  /* 0x000000015400780c */ /* 0x000fe40003fc6270 */
[----:B------:R-:W-:Y:S09]  /*152d0*/  LOP3.LUT R208, R208, 0xf7ffffff, RZ, 0xc0, !PT ;  /* 0xf7ffffffd0d07812 */ /* 0x000ff200078ec0ff */
[----:B------:R-:W-:Y:S02]  /*152e0*/  @P0 LOP3.LUT R208, R208, 0x8000000, RZ, 0xfc, !PT ;  /* 0x08000000d0d00812 */ /* 0x000fe400078efcff */
[----:B------:R-:W-:Y:S02]  /*152f0*/  ISETP.GT.AND P0, PT, R85, RZ, !P6 ;  /* 0x000000ff5500720c */ /* 0x000fe40007704270 */
[----:B------:R-:W-:Y:S02]  /*15300*/  @P6 LOP3.LUT R209, R209, 0x40, RZ, 0xfc, !PT ;  /* 0x00000040d1d16812 */ /* 0x000fe400078efcff */
[----:B------:R-:W-:Y:S02]  /*15310*/  ISETP.LT.OR P0, PT, R87, 0x1, P0 ;  /* 0x000000015700780c */ /* 0x000fe40000701670 */
[----:B------:R-:W-:Y:S02]  /*15320*/  ISETP.GE.AND P6, PT, R84, 0x2, PT ;  /* 0x000000025400780c */ /* 0x000fe40003fc6270 */
[----:B------:R-:W-:Y:S02]  /*15330*/  LOP3.LUT R208, R208, 0xfffffffe, RZ, 0xc0, !PT ;  /* 0xfffffffed0d07812 */ /* 0x000fe400078ec0ff */
[----:B------:R-:W-:Y:S02]  /*15340*/  LOP3.LUT R209, R209, 0xffffff7f, RZ, 0xc0, !PT ;  /* 0xffffff7fd1d17812 */ /* 0x000fe400078ec0ff */
[----:B------:R-:W-:Y:S05]  /*15350*/  LOP3.LUT R208, R208, 0xbfffffff, RZ, 0xc0, !PT ;  /* 0xbfffffffd0d07812 */ /* 0x000fea00078ec0ff */
[----:B------:R-:W-:Y:S02]  /*15360*/  @P0 LOP3.LUT R208, R208, 0x40000000, RZ, 0xfc, !PT ;  /* 0x40000000d0d00812 */ /* 0x000fe400078efcff */
[----:B------:R-:W-:Y:S02]  /*15370*/  ISETP.GT.AND P0, PT, R85, 0x1, !P6 ;  /* 0x000000015500780c */ /* 0x000fe40007704270 */
[----:B------:R-:W-:Y:S02]  /*15380*/  @P6 LOP3.LUT R208, R208, 0x1, RZ, 0xfc, !PT ;  /* 0x00000001d0d06812 */ /* 0x000fe400078efcff */
[----:B------:R-:W-:Y:S02]  /*15390*/  ISETP.LT.OR P6, PT, R87, 0x2, P0 ;  /* 0x000000025700780c */ /* 0x000fe400007c1670 */
[----:B------:R-:W-:Y:S11]  /*153a0*/  ISETP.GE.AND P0, PT, R84, 0x49, PT ;  /* 0x000000495400780c */ /* 0x000ff60003f06270 */
[----:B------:R-:W-:Y:S02]  /*153b0*/  @P6 LOP3.LUT R209, R209, 0x80, RZ, 0xfc, !PT ;  /* 0x00000080d1d16812 */ /* 0x000fe400078efcff */
[C---:B------:R-:W-:Y:S02]  /*153c0*/  LOP3.LUT P6, RZ, R208.reuse, 0x20, RZ, 0xc0, !PT ;  /* 0x00000020d0ff7812 */ /* 0x040fe400078cc0ff */
[----:B------:R-:W-:Y:S02]  /*153d0*/  LOP3.LUT R208, R208, 0xfffeffff, RZ, 0xc0, !PT ;  /* 0xfffeffffd0d07812 */ /* 0x000fe400078ec0ff */
[----:B------:R-:W-:Y:S02]  /*153e0*/  LOP3.LUT R209, R209, 0xfffffffe, RZ, 0xc0, !PT ;  /* 0xfffffffed1d17812 */ /* 0x000fe400078ec0ff */
[----:B------:R-:W-:Y:S02]  /*153f0*/  @P0 LOP3.LUT R208, R208, 0x10000, RZ, 0xfc, !PT ;  /* 0x00010000d0d00812 */ /* 0x000fe400078efcff */
[----:B------:R-:W-:Y:S02]  /*15400*/  ISETP.GT.AND P0, PT, R85, 0x48, !P0 ;  /* 0x000000485500780c */ /* 0x000fe40004704270 */
[----:B------:R-:W-:Y:S02]  /*15410*/  LOP3.LUT R208, R208, 0xfdffffff, RZ, 0xc0, !PT ;  /* 0xfdffffffd0d07812 */ /* 0x000fe400078ec0ff */
[----:B------:R-:W-:Y:S11]  /*15420*/  ISETP.LT.OR P0, PT, R87, 0x49, P0 ;  /* 0x000000495700780c */ /* 0x000ff60000701670 */
[----:B------:R-:W-:Y:S02]  /*15430*/  @!UPT UIADD3 URZ, URZ, URZ, URZ ;  /* 0x0000003f3f3ff290 */ /* 0x000fe4000fffe03f */
[----:B------:R-:W-:Y:S02]  /*15440*/  @P0 LOP3.LUT R209, R209, 0x1, RZ, 0xfc, !PT ;  /* 0x00000001d1d10812 */ /* 0x000fe400078efcff */
[----:B------:R-:W-:Y:S02]  /*15450*/  ISETP.GE.AND P0, PT, R84, 0x4a, PT ;  /* 0x0000004a5400780c */ /* 0x000fe40003f06270 */
[----:B------:R-:W-:Y:S11]  /*15460*/  LOP3.LUT R209, R209, 0xfffff7ff, RZ, 0xc0, !PT ;  /* 0xfffff7ffd1d17812 */ /* 0x000ff600078ec0ff */
[----:B------:R-:W-:Y:S02]  /*15470*/  @P0 LOP3.LUT R208, R208, 0x2000000, RZ, 0xfc, !PT ;  /* 0x02000000d0d00812 */ /* 0x000fe400078efcff */
[----:B------:R-:W-:Y:S02]  /*15480*/  ISETP.GT.AND P0, PT, R85, 0x49, !P0 ;  /* 0x000000495500780c */ /* 0x000fe40004704270 */
[----:B------:R-:W-:Y:S02]  /*15490*/  LOP3.LUT R208, R208, 0x7fffffff, RZ, 0xc0, !PT ;  /* 0x7fffffffd0d07812 */ /* 0x000fe400078ec0ff */
[----:B------:R-:W-:Y:S11]  /*154a0*/  ISETP.LT.OR P0, PT, R87, 0x4a, P0 ;  /* 0x0000004a5700780c */ /* 0x000ff60000701670 */
[----:B------:R-:W-:Y:S02]  /*154b0*/  @!UPT UIADD3 URZ, URZ, URZ, URZ ;  /* 0x0000003f3f3ff290 */ /* 0x000fe4000fffe03f */
[----:B------:R-:W-:Y:S04]  /*154c0*/  @P0 LOP3.LUT R208, R208, 0x80000000, RZ, 0xfc, !PT ;  /* 0x80000000d0d00812 */ /* 0x000fe800078efcff */
[C---:B------:R-:W-:Y:S02]  /*154d0*/  LOP3.LUT P0, RZ, R208.reuse, 0x8, RZ, 0xc0, !PT ;  /* 0x00000008d0ff7812 */ /* 0x040fe4000780c0ff */
[----:B------:R-:W-:Y:S02]  /*154e0*/  LOP3.LUT P1, RZ, R208, 0x40, RZ, 0xc0, !PT ;  /* 0x00000040d0ff7812 */ /* 0x000fe4000782c0ff */
[----:B------:R-:W-:Y:S02]  /*154f0*/  ISETP.GT.AND P0, PT, R0, 0x8, !P0 ;  /* 0x000000080000780c */ /* 0x000fe40004704270 */
[----:B------:R-:W-:Y:S02]  /*15500*/  LOP3.LUT P3, RZ, R208, 0x20000, RZ, 0xc0, !PT ;  /* 0x00020000d0ff7812 */ /* 0x000fe4000786c0ff */
[----:B------:R-:W-:Y:S02]  /*15510*/  ISETP.LT.OR P0, PT, R86, 0x9, P0 ;  /* 0x000000095600780c */ /* 0x000fe40000701670 */
[----:B------:R-:W-:Y:S02]  /*15520*/  LOP3.LUT P5, RZ, R208, 0x8000, RZ, 0xc0, !PT ;  /* 0x00008000d0ff7812 */ /* 0x000fe400078ac0ff */
[----:B------:R-:W-:Y:S02]  /*15530*/  FSEL R213, R18, -INF , !P0 ;  /* 0xff80000012d57808 */ /* 0x000fe40004000000 */
[C---:B------:R-:W-:Y:S02]  /*15540*/  LOP3.LUT P0, RZ, R208.reuse, 0x4, RZ, 0xc0, !PT ;  /* 0x00000004d0ff7812 */ /* 0x040fe4000780c0ff */
[----:B------:R-:W-:Y:S02]  /*15550*/  LOP3.LUT P4, RZ, R208, 0x200000, RZ, 0xc0, !PT ;  /* 0x00200000d0ff7812 */ /* 0x000fe4000788c0ff */
[----:B------:R-:W-:Y:S02]  /*15560*/  ISETP.GT.AND P0, PT, R0, 0x9, !P0 ;  /* 0x000000090000780c */ /* 0x000fe40004704270 */
[----:B------:R-:W-:Y:S02]  /*15570*/  FSEL R172, R48, -INF , !P4 ;  /* 0xff80000030ac7808 */ /* 0x000fe40006000000 */
[----:B------:R-:W-:Y:S02]  /*15580*/  ISETP.LT.OR P0, PT, R86, 0xa, P0 ;  /* 0x0000000a5600780c */ /* 0x000fe40000701670 */
[C---:B------:R-:W-:Y:S02]  /*15590*/  LOP3.LUT P4, RZ, R208.reuse, 0x40000, RZ, 0xc0, !PT ;  /* 0x00040000d0ff7812 */ /* 0x040fe4000788c0ff */
[----:B------:R-:W-:Y:S02]  /*155a0*/  FSEL R212, R19, -INF , !P0 ;  /* 0xff80000013d47808 */ /* 0x000fe40004000000 */
[C---:B------:R-:W-:Y:S02]  /*155b0*/  LOP3.LUT P0, RZ, R208.reuse, 0x2, RZ, 0xc0, !PT ;  /* 0x00000002d0ff7812 */ /* 0x040fe4000780c0ff */
[----:B------:R-:W-:Y:S02]  /*155c0*/  LOP3.LUT P2, RZ, R208, 0x80000, RZ, 0xc0, !PT ;  /* 0x00080000d0ff7812 */ /* 0x000fe4000784c0ff */
[----:B------:R-:W-:Y:S02]  /*155d0*/  ISETP.GT.AND P0, PT, R0, 0x10, !P0 ;  /* 0x000000100000780c */ /* 0x000fe40004704270 */
[----:B------:R-:W-:Y:S02]  /*155e0*/  FSEL R176, R36, -INF , !P2 ;  /* 0xff80000024b07808 */ /* 0x000fe40005000000 */
[----:B------:R-:W-:Y:S02]  /*155f0*/  ISETP.LT.OR P0, PT, R86, 0x11, P0 ;  /* 0x000000115600780c */ /* 0x000fe40000701670 */
[----:B------:R-:W-:Y:S02]  /*15600*/  LOP3.LUT P2, RZ, R208, 0x400000, RZ, 0xc0, !PT ;  /* 0x00400000d0ff7812 */ /* 0x000fe4000784c0ff */
[----:B------:R-:W-:Y:S02]  /*15610*/  FSEL R211, R22, -INF , !P0 ;  /* 0xff80000016d37808 */ /* 0x000fe40004000000 */
[----:B------:R-:W-:Y:S02]  /*15620*/  LOP3.LUT P0, RZ, R208, 0x10, RZ, 0xc0, !PT ;  /* 0x00000010d0ff7812 */ /* 0x000fe4000780c0ff */
[----:B------:R-:W-:Y:S02]  /*15630*/  FSEL R167, R53, -INF , !P2 ;  /* 0xff80000035a77808 */ /* 0x000fe40005000000 */
[----:B------:R-:W-:Y:S02]  /*15640*/  ISETP.GT.AND P0, PT, R0, 0x11, !P0 ;  /* 0x000000110000780c */ /* 0x000fe40004704270 */
[----:B------:R-:W-:Y:S02]  /*15650*/  LOP3.LUT P2, RZ, R208, 0x2000000, RZ, 0xc0, !PT ;  /* 0x02000000d0ff7812 */ /* 0x000fe4000784c0ff */
[----:B------:R-:W-:Y:S04]  /*15660*/  ISETP.LT.OR P0, PT, R86, 0x12, P0 ;  /* 0x000000125600780c */ /* 0x000fe80000701670 */
[----:B------:R-:W-:Y:S02]  /*15670*/  FSEL R191, R23, -INF , !P0 ;  /* 0xff80000017bf7808 */ /* 0x000fe40004000000 */
[----:B------:R-:W-:Y:S02]  /*15680*/  ISETP.GT.AND P0, PT, R0, 0x18, !P6 ;  /* 0x000000180000780c */ /* 0x000fe40007704270 */
[----:B------:R-:W-:Y:S02]  /*15690*/  LOP3.LUT P6, RZ, R208, 0x800, RZ, 0xc0, !PT ;  /* 0x00000800d0ff7812 */ /* 0x000fe400078cc0ff */
[----:B------:R-:W-:Y:S04]  /*156a0*/  ISETP.LT.OR P0, PT, R86, 0x19, P0 ;  /* 0x000000195600780c */ /* 0x000fe80000701670 */
[----:B------:R-:W-:Y:S02]  /*156b0*/  FSEL R190, R34, -INF , !P0 ;  /* 0xff80000022be7808 */ /* 0x000fe40004000000 */
[----:B------:R-:W-:Y:S02]  /*156c0*/  ISETP.GT.AND P0, PT, R0, 0x19, !P1 ;  /* 0x000000190000780c */ /* 0x000fe40004f04270 */
[----:B------:R-:W-:Y:S02]  /*156d0*/  LOP3.LUT P1, RZ, R208, 0x800000, RZ, 0xc0, !PT ;  /* 0x00800000d0ff7812 */ /* 0x000fe4000782c0ff */
[----:B------:R-:W-:Y:S02]  /*156e0*/  ISETP.LT.OR P0, PT, R86, 0x1a, P0 ;  /* 0x0000001a5600780c */ /* 0x000fe40000701670 */
[----:B------:R-:W-:Y:S02]  /*156f0*/  @P6 LOP3.LUT R209, R209, 0x800, RZ, 0xfc, !PT ;  /* 0x00000800d1d16812 */ /* 0x000fe400078efcff */
[----:B------:R-:W-:Y:S02]  /*15700*/  FSEL R189, R35, -INF , !P0 ;  /* 0xff80000023bd7808 */ /* 0x000fe40004000000 */
[----:B------:R-:W-:Y:S02]  /*15710*/  LOP3.LUT R209, R209, 0xfffffeff, RZ, 0xc0, !PT ;  /* 0xfffffeffd1d17812 */ /* 0x000fe400078ec0ff */
[----:B------:R-:W-:Y:S02]  /*15720*/  LOP3.LUT P0, RZ, R208, 0x80, RZ, 0xc0, !PT ;  /* 0x00000080d0ff7812 */ /* 0x000fe4000780c0ff */
[----:B------:R-:W-:Y:S02]  /*15730*/  @P3 LOP3.LUT R209, R209, 0x100, RZ, 0xfc, !PT ;  /* 0x00000100d1d13812 */ /* 0x000fe400078efcff */
[----:B------:R-:W-:Y:S02]  /*15740*/  ISETP.GT.AND P0, PT, R0, 0x20, !P0 ;  /* 0x000000200000780c */ /* 0x000fe40004704270 */
[----:B------:R-:W-:Y:S02]  /*15750*/  LOP3.LUT R209, R209, 0xfffffdff, RZ, 0xc0, !PT ;  /* 0xfffffdffd1d17812 */ /* 0x000fe400078ec0ff */
[----:B------:R-:W-:Y:S02]  /*15760*/  LOP3.LUT P3, RZ, R208, 0x200, RZ, 0xc0, !PT ;  /* 0x00000200d0ff7812 */ /* 0x000fe4000786c0ff */
[----:B------:R-:W-:Y:S02]  /*15770*/  ISETP.LT.OR P0, PT, R86, 0x21, P0 ;  /* 0x000000215600780c */ /* 0x000fe40000701670 */
[----:B------:R-:W-:Y:S02]  /*15780*/  @P5 LOP3.LUT R209, R209, 0x200, RZ, 0xfc, !PT ;  /* 0x00000200d1d15812 */ /* 0x000fe400078efcff */
[----:B------:R-:W-:Y:S02]  /*15790*/  LOP3.LUT P5, RZ, R208, 0x1000000, RZ, 0xc0, !PT ;  /* 0x01000000d0ff7812 */ /* 0x000fe400078ac0ff */
[----:B------:R-:W-:Y:S02]  /*157a0*/  FSEL R186, R38, -INF , !P0 ;  /* 0xff80000026ba7808 */ /* 0x000fe40004000000 */
[----:B------:R-:W-:Y:S02]  /*157b0*/  ISETP.GT.AND P0, PT, R0, 0x21, !P3 ;  /* 0x000000210000780c */ /* 0x000fe40005f04270 */
[----:B------:R-:W-:Y:S02]  /*157c0*/  LOP3.LUT R209, R209, 0xfffffbff, RZ, 0xc0, !PT ;  /* 0xfffffbffd1d17812 */ /* 0x000fe400078ec0ff */
[----:B------:R-:W-:Y:S02]  /*157d0*/  ISETP.LT.OR P0, PT, R86, 0x22, P0 ;  /* 0x000000225600780c */ /* 0x000fe40000701670 */
[C---:B------:R-:W-:Y:S02]  /*157e0*/  LOP3.LUT P6, RZ, R208.reuse, 0x100000, RZ, 0xc0, !PT ;  /* 0x00100000d0ff7812 */ /* 0x040fe400078cc0ff */
[----:B------:R-:W-:Y:S02]  /*157f0*/  FSEL R185, R39, -INF , !P0 ;  /* 0xff80000027b97808 */ /* 0x000fe40004000000 */
[----:B------:R-:W-:Y:S02]  /*15800*/  LOP3.LUT P0, RZ, R208, 0x400, RZ, 0xc0, !PT ;  /* 0x00000400d0ff7812 */ /* 0x000fe4000780c0ff */
[----:B------:R-:W-:Y:S02]  /*15810*/  @P5 LOP3.LUT R209, R209, 0x400, RZ, 0xfc, !PT ;  /* 0x00000400d1d15812 */ /* 0x000fe400078efcff */
[----:B------:R-:W-:Y:S02]  /*15820*/  ISETP.GT.AND P0, PT, R0, 0x28, !P0 ;  /* 0x000000280000780c */ /* 0x000fe40004704270 */
[----:B------:R-:W-:Y:S02]  /*15830*/  FSEL R171, R49, -INF , !P6 ;  /* 0xff80000031ab7808 */ /* 0x000fe40007000000 */
[C---:B------:R-:W-:Y:S02]  /*15840*/  LOP3.LUT P6, RZ, R209.reuse, 0x800, RZ, 0xc0, !PT ;  /* 0x00000800d1ff7812 */ /* 0x040fe400078cc0ff */
[----:B------:R-:W-:Y:S02]  /*15850*/  ISETP.LT.OR P0, PT, R86, 0x29, P0 ;  /* 0x000000295600780c */ /* 0x000fe40000701670 */
[----:B------:R-:W-:Y:S02]  /*15860*/  FSEL R168, R52, -INF , !P1 ;  /* 0xff80000034a87808 */ /* 0x000fe40004800000 */
[----:B------:R-:W-:Y:S02]  /*15870*/  FSEL R182, R50, -INF , !P0 ;  /* 0xff80000032b67808 */ /* 0x000fe40004000000 */
[----:B------:R-:W-:Y:S02]  /*15880*/  ISETP.GT.AND P0, PT, R0, 0x29, !P6 ;  /* 0x000000290000780c */ /* 0x000fe40007704270 */
[----:B------:R-:W-:Y:S02]  /*15890*/  LOP3.LUT P1, RZ, R208, 0x10000, RZ, 0xc0, !PT ;  /* 0x00010000d0ff7812 */ /* 0x000fe4000782c0ff */
[----:B------:R-:W-:Y:S02]  /*158a0*/  ISETP.LT.OR P0, PT, R86, 0x2a, P0 ;  /* 0x0000002a5600780c */ /* 0x000fe40000701670 */
[----:B------:R-:W-:Y:S02]  /*158b0*/  LOP3.LUT R209, R209, 0xffffffdf, RZ, 0xc0, !PT ;  /* 0xffffffdfd1d17812 */ /* 0x000fe400078ec0ff */
[----:B------:R-:W-:Y:S02]  /*158c0*/  FSEL R181, R51, -INF , !P0 ;  /* 0xff80000033b57808 */ /* 0x000fe40004000000 */
[C---:B------:R-:W-:Y:S02]  /*158d0*/  LOP3.LUT P0, RZ, R208.reuse, 0x1000, RZ, 0xc0, !PT ;  /* 0x00001000d0ff7812 */ /* 0x040fe4000780c0ff */
[----:B------:R-:W-:Y:S02]  /*158e0*/  LOP3.LUT P5, RZ, R208, 0x4000000, RZ, 0xc0, !PT ;  /* 0x04000000d0ff7812 */ /* 0x000fe400078ac0ff */
[----:B------:R-:W-:Y:S02]  /*158f0*/  ISETP.GT.AND P0, PT, R0, 0x30, !P0 ;  /* 0x000000300000780c */ /* 0x000fe40004704270 */
[----:B------:R-:W-:Y:S02]  /*15900*/  @P1 LOP3.LUT R209, R209, 0x20, RZ, 0xfc, !PT ;  /* 0x00000020d1d11812 */ /* 0x000fe400078efcff */
[----:B------:R-:W-:Y:S02]  /*15910*/  ISETP.LT.OR P0, PT, R86, 0x31, P0 ;  /* 0x000000315600780c */ /* 0x000fe40000701670 */
[----:B------:R-:W-:Y:S02]  /*15920*/  FSEL R94, R64, -INF , !P5 ;  /* 0xff800000405e7808 */ /* 0x000fe40006800000 */
[----:B------:R-:W-:Y:S02]  /*15930*/  FSEL R178, R54, -INF , !P0 ;  /* 0xff80000036b27808 */ /* 0x000fe40004000000 */
[----:B------:R-:W-:Y:S02]  /*15940*/  LOP3.LUT P0, RZ, R208, 0x2000, RZ, 0xc0, !PT ;  /* 0x00002000d0ff7812 */ /* 0x000fe4000780c0ff */
[----:B------:R-:W-:Y:S02]  /*15950*/  LOP3.LUT P5, RZ, R209, 0x400, RZ, 0xc0, !PT ;  /* 0x00000400d1ff7812 */ /* 0x000fe400078ac0ff */
[----:B------:R-:W-:Y:S02]  /*15960*/  ISETP.GT.AND P0, PT, R0, 0x31, !P0 ;  /* 0x000000310000780c */ /* 0x000fe40004704270 */
[----:B------:R-:W-:Y:S02]  /*15970*/  FSEL R65, R65, -INF , !P5 ;  /* 0xff80000041417808 */ /* 0x000fe40006800000 */
        /* <DEDUP_REMOVED lines=10> */
[----:B------:R-:W-:Y:S02]  /*15a20*/  ISETP.GT.AND P0, PT, R0, 0x39, !P5 ;  /* 0x000000390000780c */ /* 0x000fe40006f04270 */
[----:B------:R-:W-:Y:S02]  /*15a30*/  LOP3.LUT P6, RZ, R208, 0x40000000, RZ, 0xc0, !PT ;  /* 0x40000000d0ff7812 */ /* 0x000fe400078cc0ff */
[----:B------:R-:W-:Y:S02]  /*15a40*/  ISETP.LT.OR P0, PT, R86, 0x3a, P0 ;  /* 0x0000003a5600780c */ /* 0x000fe40000701670 */
[----:B------:R-:W-:Y:S02]  /*15a50*/  FSEL R33, R4, -INF , !P6 ;  /* 0xff80000004217808 */ /* 0x000fe40007000000 */
[----:B------:R-:W-:Y:S02]  /*15a60*/  FSEL R173, R67, -INF , !P0 ;  /* 0xff80000043ad7808 */ /* 0x000fe40004000000 */
[----:B------:R-:W-:Y:S02]  /*15a70*/  LOP3.LUT P0, RZ, R208, 0x8000000, RZ, 0xc0, !PT ;  /* 0x08000000d0ff7812 */ /* 0x000fe4000780c0ff */
[----:B------:R-:W-:Y:S02]  /*15a80*/  LOP3.LUT P6, RZ, R209, 0x80, RZ, 0xc0, !PT ;  /* 0x00000080d1ff7812 */ /* 0x000fe400078cc0ff */
[----:B------:R-:W-:Y:S02]  /*15a90*/  FSEL R48, R69, -INF , !P0 ;  /* 0xff80000045307808 */ /* 0x000fe40004000000 */
[----:B------:R-:W-:Y:S02]  /*15aa0*/  ISETP.GT.AND P0, PT, R0, 0x40, !P3 ;  /* 0x000000400000780c */ /* 0x000fe40005f04270 */
[----:B------:R-:W-:Y:S02]  /*15ab0*/  FSEL R37, R5, -INF , !P6 ;  /* 0xff80000005257808 */ /* 0x000fe40007000000 */
[----:B------:R-:W-:Y:S02]  /*15ac0*/  ISETP.LT.OR P0, PT, R86, 0x41, P0 ;  /* 0x000000415600780c */ /* 0x000fe40000701670 */
[C---:B------:R-:W-:Y:S02]  /*15ad0*/  LOP3.LUT P6, RZ, R209.reuse, 0x40, RZ, 0xc0, !PT ;  /* 0x00000040d1ff7812 */ /* 0x040fe400078cc0ff */
        /* <DEDUP_REMOVED lines=8> */
[----:B------:R-:W-:Y:S04]  /*15b60*/  ISETP.GT.AND P0, PT, R0, 0x1, !P0 ;  /* 0x000000010000780c */ /* 0x000fe80004704270 */
[----:B------:R-:W-:Y:S04]  /*15b70*/  ISETP.LT.OR P0, PT, R86, 0x2, P0 ;  /* 0x000000025600780c */ /* 0x000fe80000701670 */
[----:B------:R-:W-:Y:S02]  /*15b80*/  FSEL R66, R7, -INF , !P0 ;  /* 0xff80000007427808 */ /* 0x000fe40004000000 */
[----:B------:R-:W-:Y:S04]  /*15b90*/  ISETP.GT.AND P0, PT, R0, RZ, !P6 ;  /* 0x000000ff0000720c */ /* 0x000fe80007704270 */
[----:B------:R-:W-:Y:S04]  /*15ba0*/  ISETP.LT.OR P0, PT, R86, 0x1, P0 ;  /* 0x000000015600780c */ /* 0x000fe80000701670 */
[----:B------:R-:W-:Y:S02]  /*15bb0*/  FSEL R39, R6, -INF , !P0 ;  /* 0xff80000006277808 */ /* 0x000fe40004000000 */
[----:B------:R-:W-:Y:S04]  /*15bc0*/  LOP3.LUT P0, RZ, R208, 0x80000000, RZ, 0xc0, !PT ;  /* 0x80000000d0ff7812 */ /* 0x000fe8000780c0ff */
[----:B------:R-:W-:Y:S02]  /*15bd0*/  FSEL R34, R81, -INF , !P0 ;  /* 0xff80000051227808 */ /* 0x000fe40004000000 */
[----:B------:R-:W-:Y:S04]  /*15be0*/  ISETP.GT.AND P0, PT, R0, 0x48, !P1 ;  /* 0x000000480000780c */ /* 0x000fe80004f04270 */
[----:B------:R-:W-:Y:S04]  /*15bf0*/  ISETP.LT.OR P0, PT, R86, 0x49, P0 ;  /* 0x000000495600780c */ /* 0x000fe80000701670 */
[----:B------:R-:W-:Y:S02]  /*15c00*/  FSEL R55, R82, -INF , !P0 ;  /* 0xff80000052377808 */ /* 0x000fe40004000000 */
[----:B------:R-:W-:Y:S04]  /*15c10*/  ISETP.GT.AND P0, PT, R0, 0x49, !P2 ;  /* 0x000000490000780c */ /* 0x000fe80005704270 */
[----:B------:R-:W-:Y:S04]  /*15c20*/  ISETP.LT.OR P0, PT, R86, 0x4a, P0 ;  /* 0x0000004a5600780c */ /* 0x000fe80000701670 */
        /* <DEDUP_REMOVED lines=72> */
[----:B------:R-:W-:Y:S04]  /*160b0*/  ISETP.GT.AND P0, PT, R2, 0x49, !P2 ;  /* 0x000000490200780c */ /* 0x000fe80005704270 */
[----:B------:R-:W-:Y:S04]  /*160c0*/  ISETP.LT.OR P0, PT, R3, 0x4a, P0 ;  /* 0x0000004a0300780c */ /* 0x000fe80000701670 */
[----:B------:R-:W-:Y:S01]  /*160d0*/  FSEL R35, R77, -INF , !P0 ;  /* 0xff8000004d237808 */ /* 0x000fe20004000000 */
[----:B------:R-:W-:-:S06]  /*160e0*/  BRA.DIV ~URZ, `(.L_x_1086) ;  /* 0x000120327f007947 */ /* 0x000fcc000b800000 */
[----:B------:R4:W1:Y:S02]  /*160f0*/  SHFL.IDX PT, R3, R164, 0x3, 0x1c1f ;  /* 0x007c1f00a4037f89 */ /* 0x00086400000e0000 */
.L_x_1240:
[----:B-1----:R-:W-:Y:S01]  /*16100*/  IADD3 R2, R165, R3, RZ ;  /* 0x00000003a5027210 */ /* 0x002fe20007ffe0ff */
[----:B------:R-:W-:Y:S05]  /*16110*/  IMAD.MOV.U32 R0, RZ, RZ, c[0x0][0x32c] ;  /* 0x0000cb00ff007624 */ /* 0x000fea00078e00ff */
[----:B------:R-:W-:Y:S01]  /*16120*/  ISETP.GE.AND P0, PT, R0, 0x1, PT ;  /* 0x000000010000780c */ /* 0x000fe20003f06270 */
[----:B------:R-:W-:Y:S11]  /*16130*/  IMAD.IADD R0, R166, 0x1, R3 ;  /* 0x00000001a6007824 */ /* 0x000ff600078e0203 */
[----:B------:R-:W-:Y:S01]  /*16140*/  @!UPT UIADD3 URZ, URZ, URZ, URZ ;  /* 0x0000003f3f3ff290 */ /* 0x000fe2000fffe03f */
[----:B------:R-:W-:-:S05]  /*16150*/  @!P0 BRA `(.L_x_1087) ;  /* 0x000001a000008947 */ /* 0x000fca0003800000 */
[----:B------:R-:W5:Y:S01]  /*16160*/  LDL R4, [R1] ;  /* 0x0000000001047983 */ /* 0x000f620000100800 */
[----:B------:R-:W-:Y:S01]  /*16170*/  BSSY B0, `(.L_x_1088) ;  /* 0x0000012000007945 */ /* 0x000fe20003800000 */
[----:B-----5:R-:W-:Y:S04]  /*16180*/  IADD3 R3, -R252, R4, R3 ;  /* 0x00000004fc037210 */ /* 0x020fe80007ffe103 */
        /* <DEDUP_REMOVED lines=11> */
.L_x_1089:
[----:B------:R-:W-:Y:S04]  /*16240*/  MOV R4, c[0x0][0x32c] ;  /* 0x0000cb0000047a02 */ /* 0x000fe80000000f00 */
[----:B------:R-:W-:Y:S11]  /*16250*/  ISETP.NE.AND P0, PT, R4, 0x1, PT ;  /* 0x000000010400780c */ /* 0x000ff60003f05270 */
[----:B------:R-:W-:Y:S02]  /*16260*/  @!UPT UIADD3 URZ, URZ, URZ, URZ ;  /* 0x0000003f3f3ff290 */ /* 0x000fe4000fffe03f */
[----:B------:R-:W-:Y:S05]  /*16270*/  @P0 IMAD.HI.U32 R4, R3, c[0x0][0x330], RZ ;  /* 0x0000cc0003040a27 */ /* 0x000fea00078e00ff */
[----:B------:R-:W-:Y:S02]  /*16280*/  @P0 SHF.R.U32.HI R3, RZ, c[0x0][0x334], R4 ;  /* 0x0000cd00ff030a19 */ /* 0x000fe40000011604 */
.L_x_1090:
[----:B------:R-:W-:Y:S05]  /*16290*/  BSYNC B0 ;  /* 0x0000000000007941 */ /* 0x000fea0003800000 */
.L_x_1088:
[----:B------:R-:W5:Y:S02]  /*162a0*/  LDL R4, [R1+0x4] ;  /* 0x0000040001047983 */ /* 0x000f640000100800 */
[----:B-----5:R-:W-:Y:S04]  /*162b0*/  IMAD.IADD R4, R84, 0x1, -R4 ;  /* 0x0000000154047824 */ /* 0x020fe800078e0a04 */
[----:B------:R-:W-:Y:S05]  /*162c0*/  IMAD R3, R3, c[0x0][0x32c], R4 ;  /* 0x0000cb0003037a24 */ /* 0x000fea00078e0204 */
[----:B------:R-:W-:Y:S02]  /*162d0*/  IMNMX R0, R0, R3, !PT ;  /* 0x0000000300007217 */ /* 0x000fe40007800200 */
[----:B------:R-:W-:Y:S04]  /*162e0*/  IADD3 R3, R3, c[0x0][0x32c], RZ ;  /* 0x0000cb0003037a10 */ /* 0x000fe80007ffe0ff */
[----:B------:R-:W-:Y:S02]  /*162f0*/  IMNMX R2, R2, R3, PT ;  /* 0x0000000302027217 */ /* 0x000fe40003800200 */
.L_x_1087:
[----:B------:R-:W-:Y:S02]  /*16300*/  ISETP.GT.AND P0, PT, R0, RZ, !P6 ;  /* 0x000000ff0000720c */ /* 0x000fe40007704270 */
[----:B------:R-:W-:Y:S02]  /*16310*/  LOP3.LUT P2, RZ, R208, 0x1, RZ, 0xc0, !PT ;  /* 0x00000001d0ff7812 */ /* 0x000fe4000784c0ff */
[----:B------:R-:W-:Y:S02]  /*16320*/  ISETP.LT.OR P0, PT, R2, 0x1, P0 ;  /* 0x000000010200780c */ /* 0x000fe40000701670 */
[----:B------:R-:W-:Y:S02]  /*16330*/  LOP3.LUT P1, RZ, R208, 0x8, RZ, 0xc0, !PT ;  /* 0x00000008d0ff7812 */ /* 0x000fe4000782c0ff */
[----:B------:R-:W-:Y:S02]  /*16340*/  FSEL R16, R10, -INF , !P0 ;  /* 0xff8000000a107808 */ /* 0x000fe40004000000 */
[----:B------:R-:W-:Y:S02]  /*16350*/  ISETP.GT.AND P0, PT, R0, 0x1, !P2 ;  /* 0x000000010000780c */ /* 0x000fe40005704270 */
        /* <DEDUP_REMOVED lines=57> */
[----:B------:R-:W-:Y:S02]  /*166f0*/  ISETP.GT.AND P1, PT, R0, 0x48, !P1 ;  /* 0x000000480000780c */ /* 0x000fe40004f24270 */
[----:B------:R-:W-:Y:S02]  /*16700*/  FSEL R19, R58, -INF , !P0 ;  /* 0xff8000003a137808 */ /* 0x000fe40004000000 */
[----:B------:R-:W-:Y:S02]  /*16710*/  LOP3.LUT P0, RZ, R208, 0x2000, RZ, 0xc0, !PT ;  /* 0x00002000d0ff7812 */ /* 0x000fe4000780c0ff */
[----:B------:R-:W-:Y:S02]  /*16720*/  ISETP.LT.OR P1, PT, R2, 0x49, P1 ;  /* 0x000000490200780c */ /* 0x000fe40000f21670 */
        /* <DEDUP_REMOVED lines=94> */
.L_x_1241:
[----:B-12---:R-:W-:Y:S01]  /*16d10*/  FMNMX.FTZ R84, R84, R0, !PT ;  /* 0x0000000054547209 */ /* 0x006fe20007810000 */
[----:B------:R-:W-:-:S05]  /*16d20*/  BRA.DIV ~URZ, `(.L_x_1092) ;  /* 0x000114a27f007947 */ /* 0x000fca000b800000 */
        /* <DEDUP_REMOVED lines=13> */
.L_x_1242:
[C---:B------:R-:W-:Y:S01]  /*16e00*/  FSETP.NEU.FTZ.AND P0, PT, R87.reuse, -INF , PT ;  /* 0xff8000005700780b */ /* 0x040fe20003f1d000 */
[C---:B------:R-:W-:Y:S01]  /*16e10*/  FMUL.FTZ R2, R87.reuse, c[0x0][0x2d0] ;  /* 0x0000b40057027a20 */ /* 0x040fe20000410000 */
[----:B--2---:R-:W-:Y:S01]  /*16e20*/  FMNMX.FTZ R68, R0, R84, !PT ;  /* 0x0000005400447209 */ /* 0x004fe20007810000 */
[----:B------:R-:W-:Y:S01]  /*16e30*/  WARPSYNC 0xffffffff ;  /* 0xffffffff00007948 */ /* 0x000fe20003800000 */
[----:B------:R-:W-:Y:S02]  /*16e40*/  FSEL R0, R87, RZ, P0 ;  /* 0x000000ff57007208 */ /* 0x000fe40000000000 */
[----:B------:R-:W-:Y:S02]  /*16e50*/  FSEL R2, R2, RZ, P0 ;  /* 0x000000ff02027208 */ /* 0x000fe40000000000 */
[----:B------:R-:W-:Y:S01]  /*16e60*/  FSETP.NEU.FTZ.AND P0, PT, R86, -INF , PT ;  /* 0xff8000005600780b */ /* 0x000fe20003f1d000 */
[----:B------:R-:W-:Y:S02]  /*16e70*/  FADD.FTZ R0, -R0, R90 ;  /* 0x0000005a00007221 */ /* 0x000fe40000010100 */
[--C-:B------:R-:W-:Y:S02]  /*16e80*/  FFMA.FTZ R3, R33, c[0x0][0x2d0], -R2.reuse ;  /* 0x0000b40021037a23 */ /* 0x100fe40000010802 */
[----:B------:R-:W-:Y:S02]  /*16e90*/  FMUL.FTZ R0, R0, c[0x0][0x2d0] ;  /* 0x0000b40000007a20 */ /* 0x000fe40000410000 */
        /* <DEDUP_REMOVED lines=22> */
[----:B------:R-:W-:Y:S05]  /*17000*/  FFMA.FTZ R223, R94, c[0x0][0x2d0], -R2 ;  /* 0x0000b4005edf7a23 */ /* 0x000fea0000010802 */
[----:B------:R-:W2:Y:S02]  /*17010*/  MUFU.EX2 R2, R4 ;  /* 0x0000000400027308 */ /* 0x000ea40000000800 */
[----:B--2---:R-:W-:Y:S01]  /*17020*/  F2FP.PACK_AB R72, R2, R3 ;  /* 0x000000030248723e */ /* 0x004fe200000000ff */
[C---:B------:R-:W-:Y:S01]  /*17030*/  FFMA.FTZ R0, R65.reuse, R229, R3 ;  /* 0x000000e541007223 */ /* 0x040fe20000010003 */
[----:B------:R-:W-:Y:S01]  /*17040*/  F2FP.PACK_AB R74, R30, R31 ;  /* 0x0000001f1e4a723e */ /* 0x000fe200000000ff */
[----:B------:R-:W-:Y:S02]  /*17050*/  FMUL.FTZ R48, R65, R152 ;  /* 0x0000009841307220 */ /* 0x000fe40000410000 */
[----:B------:R-:W-:Y:S01]  /*17060*/  FADD.FTZ R8, R2, R0 ;  /* 0x0000000002087221 */ /* 0x000fe20000010000 */
[C---:B------:R-:W-:Y:S01]  /*17070*/  FSEL R0, R86.reuse, RZ, P0 ;  /* 0x000000ff56007208 */ /* 0x040fe20000000000 */
[----:B------:R-:W-:Y:S04]  /*17080*/  FMUL.FTZ R2, R86, c[0x0][0x2d0] ;  /* 0x0000b40056027a20 */ /* 0x000fe80000410000 */
[----:B------:R-:W-:Y:S01]  /*17090*/  FADD.FTZ R0, -R0, R91 ;  /* 0x0000005b00007221 */ /* 0x000fe20000010100 */
[----:B------:R-:W-:Y:S02]  /*170a0*/  FSEL R2, R2, RZ, P0 ;  /* 0x000000ff02027208 */ /* 0x000fe40000000000 */
[----:B------:R-:W-:Y:S01]  /*170b0*/  FSETP.NEU.FTZ.AND P0, PT, R85, -INF , PT ;  /* 0xff8000005500780b */ /* 0x000fe20003f1d000 */
        /* <DEDUP_REMOVED lines=23> */
[----:B------:R-:W5:Y:S01]  /*17230*/  MUFU.EX2 R2, R4 ;  /* 0x0000000400027308 */ /* 0x000f620000000800 */
[C---:B--2---:R-:W-:Y:S02]  /*17240*/  FFMA.FTZ R0, R3.reuse, R227, R5 ;  /* 0x000000e303007223 */ /* 0x044fe40000010005 */
[C---:B------:R-:W-:Y:S02]  /*17250*/  FMUL.FTZ R50, R3.reuse, R154 ;  /* 0x0000009a03327220 */ /* 0x040fe40000410000 */
[----:B------:R-:W-:Y:S02]  /*17260*/  FMUL.FTZ R51, R3, R155 ;  /* 0x0000009b03337220 */ /* 0x000fe40000410000 */
[C---:B-----5:R-:W-:Y:S01]  /*17270*/  FADD.FTZ R34, R2.reuse, R0 ;  /* 0x0000000002227221 */ /* 0x060fe20000010000 */
[----:B------:R-:W-:Y:S01]  /*17280*/  F2FP.PACK_AB R73, R2, R5 ;  /* 0x000000050249723e */ /* 0x000fe200000000ff */
[C---:B------:R-:W-:Y:S01]  /*17290*/  FMUL.FTZ R2, R85.reuse, c[0x0][0x2d0] ;  /* 0x0000b40055027a20 */ /* 0x040fe20000410000 */
[----:B------:R-:W-:Y:S04]  /*172a0*/  FSEL R0, R85, RZ, P0 ;  /* 0x000000ff55007208 */ /* 0x000fe80000000000 */
[----:B------:R-:W-:Y:S01]  /*172b0*/  FSEL R2, R2, RZ, P0 ;  /* 0x000000ff02027208 */ /* 0x000fe20000000000 */
[----:B------:R-:W-:Y:S01]  /*172c0*/  FADD.FTZ R0, -R0, R92 ;  /* 0x0000005c00007221 */ /* 0x000fe20000010100 */
[----:B------:R-:W-:Y:S03]  /*172d0*/  FSETP.NEU.FTZ.AND P0, PT, R68, -INF , PT ;  /* 0xff8000004400780b */ /* 0x000fe60003f1d000 */
[--C-:B------:R-:W-:Y:S02]  /*172e0*/  FFMA.FTZ R5, R83, c[0x0][0x2d0], -R2.reuse ;  /* 0x0000b40053057a23 */ /* 0x100fe40000010802 */
[--C-:B------:R-:W-:Y:S02]  /*172f0*/  FFMA.FTZ R33, R82, c[0x0][0x2d0], -R2.reuse ;  /* 0x0000b40052217a23 */ /* 0x100fe40000010802 */
[--C-:B------:R-:W-:Y:S02]  /*17300*/  FFMA.FTZ R166, R80, c[0x0][0x2d0], -R2.reuse ;  /* 0x0000b40050a67a23 */ /* 0x100fe40000010802 */
[--C-:B------:R-:W-:Y:S02]  /*17310*/  FFMA.FTZ R170, R54, c[0x0][0x2d0], -R2.reuse ;  /* 0x0000b40036aa7a23 */ /* 0x100fe40000010802 */
[--C-:B------:R-:W-:Y:S02]  /*17320*/  FFMA.FTZ R177, R53, c[0x0][0x2d0], -R2.reuse ;  /* 0x0000b40035b17a23 */ /* 0x100fe40000010802 */
[--C-:B------:R-:W-:Y:S02]  /*17330*/  FFMA.FTZ R186, R52, c[0x0][0x2d0], -R2.reuse ;  /* 0x0000b40034ba7a23 */ /* 0x100fe40000010802 */
[----:B------:R-:W-:Y:S01]  /*17340*/  LDSM.16.MT88.4 R52, [R194] ;  /* 0x00000000c234783b */ /* 0x000fe20000004200 */
[--C-:B------:R-:W-:Y:S02]  /*17350*/  FFMA.FTZ R241, R38, c[0x0][0x2d0], -R2.reuse ;  /* 0x0000b40026f17a23 */ /* 0x100fe40000010802 */
[--C-:B------:R-:W-:Y:S02]  /*17360*/  FFMA.FTZ R4, R32, c[0x0][0x2d0], -R2.reuse ;  /* 0x0000b40020047a23 */ /* 0x100fe40000010802 */
[--C-:B------:R-:W-:Y:S02]  /*17370*/  FFMA.FTZ R32, R81, c[0x0][0x2d0], -R2.reuse ;  /* 0x0000b40051207a23 */ /* 0x100fe40000010802 */
[----:B------:R2:W-:Y:S01]  /*17380*/  MUFU.EX2 R37, R4 ;  /* 0x0000000400257308 */ /* 0x0005e20000000800 */
[----:B------:R-:W-:Y:S01]  /*17390*/  LDSM.16.MT88.4 R80, [R196] ;  /* 0x00000000c450783b */ /* 0x000fe20000004200 */
[--C-:B------:R-:W-:Y:S02]  /*173a0*/  FFMA.FTZ R185, R49, c[0x0][0x2d0], -R2.reuse ;  /* 0x0000b40031b97a23 */ /* 0x100fe40000010802 */
[----:B------:R-:W-:Y:S02]  /*173b0*/  FMUL.FTZ R49, R65, R153 ;  /* 0x0000009941317220 */ /* 0x000fe40000410000 */
[--C-:B------:R-:W-:Y:S02]  /*173c0*/  FFMA.FTZ R178, R45, c[0x0][0x2d0], -R2.reuse ;  /* 0x0000b4002db27a23 */ /* 0x100fe40000010802 */
[--C-:B------:R-:W-:Y:S01]  /*173d0*/  FFMA.FTZ R174, R44, c[0x0][0x2d0], -R2.reuse ;  /* 0x0000b4002cae7a23 */ /* 0x100fe20000010802 */
[----:B------:R-:W-:Y:S01]  /*173e0*/  LDSM.16.MT88.4 R152, [R194+0x2000] ;  /* 0x00200000c298783b */ /* 0x000fe20000004200 */
[--C-:B------:R-:W-:Y:S02]  /*173f0*/  FFMA.FTZ R165, R71, c[0x0][0x2d0], -R2.reuse ;  /* 0x0000b40047a57a23 */ /* 0x100fe40000010802 */
[----:B------:R-:W-:Y:S01]  /*17400*/  MUFU.EX2 R178, R178 ;  /* 0x000000b200b27308 */ /* 0x000fe20000000800 */
[--C-:B---34-:R-:W-:Y:S02]  /*17410*/  FFMA.FTZ R164, R70, c[0x0][0x2d0], -R2.reuse ;  /* 0x0000b40046a47a23 */ /* 0x118fe40000010802 */
[--C-:B------:R-:W-:Y:S02]  /*17420*/  FFMA.FTZ R94, R69, c[0x0][0x2d0], -R2.reuse ;  /* 0x0000b400455e7a23 */ /* 0x100fe40000010802 */
[--C-:B------:R-:W-:Y:S02]  /*17430*/  FFMA.FTZ R167, R67, c[0x0][0x2d0], -R2.reuse ;  /* 0x0000b40043a77a23 */ /* 0x100fe40000010802 */
[--C-:B------:R-:W-:Y:S02]  /*17440*/  FFMA.FTZ R237, R41, c[0x0][0x2d0], -R2.reuse ;  /* 0x0000b40029ed7a23 */ /* 0x100fe40000010802 */
[--C-:B------:R-:W-:Y:S01]  /*17450*/  FFMA.FTZ R238, R40, c[0x0][0x2d0], -R2.reuse ;  /* 0x0000b40028ee7a23 */ /* 0x100fe20000010802 */
[----:B------:R-:W-:Y:S01]  /*17460*/  MUFU.EX2 R70, R217 ;  /* 0x000000d900467308 */ /* 0x000fe20000000800 */
[--C-:B------:R-:W-:Y:S02]  /*17470*/  FFMA.FTZ R243, R35, c[0x0][0x2d0], -R2.reuse ;  /* 0x0000b40023f37a23 */ /* 0x100fe40000010802 */
[----:B------:R-:W-:Y:S01]  /*17480*/  FFMA.FTZ R169, R64, c[0x0][0x2d0], -R2 ;  /* 0x0000b40040a97a23 */ /* 0x000fe20000010802 */
[----:B------:R-:W-:Y:S01]  /*17490*/  FSEL R2, R68, RZ, P0 ;  /* 0x000000ff44027208 */ /* 0x000fe20000000000 */
[----:B------:R-:W-:Y:S02]  /*174a0*/  FMUL.FTZ R0, R0, c[0x0][0x2d0] ;  /* 0x0000b40000007a20 */ /* 0x000fe40000410000 */
[----:B--2---:R-:W-:Y:S02]  /*174b0*/  FMUL.FTZ R4, R68, c[0x0][0x2d0] ;  /* 0x0000b40044047a20 */ /* 0x004fe40000410000 */
[----:B------:R-:W-:Y:S01]  /*174c0*/  FADD.FTZ R2, -R2, R93 ;  /* 0x0000005d02027221 */ /* 0x000fe20000010100 */
[----:B------:R-:W2:Y:S02]  /*174d0*/  MUFU.EX2 R35, R5 ;  /* 0x0000000500237308 */ /* 0x000ea40000000800 */
[----:B------:R-:W-:Y:S01]  /*174e0*/  FSEL R4, R4, RZ, P0 ;  /* 0x000000ff04047208 */ /* 0x000fe20000000000 */
[----:B------:R-:W-:Y:S01]  /*174f0*/  FMUL.FTZ R2, R2, c[0x0][0x2d0] ;  /* 0x0000b40002027a20 */ /* 0x000fe20000410000 */
[C---:B------:R-:W-:Y:S02]  /*17500*/  ISETP.GT.AND P0, PT, R214.reuse, R250, PT ;  /* 0x000000fad600720c */ /* 0x040fe40003f04270 */
[----:B------:R-:W-:Y:S01]  /*17510*/  IADD3 R214, R214, -0x1, RZ ;  /* 0xffffffffd6d67810 */ /* 0x000fe20007ffe0ff */
[--C-:B------:R-:W-:Y:S02]  /*17520*/  FFMA.FTZ R173, R23, c[0x0][0x2d0], -R4.reuse ;  /* 0x0000b40017ad7a23 */ /* 0x100fe40000010804 */
[--C-:B------:R-:W-:Y:S01]  /*17530*/  FFMA.FTZ R189, R22, c[0x0][0x2d0], -R4.reuse ;  /* 0x0000b40016bd7a23 */ /* 0x100fe20000010804 */
[----:B------:R-:W3:Y:S01]  /*17540*/  MUFU.EX2 R0, R0 ;  /* 0x0000000000007308 */ /* 0x000ee20000000800 */
[--C-:B------:R-:W-:Y:S02]  /*17550*/  FFMA.FTZ R190, R21, c[0x0][0x2d0], -R4.reuse ;  /* 0x0000b40015be7a23 */ /* 0x100fe40000010804 */
[--C-:B------:R-:W-:Y:S02]  /*17560*/  FFMA.FTZ R191, R20, c[0x0][0x2d0], -R4.reuse ;  /* 0x0000b40014bf7a23 */ /* 0x100fe40000010804 */
[----:B------:R-:W4:Y:S01]  /*17570*/  LDSM.16.MT88.4 R20, [R193] ;  /* 0x00000000c114783b */ /* 0x000f220000004200 */
[--C-:B------:R-:W-:Y:S02]  /*17580*/  FFMA.FTZ R6, R16, c[0x0][0x2d0], -R4.reuse ;  /* 0x0000b40010067a23 */ /* 0x100fe40000010804 */
[--C-:B------:R-:W-:Y:S02]  /*17590*/  FFMA.FTZ R7, R29, c[0x0][0x2d0], -R4.reuse ;  /* 0x0000b4001d077a23 */ /* 0x100fe40000010804 */
[----:B------:R-:W5:Y:S01]  /*175a0*/  MUFU.EX2 R2, R2 ;  /* 0x0000000200027308 */ /* 0x000f620000000800 */
[--C-:B------:R-:W-:Y:S02]  /*175b0*/  FFMA.FTZ R17, R17, c[0x0][0x2d0], -R4.reuse ;  /* 0x0000b40011117a23 */ /* 0x100fe40000010804 */
[--C-:B------:R-:W-:Y:S01]  /*175c0*/  FFMA.FTZ R16, R28, c[0x0][0x2d0], -R4.reuse ;  /* 0x0000b4001c107a23 */ /* 0x100fe20000010804 */
[----:B--2---:R-:W-:Y:S01]  /*175d0*/  F2FP.PACK_AB R76, R35, R37 ;  /* 0x00000025234c723e */ /* 0x004fe200000000ff */
[--C-:B------:R-:W-:Y:S02]  /*175e0*/  FFMA.FTZ R93, R26, c[0x0][0x2d0], -R4.reuse ;  /* 0x0000b4001a5d7a23 */ /* 0x100fe40000010804 */
[--C-:B------:R-:W-:Y:S02]  /*175f0*/  FFMA.FTZ R92, R27, c[0x0][0x2d0], -R4.reuse ;  /* 0x0000b4001b5c7a23 */ /* 0x100fe40000010804 */
[--C-:B------:R-:W-:Y:S01]  /*17600*/  FFMA.FTZ R91, R25, c[0x0][0x2d0], -R4.reuse ;  /* 0x0000b400195b7a23 */ /* 0x100fe20000010804 */
[----:B------:R-:W-:Y:S01]  /*17610*/  MUFU.EX2 R64, R219 ;  /* 0x000000db00407308 */ /* 0x000fe20000000800 */
[--C-:B------:R-:W-:Y:S02]  /*17620*/  FFMA.FTZ R67, R24, c[0x0][0x2d0], -R4.reuse ;  /* 0x0000b40018437a23 */ /* 0x100fe40000010804 */
[--C-:B------:R-:W-:Y:S02]  /*17630*/  FFMA.FTZ R227, R19, c[0x0][0x2d0], -R4.reuse ;  /* 0x0000b40013e37a23 */ /* 0x100fe40000010804 */
[C---:B---3--:R-:W-:Y:S02]  /*17640*/  FMUL.FTZ R44, R0.reuse, R104 ;  /* 0x00000068002c7220 */ /* 0x048fe40000410000 */
[C---:B------:R-:W-:Y:S02]  /*17650*/  FMUL.FTZ R45, R0.reuse, R105 ;  /* 0x00000069002d7220 */ /* 0x040fe40000410000 */
[C---:B------:R-:W-:Y:S01]  /*17660*/  FMUL.FTZ R60, R0.reuse, R96 ;  /* 0x00000060003c7220 */ /* 0x040fe20000410000 */
[----:B------:R-:W-:Y:S01]  /*17670*/  MUFU.EX2 R69, R188 ;  /* 0x000000bc00457308 */ /* 0x000fe20000000800 */
[----:B------:R-:W-:Y:S02]  /*17680*/  FMUL.FTZ R61, R0, R97 ;  /* 0x00000061003d7220 */ /* 0x000fe40000410000 */
[--C-:B------:R-:W-:Y:S02]  /*17690*/  FFMA.FTZ R229, R18, c[0x0][0x2d0], -R4.reuse ;  /* 0x0000b40012e57a23 */ /* 0x100fe40000010804 */
[--C-:B------:R-:W-:Y:S02]  /*176a0*/  FFMA.FTZ R230, R15, c[0x0][0x2d0], -R4.reuse ;  /* 0x0000b4000fe67a23 */ /* 0x100fe40000010804 */
[--C-:B------:R-:W-:Y:S02]  /*176b0*/  FFMA.FTZ R231, R14, c[0x0][0x2d0], -R4.reuse ;  /* 0x0000b4000ee77a23 */ /* 0x100fe40000010804 */
[--C-:B------:R-:W-:Y:S01]  /*176c0*/  FFMA.FTZ R240, R13, c[0x0][0x2d0], -R4.reuse ;  /* 0x0000b4000df07a23 */ /* 0x100fe20000010804 */
[----:B------:R-:W2:Y:S01]  /*176d0*/  MUFU.EX2 R18, R6 ;  /* 0x0000000600127308 */ /* 0x000ea20000000800 */
[--C-:B------:R-:W-:Y:S02]  /*176e0*/  FFMA.FTZ R242, R12, c[0x0][0x2d0], -R4.reuse ;  /* 0x0000b4000cf27a23 */ /* 0x100fe40000010804 */
[--C-:B------:R-:W-:Y:S02]  /*176f0*/  FFMA.FTZ R244, R11, c[0x0][0x2d0], -R4.reuse ;  /* 0x0000b4000bf47a23 */ /* 0x100fe40000010804 */
[----:B------:R-:W-:Y:S02]  /*17700*/  FFMA.FTZ R245, R9, c[0x0][0x2d0], -R4 ;  /* 0x0000b40009f57a23 */ /* 0x000fe40000010804 */
[C---:B------:R-:W-:Y:S02]  /*17710*/  FFMA.FTZ R4, R0.reuse, R246, R37 ;  /* 0x000000f600047223 */ /* 0x040fe40000010025 */
[C---:B------:R-:W-:Y:S01]  /*17720*/  FMUL.FTZ R40, R0.reuse, R108 ;  /* 0x0000006c00287220 */ /* 0x040fe20000410000 */
[----:B------:R-:W-:Y:S01]  /*17730*/  MUFU.EX2 R219, R94 ;  /* 0x0000005e00db7308 */ /* 0x000fe20000000800 */
[C---:B------:R-:W-:Y:S02]  /*17740*/  FMUL.FTZ R41, R0.reuse, R109 ;  /* 0x0000006d00297220 */ /* 0x040fe40000410000 */
[C---:B------:R-:W-:Y:S02]  /*17750*/  FMUL.FTZ R56, R0.reuse, R100 ;  /* 0x0000006400387220 */ /* 0x040fe40000410000 */
[----:B------:R-:W-:Y:S02]  /*17760*/  FMUL.FTZ R57, R0, R101 ;  /* 0x0000006500397220 */ /* 0x000fe40000410000 */
[----:B-----5:R-:W-:Y:S02]  /*17770*/  FMUL.FTZ R59, R2, R103 ;  /* 0x00000067023b7220 */ /* 0x020fe40000410000 */
[C---:B------:R-:W-:Y:S01]  /*17780*/  FMUL.FTZ R9, R0.reuse, R125 ;  /* 0x0000007d00097220 */ /* 0x040fe20000410000 */
[----:B------:R3:W-:Y:S01]  /*17790*/  MUFU.EX2 R103, R36 ;  /* 0x0000002400677308 */ /* 0x0007e20000000800 */
[C---:B------:R-:W-:Y:S02]  /*177a0*/  FMUL.FTZ R12, R0.reuse, R120 ;  /* 0x00000078000c7220 */ /* 0x040fe40000410000 */
[C---:B------:R-:W-:Y:S02]  /*177b0*/  FMUL.FTZ R13, R0.reuse, R121 ;  /* 0x00000079000d7220 */ /* 0x040fe40000410000 */
[C---:B------:R-:W-:Y:S02]  /*177c0*/  FMUL.FTZ R24, R0.reuse, R116 ;  /* 0x0000007400187220 */ /* 0x040fe40000410000 */
[C---:B------:R-:W-:Y:S02]  /*177d0*/  FMUL.FTZ R25, R0.reuse, R117 ;  /* 0x0000007500197220 */ /* 0x040fe40000410000 */
[C---:B------:R-:W-:Y:S01]  /*177e0*/  FMUL.FTZ R28, R0.reuse, R112 ;  /* 0x00000070001c7220 */ /* 0x040fe20000410000 */
[----:B------:R5:W-:Y:S01]  /*177f0*/  MUFU.EX2 R116, R7 ;  /* 0x0000000700747308 */ /* 0x000be20000000800 */
[C---:B------:R-:W-:Y:S02]  /*17800*/  FMUL.FTZ R29, R0.reuse, R113 ;  /* 0x00000071001d7220 */ /* 0x040fe40000410000 */
[----:B------:R-:W-:Y:S02]  /*17810*/  FADD.FTZ R5, R31, R8 ;  /* 0x000000081f057221 */ /* 0x000fe40000010000 */
[----:B------:R-:W-:Y:S02]  /*17820*/  FMUL.FTZ R8, R0, R124 ;  /* 0x0000007c00087220 */ /* 0x000fe40000410000 */
[----:B------:R-:W-:Y:S02]  /*17830*/  FMUL.FTZ R19, R3, R139 ;  /* 0x0000008b03137220 */ /* 0x000fe40000410000 */
[C---:B------:R-:W-:Y:S01]  /*17840*/  FMUL.FTZ R46, R2.reuse, R106 ;  /* 0x0000006a022e7220 */ /* 0x040fe20000410000 */
[----:B------:R-:W1:Y:S01]  /*17850*/  MUFU.EX2 R0, R10 ;  /* 0x0000000a00007308 */ /* 0x000e620000000800 */
[----:B------:R-:W-:Y:S02]  /*17860*/  FMUL.FTZ R58, R2, R102 ;  /* 0x00000066023a7220 */ /* 0x000fe40000410000 */
[----:B------:R-:W-:Y:S01]  /*17870*/  FADD.FTZ R90, R35, R4 ;  /* 0x00000004235a7221 */ /* 0x000fe20000010000 */
[----:B---3--:R-:W3:Y:S01]  /*17880*/  LDSM.16.MT88.4 R36, [R197] ;  /* 0x00000000c524783b */ /* 0x008ee20000004200 */
[----:B------:R-:W-:Y:S02]  /*17890*/  FMUL.FTZ R6, R3, R134 ;  /* 0x0000008603067220 */ /* 0x000fe40000410000 */
[----:B------:R-:W-:Y:S02]  /*178a0*/  FADD.FTZ R66, R30, R5 ;  /* 0x000000051e427221 */ /* 0x000fe40000010000 */
[C---:B------:R-:W-:Y:S01]  /*178b0*/  FMUL.FTZ R4, R65.reuse, R132 ;  /* 0x0000008441047220 */ /* 0x040fe20000410000 */
[----:B------:R-:W-:Y:S01]  /*178c0*/  MUFU.EX2 R102, R33 ;  /* 0x0000002100667308 */ /* 0x000fe20000000800 */
[----:B------:R-:W-:Y:S02]  /*178d0*/  FMUL.FTZ R5, R65, R133 ;  /* 0x0000008541057220 */ /* 0x000fe40000410000 */
[C---:B------:R-:W-:Y:S02]  /*178e0*/  FMUL.FTZ R11, R2.reuse, R127 ;  /* 0x0000007f020b7220 */ /* 0x040fe40000410000 */
[C---:B-----5:R-:W-:Y:S02]  /*178f0*/  FMUL.FTZ R7, R3.reuse, R135 ;  /* 0x0000008703077220 */ /* 0x060fe40000410000 */
[C---:B------:R-:W-:Y:S02]  /*17900*/  FMUL.FTZ R14, R2.reuse, R122 ;  /* 0x0000007a020e7220 */ /* 0x040fe40000410000 */
[C---:B------:R-:W-:Y:S01]  /*17910*/  FMUL.FTZ R15, R2.reuse, R123 ;  /* 0x0000007b020f7220 */ /* 0x040fe20000410000 */
[----:B------:R-:W5:Y:S01]  /*17920*/  MUFU.EX2 R100, R17 ;  /* 0x0000001100647308 */ /* 0x000f620000000800 */
[C---:B-12---:R-:W-:Y:S02]  /*17930*/  FFMA.FTZ R84, R2.reuse, R247, R18 ;  /* 0x000000f702547223 */ /* 0x046fe40000010012 */
[----:B------:R-:W-:Y:S01]  /*17940*/  FMUL.FTZ R35, R3, R147 ;  /* 0x0000009303237220 */ /* 0x000fe20000410000 */
[----:B------:R-:W-:Y:S01]  /*17950*/  F2FP.PACK_AB R75, R103, R0 ;  /* 0x00000000674b723e */ /* 0x000fe200000000ff */
[C---:B------:R-:W-:Y:S02]  /*17960*/  FMUL.FTZ R47, R2.reuse, R107 ;  /* 0x0000006b022f7220 */ /* 0x040fe40000410000 */
[----:B------:R-:W-:Y:S01]  /*17970*/  LDSM.16.MT88.4 R104, [R194+0x1000] ;  /* 0x00100000c268783b */ /* 0x000fe20000004200 */
[C---:B------:R-:W-:Y:S02]  /*17980*/  FMUL.FTZ R62, R2.reuse, R98 ;  /* 0x00000062023e7220 */ /* 0x040fe40000410000 */
[----:B------:R-:W1:Y:S01]  /*17990*/  MUFU.EX2 R101, R16 ;  /* 0x0000001000657308 */ /* 0x000e620000000800 */
[-C--:B----4-:R-:W-:Y:S05]  /*179a0*/  HMMA.16816.F32 R4, R72, R20.reuse, R4 ;  /* 0x000000144804723c */ /* 0x090fea0000001804 */
[C---:B------:R-:W-:Y:S02]  /*179b0*/  FMUL.FTZ R10, R2.reuse, R126 ;  /* 0x0000007e020a7220 */ /* 0x040fe40000410000 */
[C---:B------:R-:W-:Y:S02]  /*179c0*/  FMUL.FTZ R26, R2.reuse, R118 ;  /* 0x00000076021a7220 */ /* 0x040fe40000410000 */
[----:B------:R-:W2:Y:S03]  /*179d0*/  MUFU.EX2 R117, R32 ;  /* 0x0000002000757308 */ /* 0x000ea60000000800 */
[----:B------:R-:W-:Y:S01]  /*179e0*/  FMUL.FTZ R27, R2, R119 ;  /* 0x00000077021b7220 */ /* 0x000fe20000410000 */
[----:B-----5:R-:W-:Y:S01]  /*179f0*/  F2FP.PACK_AB R77, R100, R18 ;  /* 0x00000012644d723e */ /* 0x020fe200000000ff */
[----:B------:R-:W-:Y:S02]  /*17a00*/  FMUL.FTZ R17, R65, R137 ;  /* 0x0000008941117220 */ /* 0x000fe40000410000 */
[----:B------:R-:W-:Y:S02]  /*17a10*/  FMUL.FTZ R18, R3, R138 ;  /* 0x0000008a03127220 */ /* 0x000fe40000410000 */
[C---:B------:R-:W-:Y:S01]  /*17a20*/  FMUL.FTZ R33, R65.reuse, R145 ;  /* 0x0000009141217220 */ /* 0x040fe20000410000 */
[----:B------:R-:W-:Y:S01]  /*17a30*/  MUFU.EX2 R108, R184 ;  /* 0x000000b8006c7308 */ /* 0x000fe20000000800 */
[----:B------:R-:W-:Y:S02]  /*17a40*/  FMUL.FTZ R63, R2, R99 ;  /* 0x00000063023f7220 */ /* 0x000fe40000410000 */
[----:B------:R-:W4:Y:S01]  /*17a50*/  LDSM.16.MT88.4 R96, [R193+0x800] ;  /* 0x00080000c160783b */ /* 0x000f220000004200 */
[----:B-1----:R-:W-:Y:S01]  /*17a60*/  F2FP.PACK_AB R79, R116, R101 ;  /* 0x00000065744f723e */ /* 0x002fe200000000ff */
[----:B------:R-:W-:Y:S02]  /*17a70*/  FMUL.FTZ R16, R65, R136 ;  /* 0x0000008841107220 */ /* 0x000fe40000410000 */
[----:B------:R-:W-:Y:S02]  /*17a80*/  FADD.FTZ R71, R0, R34 ;  /* 0x0000002200477221 */ /* 0x000fe40000010000 */
[----:B------:R-:W-:Y:S01]  /*17a90*/  FMUL.FTZ R34, R3, R146 ;  /* 0x0000009203227220 */ /* 0x000fe20000410000 */
[----:B------:R-:W-:Y:S01]  /*17aa0*/  MUFU.EX2 R109, R183 ;  /* 0x000000b7006d7308 */ /* 0x000fe20000000800 */
[----:B------:R-:W-:Y:S01]  /*17ab0*/  LDSM.16.MT88.4 R136, [R193+0x2000] ;  /* 0x00200000c188783b */ /* 0x000fe20000004200 */
[C---:B------:R-:W-:Y:S01]  /*17ac0*/  FMUL.FTZ R42, R2.reuse, R110 ;  /* 0x0000006e022a7220 */ /* 0x040fe20000410000 */
[----:B--2---:R-:W-:Y:S01]  /*17ad0*/  F2FP.PACK_AB R78, R117, R102 ;  /* 0x00000066754e723e */ /* 0x004fe200000000ff */
[C---:B------:R-:W-:Y:S02]  /*17ae0*/  FMUL.FTZ R32, R65.reuse, R144 ;  /* 0x0000009041207220 */ /* 0x040fe40000410000 */
[C---:B------:R-:W-:Y:S03]  /*17af0*/  FMUL.FTZ R43, R2.reuse, R111 ;  /* 0x0000006f022b7220 */ /* 0x040fe60000410000 */
[----:B------:R-:W-:Y:S01]  /*17b00*/  LDSM.16.MT88.4 R144, [R197+0x2000] ;  /* 0x00200000c590783b */ /* 0x000fe20000004200 */
        /* <DEDUP_REMOVED lines=9> */
[----:B------:R-:W1:Y:S01]  /*17ba0*/  MUFU.EX2 R2, R218 ;  /* 0x000000da00027308 */ /* 0x000e620000000800 */
[----:B------:R-:W-:Y:S02]  /*17bb0*/  FADD.FTZ R0, R64, R66 ;  /* 0x0000004240007221 */ /* 0x000fe40000010000 */
[C---:B------:R-:W-:Y:S02]  /*17bc0*/  FMUL.FTZ R66, R3.reuse, R162 ;  /* 0x000000a203427220 */ /* 0x040fe40000410000 */
[C---:B------:R-:W-:Y:S04]  /*17bd0*/  FMUL.FTZ R22, R3.reuse, R142 ;  /* 0x0000008e03167220 */ /* 0x040fe80000410000 */
[----:B------:R-:W-:Y:S01]  /*17be0*/  FMUL.FTZ R23, R3, R143 ;  /* 0x0000008f03177220 */ /* 0x000fe20000410000 */
[----:B------:R-:W-:Y:S06]  /*17bf0*/  MUFU.EX2 R120, R165 ;  /* 0x000000a500787308 */ /* 0x000fec0000000800 */
[-C--:B---3--:R-:W-:Y:S04]  /*17c00*/  HMMA.16816.F32 R20, R72, R36.reuse, R20 ;  /* 0x000000244814723c */ /* 0x088fe80000001814 */
[----:B------:R-:W-:Y:S04]  /*17c10*/  MUFU.EX2 R94, R180 ;  /* 0x000000b4005e7308 */ /* 0x000fe80000000800 */
[C---:B------:R-:W-:Y:S04]  /*17c20*/  HMMA.16816.F32 R24, R76.reuse, R36, R24 ;  /* 0x000000244c18723c */ /* 0x040fe80000001818 */
[----:B-1----:R-:W-:Y:S02]  /*17c30*/  FADD.FTZ R0, R2, R0 ;  /* 0x0000000002007221 */ /* 0x002fe40000010000 */
[----:B------:R-:W-:Y:S01]  /*17c40*/  MUFU.EX2 R174, R174 ;  /* 0x000000ae00ae7308 */ /* 0x000fe20000000800 */
[C---:B------:R-:W-:Y:S01]  /*17c50*/  FMUL.FTZ R36, R65.reuse, R148 ;  /* 0x0000009441247220 */ /* 0x040fe20000410000 */
[-C--:B------:R-:W-:Y:S04]  /*17c60*/  HMMA.16816.F32 R28, R76, R38.reuse, R28 ;  /* 0x000000264c1c723c */ /* 0x080fe8000000181c */
[----:B------:R-:W-:Y:S02]  /*17c70*/  FADD.FTZ R0, R70, R0 ;  /* 0x0000000046007221 */ /* 0x000fe40000010000 */
[----:B------:R-:W-:Y:S02]  /*17c80*/  FMUL.FTZ R37, R65, R149 ;  /* 0x0000009541257220 */ /* 0x000fe40000410000 */
[C---:B------:R-:W-:Y:S01]  /*17c90*/  HMMA.16816.F32 R32, R72.reuse, R38, R32 ;  /* 0x000000264820723c */ /* 0x040fe20000001820 */
[----:B------:R-:W-:Y:S03]  /*17ca0*/  MUFU.EX2 R166, R229 ;  /* 0x000000e500a67308 */ /* 0x000fe60000000800 */
[----:B------:R-:W-:Y:S03]  /*17cb0*/  FADD.FTZ R0, R69, R0 ;  /* 0x0000000045007221 */ /* 0x000fe60000010000 */
[C---:B------:R-:W-:Y:S02]  /*17cc0*/  FMUL.FTZ R38, R3.reuse, R150 ;  /* 0x0000009603267220 */ /* 0x040fe40000410000 */
[----:B------:R-:W-:Y:S02]  /*17cd0*/  FMUL.FTZ R39, R3, R151 ;  /* 0x0000009703277220 */ /* 0x000fe40000410000 */
[----:B------:R-:W-:Y:S01]  /*17ce0*/  MUFU.EX2 R165, R230 ;  /* 0x000000e600a57308 */ /* 0x000fe20000000800 */
[----:B------:R-:W-:Y:S04]  /*17cf0*/  FADD.FTZ R0, R110, R0 ;  /* 0x000000006e007221 */ /* 0x000fe80000010000 */
[-C--:B------:R-:W-:Y:S03]  /*17d00*/  HMMA.16816.F32 R36, R72, R52.reuse, R36 ;  /* 0x000000344824723c */ /* 0x080fe60000001824 */
[----:B------:R-:W-:Y:S02]  /*17d10*/  FADD.FTZ R0, R108, R0 ;  /* 0x000000006c007221 */ /* 0x000fe40000010000 */
[----:B------:R1:W-:Y:S02]  /*17d20*/  MUFU.EX2 R184, R67 ;  /* 0x0000004300b87308 */ /* 0x0003e40000000800 */
[----:B------:R-:W-:Y:S01]  /*17d30*/  FADD.FTZ R0, R109, R0 ;  /* 0x000000006d007221 */ /* 0x000fe20000010000 */
[C---:B------:R-:W-:Y:S07]  /*17d40*/  HMMA.16816.F32 R40, R76.reuse, R52, R40 ;  /* 0x000000344c28723c */ /* 0x040fee0000001828 */
[C---:B------:R-:W-:Y:S01]  /*17d50*/  FMUL.FTZ R52, R65.reuse, R156 ;  /* 0x0000009c41347220 */ /* 0x040fe20000410000 */
[-C--:B------:R-:W-:Y:S01]  /*17d60*/  HMMA.16816.F32 R44, R76, R54.reuse, R44 ;  /* 0x000000364c2c723c */ /* 0x080fe2000000182c */
[----:B------:R-:W-:Y:S03]  /*17d70*/  MUFU.EX2 R112, R179 ;  /* 0x000000b300707308 */ /* 0x000fe60000000800 */
[----:B------:R-:W-:Y:S04]  /*17d80*/  FMUL.FTZ R53, R65, R157 ;  /* 0x0000009d41357220 */ /* 0x000fe80000410000 */
[C---:B------:R-:W-:Y:S03]  /*17d90*/  HMMA.16816.F32 R48, R72.reuse, R54, R48 ;  /* 0x000000364830723c */ /* 0x040fe60000001830 */
[----:B------:R-:W2:Y:S01]  /*17da0*/  MUFU.EX2 R119, R176 ;  /* 0x000000b000777308 */ /* 0x000ea20000000800 */
[C---:B-1----:R-:W-:Y:S03]  /*17db0*/  FMUL.FTZ R67, R3.reuse, R163 ;  /* 0x000000a303437220 */ /* 0x042fe60000410000 */
[C---:B------:R-:W-:Y:S02]  /*17dc0*/  FMUL.FTZ R54, R3.reuse, R158 ;  /* 0x0000009e03367220 */ /* 0x040fe40000410000 */
[----:B------:R-:W-:Y:S03]  /*17dd0*/  FMUL.FTZ R55, R3, R159 ;  /* 0x0000009f03377220 */ /* 0x000fe60000410000 */
[----:B------:R-:W-:Y:S01]  /*17de0*/  FADD.FTZ R3, R102, R90 ;  /* 0x0000005a66037221 */ /* 0x000fe20000010000 */
[----:B------:R-:W-:Y:S03]  /*17df0*/  MUFU.EX2 R122, R175 ;  /* 0x000000af007a7308 */ /* 0x000fe60000000800 */
[-C--:B------:R-:W-:Y:S07]  /*17e00*/  HMMA.16816.F32 R52, R72, R80.reuse, R52 ;  /* 0x000000504834723c */ /* 0x080fee0000001834 */
[----:B------:R-:W1:Y:S01]  /*17e10*/  MUFU.EX2 R124, R172 ;  /* 0x000000ac007c7308 */ /* 0x000e620000000800 */
[C---:B------:R-:W-:Y:S08]  /*17e20*/  HMMA.16816.F32 R56, R76.reuse, R80, R56 ;  /* 0x000000504c38723c */ /* 0x040ff00000001838 */
[-C--:B------:R-:W-:Y:S01]  /*17e30*/  HMMA.16816.F32 R60, R76, R82.reuse, R60 ;  /* 0x000000524c3c723c */ /* 0x080fe2000000183c */
[----:B------:R-:W3:Y:S06]  /*17e40*/  MUFU.EX2 R123, R164 ;  /* 0x000000a4007b7308 */ /* 0x000eec0000000800 */
[----:B------:R-:W-:Y:S01]  /*17e50*/  F2FP.PACK_AB R76, R2, R64 ;  /* 0x00000040024c723e */ /* 0x000fe200000000ff */
[----:B------:R-:W-:Y:S01]  /*17e60*/  FMUL.FTZ R64, R65, R160 ;  /* 0x000000a041407220 */ /* 0x000fe20000410000 */
[----:B------:R-:W-:Y:S02]  /*17e70*/  F2FP.PACK_AB R78, R69, R70 ;  /* 0x00000046454e723e */ /* 0x000fe400000000ff */
[----:B------:R-:W-:Y:S01]  /*17e80*/  MUFU.EX2 R113, R93 ;  /* 0x0000005d00717308 */ /* 0x000fe20000000800 */
[----:B------:R-:W-:Y:S01]  /*17e90*/  FMUL.FTZ R65, R65, R161 ;  /* 0x000000a141417220 */ /* 0x000fe20000410000 */
[----:B--2---:R-:W-:Y:S01]  /*17ea0*/  F2FP.PACK_AB R77, R119, R112 ;  /* 0x00000070774d723e */ /* 0x004fe200000000ff */
[----:B------:R-:W-:Y:S01]  /*17eb0*/  FADD.FTZ R2, R100, R84 ;  /* 0x0000005464027221 */ /* 0x000fe20000010000 */
[----:B-1----:R-:W-:Y:S01]  /*17ec0*/  F2FP.PACK_AB R79, R124, R122 ;  /* 0x0000007a7c4f723e */ /* 0x002fe200000000ff */
[----:B------:R-:W-:Y:S02]  /*17ed0*/  FADD.FTZ R70, R103, R71 ;  /* 0x0000004767467221 */ /* 0x000fe40000010000 */
[----:B------:R-:W-:Y:S01]  /*17ee0*/  FADD.FTZ R69, R101, R2 ;  /* 0x0000000265457221 */ /* 0x000fe20000010000 */
[----:B------:R-:W-:Y:S01]  /*17ef0*/  HMMA.16816.F32 R64, R72, R82, R64 ;  /* 0x000000524840723c */ /* 0x000fe20000001840 */
[----:B------:R-:W1:Y:S01]  /*17f00*/  LDSM.16.MT88.4 R80, [R197+0x800] ;  /* 0x00080000c550783b */ /* 0x000e620000004200 */
[----:B------:R-:W2:Y:S02]  /*17f10*/  MUFU.EX2 R114, R92 ;  /* 0x0000005c00727308 */ /* 0x000ea40000000800 */
[----:B------:R-:W-:Y:S02]  /*17f20*/  FADD.FTZ R2, R94, R0 ;  /* 0x000000005e027221 */ /* 0x000fe40000010000 */
[----:B------:R-:W-:Y:S01]  /*17f30*/  FADD.FTZ R0, R117, R3 ;  /* 0x0000000375007221 */ /* 0x000fe20000010000 */
[----:B------:R-:W-:Y:S01]  /*17f40*/  F2FP.PACK_AB R72, R120, R111 ;  /* 0x0000006f7848723e */ /* 0x000fe200000000ff */
[-C--:B----4-:R-:W-:Y:S01]  /*17f50*/  HMMA.16816.F32 R4, R76, R96.reuse, R4 ;  /* 0x000000604c04723c */ /* 0x090fe20000001804 */
[----:B------:R-:W4:Y:S03]  /*17f60*/  LDSM.16.MT88.4 R100, [R194+0x800] ;  /* 0x00080000c264783b */ /* 0x000f260000004200 */
[----:B------:R-:W5:Y:S01]  /*17f70*/  MUFU.EX2 R121, R91 ;  /* 0x0000005b00797308 */ /* 0x000f620000000800 */
[----:B---3--:R-:W-:Y:S01]  /*17f80*/  F2FP.PACK_AB R74, R219, R123 ;  /* 0x0000007bdb4a723e */ /* 0x008fe200000000ff */
[----:B------:R-:W-:Y:S02]  /*17f90*/  FADD.FTZ R3, R112, R70 ;  /* 0x0000004670037221 */ /* 0x000fe40000010000 */
[----:B------:R-:W-:Y:S04]  /*17fa0*/  FADD.FTZ R70, R111, R0 ;  /* 0x000000006f467221 */ /* 0x000fe80000010000 */
[----:B------:R-:W-:Y:S02]  /*17fb0*/  FADD.FTZ R69, R116, R69 ;  /* 0x0000004574457221 */ /* 0x000fe40000010000 */
[----:B------:R-:W-:Y:S01]  /*17fc0*/  MUFU.EX2 R172, R186 ;  /* 0x000000ba00ac7308 */ /* 0x000fe20000000800 */
[----:B------:R-:W-:Y:S02]  /*17fd0*/  FADD.FTZ R3, R119, R3 ;  /* 0x0000000377037221 */ /* 0x000fe40000010000 */
[----:B------:R-:W-:Y:S01]  /*17fe0*/  FADD.FTZ R70, R120, R70 ;  /* 0x0000004678467221 */ /* 0x000fe20000010000 */
[----:B--2---:R-:W-:Y:S06]  /*17ff0*/  F2FP.PACK_AB R73, R114, R113 ;  /* 0x000000717249723e */ /* 0x004fec00000000ff */
[----:B------:R-:W-:Y:S01]  /*18000*/  MUFU.EX2 R217, R171 ;  /* 0x000000ab00d97308 */ /* 0x000fe20000000800 */
[----:B-----5:R-:W-:Y:S09]  /*18010*/  F2FP.PACK_AB R75, R184, R121 ;  /* 0x00000079b84b723e */ /* 0x020ff200000000ff */
[----:B------:R-:W2:Y:S01]  /*18020*/  MUFU.EX2 R218, R168 ;  /* 0x000000a800da7308 */ /* 0x000ea20000000800 */
[C---:B------:R-:W-:Y:S08]  /*18030*/  HMMA.16816.F32 R8, R72.reuse, R96, R8 ;  /* 0x000000604808723c */ /* 0x040ff00000001808 */
[-C--:B------:R-:W-:Y:S01]  /*18040*/  HMMA.16816.F32 R12, R72, R98.reuse, R12 ;  /* 0x00000062480c723c */ /* 0x080fe2000000180c */
[----:B------:R-:W-:Y:S07]  /*18050*/  MUFU.EX2 R187, R182 ;  /* 0x000000b600bb7308 */ /* 0x000fee0000000800 */
[C---:B------:R-:W-:Y:S01]  /*18060*/  HMMA.16816.F32 R16, R76.reuse, R98, R16 ;  /* 0x000000624c10723c */ /* 0x040fe20000001810 */
[----:B------:R-:W3:Y:S02]  /*18070*/  LDSM.16.MT88.4 R96, [R196+0x800] ;  /* 0x00080000c460783b */ /* 0x000ee40000004200 */
[----:B------:R-:W5:Y:S05]  /*18080*/  MUFU.EX2 R188, R181 ;  /* 0x000000b500bc7308 */ /* 0x000f6a0000000800 */
[-C--:B-1----:R-:W-:Y:S05]  /*18090*/  HMMA.16816.F32 R20, R76, R80.reuse, R20 ;  /* 0x000000504c14723c */ /* 0x082fea0000001814 */
[----:B------:R-:W-:Y:S03]  /*180a0*/  MUFU.EX2 R183, R167 ;  /* 0x000000a700b77308 */ /* 0x000fe60000000800 */
[C---:B------:R-:W-:Y:S07]  /*180b0*/  HMMA.16816.F32 R24, R72.reuse, R80, R24 ;  /* 0x000000504818723c */ /* 0x040fee0000001818 */
[----:B------:R-:W-:Y:S01]  /*180c0*/  MUFU.EX2 R167, R227 ;  /* 0x000000e300a77308 */ /* 0x000fe20000000800 */
[-C--:B------:R-:W-:Y:S08]  /*180d0*/  HMMA.16816.F32 R28, R72, R82.reuse, R28 ;  /* 0x00000052481c723c */ /* 0x080ff0000000181c */
[C---:B------:R-:W-:Y:S01]  /*180e0*/  HMMA.16816.F32 R32, R76.reuse, R82, R32 ;  /* 0x000000524c20723c */ /* 0x040fe20000001820 */
[----:B------:R-:W1:Y:S01]  /*180f0*/  LDSM.16.MT88.4 R80, [R193+0x1000] ;  /* 0x00100000c150783b */ /* 0x000e620000004200 */
[----:B------:R-:W1:Y:S06]  /*18100*/  MUFU.EX2 R182, R169 ;  /* 0x000000a900b67308 */ /* 0x000e6c0000000800 */
[-C--:B----4-:R-:W-:Y:S04]  /*18110*/  HMMA.16816.F32 R36, R76, R100.reuse, R36 ;  /* 0x000000644c24723c */ /* 0x090fe80000001824 */
[----:B------:R-:W-:Y:S04]  /*18120*/  MUFU.EX2 R159, R170 ;  /* 0x000000aa009f7308 */ /* 0x000fe80000000800 */
[C---:B------:R-:W-:Y:S06]  /*18130*/  HMMA.16816.F32 R40, R72.reuse, R100, R40 ;  /* 0x000000644828723c */ /* 0x040fec0000001828 */
[----:B------:R-:W4:Y:S02]  /*18140*/  MUFU.EX2 R179, R177 ;  /* 0x000000b100b37308 */ /* 0x000f240000000800 */
[-C--:B------:R-:W-:Y:S08]  /*18150*/  HMMA.16816.F32 R44, R72, R102.reuse, R44 ;  /* 0x00000066482c723c */ /* 0x080ff0000000182c */
[C---:B------:R-:W-:Y:S01]  /*18160*/  HMMA.16816.F32 R48, R76.reuse, R102, R48 ;  /* 0x000000664c30723c */ /* 0x040fe20000001830 */
[----:B------:R-:W1:Y:S01]  /*18170*/  LDSM.16.MT88.4 R100, [R197+0x1000] ;  /* 0x00100000c564783b */ /* 0x000e620000004200 */
[----:B------:R-:W-:Y:S06]  /*18180*/  MUFU.EX2 R177, R185 ;  /* 0x000000b900b17308 */ /* 0x000fec0000000800 */
[-C--:B---3--:R-:W-:Y:S04]  /*18190*/  HMMA.16816.F32 R52, R76, R96.reuse, R52 ;  /* 0x000000604c34723c */ /* 0x088fe80000001834 */
[----:B------:R-:W-:Y:S04]  /*181a0*/  MUFU.EX2 R158, R173 ;  /* 0x000000ad009e7308 */ /* 0x000fe80000000800 */
[C---:B------:R-:W-:Y:S06]  /*181b0*/  HMMA.16816.F32 R56, R72.reuse, R96, R56 ;  /* 0x000000604838723c */ /* 0x040fec0000001838 */
[----:B------:R-:W3:Y:S02]  /*181c0*/  MUFU.EX2 R157, R189 ;  /* 0x000000bd009d7308 */ /* 0x000ee40000000800 */
[-C--:B------:R-:W-:Y:S07]  /*181d0*/  HMMA.16816.F32 R60, R72, R98.reuse, R60 ;  /* 0x00000062483c723c */ /* 0x080fee000000183c */
[----:B------:R-:W-:Y:S01]  /*181e0*/  F2FP.PACK_AB R72, R108, R110 ;  /* 0x0000006e6c48723e */ /* 0x000fe200000000ff */
[----:B------:R-:W-:Y:S01]  /*181f0*/  HMMA.16816.F32 R64, R76, R98, R64 ;  /* 0x000000624c40723c */ /* 0x000fe20000001840 */
[----:B------:R-:W-:Y:S01]  /*18200*/  MUFU.EX2 R156, R190 ;  /* 0x000000be009c7308 */ /* 0x000fe20000000800 */
[----:B------:R-:W3:Y:S02]  /*18210*/  LDSM.16.MT88.4 R96, [R196+0x1000] ;  /* 0x00100000c460783b */ /* 0x000ee40000004200 */
[----:B------:R-:W-:Y:S02]  /*18220*/  F2FP.PACK_AB R74, R94, R109 ;  /* 0x0000006d5e4a723e */ /* 0x000fe400000000ff */
[----:B--2---:R-:W-:Y:S02]  /*18230*/  F2FP.PACK_AB R73, R218, R217 ;  /* 0x000000d9da49723e */ /* 0x004fe400000000ff */
[----:B-----5:R-:W-:Y:S02]  /*18240*/  F2FP.PACK_AB R75, R188, R187 ;  /* 0x000000bbbc4b723e */ /* 0x020fe400000000ff */
[----:B------:R-:W-:Y:S01]  /*18250*/  LDSM.16.MT88.4 R108, [R196+0x1800] ;  /* 0x00180000c46c783b */ /* 0x000fe20000004200 */
[----:B------:R-:W2:Y:S01]  /*18260*/  MUFU.EX2 R171, R191 ;  /* 0x000000bf00ab7308 */ /* 0x000ea20000000800 */
[----:B-1----:R-:W-:Y:S02]  /*18270*/  F2FP.PACK_AB R76, R182, R183 ;  /* 0x000000b7b64c723e */ /* 0x002fe400000000ff */
[----:B----4-:R-:W-:Y:S01]  /*18280*/  F2FP.PACK_AB R78, R179, R159 ;  /* 0x0000009fb34e723e */ /* 0x010fe200000000ff */
[-C--:B------:R-:W-:Y:S05]  /*18290*/  HMMA.16816.F32 R4, R72, R80.reuse, R4 ;  /* 0x000000504804723c */ /* 0x080fea0000001804 */
[----:B---3--:R-:W-:Y:S01]  /*182a0*/  F2FP.PACK_AB R77, R157, R158 ;  /* 0x0000009e9d4d723e */ /* 0x008fe200000000ff */
[----:B------:R-:W-:Y:S10]  /*182b0*/  MUFU.EX2 R94, R231 ;  /* 0x000000e7005e7308 */ /* 0x000ff40000000800 */
[----:B------:R-:W1:Y:S01]  /*182c0*/  MUFU.EX2 R84, R225 ;  /* 0x000000e100547308 */ /* 0x000e620000000800 */
[----:B--2---:R-:W-:Y:S09]  /*182d0*/  F2FP.PACK_AB R79, R171, R156 ;  /* 0x0000009cab4f723e */ /* 0x004ff200000000ff */
[----:B------:R-:W2:Y:S01]  /*182e0*/  MUFU.EX2 R71, R224 ;  /* 0x000000e000477308 */ /* 0x000ea20000000800 */
[C---:B------:R-:W-:Y:S08]  /*182f0*/  HMMA.16816.F32 R8, R76.reuse, R80, R8 ;  /* 0x000000504c08723c */ /* 0x040ff00000001808 */
[-C--:B------:R-:W-:Y:S01]  /*18300*/  HMMA.16816.F32 R12, R76, R82.reuse, R12 ;  /* 0x000000524c0c723c */ /* 0x080fe2000000180c */
[----:B------:R-:W3:Y:S03]  /*18310*/  MUFU.EX2 R91, R223 ;  /* 0x000000df005b7308 */ /* 0x000ee60000000800 */
[----:B-1----:R-:W-:Y:S04]  /*18320*/  FADD.FTZ R0, R84, R2 ;  /* 0x0000000254007221 */ /* 0x002fe80000010000 */
[C---:B------:R-:W-:Y:S01]  /*18330*/  HMMA.16816.F32 R16, R72.reuse, R82, R16 ;  /* 0x000000524810723c */ /* 0x040fe20000001810 */
[----:B------:R-:W1:Y:S02]  /*18340*/  LDSM.16.MT88.4 R80, [R193+0x1800] ;  /* 0x00180000c150783b */ /* 0x000e640000004200 */
[----:B------:R-:W4:Y:S01]  /*18350*/  MUFU.EX2 R90, R222 ;  /* 0x000000de005a7308 */ /* 0x000f220000000800 */
[----:B--2---:R-:W-:Y:S04]  /*18360*/  FADD.FTZ R0, R71, R0 ;  /* 0x0000000047007221 */ /* 0x004fe80000010000 */
[-C--:B------:R-:W-:Y:S05]  /*18370*/  HMMA.16816.F32 R20, R72, R100.reuse, R20 ;  /* 0x000000644814723c */ /* 0x080fea0000001814 */
[----:B------:R-:W-:Y:S03]  /*18380*/  MUFU.EX2 R175, R220 ;  /* 0x000000dc00af7308 */ /* 0x000fe60000000800 */
[C---:B------:R-:W-:Y:S04]  /*18390*/  HMMA.16816.F32 R24, R76.reuse, R100, R24 ;  /* 0x000000644c18723c */ /* 0x040fe80000001818 */
[----:B---3--:R-:W-:Y:S03]  /*183a0*/  FADD.FTZ R0, R91, R0 ;  /* 0x000000005b007221 */ /* 0x008fe60000010000 */
[----:B------:R-:W-:Y:S01]  /*183b0*/  MUFU.EX2 R176, R213 ;  /* 0x000000d500b07308 */ /* 0x000fe20000000800 */
[-C--:B------:R-:W-:Y:S04]  /*183c0*/  HMMA.16816.F32 R28, R76, R102.reuse, R28 ;  /* 0x000000664c1c723c */ /* 0x080fe8000000181c */
[----:B----4-:R-:W-:Y:S02]  /*183d0*/  FADD.FTZ R2, R90, R0 ;  /* 0x000000005a027221 */ /* 0x010fe40000010000 */
[----:B------:R-:W-:Y:S02]  /*183e0*/  FADD.FTZ R0, R113, R69 ;  /* 0x0000004571007221 */ /* 0x000fe40000010000 */
[C---:B------:R-:W-:Y:S01]  /*183f0*/  HMMA.16816.F32 R32, R72.reuse, R102, R32 ;  /* 0x000000664820723c */ /* 0x040fe20000001820 */
[----:B------:R-:W2:Y:S01]  /*18400*/  LDSM.16.MT88.4 R100, [R197+0x1800] ;  /* 0x00180000c564783b */ /* 0x000ea20000004200 */
[----:B------:R-:W-:Y:S02]  /*18410*/  MUFU.EX2 R180, R212 ;  /* 0x000000d400b47308 */ /* 0x000fe40000000800 */
[----:B------:R-:W-:Y:S04]  /*18420*/  FADD.FTZ R69, R114, R0 ;  /* 0x0000000072457221 */ /* 0x000fe80000010000 */
[-C--:B------:R-:W-:Y:S04]  /*18430*/  HMMA.16816.F32 R36, R72, R104.reuse, R36 ;  /* 0x000000684824723c */ /* 0x080fe80000001824 */
[----:B------:R-:W-:Y:S04]  /*18440*/  MUFU.EX2 R181, R211 ;  /* 0x000000d300b57308 */ /* 0x000fe80000000800 */
[C---:B------:R-:W-:Y:S06]  /*18450*/  HMMA.16816.F32 R40, R76.reuse, R104, R40 ;  /* 0x000000684c28723c */ /* 0x040fec0000001828 */
[----:B------:R-:W3:Y:S02]  /*18460*/  MUFU.EX2 R118, R221 ;  /* 0x000000dd00767308 */ /* 0x000ee40000000800 */
[-C--:B------:R-:W-:Y:S08]  /*18470*/  HMMA.16816.F32 R44, R76, R106.reuse, R44 ;  /* 0x0000006a4c2c723c */ /* 0x080ff0000000182c */
[C---:B------:R-:W-:Y:S01]  /*18480*/  HMMA.16816.F32 R48, R72.reuse, R106, R48 ;  /* 0x0000006a4830723c */ /* 0x040fe20000001830 */
[----:B------:R-:W4:Y:S01]  /*18490*/  LDSM.16.MT88.4 R104, [R194+0x1800] ;  /* 0x00180000c268783b */ /* 0x000f220000004200 */
[----:B------:R-:W5:Y:S06]  /*184a0*/  MUFU.EX2 R115, R226 ;  /* 0x000000e200737308 */ /* 0x000f6c0000000800 */
[-C--:B------:R-:W-:Y:S04]  /*184b0*/  HMMA.16816.F32 R52, R72, R96.reuse, R52 ;  /* 0x000000604834723c */ /* 0x080fe80000001834 */
[----:B------:R-:W1:Y:S01]  /*184c0*/  MUFU.EX2 R93, R232 ;  /* 0x000000e8005d7308 */ /* 0x000e620000000800 */
[----:B---3--:R-:W-:Y:S03]  /*184d0*/  FADD.FTZ R0, R118, R2 ;  /* 0x0000000276007221 */ /* 0x008fe60000010000 */
[C---:B------:R-:W-:Y:S04]  /*184e0*/  HMMA.16816.F32 R56, R76.reuse, R96, R56 ;  /* 0x000000604c38723c */ /* 0x040fe80000001838 */
[----:B------:R-:W-:Y:S02]  /*184f0*/  FADD.FTZ R2, R121, R69 ;  /* 0x0000004579027221 */ /* 0x000fe40000010000 */
[----:B------:R-:W3:Y:S02]  /*18500*/  MUFU.EX2 R92, R236 ;  /* 0x000000ec005c7308 */ /* 0x000ee40000000800 */
[-C--:B------:R-:W-:Y:S04]  /*18510*/  HMMA.16816.F32 R60, R76, R98.reuse, R60 ;  /* 0x000000624c3c723c */ /* 0x080fe8000000183c */
[C---:B-----5:R-:W-:Y:S01]  /*18520*/  F2FP.PACK_AB R160, R115.reuse, R118 ;  /* 0x0000007673a0723e */ /* 0x060fe200000000ff */
[----:B------:R-:W-:Y:S02]  /*18530*/  FADD.FTZ R0, R115, R0 ;  /* 0x0000000073007221 */ /* 0x000fe40000010000 */
[----:B------:R-:W-:Y:S01]  /*18540*/  F2FP.PACK_AB R76, R71, R84 ;  /* 0x00000054474c723e */ /* 0x000fe200000000ff */
[----:B------:R-:W-:Y:S01]  /*18550*/  HMMA.16816.F32 R64, R72, R98, R64 ;  /* 0x000000624840723c */ /* 0x000fe20000001840 */
[----:B------:R-:W-:Y:S03]  /*18560*/  MUFU.EX2 R170, R233 ;  /* 0x000000e900aa7308 */ /* 0x000fe60000000800 */
[----:B------:R-:W-:Y:S01]  /*18570*/  F2FP.PACK_AB R78, R90, R91 ;  /* 0x0000005b5a4e723e */ /* 0x000fe200000000ff */
[----:B-1----:R-:W-:Y:S01]  /*18580*/  FADD.FTZ R0, R93, R0 ;  /* 0x000000005d007221 */ /* 0x002fe20000010000 */
[----:B------:R-:W-:Y:S01]  /*18590*/  F2FP.PACK_AB R77, R176, R175 ;  /* 0x000000afb04d723e */ /* 0x000fe200000000ff */
[----:B------:R-:W-:Y:S01]  /*185a0*/  FADD.FTZ R2, R184, R2 ;  /* 0x00000002b8027221 */ /* 0x000fe20000010000 */
[----:B------:R-:W-:Y:S03]  /*185b0*/  F2FP.PACK_AB R79, R181, R180 ;  /* 0x000000b4b54f723e */ /* 0x000fe600000000ff */
[----:B------:R-:W1:Y:S01]  /*185c0*/  MUFU.EX2 R169, R234 ;  /* 0x000000ea00a97308 */ /* 0x000e620000000800 */
[----:B------:R-:W-:Y:S01]  /*185d0*/  F2FP.PACK_AB R72, R177, R172 ;  /* 0x000000acb148723e */ /* 0x000fe200000000ff */
[----:B------:R-:W-:Y:S01]  /*185e0*/  FADD.FTZ R2, R158, R2 ;  /* 0x000000029e027221 */ /* 0x000fe20000010000 */
[----:B------:R-:W-:Y:S01]  /*185f0*/  F2FP.PACK_AB R74, R174, R178 ;  /* 0x000000b2ae4a723e */ /* 0x000fe200000000ff */
[-C--:B------:R-:W-:Y:S05]  /*18600*/  HMMA.16816.F32 R4, R76, R80.reuse, R4 ;  /* 0x000000504c04723c */ /* 0x080fea0000001804 */
[----:B------:R-:W-:Y:S01]  /*18610*/  F2FP.PACK_AB R73, R166, R167 ;  /* 0x000000a7a649723e */ /* 0x000fe200000000ff */
[----:B------:R-:W-:Y:S01]  /*18620*/  MUFU.EX2 R168, R235 ;  /* 0x000000eb00a87308 */ /* 0x000fe20000000800 */
[----:B------:R-:W-:Y:S01]  /*18630*/  F2FP.PACK_AB R75, R94, R165 ;  /* 0x000000a55e4b723e */ /* 0x000fe200000000ff */
[C---:B---3--:R-:W-:Y:S01]  /*18640*/  FADD.FTZ R229, R92.reuse, R0 ;  /* 0x000000005ce57221 */ /* 0x048fe20000010000 */
[----:B------:R-:W-:Y:S03]  /*18650*/  F2FP.PACK_AB R162, R92, R93 ;  /* 0x0000005d5ca2723e */ /* 0x000fe600000000ff */
[----:B------:R-:W-:Y:S01]  /*18660*/  FADD.FTZ R0, R122, R3 ;  /* 0x000000037a007221 */ /* 0x000fe20000010000 */
[----:B------:R-:W-:Y:S01]  /*18670*/  MOV R92, R85 ;  /* 0x00000055005c7202 */ /* 0x000fe20000000f00 */
[C---:B------:R-:W-:Y:S02]  /*18680*/  HMMA.16816.F32 R8, R72.reuse, R80, R8 ;  /* 0x000000504808723c */ /* 0x040fe40000001808 */
[----:B------:R-:W3:Y:S02]  /*18690*/  MUFU.EX2 R164, R239 ;  /* 0x000000ef00a47308 */ /* 0x000ee40000000800 */
[----:B------:R-:W-:Y:S01]  /*186a0*/  FADD.FTZ R0, R124, R0 ;  /* 0x000000007c007221 */ /* 0x000fe20000010000 */
[----:B------:R-:W-:Y:S01]  /*186b0*/  MOV R93, R68 ;  /* 0x00000044005d7202 */ /* 0x000fe20000000f00 */
[----:B------:R-:W-:Y:S01]  /*186c0*/  FADD.FTZ R3, R123, R70 ;  /* 0x000000467b037221 */ /* 0x000fe20000010000 */
[----:B-1----:R-:W-:Y:S01]  /*186d0*/  F2FP.PACK_AB R161, R169, R170 ;  /* 0x000000aaa9a1723e */ /* 0x002fe200000000ff */
[-C--:B------:R-:W-:Y:S04]  /*186e0*/  HMMA.16816.F32 R12, R72, R82.reuse, R12 ;  /* 0x00000052480c723c */ /* 0x080fe8000000180c */
[----:B------:R-:W-:Y:S01]  /*186f0*/  MUFU.EX2 R91, R237 ;  /* 0x000000ed005b7308 */ /* 0x000fe20000000800 */
[----:B------:R-:W-:Y:S02]  /*18700*/  FADD.FTZ R3, R219, R3 ;  /* 0x00000003db037221 */ /* 0x000fe40000010000 */
[----:B------:R-:W-:Y:S01]  /*18710*/  FADD.FTZ R2, R157, R2 ;  /* 0x000000029d027221 */ /* 0x000fe20000010000 */
[C---:B------:R-:W-:Y:S04]  /*18720*/  HMMA.16816.F32 R16, R76.reuse, R82, R16 ;  /* 0x000000524c10723c */ /* 0x040fe80000001810 */
[----:B------:R-:W-:Y:S02]  /*18730*/  FADD.FTZ R3, R183, R3 ;  /* 0x00000003b7037221 */ /* 0x000fe40000010000 */
[----:B------:R-:W1:Y:S01]  /*18740*/  MUFU.EX2 R90, R238 ;  /* 0x000000ee005a7308 */ /* 0x000e620000000800 */
[----:B------:R-:W-:Y:S01]  /*18750*/  FADD.FTZ R0, R217, R0 ;  /* 0x00000000d9007221 */ /* 0x000fe20000010000 */
[-C--:B--2---:R-:W-:Y:S04]  /*18760*/  HMMA.16816.F32 R20, R76, R100.reuse, R20 ;  /* 0x000000644c14723c */ /* 0x084fe80000001814 */
[----:B---3--:R-:W-:Y:S01]  /*18770*/  F2FP.PACK_AB R163, R164, R168 ;  /* 0x000000a8a4a3723e */ /* 0x008fe200000000ff */
[----:B------:R-:W-:Y:S02]  /*18780*/  FADD.FTZ R3, R182, R3 ;  /* 0x00000003b6037221 */ /* 0x000fe40000010000 */
[----:B------:R-:W-:Y:S01]  /*18790*/  FADD.FTZ R2, R156, R2 ;  /* 0x000000029c027221 */ /* 0x000fe20000010000 */
[C---:B------:R-:W-:Y:S01]  /*187a0*/  HMMA.16816.F32 R24, R72.reuse, R100, R24 ;  /* 0x000000644818723c */ /* 0x040fe20000001818 */
[----:B------:R-:W-:Y:S03]  /*187b0*/  MUFU.EX2 R84, R241 ;  /* 0x000000f100547308 */ /* 0x000fe60000000800 */
[----:B------:R-:W-:Y:S02]  /*187c0*/  FADD.FTZ R3, R159, R3 ;  /* 0x000000039f037221 */ /* 0x000fe40000010000 */
[----:B------:R-:W-:Y:S02]  /*187d0*/  FADD.FTZ R0, R218, R0 ;  /* 0x00000000da007221 */ /* 0x000fe40000010000 */
[-C--:B------:R-:W-:Y:S03]  /*187e0*/  HMMA.16816.F32 R28, R72, R102.reuse, R28 ;  /* 0x00000066481c723c */ /* 0x080fe6000000181c */
[----:B------:R-:W2:Y:S01]  /*187f0*/  MUFU.EX2 R83, R243 ;  /* 0x000000f300537308 */ /* 0x000ea20000000800 */
[----:B------:R-:W-:Y:S01]  /*18800*/  FADD.FTZ R0, R187, R0 ;  /* 0x00000000bb007221 */ /* 0x000fe20000010000 */
[----:B-1----:R-:W-:Y:S01]  /*18810*/  F2FP.PACK_AB R96, R90, R91 ;  /* 0x0000005b5a60723e */ /* 0x002fe200000000ff */
[----:B------:R-:W-:Y:S02]  /*18820*/  FADD.FTZ R3, R179, R3 ;  /* 0x00000003b3037221 */ /* 0x000fe40000010000 */
[C---:B------:R-:W-:Y:S04]  /*18830*/  HMMA.16816.F32 R32, R76.reuse, R102, R32 ;  /* 0x000000664c20723c */ /* 0x040fe80000001820 */
[----:B------:R-:W-:Y:S01]  /*18840*/  FADD.FTZ R0, R188, R0 ;  /* 0x00000000bc007221 */ /* 0x000fe20000010000 */
[----:B------:R-:W-:Y:S01]  /*18850*/  MUFU.EX2 R81, R240 ;  /* 0x000000f000517308 */ /* 0x000fe20000000800 */
[----:B------:R-:W-:Y:S02]  /*18860*/  FADD.FTZ R2, R171, R2 ;  /* 0x00000002ab027221 */ /* 0x000fe40000010000 */
[-C--:B----4-:R-:W-:Y:S04]  /*18870*/  HMMA.16816.F32 R36, R76, R104.reuse, R36 ;  /* 0x000000684c24723c */ /* 0x090fe80000001824 */
[----:B------:R-:W-:Y:S02]  /*18880*/  FADD.FTZ R0, R175, R0 ;  /* 0x00000000af007221 */ /* 0x000fe40000010000 */
[----:B------:R-:W-:Y:S01]  /*18890*/  FADD.FTZ R3, R172, R3 ;  /* 0x00000003ac037221 */ /* 0x000fe20000010000 */
[----:B------:R-:W1:Y:S01]  /*188a0*/  MUFU.EX2 R82, R242 ;  /* 0x000000f200527308 */ /* 0x000e620000000800 */
[C---:B------:R-:W-:Y:S04]  /*188b0*/  HMMA.16816.F32 R40, R72.reuse, R104, R40 ;  /* 0x000000684828723c */ /* 0x040fe80000001828 */
[----:B--2---:R-:W-:Y:S01]  /*188c0*/  F2FP.PACK_AB R98, R83, R84 ;  /* 0x000000545362723e */ /* 0x004fe200000000ff */
[----:B------:R-:W-:Y:S02]  /*188d0*/  FADD.FTZ R2, R167, R2 ;  /* 0x00000002a7027221 */ /* 0x000fe40000010000 */
[----:B------:R-:W-:Y:S01]  /*188e0*/  FADD.FTZ R0, R176, R0 ;  /* 0x00000000b0007221 */ /* 0x000fe20000010000 */
[-C--:B------:R-:W-:Y:S01]  /*188f0*/  HMMA.16816.F32 R44, R72, R106.reuse, R44 ;  /* 0x0000006a482c723c */ /* 0x080fe2000000182c */
[----:B------:R-:W-:Y:S03]  /*18900*/  MUFU.EX2 R80, R244 ;  /* 0x000000f400507308 */ /* 0x000fe60000000800 */
[----:B------:R-:W-:Y:S02]  /*18910*/  FADD.FTZ R3, R177, R3 ;  /* 0x00000003b1037221 */ /* 0x000fe40000010000 */
[----:B------:R-:W-:Y:S02]  /*18920*/  FADD.FTZ R2, R166, R2 ;  /* 0x00000002a6027221 */ /* 0x000fe40000010000 */
[C---:B------:R-:W-:Y:S03]  /*18930*/  HMMA.16816.F32 R48, R76.reuse, R106, R48 ;  /* 0x0000006a4c30723c */ /* 0x040fe60000001830 */
[----:B------:R-:W2:Y:S01]  /*18940*/  MUFU.EX2 R71, R245 ;  /* 0x000000f500477308 */ /* 0x000ea20000000800 */
[----:B------:R-:W-:Y:S02]  /*18950*/  FADD.FTZ R0, R180, R0 ;  /* 0x00000000b4007221 */ /* 0x000fe40000010000 */
[----:B------:R-:W-:Y:S01]  /*18960*/  FADD.FTZ R3, R178, R3 ;  /* 0x00000003b2037221 */ /* 0x000fe20000010000 */
[----:B-1----:R-:W-:Y:S01]  /*18970*/  F2FP.PACK_AB R97, R82, R81 ;  /* 0x000000515261723e */ /* 0x002fe200000000ff */
[-C--:B------:R-:W-:Y:S04]  /*18980*/  HMMA.16816.F32 R52, R76, R108.reuse, R52 ;  /* 0x0000006c4c34723c */ /* 0x080fe80000001834 */
[----:B------:R-:W-:Y:S02]  /*18990*/  FADD.FTZ R2, R165, R2 ;  /* 0x00000002a5027221 */ /* 0x000fe40000010000 */
[----:B------:R-:W-:Y:S02]  /*189a0*/  FADD.FTZ R0, R181, R0 ;  /* 0x00000000b5007221 */ /* 0x000fe40000010000 */
[C---:B------:R-:W-:Y:S04]  /*189b0*/  HMMA.16816.F32 R56, R72.reuse, R108, R56 ;  /* 0x0000006c4838723c */ /* 0x040fe80000001838 */
[----:B------:R-:W-:Y:S02]  /*189c0*/  FADD.FTZ R3, R174, R3 ;  /* 0x00000003ae037221 */ /* 0x000fe40000010000 */
[----:B------:R-:W-:Y:S02]  /*189d0*/  FADD.FTZ R2, R94, R2 ;  /* 0x000000025e027221 */ /* 0x000fe40000010000 */
[-C--:B------:R-:W-:Y:S01]  /*189e0*/  HMMA.16816.F32 R60, R72, R110.reuse, R60 ;  /* 0x0000006e483c723c */ /* 0x080fe2000000183c */
[----:B------:R-:W1:Y:S03]  /*189f0*/  LDSM.16.MT88.4 R72, [R196+0x2000] ;  /* 0x00200000c448783b */ /* 0x000e660000004200 */
[----:B--2---:R-:W-:Y:S01]  /*18a00*/  F2FP.PACK_AB R99, R71, R80 ;  /* 0x000000504763723e */ /* 0x004fe200000000ff */
[----:B------:R-:W-:Y:S03]  /*18a10*/  FADD.FTZ R0, R170, R0 ;  /* 0x00000000aa007221 */ /* 0x000fe60000010000 */
[----:B------:R-:W-:Y:S08]  /*18a20*/  HMMA.16816.F32 R64, R76, R110, R64 ;  /* 0x0000006e4c40723c */ /* 0x000ff00000001840 */
[-C--:B------:R-:W-:Y:S07]  /*18a30*/  HMMA.16816.F32 R132, R160, R136.reuse, R4 ;  /* 0x00000088a084723c */ /* 0x080fee0000001804 */
[----:B------:R-:W-:Y:S01]  /*18a40*/  FADD.FTZ R4, R91, R3 ;  /* 0x000000035b047221 */ /* 0x000fe20000010000 */
[C---:B------:R-:W-:Y:S04]  /*18a50*/  HMMA.16816.F32 R124, R96.reuse, R136, R8 ;  /* 0x00000088607c723c */ /* 0x040fe80000001808 */
[----:B------:R-:W-:Y:S01]  /*18a60*/  FADD.FTZ R3, R81, R2 ;  /* 0x0000000251037221 */ /* 0x000fe20000010000 */
[----:B------:R-:W-:Y:S01]  /*18a70*/  MOV R91, R86 ;  /* 0x00000056005b7202 */ /* 0x000fe20000000f00 */
[----:B------:R-:W-:Y:S02]  /*18a80*/  FADD.FTZ R2, R169, R0 ;  /* 0x00000000a9027221 */ /* 0x000fe40000010000 */
[-C--:B------:R-:W-:Y:S04]  /*18a90*/  HMMA.16816.F32 R120, R96, R138.reuse, R12 ;  /* 0x0000008a6078723c */ /* 0x080fe8000000180c */
[----:B------:R-:W-:Y:S01]  /*18aa0*/  FADD.FTZ R0, R90, R4 ;  /* 0x000000045a007221 */ /* 0x000fe20000010000 */
[----:B------:R-:W-:Y:S01]  /*18ab0*/  MOV R90, R87 ;  /* 0x00000057005a7202 */ /* 0x000fe20000000f00 */
        /* <DEDUP_REMOVED lines=21> */
.L_x_1062:
[----:B------:R-:W2:Y:S01]  /*18c10*/  LDL R0, [R1+0x44] ;  /* 0x0000440001007983 */ /* 0x000ea20000100800 */
[----:B------:R-:W-:-:S03]  /*18c20*/  IMAD.MOV.U32 R3, RZ, RZ, c[0x0][0x2c4] ;  /* 0x0000b100ff037624 */ /* 0x000fc600078e00ff */
[----:B------:R-:W3:Y:S02]  /*18c30*/  LDL R2, [R1] ;  /* 0x0000000001027983 */ /* 0x000ee40000100800 */
[----:B------:R-:W-:Y:S01]  /*18c40*/  ISETP.NE.AND P1, PT, R3, 0x1, PT ;  /* 0x000000010300780c */ /* 0x000fe20003f25270 */
[----:B------:R-:W-:-:S05]  /*18c50*/  IMAD.MOV.U32 R4, RZ, RZ, c[0x0][0x32c] ;  /* 0x0000cb00ff047624 */ /* 0x000fca00078e00ff */
[----:B------:R-:W-:Y:S02]  /*18c60*/  ISETP.GE.AND P0, PT, R4, 0x1, PT ;  /* 0x000000010400780c */ /* 0x000fe40003f06270 */
[----:B--2---:R-:W-:-:S05]  /*18c70*/  IADD3 R0, R0, 0x7f, RZ ;  /* 0x0000007f00007810 */ /* 0x004fca0007ffe0ff */
[----:B------:R-:W-:Y:S01]  /*18c80*/  @P1 IMAD.HI.U32 R3, R0, c[0x0][0x2c8], RZ ;  /* 0x0000b20000031a27 */ /* 0x000fe200078e00ff */
[----:B---3--:R-:W-:-:S04]  /*18c90*/  IADD3 R2, R2, 0x1, -R252 ;  /* 0x0000000102027810 */ /* 0x008fc80007ffe8fc */
        /* <DEDUP_REMOVED lines=14> */
.L_x_1096:
[----:B------:R-:W-:-:S04]  /*18d80*/  MOV R3, 0x1 ;  /* 0x0000000100037802 */ /* 0x000fc80000000f00 */
[----:B------:R-:W-:-:S13]  /*18d90*/  ISETP.NE.AND P0, PT, R3, c[0x0][0x32c], PT ;  /* 0x0000cb0003007a0c */ /* 0x000fda0003f05270 */
[----:B------:R-:W-:-:S05]  /*18da0*/  @P0 IMAD.HI.U32 R3, R0, c[0x0][0x330], RZ ;  /* 0x0000cc0000030a27 */ /* 0x000fca00078e00ff */
[----:B------:R-:W-:Y:S02]  /*18db0*/  @P0 SHF.R.U32.HI R0, RZ, c[0x0][0x334], R3 ;  /* 0x0000cd00ff000a19 */ /* 0x000fe40000011603 */
.L_x_1097:
[----:B------:R-:W-:Y:S05]  /*18dc0*/  BSYNC B0 ;  /* 0x0000000000007941 */ /* 0x000fea0003800000 */
.L_x_1095:
[----:B------:R-:W-:-:S05]  /*18dd0*/  IMAD R0, R0, c[0x0][0x32c], RZ ;  /* 0x0000cb0000007a24 */ /* 0x000fca00078e02ff */
[----:B------:R-:W-:-:S03]  /*18de0*/  IMNMX R2, R2, R0, !PT ;  /* 0x0000000002027217 */ /* 0x000fc60007800200 */
.L_x_1094:
[----:B------:R-:W2:Y:S01]  /*18df0*/  LDL R3, [R1+0x14] ;  /* 0x0000140001037983 */ /* 0x000ea20000100800 */
[----:B------:R-:W-:-:S05]  /*18e00*/  IADD3 R2, R2, 0x4f, RZ ;  /* 0x0000004f02027810 */ /* 0x000fca0007ffe0ff */
        /* <DEDUP_REMOVED lines=11> */
.L_x_1109:
        /* <DEDUP_REMOVED lines=41> */
.L_x_1243:
        /* <DEDUP_REMOVED lines=23> */
.L_x_1244:
[----:B-1----:R-:W-:Y:S02]  /*192c0*/  LOP3.LUT P1, RZ, R208, 0x100, RZ, 0xc0, !PT ;  /* 0x00000100d0ff7812 */ /* 0x002fe4000782c0ff */
[----:B----4-:R-:W-:Y:S05]  /*192d0*/  IADD3 R2, P0, R0, R5, RZ ;  /* 0x0000000500027210 */ /* 0x010fea0007f1e0ff */
[----:B------:R-:W-:Y:S06]  /*192e0*/  IMAD.X R3, R4, 0x1, R6, P0 ;  /* 0x0000000104037824 */ /* 0x000fec00000e0606 */
[----:B------:R-:W-:Y:S01]  /*192f0*/  @!PT LDS RZ, [RZ] ;  /* 0x00000000fffff984 */ /* 0x000fe20000000800 */
[----:B------:R-:W-:Y:S01]  /*19300*/  @!PT LDS RZ, [RZ] ;  /* 0x00000000fffff984 */ /* 0x000fe20000000800 */
[----:B------:R-:W-:Y:S01]  /*19310*/  @!PT LDS RZ, [RZ] ;  /* 0x00000000fffff984 */ /* 0x000fe20000000800 */
[----:B------:R1:W-:Y:S02]  /*19320*/  LDGSTS.E.BYPASS.LTC128B.128 [R210+0x2100], [R2.64], !P1 ;  /* 0x0210000002d27fae */ /* 0x0003e4000c901d48 */
.L_x_1100:
[----:B-1-34-:R-:W-:Y:S05]  /*19330*/  BSYNC B0 ;  /* 0x0000000000007941 */ /* 0x01afea0003800000 */
.L_x_1099:
        /* <DEDUP_REMOVED lines=142> */
.L_x_1245:
        /* <DEDUP_REMOVED lines=25> */
.L_x_1246:
[----:B----4-:R-:W-:Y:S02]  /*19db0*/  LOP3.LUT P1, RZ, R208, 0x100, RZ, 0xc0, !PT ;  /* 0x00000100d0ff7812 */ /* 0x010fe4000782c0ff */
[----:B--2---:R-:W-:Y:S05]  /*19dc0*/  IADD3 R2, P0, R0, R85, RZ ;  /* 0x0000005500027210 */ /* 0x004fea0007f1e0ff */
[----:B-1----:R-:W-:Y:S06]  /*19dd0*/  IMAD.X R3, R84, 0x1, R86, P0 ;  /* 0x0000000154037824 */ /* 0x002fec00000e0656 */
[----:B------:R-:W-:Y:S01]  /*19de0*/  @!PT LDS RZ, [RZ] ;  /* 0x00000000fffff984 */ /* 0x000fe20000000800 */
[----:B------:R-:W-:Y:S01]  /*19df0*/  @!PT LDS RZ, [RZ] ;  /* 0x00000000fffff984 */ /* 0x000fe20000000800 */
[----:B------:R-:W-:Y:S01]  /*19e00*/  @!PT LDS RZ, [RZ] ;  /* 0x00000000fffff984 */ /* 0x000fe20000000800 */
[----:B------:R1:W-:Y:S02]  /*19e10*/  LDGSTS.E.BYPASS.LTC128B.128 [R210+0x4900], [R2.64], !P1 ;  /* 0x0490000002d27fae */ /* 0x0003e4000c901d48 */
.L_x_1104:
[----:B------:R-:W-:Y:S05]  /*19e20*/  BSYNC B0 ;  /* 0x0000000000007941 */ /* 0x000fea0003800000 */
.L_x_1103:
        /* <DEDUP_REMOVED lines=83> */
.L_x_1247:
        /* <DEDUP_REMOVED lines=15> */
.L_x_1248:
[C---:B------:R-:W-:Y:S01]  /*1a450*/  FMUL.FTZ R2, R87.reuse, c[0x0][0x2d0] ;  /* 0x0000b40057027a20 */ /* 0x040fe20000410000 */
        /* <DEDUP_REMOVED lines=29> */
[C---:B------:R-:W-:Y:S01]  /*1a630*/  F2FP.PACK_AB R68, R3.reuse, R2 ;  /* 0x000000020344723e */ /* 0x040fe200000000ff */
[C---:B------:R-:W-:Y:S02]  /*1a640*/  FMUL.FTZ R2, R86.reuse, c[0x0][0x2d0] ;  /* 0x0000b40056027a20 */ /* 0x040fe40000410000 */
        /* <DEDUP_REMOVED lines=208> */
[----:B------:R3:W-:Y:S03]  /*1b350*/  MUFU.EX2 R159, R187 ;  /* 0x000000bb009f7308 */ /* 0x0007e60000000800 */
[-C--:B------:R-:W-:Y:S07]  /*1b360*/  HMMA.16816.F32 R52, R68, R72.reuse, R52 ;  /* 0x000000484434723c */ /* 0x080fee0000001834 */
[----:B------:R-:W-:Y:S01]  /*1b370*/  MUFU.EX2 R110, R171 ;  /* 0x000000ab006e7308 */ /* 0x000fe20000000800 */
[C---:B------:R-:W-:Y:S04]  /*1b380*/  HMMA.16816.F32 R56, R64.reuse, R72, R56 ;  /* 0x000000484038723c */ /* 0x040fe80000001838 */
[C---:B--2---:R-:W-:Y:S01]  /*1b390*/  FADD.FTZ R0, R78.reuse, R0 ;  /* 0x000000004e007221 */ /* 0x044fe20000010000 */
[----:B------:R-:W-:Y:S03]  /*1b3a0*/  F2FP.PACK_AB R78, R78, R77 ;  /* 0x0000004d4e4e723e */ /* 0x000fe600000000ff */
[-C--:B------:R-:W-:Y:S01]  /*1b3b0*/  HMMA.16816.F32 R60, R64, R74.reuse, R60 ;  /* 0x0000004a403c723c */ /* 0x080fe2000000183c */
[----:B------:R-:W2:Y:S03]  /*1b3c0*/  MUFU.EX2 R118, R170 ;  /* 0x000000aa00767308 */ /* 0x000ea60000000800 */
[----:B------:R-:W-:Y:S01]  /*1b3d0*/  FADD.FTZ R0, R107, R0 ;  /* 0x000000006b007221 */ /* 0x000fe20000010000 */
[----:B---3--:R-:W3:Y:S02]  /*1b3e0*/  LDL R187, [R1+0x18] ;  /* 0x0000180001bb7983 */ /* 0x008ee40000100800 */
        /* <DEDUP_REMOVED lines=9> */
[----:B------:R-:W4:Y:S03]  /*1b480*/  MUFU.EX2 R123, R168 ;  /* 0x000000a8007b7308 */ /* 0x000f260000000800 */
        /* <DEDUP_REMOVED lines=8> */
[----:B------:R-:W-:Y:S03]  /*1b510*/  LDSM.16.MT88.4 R100, [R194+0x1000] ;  /* 0x00100000c264783b */ /* 0x000fe60000004200 */
[----:B------:R-:W-:Y:S02]  /*1b520*/  FADD.FTZ R2, R104, R0 ;  /* 0x0000000068027221 */ /* 0x000fe40000010000 */
[----:B------:R-:W-:Y:S02]  /*1b530*/  FADD.FTZ R0, R116, R91 ;  /* 0x0000005b74007221 */ /* 0x000fe40000010000 */
[----:B------:R-:W-:Y:S01]  /*1b540*/  FADD.FTZ R91, R115, R84 ;  /* 0x00000054735b7221 */ /* 0x000fe20000010000 */
[----:B------:R-:W5:Y:S01]  /*1b550*/  MUFU.EX2 R113, R164 ;  /* 0x000000a400717308 */ /* 0x000f620000000800 */
[----:B------:R-:W-:Y:S01]  /*1b560*/  FADD.FTZ R84, R109, R0 ;  /* 0x000000006d547221 */ /* 0x000fe20000010000 */
[----:B----4-:R-:W-:Y:S08]  /*1b570*/  F2FP.PACK_AB R79, R123, R122 ;  /* 0x0000007a7b4f723e */ /* 0x010ff000000000ff */
[----:B------:R-:W4:Y:S01]  /*1b580*/  MUFU.EX2 R120, R93 ;  /* 0x0000005d00787308 */ /* 0x000f220000000800 */
[-C--:B-1----:R-:W-:Y:S09]  /*1b590*/  HMMA.16816.F32 R4, R76, R80.reuse, R4 ;  /* 0x000000504c04723c */ /* 0x082ff20000001804 */
[----:B------:R-:W-:Y:S03]  /*1b5a0*/  MUFU.EX2 R158, R188 ;  /* 0x000000bc009e7308 */ /* 0x000fe60000000800 */
[----:B-----5:R-:W-:Y:S07]  /*1b5b0*/  F2FP.PACK_AB R69, R113, R112 ;  /* 0x000000707145723e */ /* 0x020fee00000000ff */
[----:B------:R-:W-:Y:S01]  /*1b5c0*/  MUFU.EX2 R157, R191 ;  /* 0x000000bf009d7308 */ /* 0x000fe20000000800 */
[----:B----4-:R-:W-:Y:S09]  /*1b5d0*/  F2FP.PACK_AB R71, R184, R120 ;  /* 0x00000078b847723e */ /* 0x010ff200000000ff */
[----:B------:R-:W-:Y:S01]  /*1b5e0*/  MUFU.EX2 R178, R185 ;  /* 0x000000b900b27308 */ /* 0x000fe20000000800 */
[C---:B------:R-:W-:Y:S08]  /*1b5f0*/  HMMA.16816.F32 R8, R68.reuse, R80, R8 ;  /* 0x000000504408723c */ /* 0x040ff00000001808 */
        /* <DEDUP_REMOVED lines=20> */
[----:B------:R-:W5:Y:S06]  /*1b740*/  MUFU.EX2 R108, R224 ;  /* 0x000000e0006c7308 */ /* 0x000f6c0000000800 */
[-C--:B-1----:R-:W-:Y:S04]  /*1b750*/  HMMA.16816.F32 R52, R76, R80.reuse, R52 ;  /* 0x000000504c34723c */ /* 0x082fe80000001834 */
[----:B------:R-:W1:Y:S04]  /*1b760*/  MUFU.EX2 R92, R223 ;  /* 0x000000df005c7308 */ /* 0x000e680000000800 */
[C---:B------:R-:W-:Y:S06]  /*1b770*/  HMMA.16816.F32 R56, R68.reuse, R80, R56 ;  /* 0x000000504438723c */ /* 0x040fec0000001838 */
[----:B------:R-:W2:Y:S02]  /*1b780*/  MUFU.EX2 R94, R222 ;  /* 0x000000de005e7308 */ /* 0x000ea40000000800 */
[-C--:B------:R-:W-:Y:S04]  /*1b790*/  HMMA.16816.F32 R60, R68, R82.reuse, R60 ;  /* 0x00000052443c723c */ /* 0x080fe8000000183c */
[----:B-----5:R-:W-:Y:S03]  /*1b7a0*/  FADD.FTZ R0, R108, R2 ;  /* 0x000000026c007221 */ /* 0x020fe60000010000 */
[----:B------:R-:W-:Y:S01]  /*1b7b0*/  F2FP.PACK_AB R68, R105, R107 ;  /* 0x0000006b6944723e */ /* 0x000fe200000000ff */
[----:B------:R-:W-:Y:S01]  /*1b7c0*/  HMMA.16816.F32 R64, R76, R82, R64 ;  /* 0x000000524c40723c */ /* 0x000fe20000001840 */
[----:B------:R-:W5:Y:S01]  /*1b7d0*/  LDSM.16.MT88.4 R80, [R196+0x1000] ;  /* 0x00100000c450783b */ /* 0x000f620000004200 */
[----:B------:R-:W4:Y:S02]  /*1b7e0*/  MUFU.EX2 R93, R221 ;  /* 0x000000dd005d7308 */ /* 0x000f240000000800 */
[----:B------:R-:W-:Y:S01]  /*1b7f0*/  F2FP.PACK_AB R70, R104, R106 ;  /* 0x0000006a6846723e */ /* 0x000fe200000000ff */
[----:B-1----:R-:W-:Y:S01]  /*1b800*/  FADD.FTZ R0, R92, R0 ;  /* 0x000000005c007221 */ /* 0x002fe20000010000 */
[----:B------:R-:W-:Y:S02]  /*1b810*/  F2FP.PACK_AB R69, R245, R251 ;  /* 0x000000fbf545723e */ /* 0x000fe400000000ff */
[----:B------:R-:W-:Y:S01]  /*1b820*/  F2FP.PACK_AB R71, R247, R246 ;  /* 0x000000f6f747723e */ /* 0x000fe200000000ff */
[----:B------:R-:W-:Y:S03]  /*1b830*/  LDSM.16.MT88.4 R104, [R194+0x1800] ;  /* 0x00180000c268783b */ /* 0x000fe60000004200 */
[----:B------:R-:W-:Y:S01]  /*1b840*/  F2FP.PACK_AB R76, R182, R183 ;  /* 0x000000b7b64c723e */ /* 0x000fe200000000ff */
[----:B------:R-:W-:Y:S01]  /*1b850*/  MUFU.EX2 R175, R219 ;  /* 0x000000db00af7308 */ /* 0x000fe20000000800 */
[----:B------:R-:W-:Y:S01]  /*1b860*/  F2FP.PACK_AB R78, R159, R179 ;  /* 0x000000b39f4e723e */ /* 0x000fe200000000ff */
[-C--:B--2---:R-:W-:Y:S05]  /*1b870*/  HMMA.16816.F32 R4, R68, R72.reuse, R4 ;  /* 0x000000484404723c */ /* 0x084fea0000001804 */
[----:B------:R-:W-:Y:S01]  /*1b880*/  F2FP.PACK_AB R77, R157, R158 ;  /* 0x0000009e9d4d723e */ /* 0x000fe200000000ff */
[----:B------:R-:W-:Y:S01]  /*1b890*/  FADD.FTZ R0, R94, R0 ;  /* 0x000000005e007221 */ /* 0x000fe20000010000 */
[----:B------:R-:W-:Y:S01]  /*1b8a0*/  F2FP.PACK_AB R79, R172, R156 ;  /* 0x0000009cac4f723e */ /* 0x000fe200000000ff */
[----:B------:R-:W1:Y:S04]  /*1b8b0*/  MUFU.EX2 R176, R218 ;  /* 0x000000da00b07308 */ /* 0x000e680000000800 */
[C---:B----4-:R-:W-:Y:S02]  /*1b8c0*/  FADD.FTZ R2, R93.reuse, R0 ;  /* 0x000000005d027221 */ /* 0x050fe40000010000 */
[C---:B------:R-:W-:Y:S04]  /*1b8d0*/  HMMA.16816.F32 R8, R76.reuse, R72, R8 ;  /* 0x000000484c08723c */ /* 0x040fe80000001808 */
[----:B------:R-:W-:Y:S01]  /*1b8e0*/  MUFU.EX2 R180, R217 ;  /* 0x000000d900b47308 */ /* 0x000fe20000000800 */
[----:B------:R-:W-:Y:S02]  /*1b8f0*/  FADD.FTZ R0, R112, R91 ;  /* 0x0000005b70007221 */ /* 0x000fe40000010000 */
[----:B------:R-:W-:Y:S01]  /*1b900*/  F2FP.PACK_AB R72, R92, R108 ;  /* 0x0000006c5c48723e */ /* 0x000fe200000000ff */
[-C--:B------:R-:W-:Y:S06]  /*1b910*/  HMMA.16816.F32 R12, R76, R74.reuse, R12 ;  /* 0x0000004a4c0c723c */ /* 0x080fec000000180c */
[----:B------:R-:W2:Y:S02]  /*1b920*/  MUFU.EX2 R181, R213 ;  /* 0x000000d500b57308 */ /* 0x000ea40000000800 */
[C---:B------:R-:W-:Y:S04]  /*1b930*/  HMMA.16816.F32 R16, R68.reuse, R74, R16 ;  /* 0x0000004a4410723c */ /* 0x040fe80000001810 */
[----:B-1----:R-:W-:Y:S03]  /*1b940*/  F2FP.PACK_AB R73, R176, R175 ;  /* 0x000000afb049723e */ /* 0x002fe600000000ff */
[----:B------:R-:W-:Y:S01]  /*1b950*/  F2FP.PACK_AB R74, R93, R94 ;  /* 0x0000005e5d4a723e */ /* 0x000fe200000000ff */
[-C--:B------:R-:W-:Y:S01]  /*1b960*/  HMMA.16816.F32 R20, R68, R96.reuse, R20 ;  /* 0x000000604414723c */ /* 0x080fe20000001814 */
[----:B------:R-:W-:Y:S07]  /*1b970*/  MUFU.EX2 R117, R220 ;  /* 0x000000dc00757308 */ /* 0x000fee0000000800 */
[C---:B------:R-:W-:Y:S03]  /*1b980*/  HMMA.16816.F32 R24, R76.reuse, R96, R24 ;  /* 0x000000604c18723c */ /* 0x040fe60000001818 */
[----:B------:R-:W1:Y:S01]  /*1b990*/  MUFU.EX2 R114, R225 ;  /* 0x000000e100727308 */ /* 0x000e620000000800 */
[----:B--2---:R-:W-:Y:S04]  /*1b9a0*/  F2FP.PACK_AB R75, R181, R180 ;  /* 0x000000b4b54b723e */ /* 0x004fe800000000ff */
[-C--:B------:R-:W-:Y:S05]  /*1b9b0*/  HMMA.16816.F32 R28, R76, R98.reuse, R28 ;  /* 0x000000624c1c723c */ /* 0x080fea000000181c */
[----:B------:R-:W-:Y:S03]  /*1b9c0*/  MUFU.EX2 R111, R230 ;  /* 0x000000e6006f7308 */ /* 0x000fe60000000800 */
[C---:B------:R-:W-:Y:S01]  /*1b9d0*/  HMMA.16816.F32 R32, R68.reuse, R98, R32 ;  /* 0x000000624420723c */ /* 0x040fe20000001820 */
[----:B------:R-:W2:Y:S06]  /*1b9e0*/  LDSM.16.MT88.4 R96, [R193+0x1800] ;  /* 0x00180000c160783b */ /* 0x000eac0000004200 */
[----:B------:R-:W4:Y:S01]  /*1b9f0*/  MUFU.EX2 R109, R234 ;  /* 0x000000ea006d7308 */ /* 0x000f220000000800 */
[-C--:B------:R-:W-:Y:S04]  /*1ba00*/  HMMA.16816.F32 R36, R68, R100.reuse, R36 ;  /* 0x000000644424723c */ /* 0x080fe80000001824 */
[----:B-1----:R-:W-:Y:S04]  /*1ba10*/  F2FP.PACK_AB R160, R114, R117 ;  /* 0x0000007572a0723e */ /* 0x002fe800000000ff */
[C---:B------:R-:W-:Y:S01]  /*1ba20*/  HMMA.16816.F32 R40, R76.reuse, R100, R40 ;  /* 0x000000644c28723c */ /* 0x040fe20000001828 */
[----:B------:R-:W-:Y:S07]  /*1ba30*/  MUFU.EX2 R171, R231 ;  /* 0x000000e700ab7308 */ /* 0x000fee0000000800 */
[-C--:B------:R-:W-:Y:S03]  /*1ba40*/  HMMA.16816.F32 R44, R76, R102.reuse, R44 ;  /* 0x000000664c2c723c */ /* 0x080fe6000000182c */
[----:B------:R-:W1:Y:S01]  /*1ba50*/  MUFU.EX2 R170, R233 ;  /* 0x000000e900aa7308 */ /* 0x000e620000000800 */
[----:B----4-:R-:W-:Y:S04]  /*1ba60*/  F2FP.PACK_AB R162, R109, R111 ;  /* 0x0000006f6da2723e */ /* 0x010fe800000000ff */
[C---:B------:R-:W-:Y:S01]  /*1ba70*/  HMMA.16816.F32 R48, R68.reuse, R102, R48 ;  /* 0x000000664430723c */ /* 0x040fe20000001830 */
[----:B------:R-:W4:Y:S03]  /*1ba80*/  LDSM.16.MT88.4 R100, [R197+0x1800] ;  /* 0x00180000c564783b */ /* 0x000f260000004200 */
[C---:B---3--:R-:W-:Y:S01]  /*1ba90*/  ISETP.GT.AND P0, PT, R214.reuse, R187, PT ;  /* 0x000000bbd600720c */ /* 0x048fe20003f04270 */
[----:B------:R-:W-:Y:S01]  /*1baa0*/  MUFU.EX2 R169, R235 ;  /* 0x000000eb00a97308 */ /* 0x000fe20000000800 */
[----:B------:R-:W-:Y:S02]  /*1bab0*/  IADD3 R214, R214, -0x1, RZ ;  /* 0xffffffffd6d67810 */ /* 0x000fe40007ffe0ff */
[-C--:B-----5:R-:W-:Y:S07]  /*1bac0*/  HMMA.16816.F32 R52, R68, R80.reuse, R52 ;  /* 0x000000504434723c */ /* 0x0a0fee0000001834 */
[----:B------:R-:W3:Y:S01]  /*1bad0*/  MUFU.EX2 R165, R237 ;  /* 0x000000ed00a57308 */ /* 0x000ee20000000800 */
[C---:B------:R-:W-:Y:S04]  /*1bae0*/  HMMA.16816.F32 R56, R76.reuse, R80, R56 ;  /* 0x000000504c38723c */ /* 0x040fe80000001838 */
[----:B-1----:R-:W-:Y:S03]  /*1baf0*/  F2FP.PACK_AB R161, R170, R171 ;  /* 0x000000abaaa1723e */ /* 0x002fe600000000ff */
[----:B------:R-:W-:Y:S01]  /*1bb00*/  FADD.FTZ R80, R118, R3 ;  /* 0x0000000376507221 */ /* 0x000fe20000010000 */
[-C--:B------:R-:W-:Y:S01]  /*1bb10*/  HMMA.16816.F32 R60, R76, R82.reuse, R60 ;  /* 0x000000524c3c723c */ /* 0x080fe2000000183c */
[----:B------:R-:W1:Y:S01]  /*1bb20*/  LDSM.16.MT88.4 R76, [R196+0x1800] ;  /* 0x00180000c44c783b */ /* 0x000e620000004200 */
[----:B------:R-:W-:Y:S02]  /*1bb30*/  MUFU.EX2 R94, R236 ;  /* 0x000000ec005e7308 */ /* 0x000fe40000000800 */
[----:B------:R-:W-:Y:S02]  /*1bb40*/  FADD.FTZ R3, R119, R84 ;  /* 0x0000005477037221 */ /* 0x000fe40000010000 */
[----:B------:R-:W-:Y:S02]  /*1bb50*/  FADD.FTZ R81, R113, R0 ;  /* 0x0000000071517221 */ /* 0x000fe40000010000 */
[----:B------:R-:W-:Y:S04]  /*1bb60*/  HMMA.16816.F32 R64, R68, R82, R64 ;  /* 0x000000524440723c */ /* 0x000fe80000001840 */
[----:B------:R-:W5:Y:S01]  /*1bb70*/  MUFU.EX2 R93, R238 ;  /* 0x000000ee005d7308 */ /* 0x000f620000000800 */
[----:B------:R-:W-:Y:S02]  /*1bb80*/  FADD.FTZ R0, R117, R2 ;  /* 0x0000000275007221 */ /* 0x000fe40000010000 */
[----:B------:R-:W-:Y:S01]  /*1bb90*/  F2FP.PACK_AB R68, R174, R173 ;  /* 0x000000adae44723e */ /* 0x000fe200000000ff */
[-C--:B--2---:R-:W-:Y:S05]  /*1bba0*/  HMMA.16816.F32 R4, R72, R96.reuse, R4 ;  /* 0x000000604804723c */ /* 0x084fea0000001804 */
[----:B------:R-:W-:Y:S01]  /*1bbb0*/  F2FP.PACK_AB R70, R178, R177 ;  /* 0x000000b1b246723e */ /* 0x000fe200000000ff */
[----:B------:R-:W-:Y:S01]  /*1bbc0*/  MUFU.EX2 R92, R240 ;  /* 0x000000f0005c7308 */ /* 0x000fe20000000800 */
[----:B------:R-:W-:Y:S01]  /*1bbd0*/  F2FP.PACK_AB R69, R167, R168 ;  /* 0x000000a8a745723e */ /* 0x000fe200000000ff */
[----:B------:R-:W-:Y:S01]  /*1bbe0*/  FADD.FTZ R0, R114, R0 ;  /* 0x0000000072007221 */ /* 0x000fe20000010000 */
[----:B------:R-:W-:Y:S03]  /*1bbf0*/  F2FP.PACK_AB R71, R164, R166 ;  /* 0x000000a6a447723e */ /* 0x000fe600000000ff */
[----:B---3--:R-:W-:Y:S01]  /*1bc00*/  F2FP.PACK_AB R163, R165, R169 ;  /* 0x000000a9a5a3723e */ /* 0x008fe200000000ff */
[----:B------:R-:W-:Y:S03]  /*1bc10*/  FADD.FTZ R0, R111, R0 ;  /* 0x000000006f007221 */ /* 0x000fe60000010000 */
[C---:B------:R-:W-:Y:S01]  /*1bc20*/  HMMA.16816.F32 R8, R68.reuse, R96, R8 ;  /* 0x000000604408723c */ /* 0x040fe20000001808 */
[----:B------:R-:W2:Y:S03]  /*1bc30*/  MUFU.EX2 R91, R242 ;  /* 0x000000f2005b7308 */ /* 0x000ea60000000800 */
[----:B------:R-:W-:Y:S02]  /*1bc40*/  FADD.FTZ R229, R109, R0 ;  /* 0x000000006de57221 */ /* 0x000fe40000010000 */
[----:B------:R-:W-:Y:S01]  /*1bc50*/  FADD.FTZ R0, R122, R80 ;  /* 0x000000507a007221 */ /* 0x000fe20000010000 */
[----:B-----5:R-:W-:Y:S01]  /*1bc60*/  F2FP.PACK_AB R96, R93, R94 ;  /* 0x0000005e5d60723e */ /* 0x020fe200000000ff */
[-C--:B------:R-:W-:Y:S03]  /*1bc70*/  HMMA.16816.F32 R12, R68, R98.reuse, R12 ;  /* 0x00000062440c723c */ /* 0x080fe6000000180c */
[----:B------:R-:W-:Y:S01]  /*1bc80*/  MUFU.EX2 R83, R239 ;  /* 0x000000ef00537308 */ /* 0x000fe20000000800 */
[----:B------:R-:W-:Y:S04]  /*1bc90*/  FADD.FTZ R2, R123, R0 ;  /* 0x000000007b027221 */ /* 0x000fe80000010000 */
[C---:B------:R-:W-:Y:S04]  /*1bca0*/  HMMA.16816.F32 R16, R72.reuse, R98, R16 ;  /* 0x000000624810723c */ /* 0x040fe80000001810 */
[----:B------:R-:W-:Y:S01]  /*1bcb0*/  FADD.FTZ R2, R251, R2 ;  /* 0x00000002fb027221 */ /* 0x000fe20000010000 */
[----:B------:R-:W3:Y:S03]  /*1bcc0*/  MUFU.EX2 R84, R241 ;  /* 0x000000f100547308 */ /* 0x000ee60000000800 */
[-C--:B----4-:R-:W-:Y:S04]  /*1bcd0*/  HMMA.16816.F32 R20, R72, R100.reuse, R20 ;  /* 0x000000644814723c */ /* 0x090fe80000001814 */
[----:B--2---:R-:W-:Y:S01]  /*1bce0*/  F2FP.PACK_AB R98, R91, R92 ;  /* 0x0000005c5b62723e */ /* 0x004fe200000000ff */
[----:B------:R-:W-:Y:S02]  /*1bcf0*/  FADD.FTZ R2, R245, R2 ;  /* 0x00000002f5027221 */ /* 0x000fe40000010000 */
[----:B------:R-:W-:Y:S01]  /*1bd00*/  MUFU.EX2 R82, R243 ;  /* 0x000000f300527308 */ /* 0x000fe20000000800 */
[C---:B------:R-:W-:Y:S04]  /*1bd10*/  HMMA.16816.F32 R24, R68.reuse, R100, R24 ;  /* 0x000000644418723c */ /* 0x040fe80000001818 */
[----:B------:R-:W-:Y:S04]  /*1bd20*/  FADD.FTZ R2, R246, R2 ;  /* 0x00000002f6027221 */ /* 0x000fe80000010000 */
[-C--:B------:R-:W-:Y:S04]  /*1bd30*/  HMMA.16816.F32 R28, R68, R102.reuse, R28 ;  /* 0x00000066441c723c */ /* 0x080fe8000000181c */
[----:B------:R-:W-:Y:S01]  /*1bd40*/  FADD.FTZ R2, R247, R2 ;  /* 0x00000002f7027221 */ /* 0x000fe20000010000 */
[----:B---3--:R-:W-:Y:S03]  /*1bd50*/  F2FP.PACK_AB R97, R84, R83 ;  /* 0x000000535461723e */ /* 0x008fe600000000ff */
[C---:B------:R-:W-:Y:S04]  /*1bd60*/  HMMA.16816.F32 R32, R72.reuse, R102, R32 ;  /* 0x000000664820723c */ /* 0x040fe80000001820 */
[----:B------:R-:W-:Y:S04]  /*1bd70*/  FADD.FTZ R2, R175, R2 ;  /* 0x00000002af027221 */ /* 0x000fe80000010000 */
[-C--:B------:R-:W-:Y:S04]  /*1bd80*/  HMMA.16816.F32 R36, R72, R104.reuse, R36 ;  /* 0x000000684824723c */ /* 0x080fe80000001824 */
[----:B------:R-:W-:Y:S04]  /*1bd90*/  FADD.FTZ R2, R176, R2 ;  /* 0x00000002b0027221 */ /* 0x000fe80000010000 */
[C---:B------:R-:W-:Y:S04]  /*1bda0*/  HMMA.16816.F32 R40, R68.reuse, R104, R40 ;  /* 0x000000684428723c */ /* 0x040fe80000001828 */
[----:B------:R-:W-:Y:S04]  /*1bdb0*/  FADD.FTZ R2, R180, R2 ;  /* 0x00000002b4027221 */ /* 0x000fe80000010000 */
[-C--:B------:R-:W-:Y:S04]  /*1bdc0*/  HMMA.16816.F32 R44, R68, R106.reuse, R44 ;  /* 0x0000006a442c723c */ /* 0x080fe8000000182c */
[----:B------:R-:W-:Y:S04]  /*1bdd0*/  FADD.FTZ R2, R181, R2 ;  /* 0x00000002b5027221 */ /* 0x000fe80000010000 */
[C---:B------:R-:W-:Y:S04]  /*1bde0*/  HMMA.16816.F32 R48, R72.reuse, R106, R48 ;  /* 0x0000006a4830723c */ /* 0x040fe80000001830 */
[----:B------:R-:W-:Y:S04]  /*1bdf0*/  FADD.FTZ R2, R171, R2 ;  /* 0x00000002ab027221 */ /* 0x000fe80000010000 */
[-C--:B-1----:R-:W-:Y:S08]  /*1be00*/  HMMA.16816.F32 R52, R72, R76.reuse, R52 ;  /* 0x0000004c4834723c */ /* 0x082ff00000001834 */
[C---:B------:R-:W-:Y:S01]  /*1be10*/  HMMA.16816.F32 R56, R68.reuse, R76, R56 ;  /* 0x0000004c4438723c */ /* 0x040fe20000001838 */
[----:B------:R-:W1:Y:S06]  /*1be20*/  MUFU.EX2 R77, R244 ;  /* 0x000000f4004d7308 */ /* 0x000e6c0000000800 */
[----:B------:R-:W-:Y:S01]  /*1be30*/  FADD.FTZ R76, R121, R3 ;  /* 0x00000003794c7221 */ /* 0x000fe20000010000 */
        /* <DEDUP_REMOVED lines=8> */
[----:B-1----:R-:W-:Y:S01]  /*1bec0*/  F2FP.PACK_AB R99, R77, R82 ;  /* 0x000000524d63723e */ /* 0x002fe200000000ff */
[----:B------:R-:W-:Y:S02]  /*1bed0*/  FADD.FTZ R3, R158, R3 ;  /* 0x000000039e037221 */ /* 0x000fe40000010000 */
[----:B------:R-:W-:Y:S04]  /*1bee0*/  FADD.FTZ R0, R182, R0 ;  /* 0x00000000b6007221 */ /* 0x000fe80000010000 */
        /* <DEDUP_REMOVED lines=28> */
[----:B------:R-:W-:Y:S02]  /*1c0b0*/  FADD.FTZ R0, R84, R4 ;  /* 0x0000000454007221 */ /* 0x000fe40000010000 */
[-C--:B------:R-:W-:Y:S04]  /*1c0c0*/  HMMA.16816.F32 R104, R96, R154.reuse, R44 ;  /* 0x0000009a6068723c */ /* 0x080fe8000000182c */
[----:B------:R-:W-:Y:S02]  /*1c0d0*/  FADD.FTZ R3, R169, R3 ;  /* 0x00000003a9037221 */ /* 0x000fe40000010000 */
[----:B------:R-:W-:Y:S01]  /*1c0e0*/  FADD.FTZ R2, R92, R2 ;  /* 0x000000025c027221 */ /* 0x000fe20000010000 */
[----:B------:R-:W-:Y:S01]  /*1c0f0*/  MOV R92, R86 ;  /* 0x00000056005c7202 */ /* 0x000fe20000000f00 */
[C---:B------:R-:W-:Y:S04]  /*1c100*/  HMMA.16816.F32 R152, R160.reuse, R154, R48 ;  /* 0x0000009aa098723c */ /* 0x040fe80000001830 */
[----:B------:R-:W-:Y:S02]  /*1c110*/  FADD.FTZ R0, R82, R0 ;  /* 0x0000000052007221 */ /* 0x000fe40000010000 */
[----:B------:R-:W-:Y:S02]  /*1c120*/  FADD.FTZ R227, R165, R3 ;  /* 0x00000003a5e37221 */ /* 0x000fe40000010000 */
[-C--:B--2---:R-:W-:Y:S04]  /*1c130*/  HMMA.16816.F32 R156, R160, R68.reuse, R52 ;  /* 0x00000044a09c723c */ /* 0x084fe80000001834 */
[----:B------:R-:W-:Y:S01]  /*1c140*/  FADD.FTZ R246, R91, R2 ;  /* 0x000000025bf67221 */ /* 0x000fe20000010000 */
[----:B------:R-:W-:Y:S01]  /*1c150*/  MOV R91, R87 ;  /* 0x00000057005b7202 */ /* 0x000fe20000000f00 */
[----:B------:R-:W-:Y:S02]  /*1c160*/  FADD.FTZ R247, R77, R0 ;  /* 0x000000004df77221 */ /* 0x000fe40000010000 */
[C---:B------:R-:W-:Y:S07]  /*1c170*/  HMMA.16816.F32 R100, R96.reuse, R68, R56 ;  /* 0x000000446064723c */ /* 0x040fee0000001838 */
[----:B------:R-:W-:Y:S01]  /*1c180*/  MOV R68, R90 ;  /* 0x0000005a00447202 */ /* 0x000fe20000000f00 */
[-C--:B------:R-:W-:Y:S08]  /*1c190*/  HMMA.16816.F32 R96, R96, R70.reuse, R60 ;  /* 0x000000466060723c */ /* 0x080ff0000000183c */
[----:B------:R-:W-:Y:S01]  /*1c1a0*/  HMMA.16816.F32 R160, R160, R70, R64 ;  /* 0x00000046a0a0723c */ /* 0x000fe20000001840 */
[----:B------:R-:W-:-:S07]  /*1c1b0*/  @P0 BRA `(.L_x_1109) ;  /* 0xffffcd0000000947 */ /* 0x000fce000383ffff */
.L_x_1098:
[----:B------:R-:W2:Y:S02]  /*1c1c0*/  LDL R0, [R1+0x14] ;  /* 0x0000140001007983 */ /* 0x000ea40000100800 */
[----:B--2---:R-:W-:-:S13]  /*1c1d0*/  ISETP.GE.AND P0, PT, R214, R0, PT ;  /* 0x00000000d600720c */ /* 0x004fda0003f06270 */
[----:B------:R-:W-:Y:S05]  /*1c1e0*/  @!P0 BRA `(.L_x_1110) ;  /* 0x0000566000008947 */ /* 0x000fea0003800000 */
[----:B------:R-:W-:Y:S01]  /*1c1f0*/  IMAD.MOV.U32 R91, RZ, RZ, R86 ;  /* 0x000000ffff5b7224 */ /* 0x000fe200078e0056 */
[----:B------:R-:W-:Y:S01]  /*1c200*/  MOV R93, R68 ;  /* 0x00000044005d7202 */ /* 0x000fe20000000f00 */
[----:B------:R-:W-:Y:S01]  /*1c210*/  IMAD.MOV.U32 R90, RZ, RZ, R87 ;  /* 0x000000ffff5a7224 */ /* 0x000fe200078e0057 */
[----:B------:R-:W-:Y:S02]  /*1c220*/  MOV R92, R85 ;  /* 0x00000055005c7202 */ /* 0x000fe40000000f00 */
.L_x_1138:
[----:B------:R-:W2:Y:S01]  /*1c230*/  LDL.64 R6, [R1+0x20] ;  /* 0x0000200001067983 */ /* 0x000ea20000100a00 */
[----:B------:R-:W-:Y:S04]  /*1c240*/  DEPBAR.LE SB0, 0x0 ;  /* 0x000080000000791a */ /* 0x000fe80000000000 */
[----:B------:R-:W3:Y:S01]  /*1c250*/  LDL R4, [R1+0x28] ;  /* 0x0000280001047983 */ /* 0x000ee20000100800 */
[----:B------:R-:W-:Y:S01]  /*1c260*/  WARPSYNC 0xffffffff ;  /* 0xffffffff00007948 */ /* 0x000fe20003800000 */
[----:B------:R-:W-:Y:S01]  /*1c270*/  SHF.R.S32.HI R0, RZ, 0x1f, R216 ;  /* 0x0000001fff007819 */ /* 0x000fe200000114d8 */
[----:B-1----:R-:W-:Y:S01]  /*1c280*/  IMAD.WIDE.U32 R2, R216, c[0x0][0x208], RZ ;  /* 0x00008200d8027a25 */ /* 0x002fe200078e00ff */
[----:B------:R-:W-:Y:S01]  /*1c290*/  BAR.SYNC.DEFER_BLOCKING 0x0 ;  /* 0x0000000000007b1d */ /* 0x000fe20000010000 */
[----:B------:R-:W-:Y:S02]  /*1c2a0*/  SHF.L.U64.HI R68, R248, 0x1, R249 ;  /* 0x00000001f8447819 */ /* 0x000fe400000102f9 */
[----:B------:R-:W-:Y:S01]  /*1c2b0*/  IMAD R0, R0, c[0x0][0x208], RZ ;  /* 0x0000820000007a24 */ /* 0x000fe200078e02ff */
[----:B------:R-:W-:Y:S03]  /*1c2c0*/  SHF.L.U32 R53, R248, 0x1, RZ ;  /* 0x00000001f8357819 */ /* 0x000fe600000006ff */
[----:B------:R-:W-:Y:S04]  /*1c2d0*/  IMAD R0, R216, c[0x0][0x20c], R0 ;  /* 0x00008300d8007a24 */ /* 0x000fe800078e0200 */
[----:B------:R-:W-:Y:S01]  /*1c2e0*/  IMAD.IADD R3, R3, 0x1, R0 ;  /* 0x0000000103037824 */ /* 0x000fe200078e0200 */
[----:B------:R-:W-:Y:S03]  /*1c2f0*/  SHF.R.S32.HI R0, RZ, 0x1f, R215 ;  /* 0x0000001fff007819 */ /* 0x000fe600000114d7 */
[C---:B------:R-:W-:Y:S04]  /*1c300*/  IMAD.WIDE.U32 R2, R215.reuse, c[0x0][0x218], R2 ;  /* 0x00008600d7027a25 */ /* 0x040fe800078e0002 */
        /* <DEDUP_REMOVED lines=22> */
.L_x_1249:
[-C--:B------:R-:W-:Y:S01]  /*1c470*/  HMMA.16816.F32 R4, R80, R16.reuse, RZ ;  /* 0x000000105004723c */ /* 0x080fe200000018ff */
[----:B------:R-:W3:Y:S01]  /*1c480*/  LDL R94, [R1+0x14] ;  /* 0x00001400015e7983 */ /* 0x000ee20000100800 */
[----:B------:R-:W-:Y:S01]  /*1c490*/  BSSY B0, `(.L_x_1112) ;  /* 0x00000c4000007945 */ /* 0x000fe20003800000 */
[----:B------:R-:W-:Y:S02]  /*1c4a0*/  LOP3.LUT P2, RZ, R208, 0x100, RZ, 0xc0, !PT ;  /* 0x00000100d0ff7812 */ /* 0x000fe4000784c0ff */
        /* <DEDUP_REMOVED lines=12> */
[----:B------:R-:W1:Y:S03]  /*1c570*/  SHFL.IDX PT, R0, R0, 0x4, 0x181f ;  /* 0x00981f0000007f89 */ /* 0x000e6600000e0000 */
[C---:B------:R-:W-:Y:S05]  /*1c580*/  HMMA.16816.F32 R32, R80.reuse, R34, RZ ;  /* 0x000000225020723c */ /* 0x040fea00000018ff */
[----:B------:R-:W1:Y:S03]  /*1c590*/  SHFL.IDX PT, R69, R52, 0x3, 0x181f ;  /* 0x00781f0034457f89 */ /* 0x000e6600000e0000 */
[-C--:B------:R-:W-:Y:S05]  /*1c5a0*/  HMMA.16816.F32 R36, R80, R48.reuse, RZ ;  /* 0x000000305024723c */ /* 0x080fea00000018ff */
[----:B------:R1:W1:Y:S03]  /*1c5b0*/  SHFL.IDX PT, R73, R52, 0x4, 0x181f ;  /* 0x00981f0034497f89 */ /* 0x00026600000e0000 */
        /* <DEDUP_REMOVED lines=9> */
[-C--:B------:R-:W-:Y:S03]  /*1c650*/  IADD3 R70, P1, R55, R53.reuse, RZ ;  /* 0x0000003537467210 */ /* 0x080fe60007f3e0ff */
[--C-:B------:R-:W-:Y:S01]  /*1c660*/  IMAD.X R61, R57, 0x1, R68.reuse, P0 ;  /* 0x00000001393d7824 */ /* 0x100fe200000e0644 */
[----:B------:R-:W-:Y:S01]  /*1c670*/  IADD3 R72, P0, R0, R53, RZ ;  /* 0x0000003500487210 */ /* 0x000fe20007f1e0ff */
[--C-:B------:R-:W-:Y:S01]  /*1c680*/  IMAD.X R71, R69, 0x1, R68.reuse, P1 ;  /* 0x0000000145477824 */ /* 0x100fe200008e0644 */
[-C--:B------:R-:W-:Y:S01]  /*1c690*/  HMMA.16816.F32 R52, R80, R64.reuse, RZ ;  /* 0x000000405034723c */ /* 0x080fe200000018ff */
[----:B------:R2:W-:Y:S02]  /*1c6a0*/  LDGSTS.E.BYPASS.LTC128B.128 [R210+0x900], [R62.64], !P2 ;  /* 0x009000003ed27fae */ /* 0x0005e4000d101d48 */
[----:B------:R-:W-:Y:S05]  /*1c6b0*/  IMAD.X R73, R73, 0x1, R68, P0 ;  /* 0x0000000149497824 */ /* 0x000fea00000e0644 */
[C---:B------:R-:W-:Y:S01]  /*1c6c0*/  HMMA.16816.F32 R56, R76.reuse, R64, RZ ;  /* 0x000000404c38723c */ /* 0x040fe200000018ff */
        /* <DEDUP_REMOVED lines=128> */
.L_x_1250:
        /* <DEDUP_REMOVED lines=25> */
.L_x_1251:
[----:B----4-:R-:W-:Y:S02]  /*1d060*/  LOP3.LUT P1, RZ, R208, 0x100, RZ, 0xc0, !PT ;  /* 0x00000100d0ff7812 */ /* 0x010fe4000782c0ff */
[----:B--2---:R-:W-:Y:S05]  /*1d070*/  IADD3 R2, P0, R0, R85, RZ ;  /* 0x0000005500027210 */ /* 0x004fea0007f1e0ff */
[----:B-1----:R-:W-:Y:S06]  /*1d080*/  IMAD.X R3, R84, 0x1, R86, P0 ;  /* 0x0000000154037824 */ /* 0x002fec00000e0656 */
[----:B------:R-:W-:Y:S01]  /*1d090*/  @!PT LDS RZ, [RZ] ;  /* 0x00000000fffff984 */ /* 0x000fe20000000800 */
[----:B------:R-:W-:Y:S01]  /*1d0a0*/  @!PT LDS RZ, [RZ] ;  /* 0x00000000fffff984 */ /* 0x000fe20000000800 */
[----:B------:R-:W-:Y:S01]  /*1d0b0*/  @!PT LDS RZ, [RZ] ;  /* 0x00000000fffff984 */ /* 0x000fe20000000800 */
[----:B------:R1:W-:Y:S02]  /*1d0c0*/  LDGSTS.E.BYPASS.LTC128B.128 [R210+0x4900], [R2.64], !P1 ;  /* 0x0490000002d27fae */ /* 0x0003e4000c901d48 */
.L_x_1113:
[----:B------:R-:W-:Y:S05]  /*1d0d0*/  BSYNC B0 ;  /* 0x0000000000007941 */ /* 0x000fea0003800000 */
.L_x_1112:
[----:B------:R-:W2:Y:S01]  /*1d0e0*/  LDL R84, [R1+0x44] ;  /* 0x0000440001547983 */ /* 0x000ea20000100800 */
[----:B------:R-:W-:Y:S01]  /*1d0f0*/  IMAD.MOV.U32 R85, RZ, RZ, c[0x0][0x2c4] ;  /* 0x0000b100ff557624 */ /* 0x000fe200078e00ff */
[----:B------:R-:W-:Y:S02]  /*1d100*/  ULDC UR4, c[0x0][0x324] ;  /* 0x0000c90000047ab9 */ /* 0x000fe40000000800 */
[----:B------:R-:W2:Y:S01]  /*1d110*/  LDL R0, [R1+0x4c] ;  /* 0x00004c0001007983 */ /* 0x000ea20000100800 */
[----:B------:R-:W-:Y:S01]  /*1d120*/  ULOP3.LUT UR4, URZ, UR4, URZ, 0x33, !UPT ;  /* 0x000000043f047292 */ /* 0x000fe2000f8e333f */
        /* <DEDUP_REMOVED lines=10> */
[C---:B------:R-:W-:Y:S02]  /*1d1d0*/  IADD3 R166, R0.reuse, UR4, RZ ;  /* 0x0000000400a67c10 */ /* 0x040fe4000fffe0ff */
[----:B------:R-:W-:Y:S01]  /*1d1e0*/  IADD3 R165, R0, c[0x0][0x328], RZ ;  /* 0x0000ca0000a57a10 */ /* 0x000fe20007ffe0ff */
[----:B------:R-:W-:-:S05]  /*1d1f0*/  BRA.DIV ~URZ, `(.L_x_1116) ;  /* 0x0000c4827f007947 */ /* 0x000fca000b800000 */
[----:B------:R1:W2:Y:S02]  /*1d200*/  SHFL.IDX PT, R0, R164, RZ, 0x1c1f ;  /* 0x001c1fffa4007589 */ /* 0x0002a400000e0000 */
.L_x_1252:
[----:B--2---:R-:W-:Y:S01]  /*1d210*/  IADD3 R87, R165, R0, RZ ;  /* 0x00000000a5577210 */ /* 0x004fe20007ffe0ff */
[----:B------:R-:W-:Y:S02]  /*1d220*/  IMAD.MOV.U32 R2, RZ, RZ, c[0x0][0x32c] ;  /* 0x0000cb00ff027624 */ /* 0x000fe400078e00ff */
[----:B------:R-:W-:Y:S03]  /*1d230*/  IMAD.IADD R85, R166, 0x1, R0 ;  /* 0x00000001a6557824 */ /* 0x000fe600078e0200 */
[----:B------:R-:W-:Y:S11]  /*1d240*/  ISETP.GE.AND P0, PT, R2, 0x1, PT ;  /* 0x000000010200780c */ /* 0x000ff60003f06270 */
[----:B------:R-:W-:Y:S02]  /*1d250*/  @!UPT UIADD3 URZ, URZ, URZ, URZ ;  /* 0x0000003f3f3ff290 */ /* 0x000fe4000fffe03f */
        /* <DEDUP_REMOVED lines=15> */
.L_x_1119:
[----:B------:R-:W-:Y:S04]  /*1d350*/  MOV R2, c[0x0][0x32c] ;  /* 0x0000cb0000027a02 */ /* 0x000fe80000000f00 */
[----:B------:R-:W-:Y:S11]  /*1d360*/  ISETP.NE.AND P0, PT, R2, 0x1, PT ;  /* 0x000000010200780c */ /* 0x000ff60003f05270 */
[----:B------:R-:W-:Y:S02]  /*1d370*/  @!UPT UIADD3 URZ, URZ, URZ, URZ ;  /* 0x0000003f3f3ff290 */ /* 0x000fe4000fffe03f */
[----:B------:R-:W-:Y:S05]  /*1d380*/  @P0 IMAD.HI.U32 R2, R0, c[0x0][0x330], RZ ;  /* 0x0000cc0000020a27 */ /* 0x000fea00078e00ff */
[----:B------:R-:W-:Y:S02]  /*1d390*/  @P0 SHF.R.U32.HI R0, RZ, c[0x0][0x334], R2 ;  /* 0x0000cd00ff000a19 */ /* 0x000fe40000011602 */
.L_x_1120:
[----:B------:R-:W-:Y:S05]  /*1d3a0*/  BSYNC B0 ;  /* 0x0000000000007941 */ /* 0x000fea0003800000 */
.L_x_1118:
[----:B------:R-:W2:Y:S02]  /*1d3b0*/  LDL R2, [R1+0x4] ;  /* 0x0000040001027983 */ /* 0x000ea40000100800 */
[----:B--2---:R-:W-:Y:S04]  /*1d3c0*/  IMAD.IADD R2, R84, 0x1, -R2 ;  /* 0x0000000154027824 */ /* 0x004fe800078e0a02 */
[----:B------:R-:W-:Y:S05]  /*1d3d0*/  IMAD R0, R0, c[0x0][0x32c], R2 ;  /* 0x0000cb0000007a24 */ /* 0x000fea00078e0202 */
[----:B------:R-:W-:Y:S02]  /*1d3e0*/  IMNMX R85, R85, R0, !PT ;  /* 0x0000000055557217 */ /* 0x000fe40007800200 */
[----:B------:R-:W-:Y:S04]  /*1d3f0*/  IADD3 R0, R0, c[0x0][0x32c], RZ ;  /* 0x0000cb0000007a10 */ /* 0x000fe80007ffe0ff */
[----:B------:R-:W-:Y:S02]  /*1d400*/  IMNMX R87, R87, R0, PT ;  /* 0x0000000057577217 */ /* 0x000fe40003800200 */
.L_x_1117:
[----:B------:R-:W-:-:S05]  /*1d410*/  BRA.DIV ~URZ, `(.L_x_1121) ;  /* 0x0000c2d27f007947 */ /* 0x000fca000b800000 */
[----:B------:R2:W3:Y:S02]  /*1d420*/  SHFL.IDX PT, R2, R164, 0x1, 0x1c1f ;  /* 0x003c1f00a4027f89 */ /* 0x0004e400000e0000 */
.L_x_1253:
        /* <DEDUP_REMOVED lines=20> */
.L_x_1124:
[----:B------:R-:W-:Y:S04]  /*1d570*/  MOV R3, c[0x0][0x32c] ;  /* 0x0000cb0000037a02 */ /* 0x000fe80000000f00 */
[----:B------:R-:W-:Y:S11]  /*1d580*/  ISETP.NE.AND P0, PT, R3, 0x1, PT ;  /* 0x000000010300780c */ /* 0x000ff60003f05270 */
[----:B------:R-:W-:Y:S02]  /*1d590*/  @!UPT UIADD3 URZ, URZ, URZ, URZ ;  /* 0x0000003f3f3ff290 */ /* 0x000fe4000fffe03f */
[----:B------:R-:W-:Y:S05]  /*1d5a0*/  @P0 IMAD.HI.U32 R3, R2, c[0x0][0x330], RZ ;  /* 0x0000cc0002030a27 */ /* 0x000fea00078e00ff */
[----:B------:R-:W-:Y:S02]  /*1d5b0*/  @P0 SHF.R.U32.HI R2, RZ, c[0x0][0x334], R3 ;  /* 0x0000cd00ff020a19 */ /* 0x000fe40000011603 */
.L_x_1125:
[----:B------:R-:W-:Y:S05]  /*1d5c0*/  BSYNC B0 ;  /* 0x0000000000007941 */ /* 0x000fea0003800000 */
.L_x_1123:
[----:B------:R-:W3:Y:S02]  /*1d5d0*/  LDL R3, [R1+0x4] ;  /* 0x0000040001037983 */ /* 0x000ee40000100800 */
[----:B---3--:R-:W-:Y:S04]  /*1d5e0*/  IMAD.IADD R3, R84, 0x1, -R3 ;  /* 0x0000000154037824 */ /* 0x008fe800078e0a03 */
[----:B------:R-:W-:Y:S05]  /*1d5f0*/  IMAD R2, R2, c[0x0][0x32c], R3 ;  /* 0x0000cb0002027a24 */ /* 0x000fea00078e0203 */
[----:B------:R-:W-:Y:S02]  /*1d600*/  IMNMX R0, R0, R2, !PT ;  /* 0x0000000200007217 */ /* 0x000fe40007800200 */
[----:B------:R-:W-:Y:S04]  /*1d610*/  IADD3 R2, R2, c[0x0][0x32c], RZ ;  /* 0x0000cb0002027a10 */ /* 0x000fe80007ffe0ff */
[----:B------:R-:W-:Y:S02]  /*1d620*/  IMNMX R86, R86, R2, PT ;  /* 0x0000000256567217 */ /* 0x000fe40003800200 */
.L_x_1122:
[----:B------:R-:W-:-:S05]  /*1d630*/  BRA.DIV ~URZ, `(.L_x_1126) ;  /* 0x0000c1227f007947 */ /* 0x000fca000b800000 */
[----:B------:R3:W4:Y:S02]  /*1d640*/  SHFL.IDX PT, R94, R164, 0x2, 0x1c1f ;  /* 0x005c1f00a45e7f89 */ /* 0x00072400000e0000 */
.L_x_1254:
        /* <DEDUP_REMOVED lines=20> */
.L_x_1129:
[----:B------:R-:W-:Y:S04]  /*1d790*/  MOV R167, c[0x0][0x32c] ;  /* 0x0000cb0000a77a02 */ /* 0x000fe80000000f00 */
[----:B------:R-:W-:Y:S11]  /*1d7a0*/  ISETP.NE.AND P0, PT, R167, 0x1, PT ;  /* 0x00000001a700780c */ /* 0x000ff60003f05270 */
[----:B------:R-:W-:Y:S02]  /*1d7b0*/  @!UPT UIADD3 URZ, URZ, URZ, URZ ;  /* 0x0000003f3f3ff290 */ /* 0x000fe4000fffe03f */
[----:B------:R-:W-:Y:S05]  /*1d7c0*/  @P0 IMAD.HI.U32 R167, R94, c[0x0][0x330], RZ ;  /* 0x0000cc005ea70a27 */ /* 0x000fea00078e00ff */
[----:B------:R-:W-:Y:S02]  /*1d7d0*/  @P0 SHF.R.U32.HI R94, RZ, c[0x0][0x334], R167 ;  /* 0x0000cd00ff5e0a19 */ /* 0x000fe400000116a7 */
.L_x_1130:
[----:B------:R-:W-:Y:S05]  /*1d7e0*/  BSYNC B0 ;  /* 0x0000000000007941 */ /* 0x000fea0003800000 */
.L_x_1128:
[----:B------:R-:W4:Y:S02]  /*1d7f0*/  LDL R167, [R1+0x4] ;  /* 0x0000040001a77983 */ /* 0x000f240000100800 */
[----:B----4-:R-:W-:Y:S04]  /*1d800*/  IMAD.IADD R167, R84, 0x1, -R167 ;  /* 0x0000000154a77824 */ /* 0x010fe800078e0aa7 */
[----:B------:R-:W-:Y:S05]  /*1d810*/  IMAD R94, R94, c[0x0][0x32c], R167 ;  /* 0x0000cb005e5e7a24 */ /* 0x000fea00078e02a7 */
[----:B------:R-:W-:Y:S02]  /*1d820*/  IMNMX R2, R2, R94, !PT ;  /* 0x0000005e02027217 */ /* 0x000fe40007800200 */
[----:B------:R-:W-:Y:S04]  /*1d830*/  IADD3 R94, R94, c[0x0][0x32c], RZ ;  /* 0x0000cb005e5e7a10 */ /* 0x000fe80007ffe0ff */
[----:B------:R-:W-:Y:S02]  /*1d840*/  IMNMX R3, R3, R94, PT ;  /* 0x0000005e03037217 */ /* 0x000fe40003800200 */
.L_x_1127:
        /* <DEDUP_REMOVED lines=332> */
.L_x_1255:
        /* <DEDUP_REMOVED lines=20> */
.L_x_1134:
[----:B------:R-:W-:Y:S04]  /*1ee50*/  MOV R4, c[0x0][0x32c] ;  /* 0x0000cb0000047a02 */ /* 0x000fe80000000f00 */
[----:B------:R-:W-:Y:S11]  /*1ee60*/  ISETP.NE.AND P0, PT, R4, 0x1, PT ;  /* 0x000000010400780c */ /* 0x000ff60003f05270 */
[----:B------:R-:W-:Y:S02]  /*1ee70*/  @!UPT UIADD3 URZ, URZ, URZ, URZ ;  /* 0x0000003f3f3ff290 */ /* 0x000fe4000fffe03f */
[----:B------:R-:W-:Y:S05]  /*1ee80*/  @P0 IMAD.HI.U32 R4, R3, c[0x0][0x330], RZ ;  /* 0x0000cc0003040a27 */ /* 0x000fea00078e00ff */
[----:B------:R-:W-:Y:S02]  /*1ee90*/  @P0 SHF.R.U32.HI R3, RZ, c[0x0][0x334], R4 ;  /* 0x0000cd00ff030a19 */ /* 0x000fe40000011604 */
.L_x_1135:
[----:B------:R-:W-:Y:S05]  /*1eea0*/  BSYNC B0 ;  /* 0x0000000000007941 */ /* 0x000fea0003800000 */
.L_x_1133:
[----:B------:R-:W5:Y:S02]  /*1eeb0*/  LDL R4, [R1+0x4] ;  /* 0x0000040001047983 */ /* 0x000f640000100800 */
[----:B-----5:R-:W-:Y:S04]  /*1eec0*/  IMAD.IADD R4, R84, 0x1, -R4 ;  /* 0x0000000154047824 */ /* 0x020fe800078e0a04 */
[----:B------:R-:W-:Y:S05]  /*1eed0*/  IMAD R3, R3, c[0x0][0x32c], R4 ;  /* 0x0000cb0003037a24 */ /* 0x000fea00078e0204 */
[----:B------:R-:W-:Y:S02]  /*1eee0*/  IMNMX R0, R0, R3, !PT ;  /* 0x0000000300007217 */ /* 0x000fe40007800200 */
[----:B------:R-:W-:Y:S04]  /*1eef0*/  IADD3 R3, R3, c[0x0][0x32c], RZ ;  /* 0x0000cb0003037a10 */ /* 0x000fe80007ffe0ff */
[----:B------:R-:W-:Y:S02]  /*1ef00*/  IMNMX R2, R2, R3, PT ;  /* 0x0000000302027217 */ /* 0x000fe40003800200 */
.L_x_1132:
        /* <DEDUP_REMOVED lines=161> */
.L_x_1256:
        /* <DEDUP_REMOVED lines=15> */
.L_x_1257:
[C---:B------:R-:W-:Y:S01]  /*1fa10*/  FSETP.NEU.FTZ.AND P0, PT, R87.reuse, -INF , PT ;  /* 0xff8000005700780b */ /* 0x040fe20003f1d000 */
[C---:B------:R-:W-:Y:S01]  /*1fa20*/  FMUL.FTZ R2, R87.reuse, c[0x0][0x2d0] ;  /* 0x0000b40057027a20 */ /* 0x040fe20000410000 */
[----:B--2---:R-:W-:Y:S01]  /*1fa30*/  FMNMX.FTZ R68, R0, R4, !PT ;  /* 0x0000000400447209 */ /* 0x004fe20007810000 */
[----:B------:R-:W2:Y:S01]  /*1fa40*/  LDL R250, [R1+0x14] ;  /* 0x0000140001fa7983 */ /* 0x000ea20000100800 */
[----:B------:R-:W-:Y:S01]  /*1fa50*/  FSEL R0, R87, RZ, P0 ;  /* 0x000000ff57007208 */ /* 0x000fe20000000000 */
[----:B------:R-:W-:Y:S01]  /*1fa60*/  WARPSYNC 0xffffffff ;  /* 0xffffffff00007948 */ /* 0x000fe20003800000 */
[----:B------:R-:W-:Y:S02]  /*1fa70*/  FSEL R2, R2, RZ, P0 ;  /* 0x000000ff02027208 */ /* 0x000fe40000000000 */
[----:B------:R-:W-:Y:S01]  /*1fa80*/  FSETP.NEU.FTZ.AND P0, PT, R86, -INF , PT ;  /* 0xff8000005600780b */ /* 0x000fe20003f1d000 */
[----:B------:R-:W-:Y:S02]  /*1fa90*/  FADD.FTZ R0, -R0, R90 ;  /* 0x0000005a00007221 */ /* 0x000fe40000010100 */
[--C-:B------:R-:W-:Y:S02]  /*1faa0*/  FFMA.FTZ R3, R33, c[0x0][0x2d0], -R2.reuse ;  /* 0x0000b40021037a23 */ /* 0x100fe40000010802 */
[----:B------:R-:W-:Y:S02]  /*1fab0*/  FMUL.FTZ R0, R0, c[0x0][0x2d0] ;  /* 0x0000b40000007a20 */ /* 0x000fe40000410000 */
[--C-:B------:R-:W-:Y:S02]  /*1fac0*/  FFMA.FTZ R222, R65, c[0x0][0x2d0], -R2.reuse ;  /* 0x0000b40041de7a23 */ /* 0x100fe40000010802 */
[----:B------:R-:W-:Y:S01]  /*1fad0*/  MUFU.EX2 R3, R3 ;  /* 0x0000000300037308 */ /* 0x000fe20000000800 */
[--C-:B-1----:R-:W-:Y:S02]  /*1fae0*/  FFMA.FTZ R4, R37, c[0x0][0x2d0], -R2.reuse ;  /* 0x0000b40025047a23 */ /* 0x102fe40000010802 */
[--C-:B------:R-:W-:Y:S02]  /*1faf0*/  FFMA.FTZ R221, R51, c[0x0][0x2d0], -R2.reuse ;  /* 0x0000b40033dd7a23 */ /* 0x100fe40000010802 */
[--C-:B------:R-:W-:Y:S02]  /*1fb00*/  FFMA.FTZ R226, R48, c[0x0][0x2d0], -R2.reuse ;  /* 0x0000b40030e27a23 */ /* 0x100fe40000010802 */
[--C-:B------:R-:W-:Y:S02]  /*1fb10*/  FFMA.FTZ R232, R36, c[0x0][0x2d0], -R2.reuse ;  /* 0x0000b40024e87a23 */ /* 0x100fe40000010802 */
[--C-:B------:R-:W-:Y:S01]  /*1fb20*/  FFMA.FTZ R7, R188, c[0x0][0x2d0], -R2.reuse ;  /* 0x0000b400bc077a23 */ /* 0x100fe20000010802 */
[----:B------:R-:W1:Y:S01]  /*1fb30*/  MUFU.EX2 R65, R0 ;  /* 0x0000000000417308 */ /* 0x000e620000000800 */
        /* <DEDUP_REMOVED lines=11> */
[----:B------:R-:W5:Y:S01]  /*1fbf0*/  MUFU.EX2 R30, R6 ;  /* 0x00000006001e7308 */ /* 0x000f620000000800 */
[--C-:B------:R-:W-:Y:S02]  /*1fc00*/  FFMA.FTZ R225, R168, c[0x0][0x2d0], -R2.reuse ;  /* 0x0000b400a8e17a23 */ /* 0x100fe40000010802 */
[--C-:B------:R-:W-:Y:S02]  /*1fc10*/  FFMA.FTZ R224, R167, c[0x0][0x2d0], -R2.reuse ;  /* 0x0000b400a7e07a23 */ /* 0x100fe40000010802 */
[----:B------:R-:W-:Y:S05]  /*1fc20*/  FFMA.FTZ R223, R94, c[0x0][0x2d0], -R2 ;  /* 0x0000b4005edf7a23 */ /* 0x000fea0000010802 */
[----:B------:R-:W3:Y:S01]  /*1fc30*/  MUFU.EX2 R2, R4 ;  /* 0x0000000400027308 */ /* 0x000ee20000000800 */
[C---:B-1----:R-:W-:Y:S02]  /*1fc40*/  FFMA.FTZ R0, R65.reuse, R229, R3 ;  /* 0x000000e541007223 */ /* 0x042fe40000010003 */
[----:B------:R-:W-:Y:S01]  /*1fc50*/  FMUL.FTZ R48, R65, R152 ;  /* 0x0000009841307220 */ /* 0x000fe20000410000 */
[----:B-----5:R-:W-:Y:S02]  /*1fc60*/  F2FP.PACK_AB R74, R30, R31 ;  /* 0x0000001f1e4a723e */ /* 0x020fe400000000ff */
[C---:B---3--:R-:W-:Y:S01]  /*1fc70*/  F2FP.PACK_AB R72, R2.reuse, R3 ;  /* 0x000000030248723e */ /* 0x048fe200000000ff */
        /* <DEDUP_REMOVED lines=29> */
[----:B------:R-:W3:Y:S01]  /*1fe50*/  MUFU.EX2 R2, R4 ;  /* 0x0000000400027308 */ /* 0x000ee20000000800 */
[C---:B-1----:R-:W-:Y:S02]  /*1fe60*/  FFMA.FTZ R0, R3.reuse, R227, R5 ;  /* 0x000000e303007223 */ /* 0x042fe40000010005 */
[C---:B------:R-:W-:Y:S02]  /*1fe70*/  FMUL.FTZ R50, R3.reuse, R154 ;  /* 0x0000009a03327220 */ /* 0x040fe40000410000 */
[----:B------:R-:W-:Y:S02]  /*1fe80*/  FMUL.FTZ R51, R3, R155 ;  /* 0x0000009b03337220 */ /* 0x000fe40000410000 */
[C---:B---3--:R-:W-:Y:S01]  /*1fe90*/  FADD.FTZ R34, R2.reuse, R0 ;  /* 0x0000000002227221 */ /* 0x048fe20000010000 */
        /* <DEDUP_REMOVED lines=25> */
[--C-:B----4-:R-:W-:Y:S02]  /*20030*/  FFMA.FTZ R164, R70, c[0x0][0x2d0], -R2.reuse ;  /* 0x0000b40046a47a23 */ /* 0x110fe40000010802 */
        /* <DEDUP_REMOVED lines=9> */
[----:B-1----:R-:W-:Y:S02]  /*200d0*/  FMUL.FTZ R4, R68, c[0x0][0x2d0] ;  /* 0x0000b40044047a20 */ /* 0x002fe40000410000 */
[----:B------:R-:W-:Y:S01]  /*200e0*/  FADD.FTZ R2, -R2, R93 ;  /* 0x0000005d02027221 */ /* 0x000fe20000010100 */
[----:B------:R-:W1:Y:S02]  /*200f0*/  MUFU.EX2 R35, R5 ;  /* 0x0000000500237308 */ /* 0x000e640000000800 */
[----:B------:R-:W-:Y:S01]  /*20100*/  FSEL R4, R4, RZ, P0 ;  /* 0x000000ff04047208 */ /* 0x000fe20000000000 */
[----:B------:R-:W-:Y:S04]  /*20110*/  FMUL.FTZ R2, R2, c[0x0][0x2d0] ;  /* 0x0000b40002027a20 */ /* 0x000fe80000410000 */
        /* <DEDUP_REMOVED lines=11> */
[----:B-1----:R-:W-:Y:S01]  /*201d0*/  F2FP.PACK_AB R76, R35, R37 ;  /* 0x00000025234c723e */ /* 0x002fe200000000ff */
        /* <DEDUP_REMOVED lines=15> */
[----:B------:R-:W1:Y:S01]  /*202d0*/  MUFU.EX2 R18, R6 ;  /* 0x0000000600127308 */ /* 0x000e620000000800 */
        /* <DEDUP_REMOVED lines=18> */
[----:B------:R-:W-:Y:S01]  /*20400*/  FMUL.FTZ R29, R0, R113 ;  /* 0x00000071001d7220 */ /* 0x000fe20000410000 */
[----:B--2---:R-:W-:Y:S01]  /*20410*/  ISETP.GT.AND P0, PT, R214, R250, PT ;  /* 0x000000fad600720c */ /* 0x004fe20003f04270 */
[----:B------:R-:W-:Y:S02]  /*20420*/  FADD.FTZ R5, R31, R8 ;  /* 0x000000081f057221 */ /* 0x000fe40000010000 */
[----:B------:R-:W-:Y:S02]  /*20430*/  FMUL.FTZ R8, R0, R124 ;  /* 0x0000007c00087220 */ /* 0x000fe40000410000 */
[----:B------:R-:W-:Y:S02]  /*20440*/  FMUL.FTZ R19, R3, R139 ;  /* 0x0000008b03137220 */ /* 0x000fe40000410000 */
[C---:B------:R-:W-:Y:S01]  /*20450*/  FMUL.FTZ R46, R2.reuse, R106 ;  /* 0x0000006a022e7220 */ /* 0x040fe20000410000 */
[----:B------:R-:W2:Y:S01]  /*20460*/  MUFU.EX2 R0, R10 ;  /* 0x0000000a00007308 */ /* 0x000ea20000000800 */
        /* <DEDUP_REMOVED lines=13> */
[C---:B-1----:R-:W-:Y:S02]  /*20540*/  FFMA.FTZ R84, R2.reuse, R247, R18 ;  /* 0x000000f702547223 */ /* 0x042fe40000010012 */
[----:B------:R-:W-:Y:S01]  /*20550*/  FMUL.FTZ R35, R3, R147 ;  /* 0x0000009303237220 */ /* 0x000fe20000410000 */
[----:B--2---:R-:W-:Y:S01]  /*20560*/  F2FP.PACK_AB R75, R103, R0 ;  /* 0x00000000674b723e */ /* 0x004fe200000000ff */
        /* <DEDUP_REMOVED lines=283> */
[----:B------:R-:W-:Y:S01]  /*21720*/  FADD.FTZ R2, R80, R0 ;  /* 0x0000000050027221 */ /* 0x000fe20000010000 */
[----:B------:R-:W-:Y:S01]  /*21730*/  IADD3 R0, R214, -0x1, RZ ;  /* 0xffffffffd6007810 */ /* 0x000fe20007ffe0ff */
[----:B------:R-:W-:Y:S02]  /*21740*/  FADD.FTZ R227, R164, R4 ;  /* 0x00000004a4e37221 */ /* 0x000fe40000010000 */
[C---:B------:R-:W-:Y:S04]  /*21750*/  HMMA.16816.F32 R116, R96.reuse, R144, R24 ;  /* 0x000000906074723c */ /* 0x040fe80000001818 */
[----:B------:R-:W-:Y:S01]  /*21760*/  FADD.FTZ R246, R83, R3 ;  /* 0x0000000353f67221 */ /* 0x000fe20000010000 */
[----:B------:R-:W-:Y:S01]  /*21770*/  MOV R214, R0 ;  /* 0x0000000000d67202 */ /* 0x000fe20000000f00 */
        /* <DEDUP_REMOVED lines=11> */
[----:B------:R-:W-:Y:S07]  /*21830*/  @!UPT UIADD3 URZ, URZ, URZ, URZ ;  /* 0x0000003f3f3ff290 */ /* 0x000fee000fffe03f */
[----:B------:R-:W-:-:S11]  /*21840*/  @P0 BRA `(.L_x_1138) ;  /* 0xffffa9e000000947 */ /* 0x000fd6000383ffff */
.L_x_1110:
[----:B------:R-:W-:Y:S05]  /*21850*/  BRA.DIV ~URZ, `(.L_x_1139) ;  /* 0x000082227f007947 */ /* 0x000fea000b800000 */
[----:B------:R2:W3:Y:S02]  /*21860*/  SHFL.BFLY PT, R0, R229, 0x2, 0x1f ;  /* 0x0c401f00e5007f89 */ /* 0x0004e400000e0000 */
.L_x_1258:
[----:B---3--:R-:W-:Y:S01]  /*21870*/  FADD.FTZ R4, R0, R229 ;  /* 0x000000e500047221 */ /* 0x008fe20000010000 */
[----:B------:R-:W-:Y:S05]  /*21880*/  BRA.DIV ~URZ, `(.L_x_1140) ;  /* 0x000082427f007947 */ /* 0x000fea000b800000 */
[----:B------:R-:W3:Y:S04]  /*21890*/  SHFL.BFLY PT, R2, R227, 0x2, 0x1f ;  /* 0x0c401f00e3027f89 */ /* 0x000ee800000e0000 */
[----:B------:R-:W4:Y:S04]  /*218a0*/  SHFL.BFLY PT, R0, R246, 0x2, 0x1f ;  /* 0x0c401f00f6007f89 */ /* 0x000f2800000e0000 */
[----:B------:R-:W5:Y:S04]  /*218b0*/  SHFL.BFLY PT, R7, R247, 0x2, 0x1f ;  /* 0x0c401f00f7077f89 */ /* 0x000f6800000e0000 */
[----:B-1----:R-:W1:Y:S01]  /*218c0*/  SHFL.BFLY PT, R3, R4, 0x1, 0x1f ;  /* 0x0c201f0004037f89 */ /* 0x002e6200000e0000 */
[----:B---3--:R-:W-:-:S02]  /*218d0*/  FADD.FTZ R2, R2, R227 ;  /* 0x000000e302027221 */ /* 0x008fc40000010000 */
[----:B----4-:R-:W-:-:S03]  /*218e0*/  FADD.FTZ R0, R0, R246 ;  /* 0x000000f600007221 */ /* 0x010fc60000010000 */
[----:B------:R-:W3:Y:S01]  /*218f0*/  SHFL.BFLY PT, R6, R2, 0x1, 0x1f ;  /* 0x0c201f0002067f89 */ /* 0x000ee200000e0000 */
[----:B-----5:R-:W-:-:S03]  /*21900*/  FADD.FTZ R7, R7, R247 ;  /* 0x000000f707077221 */ /* 0x020fc60000010000 */
[----:B------:R-:W4:Y:S01]  /*21910*/  SHFL.BFLY PT, R5, R0, 0x1, 0x1f ;  /* 0x0c201f0000057f89 */ /* 0x000f2200000e0000 */
[----:B-1----:R-:W-:-:S03]  /*21920*/  FADD.FTZ R4, R4, R3 ;  /* 0x0000000304047221 */ /* 0x002fc60000010000 */
[----:B------:R1:W2:Y:S01]  /*21930*/  SHFL.BFLY PT, R8, R7, 0x1, 0x1f ;  /* 0x0c201f0007087f89 */ /* 0x0002a200000e0000 */
[----:B---3--:R-:W-:Y:S02]  /*21940*/  FADD.FTZ R6, R2, R6 ;  /* 0x0000000602067221 */ /* 0x008fe40000010000 */
[----:B----4-:R-:W-:Y:S02]  /*21950*/  FADD.FTZ R5, R0, R5 ;  /* 0x0000000500057221 */ /* 0x010fe40000010000 */
.L_x_1259:
        /* <DEDUP_REMOVED lines=8> */
[----:B------:R-:W3:Y:S01]  /*219e0*/  @P3 MUFU.RCP R0, R4 ;  /* 0x0000000400003308 */ /* 0x000ee20000001000 */
[----:B------:R-:W-:-:S05]  /*219f0*/  MOV R22, 0xff800000 ;  /* 0xff80000000167802 */ /* 0x000fca0000000f00 */
[----:B------:R-:W-:Y:S02]  /*21a00*/  @P1 MOV R10, 0x3f317218 ;  /* 0x3f317218000a1802 */ /* 0x000fe40000000f00 */
[----:B------:R4:W-:Y:S01]  /*21a10*/  @P3 MUFU.LG2 R9, R4 ;  /* 0x0000000400093308 */ /* 0x0009e20000000c00 */
[----:B---3--:R-:W-:-:S07]  /*21a20*/  FMUL.FTZ R64, R0, R132 ;  /* 0x0000008400407220 */ /* 0x008fce0000410000 */
        /* <DEDUP_REMOVED lines=11> */
[----:B-1----:R-:W1:Y:S01]  /*21ae0*/  @P2 MUFU.LG2 R7, R6 ;  /* 0x0000000600072308 */ /* 0x002e620000000c00 */
        /* <DEDUP_REMOVED lines=77> */
.L_x_969:
[----:B------:R3:W5:Y:S04]  /*21fc0*/  LDL R6, [R1+0x50] ;  /* 0x0000500001067983 */ /* 0x0007680000100800 */
[----:B------:R-:W4:Y:S01]  /*21fd0*/  S2R R2, SR_TID.X ;  /* 0x0000000000027919 */ /* 0x000f220000002100 */
[----:B------:R-:W-:Y:S01]  /*21fe0*/  BSSY B0, `(.L_x_1141) ;  /* 0x0000011000007945 */ /* 0x000fe20003800000 */
[----:B----4-:R-:W-:-:S13]  /*21ff0*/  LOP3.LUT P0, RZ, R2, 0x7f, RZ, 0xc0, !PT ;  /* 0x0000007f02ff7812 */ /* 0x010fda000780c0ff */
[----:B------:R-:W-:Y:S05]  /*22000*/  @P0 BRA `(.L_x_1142) ;  /* 0x000000e000000947 */ /* 0x000fea0003800000 */
[----:B---3--:R-:W3:Y:S01]  /*22010*/  S2R R4, SR_LANEID ;  /* 0x0000000000047919 */ /* 0x008ee20000000000 */
[----:B------:R-:W-:Y:S01]  /*22020*/  VOTEU.ANY UR4, UPT, PT ;  /* 0x0000000000047886 */ /* 0x000fe200038e0100 */
[----:B------:R-:W-:Y:S01]  /*22030*/  IMAD.MOV.U32 R5, RZ, RZ, c[0x0][0x564] ;  /* 0x00015900ff057624 */ /* 0x000fe200078e00ff */
[----:B-1----:R-:W3:Y:S08]  /*22040*/  FLO.U32 R3, UR4 ;  /* 0x0000000400037d00 */ /* 0x002ef000080e0000 */
[----:B------:R-:W1:Y:S01]  /*22050*/  POPC R2, UR4 ;  /* 0x0000000400027d09 */ /* 0x000e620008000000 */
[----:B---3--:R-:W-:Y:S01]  /*22060*/  ISETP.EQ.U32.AND P0, PT, R3, R4, PT ;  /* 0x000000040300720c */ /* 0x008fe20003f02070 */
[----:B------:R-:W-:-:S12]  /*22070*/  IMAD.MOV.U32 R4, RZ, RZ, c[0x0][0x560] ;  /* 0x00015800ff047624 */ /* 0x000fd800078e00ff */
[----:B-1----:R1:W3:Y:S04]  /*22080*/  @P0 ATOMG.E.ADD.STRONG.GPU PT, R2, [R4.64], R2 ;  /* 0x00000002040209a8 */ /* 0x0022e800081ee1c8 */
[----:B-1----:R-:W1:Y:S04]  /*22090*/  S2R R4, SR_LTMASK ;  /* 0x0000000000047919 */ /* 0x002e680000003900 */
[----:B---3--:R1:W3:Y:S02]  /*220a0*/  SHFL.IDX PT, R3, R2, R3, 0x1f ;  /* 0x00001f0302037589 */ /* 0x0082e400000e0000 */
[----:B-1----:R-:W-:-:S06]  /*220b0*/  LOP3.LUT R2, R4, UR4, RZ, 0xc0, !PT ;  /* 0x0000000404027c12 */ /* 0x002fcc000f8ec0ff */
[----:B------:R-:W3:Y:S02]  /*220c0*/  POPC R2, R2 ;  /* 0x0000000200027309 */ /* 0x000ee40000000000 */
[----:B---3-5:R-:W-:-:S05]  /*220d0*/  IADD3 R6, R3, c[0x0][0xc], R2 ;  /* 0x0000030003067a10 */ /* 0x028fca0007ffe002 */
[----:B------:R1:W-:Y:S02]  /*220e0*/  STL [R1+0x50], R6 ;  /* 0x0000500601007387 */ /* 0x0003e40000100800 */
.L_x_1142:
[----:B---3--:R-:W-:Y:S05]  /*220f0*/  BSYNC B0 ;  /* 0x0000000000007941 */ /* 0x008fea0003800000 */
.L_x_1141:
[----:B------:R-:W-:Y:S01]  /*22100*/  PRMT R0, R0, 0x9910, RZ ;  /* 0x0000991000007816 */ /* 0x000fe200000000ff */
[----:B------:R-:W-:Y:S01]  /*22110*/  BSSY B1, `(.L_x_1143) ;  /* 0x00002ea000017945 */ /* 0x000fe20003800000 */
[----:B-----5:R-:W-:Y:S02]  /*22120*/  IMAD.MOV.U32 R68, RZ, RZ, R6 ;  /* 0x000000ffff447224 */ /* 0x020fe400078e0006 */
[----:B------:R-:W-:-:S13]  /*22130*/  ISETP.NE.AND P0, PT, R0, RZ, PT ;  /* 0x000000ff0000720c */ /* 0x000fda0003f05270 */
[----:B------:R-:W-:Y:S05]  /*22140*/  @!P0 BRA `(.L_x_1144) ;  /* 0x0000229000008947 */ /* 0x000fea0003800000 */
[----:B------:R-:W3:Y:S04]  /*22150*/  LDL R7, [R1+0x94] ;  /* 0x0000940001077983 */ /* 0x000ee80000100800 */
[----:B-1----:R-:W4:Y:S04]  /*22160*/  LDL R6, [R1+0xa4] ;  /* 0x0000a40001067983 */ /* 0x002f280000100800 */
        /* <DEDUP_REMOVED lines=18> */
[----:B------:R3:W-:Y:S04]  /*22290*/  STS [R7+0x2000], R3 ;  /* 0x0020000307007388 */ /* 0x0007e80000000800 */
[----:B------:R4:W-:Y:S01]  /*222a0*/  STS [R7+0x2400], R2 ;  /* 0x0024000207007388 */ /* 0x0009e20000000800 */
[----:B-1----:R-:W-:Y:S02]  /*222b0*/  F2FP.PACK_AB R0, R35, R34 ;  /* 0x000000222300723e */ /* 0x002fe400000000ff */
[----:B---3--:R-:W-:-:S03]  /*222c0*/  F2FP.PACK_AB R3, R71, R70 ;  /* 0x000000464703723e */ /* 0x008fc600000000ff */
[----:B------:R1:W-:Y:S04]  /*222d0*/  STS [R6+0x2000], R0 ;  /* 0x0020000006007388 */ /* 0x0003e80000000800 */
[----:B----4-:R-:W3:Y:S01]  /*222e0*/  LDL R7, [R1+0xa0] ;  /* 0x0000a00001077983 */ /* 0x010ee20000100800 */
[----:B------:R-:W-:-:S03]  /*222f0*/  F2FP.PACK_AB R2, R83, R82 ;  /* 0x000000525302723e */ /* 0x000fc600000000ff */
[----:B------:R4:W-:Y:S04]  /*22300*/  STS [R6+0x2400], R4 ;  /* 0x0024000406007388 */ /* 0x0009e80000000800 */
[----:B--2---:R2:W-:Y:S04]  /*22310*/  STS [R9], R3 ;  /* 0x0000000309007388 */ /* 0x0045e80000000800 */
[----:B------:R2:W-:Y:S01]  /*22320*/  STS [R9+0x400], R2 ;  /* 0x0004000209007388 */ /* 0x0005e20000000800 */
[----:B-1----:R-:W-:-:S05]  /*22330*/  F2FP.PACK_AB R0, R73, R72 ;  /* 0x000000484900723e */ /* 0x002fca00000000ff */
[----:B------:R1:W-:Y:S01]  /*22340*/  STS [R5], R0 ;  /* 0x0000000005007388 */ /* 0x0003e20000000800 */
[----:B----4-:R-:W-:-:S03]  /*22350*/  F2FP.PACK_AB R4, R39, R38 ;  /* 0x000000262704723e */ /* 0x010fc600000000ff */
[----:B------:R-:W4:Y:S01]  /*22360*/  LDL R6, [R1+0x9c] ;  /* 0x00009c0001067983 */ /* 0x000f220000100800 */
[----:B--2---:R-:W-:Y:S02]  /*22370*/  F2FP.PACK_AB R3, R91, R90 ;  /* 0x0000005a5b03723e */ /* 0x004fe400000000ff */
[----:B------:R-:W-:-:S03]  /*22380*/  F2FP.PACK_AB R2, R43, R42 ;  /* 0x0000002a2b02723e */ /* 0x000fc600000000ff */
[----:B------:R2:W-:Y:S04]  /*22390*/  STS [R5+0x400], R3 ;  /* 0x0004000305007388 */ /* 0x0005e80000000800 */
[----:B------:R-:W-:Y:S01]  /*223a0*/  STS [R9+0x2000], R4 ;  /* 0x0020000409007388 */ /* 0x000fe20000000800 */
[----:B-1----:R-:W-:-:S05]  /*223b0*/  F2FP.PACK_AB R0, R41, R40 ;  /* 0x000000282900723e */ /* 0x002fca00000000ff */
[----:B------:R1:W-:Y:S01]  /*223c0*/  STS [R9+0x2400], R0 ;  /* 0x0024000009007388 */ /* 0x0003e20000000800 */
[----:B--2---:R-:W-:-:S03]  /*223d0*/  F2FP.PACK_AB R3, R57, R56 ;  /* 0x000000383903723e */ /* 0x004fc600000000ff */
[----:B-1----:R-:W2:Y:S01]  /*223e0*/  LDL R9, [R1+0xd4] ;  /* 0x0000d40001097983 */ /* 0x002ea20000100800 */
        /* <DEDUP_REMOVED lines=16> */
[----:B---3--:R1:W-:Y:S04]  /*224f0*/  STS [R7], R3 ;  /* 0x0000000307007388 */ /* 0x0083e80000000800 */
[----:B------:R3:W-:Y:S04]  /*22500*/  STS [R7+0x400], R0 ;  /* 0x0004000007007388 */ /* 0x0007e80000000800 */
[----:B------:R4:W-:Y:S04]  /*22510*/  STS [R8+0x2000], R2 ;  /* 0x0020000208007388 */ /* 0x0009e80000000800 */
[----:B------:R4:W-:Y:S04]  /*22520*/  STS [R8+0x2400], R4 ;  /* 0x0024000408007388 */ /* 0x0009e80000000800 */
[----:B------:R-:W-:Y:S01]  /*22530*/  STS [R7+0x2000], R5 ;  /* 0x0020000507007388 */ /* 0x000fe20000000800 */
[----:B-1----:R-:W-:-:S02]  /*22540*/  F2FP.PACK_AB R3, R47, R46 ;  /* 0x0000002e2f03723e */ /* 0x002fc400000000ff */
[----:B---3--:R-:W-:Y:S02]  /*22550*/  F2FP.PACK_AB R0, R77, R76 ;  /* 0x0000004c4d00723e */ /* 0x008fe400000000ff */
[----:B----4-:R-:W-:Y:S01]  /*22560*/  F2FP.PACK_AB R2, R75, R74 ;  /* 0x0000004a4b02723e */ /* 0x010fe200000000ff */
[----:B------:R-:W-:Y:S04]  /*22570*/  STS [R7+0x2400], R3 ;  /* 0x0024000307007388 */ /* 0x000fe80000000800 */
[----:B------:R1:W-:Y:S04]  /*22580*/  STS [R6], R2 ;  /* 0x0000000206007388 */ /* 0x0003e80000000800 */
[----:B------:R3:W-:Y:S01]  /*22590*/  STS [R6+0x400], R0 ;  /* 0x0004000006007388 */ /* 0x0007e20000000800 */
[----:B------:R-:W-:-:S03]  /*225a0*/  F2FP.PACK_AB R4, R45, R44 ;  /* 0x0000002c2d04723e */ /* 0x000fc600000000ff */
[----:B------:R-:W4:Y:S01]  /*225b0*/  LDL.LU R8, [R1+0x54] ;  /* 0x0000540001087983 */ /* 0x000f220000300800 */
[----:B-1----:R-:W-:Y:S02]  /*225c0*/  F2FP.PACK_AB R2, R59, R58 ;  /* 0x0000003a3b02723e */ /* 0x002fe400000000ff */
[----:B---3--:R-:W-:-:S03]  /*225d0*/  F2FP.PACK_AB R0, R61, R60 ;  /* 0x0000003c3d00723e */ /* 0x008fc600000000ff */
[----:B------:R1:W-:Y:S01]  /*225e0*/  STS [R12], R2 ;  /* 0x000000020c007388 */ /* 0x0003e20000000800 */
[----:B------:R-:W-:-:S03]  /*225f0*/  F2FP.PACK_AB R3, R33, R32 ;  /* 0x000000202103723e */ /* 0x000fc600000000ff */
[----:B--2---:R2:W-:Y:S04]  /*22600*/  STS [R9+0x400], R0 ;  /* 0x0004000009007388 */ /* 0x0045e80000000800 */
[----:B------:R3:W-:Y:S04]  /*22610*/  STS [R6+0x2000], R4 ;  /* 0x0020000406007388 */ /* 0x0007e80000000800 */
[----:B------:R3:W-:Y:S01]  /*22620*/  STS [R6+0x2400], R3 ;  /* 0x0024000306007388 */ /* 0x0007e20000000800 */
[----:B-1----:R-:W-:-:S05]  /*22630*/  F2FP.PACK_AB R2, R27, R26 ;  /* 0x0000001a1b02723e */ /* 0x002fca00000000ff */
[----:B------:R-:W-:Y:S01]  /*22640*/  STS [R12+0x2000], R2 ;  /* 0x002000020c007388 */ /* 0x000fe20000000800 */
[----:B--2---:R-:W-:-:S05]  /*22650*/  F2FP.PACK_AB R0, R31, R30 ;  /* 0x0000001e1f00723e */ /* 0x004fca00000000ff */
[----:B------:R1:W-:Y:S01]  /*22660*/  STS [R9+0x2400], R0 ;  /* 0x0024000009007388 */ /* 0x0003e20000000800 */
[----:B---3--:R-:W-:Y:S02]  /*22670*/  IMAD.MOV.U32 R4, RZ, RZ, 0x4 ;  /* 0x00000004ff047424 */ /* 0x008fe400078e00ff */
[----:B------:R-:W-:Y:S02]  /*22680*/  IMAD.MOV.U32 R3, RZ, RZ, RZ ;  /* 0x000000ffff037224 */ /* 0x000fe400078e00ff */
[CC--:B------:R-:W-:Y:S01]  /*22690*/  @P1 IMAD.WIDE R6, R10.reuse, R4.reuse, c[0x0][0x508] ;  /* 0x000142000a061625 */ /* 0x0c0fe200078e0204 */
[----:B------:R-:W-:Y:S03]  /*226a0*/  BAR.SYNC.DEFER_BLOCKING 0x1, 0x80 ;  /* 0x0042000000007b1d */ /* 0x000fe60000010000 */
[----:B------:R-:W-:-:S03]  /*226b0*/  IMAD.WIDE R4, R10, R4, c[0x0][0x500] ;  /* 0x000140000a047625 */ /* 0x000fc600078e0204 */
[----:B------:R2:W5:Y:S04]  /*226c0*/  @P1 LDG.E R11, [R6.64] ;  /* 0x00000008060b1981 */ /* 0x000568000c1e1900 */
[----:B------:R2:W5:Y:S01]  /*226d0*/  @P2 LDG.E R3, [R4.64] ;  /* 0x0000000804032981 */ /* 0x000562000c1e1900 */
[----:B----4-:R-:W-:-:S04]  /*226e0*/  ISETP.NE.AND P0, PT, R8, RZ, PT ;  /* 0x000000ff0800720c */ /* 0x010fc80003f05270 */
[----:B-1----:R-:W-:Y:S01]  /*226f0*/  SEL R0, R8, c[0x0][0x3d4], P0 ;  /* 0x0000f50008007a07 */ /* 0x002fe20000000000 */
[----:B------:R-:W-:Y:S05]  /*22700*/  @P1 BRA `(.L_x_1145) ;  /* 0x0000004000001947 */ /* 0x000fea0003800000 */
[----:B--2---:R-:W-:Y:S05]  /*22710*/  @!P2 BRA `(.L_x_1145) ;  /* 0x000000300000a947 */ /* 0x004fea0003800000 */
[----:B-----5:R1:W2:Y:S04]  /*22720*/  LDG.E R11, [R4.64] ;  /* 0x00000008040b7981 */ /* 0x0202a8000c1e1900 */
[----:B-1----:R-:W2:Y:S02]  /*22730*/  LDG.E R4, [R4.64+0x4] ;  /* 0x0000040804047981 */ /* 0x002ea4000c1e1900 */
[----:B--2---:R-:W-:Y:S02]  /*22740*/  IADD3 R11, -R11, R4, RZ ;  /* 0x000000040b0b7210 */ /* 0x004fe40007ffe1ff */
.L_x_1145:
        /* <DEDUP_REMOVED lines=9> */
[----:B------:R-:W2:Y:S08]  /*227e0*/  LDC.64 R14, c[0x0][R12+0x168] ;  /* 0x00005a000c0e7b82 */ /* 0x000eb00000000a00 */
        /* <DEDUP_REMOVED lines=12> */
[----:B------:R-:W-:-:S04]  /*228b0*/  IMAD.WIDE.U32 R6, R8, R2, RZ ;  /* 0x0000000208067225 */ /* 0x000fc800078e00ff */
[----:B------:R-:W-:Y:S01]  /*228c0*/  IMAD.IADD R13, R7, 0x1, R13 ;  /* 0x00000001070d7824 */ /* 0x000fe200078e020d */
        /* <DEDUP_REMOVED lines=13> */
[----:B----4-:R-:W-:Y:S02]  /*229a0*/  SEL R10, R16, RZ, P2 ;  /* 0x000000ff100a7207 */ /* 0x010fe40001000000 */
        /* <DEDUP_REMOVED lines=54> */
[----:B------:R-:W-:Y:S01]  /*22d10*/  SHF.R.S32.HI R4, RZ, 0x1f, R2 ;  /* 0x0000001fff047819 */ /* 0x000fe20000011402 */
[----:B------:R-:W-:Y:S01]  /*22d20*/  IMAD.WIDE.U32 R6, R3, c[0x0][0x3a0], RZ ;  /* 0x0000e80003067a25 */ /* 0x000fe200078e00ff */
[----:B-1----:R1:W3:Y:S01]  /*22d30*/  LDS.128 R12, [R210+0x80] ;  /* 0x00008000d20c7984 */ /* 0x0022e20000000c00 */
        /* <DEDUP_REMOVED lines=38> */
[----:B------:R-:W-:Y:S02]  /*22fa0*/  IADD3 R4, R10, R69, RZ ;  /* 0x000000450a047210 */ /* 0x000fe40007ffe0ff */
[----:B------:R-:W-:Y:S01]  /*22fb0*/  LEA.HI.X R5, R2, c[0x0][0x384], R3, 0x1, P0 ;  /* 0x0000e10002057a11 */ /* 0x000fe200000f0c03 */
[----:B------:R-:W-:Y:S05]  /*22fc0*/  BRA.DIV ~URZ, `(.L_x_1147) ;  /* 0x00006d427f007947 */ /* 0x000fea000b800000 */
[----:B-1-34-:R1:W2:Y:S02]  /*22fd0*/  SHFL.IDX PT, R7, R5, RZ, 0x181f ;  /* 0x00181fff05077589 */ /* 0x01a2a400000e0000 */
.L_x_1260:
[----:B------:R-:W-:Y:S05]  /*22fe0*/  BRA.DIV ~URZ, `(.L_x_1148) ;  /* 0x00006d927f007947 */ /* 0x000fea000b800000 */
[----:B------:R3:W4:Y:S02]  /*22ff0*/  SHFL.IDX PT, R2, R6, RZ, 0x181f ;  /* 0x00181fff06027589 */ /* 0x00072400000e0000 */
.L_x_1261:
[----:B------:R-:W-:-:S13]  /*23000*/  ISETP.GE.OR P0, PT, R4, R0, P2 ;  /* 0x000000000400720c */ /* 0x000fda0001706670 */
[----:B----4-:R-:W-:-:S04]  /*23010*/  @!P0 LEA R2, P1, R248, R2, 0x1 ;  /* 0x00000002f8028211 */ /* 0x010fc800078208ff */
[----:B--2---:R-:W-:-:S05]  /*23020*/  @!P0 LEA.HI.X R3, R248, R7, R249, 0x1, P1 ;  /* 0x00000007f8038211 */ /* 0x004fca00008f0cf9 */
[----:B------:R2:W-:Y:S01]  /*23030*/  @!P0 ST.E.128 [R2.64], R12 ;  /* 0x0000000c02008985 */ /* 0x0005e2000c101d08 */
[----:B------:R-:W-:Y:S05]  /*23040*/  BRA.DIV ~URZ, `(.L_x_1149) ;  /* 0x00006da27f007947 */ /* 0x000fea000b800000 */
[----:B------:R4:W1:Y:S04]  /*23050*/  SHFL.IDX PT, R7, R5, 0x1, 0x181f ;  /* 0x00381f0005077f89 */ /* 0x00086800000e0000 */
[----:B--2---:R4:W2:Y:S02]  /*23060*/  SHFL.IDX PT, R2, R6, 0x1, 0x181f ;  /* 0x00381f0006027f89 */ /* 0x0048a400000e0000 */
.L_x_1262:
[----:B------:R-:W-:-:S04]  /*23070*/  IADD3 R3, R4, 0x10, RZ ;  /* 0x0000001004037810 */ /* 0x000fc80007ffe0ff */
[----:B------:R-:W-:-:S13]  /*23080*/  ISETP.GE.OR P0, PT, R3, R0, P2 ;  /* 0x000000000300720c */ /* 0x000fda0001706670 */
[----:B--2---:R-:W-:-:S04]  /*23090*/  @!P0 LEA R2, P1, R248, R2, 0x1 ;  /* 0x00000002f8028211 */ /* 0x004fc800078208ff */
[----:B-1----:R-:W-:-:S05]  /*230a0*/  @!P0 LEA.HI.X R3, R248, R7, R249, 0x1, P1 ;  /* 0x00000007f8038211 */ /* 0x002fca00008f0cf9 */
[----:B------:R1:W-:Y:S01]  /*230b0*/  @!P0 ST.E.128 [R2.64], R16 ;  /* 0x0000001002008985 */ /* 0x0003e2000c101d08 */
[----:B------:R-:W-:Y:S05]  /*230c0*/  BRA.DIV ~URZ, `(.L_x_1150) ;  /* 0x00006df27f007947 */ /* 0x000fea000b800000 */
[----:B------:R2:W1:Y:S02]  /*230d0*/  SHFL.IDX PT, R7, R5, 0x2, 0x181f ;  /* 0x00581f0005077f89 */ /* 0x00046400000e0000 */
.L_x_1263:
[----:B------:R-:W-:Y:S05]  /*230e0*/  BRA.DIV ~URZ, `(.L_x_1151) ;  /* 0x00006e427f007947 */ /* 0x000fea000b800000 */
[----:B-1----:R1:W2:Y:S02]  /*230f0*/  SHFL.IDX PT, R2, R6, 0x2, 0x181f ;  /* 0x00581f0006027f89 */ /* 0x0022a400000e0000 */
.L_x_1264:
        /* <DEDUP_REMOVED lines=8> */
.L_x_1265:
[----:B------:R-:W-:-:S04]  /*23180*/  IADD3 R3, R4, 0x30, RZ ;  /* 0x0000003004037810 */ /* 0x000fc80007ffe0ff */
[----:B------:R-:W-:-:S13]  /*23190*/  ISETP.GE.OR P0, PT, R3, R0, P2 ;  /* 0x000000000300720c */ /* 0x000fda0001706670 */
[----:B--2---:R-:W-:-:S04]  /*231a0*/  @!P0 LEA R2, P1, R248, R2, 0x1 ;  /* 0x00000002f8028211 */ /* 0x004fc800078208ff */
[----:B------:R-:W-:-:S05]  /*231b0*/  @!P0 LEA.HI.X R3, R248, R7, R249, 0x1, P1 ;  /* 0x00000007f8038211 */ /* 0x000fca00008f0cf9 */
[----:B------:R2:W-:Y:S01]  /*231c0*/  @!P0 ST.E.128 [R2.64], R24 ;  /* 0x0000001802008985 */ /* 0x0005e2000c101d08 */
[----:B------:R-:W-:Y:S05]  /*231d0*/  BRA.DIV ~URZ, `(.L_x_1153) ;  /* 0x00006e927f007947 */ /* 0x000fea000b800000 */
[----:B------:R1:W2:Y:S02]  /*231e0*/  SHFL.IDX PT, R7, R5, 0x4, 0x181f ;  /* 0x00981f0005077f89 */ /* 0x0002a400000e0000 */
.L_x_1266:
[----:B------:R-:W-:Y:S05]  /*231f0*/  BRA.DIV ~URZ, `(.L_x_1154) ;  /* 0x00006ee27f007947 */ /* 0x000fea000b800000 */
[----:B--2---:R2:W1:Y:S02]  /*23200*/  SHFL.IDX PT, R2, R6, 0x4, 0x181f ;  /* 0x00981f0006027f89 */ /* 0x00446400000e0000 */
.L_x_1267:
        /* <DEDUP_REMOVED lines=8> */
.L_x_1268:
[----:B------:R-:W-:-:S04]  /*23290*/  IADD3 R3, R4, 0x50, RZ ;  /* 0x0000005004037810 */ /* 0x000fc80007ffe0ff */
[----:B------:R-:W-:-:S13]  /*232a0*/  ISETP.GE.OR P0, PT, R3, R0, P2 ;  /* 0x000000000300720c */ /* 0x000fda0001706670 */
[----:B---3--:R-:W-:-:S04]  /*232b0*/  @!P0 LEA R2, P1, R248, R2, 0x1 ;  /* 0x00000002f8028211 */ /* 0x008fc800078208ff */
[----:B--2---:R-:W-:-:S05]  /*232c0*/  @!P0 LEA.HI.X R3, R248, R7, R249, 0x1, P1 ;  /* 0x00000007f8038211 */ /* 0x004fca00008f0cf9 */
[----:B------:R2:W-:Y:S01]  /*232d0*/  @!P0 ST.E.128 [R2.64], R32 ;  /* 0x0000002002008985 */ /* 0x0005e2000c101d08 */
[----:B------:R-:W-:Y:S05]  /*232e0*/  BRA.DIV ~URZ, `(.L_x_1156) ;  /* 0x00006f327f007947 */ /* 0x000fea000b800000 */
[----:B------:R3:W1:Y:S02]  /*232f0*/  SHFL.IDX PT, R7, R5, 0x6, 0x181f ;  /* 0x00d81f0005077f89 */ /* 0x00066400000e0000 */
.L_x_1269:
[----:B------:R-:W-:Y:S05]  /*23300*/  BRA.DIV ~URZ, `(.L_x_1157) ;  /* 0x00006f827f007947 */ /* 0x000fea000b800000 */
[----:B--2---:R2:W3:Y:S02]  /*23310*/  SHFL.IDX PT, R2, R6, 0x6, 0x181f ;  /* 0x00d81f0006027f89 */ /* 0x0044e400000e0000 */
.L_x_1270:
        /* <DEDUP_REMOVED lines=8> */
.L_x_1271:
[----:B------:R-:W-:-:S04]  /*233a0*/  IADD3 R2, R4, 0x70, RZ ;  /* 0x0000007004027810 */ /* 0x000fc80007ffe0ff */
[----:B------:R-:W-:-:S13]  /*233b0*/  ISETP.GE.OR P0, PT, R2, R0, P2 ;  /* 0x000000000200720c */ /* 0x000fda0001706670 */
[----:B------:R-:W-:Y:S05]  /*233c0*/  @P0 BRA `(.L_x_1159) ;  /* 0x00001be000000947 */ /* 0x000fea0003800000 */
[----:B----4-:R-:W-:-:S04]  /*233d0*/  LEA R2, P0, R248, R3, 0x1 ;  /* 0x00000003f8027211 */ /* 0x010fc800078008ff */
[----:B---3--:R-:W-:-:S05]  /*233e0*/  LEA.HI.X R3, R248, R5, R249, 0x1, P0 ;  /* 0x00000005f8037211 */ /* 0x008fca00000f0cf9 */
[----:B------:R3:W-:Y:S01]  /*233f0*/  ST.E.128 [R2.64], R40 ;  /* 0x0000002802007985 */ /* 0x0007e2000c101d08 */
[----:B------:R-:W-:Y:S05]  /*23400*/  BRA `(.L_x_1159) ;  /* 0x00001ba000007947 */ /* 0x000fea0003800000 */
.L_x_1146:
        /* <DEDUP_REMOVED lines=33> */
.L_x_1272:
[----:B------:R-:W-:Y:S05]  /*23620*/  BRA.DIV ~URZ, `(.L_x_1161) ;  /* 0x00006e127f007947 */ /* 0x000fea000b800000 */
[----:B------:R3:W4:Y:S02]  /*23630*/  SHFL.IDX PT, R0, R12, RZ, 0x1c1f ;  /* 0x001c1fff0c007589 */ /* 0x00072400000e0000 */
.L_x_1273:
[----:B------:R-:W-:Y:S01]  /*23640*/  BSSY B0, `(.L_x_1162) ;  /* 0x0000032000007945 */ /* 0x000fe20003800000 */
[----:B------:R-:W-:Y:S05]  /*23650*/  @P0 BRA `(.L_x_1163) ;  /* 0x0000030000000947 */ /* 0x000fea0003800000 */
[----:B------:R-:W5:Y:S04]  /*23660*/  LDL R6, [R1+0x4] ;  /* 0x0000040001067983 */ /* 0x000f680000100800 */
[----:B---3--:R-:W3:Y:S04]  /*23670*/  LDL R21, [R1+0x88] ;  /* 0x0000880001157983 */ /* 0x008ee80000100800 */
[----:B----4-:R-:W4:Y:S04]  /*23680*/  LDL R7, [R1+0xcc] ;  /* 0x0000cc0001077983 */ /* 0x010f280000100800 */
[----:B--2---:R-:W2:Y:S04]  /*23690*/  LDL R19, [R1+0x84] ;  /* 0x0000840001137983 */ /* 0x004ea80000100800 */
        /* <DEDUP_REMOVED lines=13> */
[----:B---3--:R-:W-:-:S11]  /*23770*/  ISETP.GE.AND P2, PT, R21, c[0x0][0x3c8], PT ;  /* 0x0000f20015007a0c */ /* 0x008fd60003f46270 */
[C---:B------:R-:W-:Y:S02]  /*23780*/  @!P1 LEA R2, P0, R6.reuse, R0, 0x2 ;  /* 0x0000000006029211 */ /* 0x040fe400078010ff */
[----:B--2---:R-:W-:Y:S02]  /*23790*/  ISETP.GE.AND P3, PT, R19, c[0x0][0x3c8], PT ;  /* 0x0000f20013007a0c */ /* 0x004fe40003f66270 */
[----:B----4-:R-:W-:Y:S02]  /*237a0*/  @!P1 LEA.HI.X R3, R6, R4, R7, 0x2, P0 ;  /* 0x0000000406039211 */ /* 0x010fe400000f1407 */
[----:B------:R-:W-:-:S03]  /*237b0*/  @!P2 LEA R6, P0, R21, R0, 0x2 ;  /* 0x000000001506a211 */ /* 0x000fc600078010ff */
[----:B------:R2:W-:Y:S01]  /*237c0*/  @!P1 ST.E.64 [R2.64], R64 ;  /* 0x0000004002009985 */ /* 0x0005e2000c101b08 */
[----:B------:R-:W-:Y:S02]  /*237d0*/  ISETP.GE.AND P1, PT, R17, c[0x0][0x3c8], PT ;  /* 0x0000f20011007a0c */ /* 0x000fe40003f26270 */
[----:B------:R-:W-:-:S05]  /*237e0*/  @!P2 LEA.HI.X R7, R21, R4, R22, 0x2, P0 ;  /* 0x000000041507a211 */ /* 0x000fca00000f1416 */
[----:B------:R3:W-:Y:S01]  /*237f0*/  @!P2 ST.E.64 [R6.64], R66 ;  /* 0x000000420600a985 */ /* 0x0007e2000c101b08 */
[----:B------:R-:W-:Y:S02]  /*23800*/  ISETP.GE.AND P2, PT, R8, c[0x0][0x3c8], PT ;  /* 0x0000f20008007a0c */ /* 0x000fe40003f46270 */
[----:B------:R-:W-:Y:S02]  /*23810*/  ISETP.GE.AND P4, PT, R15, c[0x0][0x3c8], PT ;  /* 0x0000f2000f007a0c */ /* 0x000fe40003f86270 */
[----:B--2---:R-:W-:-:S04]  /*23820*/  @!P3 LEA R2, P0, R19, R0, 0x2 ;  /* 0x000000001302b211 */ /* 0x004fc800078010ff */
[----:B------:R-:W-:Y:S02]  /*23830*/  @!P3 LEA.HI.X R3, R19, R4, R20, 0x2, P0 ;  /* 0x000000041303b211 */ /* 0x000fe400000f1414 */
[----:B---3--:R-:W-:-:S03]  /*23840*/  @!P1 LEA R6, P0, R17, R0, 0x2 ;  /* 0x0000000011069211 */ /* 0x008fc600078010ff */
[----:B------:R2:W-:Y:S01]  /*23850*/  @!P3 ST.E.64 [R2.64], R70 ;  /* 0x000000460200b985 */ /* 0x0005e2000c101b08 */
[----:B------:R-:W-:Y:S02]  /*23860*/  ISETP.GE.AND P3, PT, R13, c[0x0][0x3c8], PT ;  /* 0x0000f2000d007a0c */ /* 0x000fe40003f66270 */
[----:B------:R-:W-:-:S05]  /*23870*/  @!P1 LEA.HI.X R7, R17, R4, R18, 0x2, P0 ;  /* 0x0000000411079211 */ /* 0x000fca00000f1412 */
[----:B------:R3:W-:Y:S01]  /*23880*/  @!P1 ST.E.64 [R6.64], R72 ;  /* 0x0000004806009985 */ /* 0x0007e2000c101b08 */
[----:B------:R-:W-:Y:S02]  /*23890*/  ISETP.GE.AND P1, PT, R10, c[0x0][0x3c8], PT ;  /* 0x0000f2000a007a0c */ /* 0x000fe40003f26270 */
[----:B--2---:R-:W-:-:S04]  /*238a0*/  @!P2 LEA R2, P0, R8, R0, 0x2 ;  /* 0x000000000802a211 */ /* 0x004fc800078010ff */
[----:B------:R-:W-:Y:S02]  /*238b0*/  @!P2 LEA.HI.X R3, R8, R4, R9, 0x2, P0 ;  /* 0x000000040803a211 */ /* 0x000fe400000f1409 */
[----:B------:R-:W-:-:S04]  /*238c0*/  @!P4 LEA R8, P0, R15, R0, 0x2 ;  /* 0x000000000f08c211 */ /* 0x000fc800078010ff */
[----:B------:R-:W-:Y:S02]  /*238d0*/  @!P4 LEA.HI.X R9, R15, R4, R16, 0x2, P0 ;  /* 0x000000040f09c211 */ /* 0x000fe400000f1410 */
[C---:B---3--:R-:W-:Y:S01]  /*238e0*/  @!P3 LEA R6, P0, R13.reuse, R0, 0x2 ;  /* 0x000000000d06b211 */ /* 0x048fe200078010ff */
[----:B------:R2:W-:Y:S03]  /*238f0*/  @!P2 ST.E.64 [R2.64], R62 ;  /* 0x0000003e0200a985 */ /* 0x0005e6000c101b08 */
[----:B------:R-:W-:Y:S01]  /*23900*/  @!P3 LEA.HI.X R7, R13, R4, R14, 0x2, P0 ;  /* 0x000000040d07b211 */ /* 0x000fe200000f140e */
[----:B------:R3:W-:Y:S04]  /*23910*/  @!P4 ST.E.64 [R8.64], R92 ;  /* 0x0000005c0800c985 */ /* 0x0007e8000c101b08 */
[----:B------:R3:W-:Y:S01]  /*23920*/  @!P3 ST.E.64 [R6.64], R74 ;  /* 0x0000004a0600b985 */ /* 0x0007e2000c101b08 */
[----:B--2---:R-:W-:-:S04]  /*23930*/  @!P1 LEA R2, P0, R10, R0, 0x2 ;  /* 0x000000000a029211 */ /* 0x004fc800078010ff */
[----:B------:R-:W-:-:S05]  /*23940*/  @!P1 LEA.HI.X R3, R10, R4, R11, 0x2, P0 ;  /* 0x000000040a039211 */ /* 0x000fca00000f140b */
[----:B------:R3:W-:Y:S04]  /*23950*/  @!P1 ST.E.64 [R2.64], R58 ;  /* 0x0000003a02009985 */ /* 0x0007e8000c101b08 */
.L_x_1163:
[----:B------:R-:W-:Y:S05]  /*23960*/  BSYNC B0 ;  /* 0x0000000000007941 */ /* 0x000fea0003800000 */
.L_x_1162:
[----:B------:R-:W-:Y:S05]  /*23970*/  BRA.DIV ~URZ, `(.L_x_1164) ;  /* 0x00006b327f007947 */ /* 0x000fea000b800000 */
[----:B--2---:R2:W1:Y:S04]  /*23980*/  SHFL.IDX PT, R4, R5, 0x1, 0x1c1f ;  /* 0x003c1f0005047f89 */ /* 0x00446800000e0000 */
[----:B----4-:R2:W4:Y:S02]  /*23990*/  SHFL.IDX PT, R0, R12, 0x1, 0x1c1f ;  /* 0x003c1f000c007f89 */ /* 0x01052400000e0000 */
.L_x_1274:
[----:B------:R-:W-:Y:S01]  /*239a0*/  BSSY B0, `(.L_x_1165) ;  /* 0x0000032000007945 */ /* 0x000fe20003800000 */
        /* <DEDUP_REMOVED lines=20> */
[----:B------:R-:W-:Y:S02]  /*23af0*/  @!P1 LEA R2, P3, R8, R0, 0x2 ;  /* 0x0000000008029211 */ /* 0x000fe400078610ff */
[----:B----4-:R-:W-:Y:S02]  /*23b00*/  ISETP.GE.AND P4, PT, R10, c[0x0][0x3c8], PT ;  /* 0x0000f2000a007a0c */ /* 0x010fe40003f86270 */
[----:B-1----:R-:W-:Y:S02]  /*23b10*/  @!P1 LEA.HI.X R3, R8, R4, R9, 0x2, P3 ;  /* 0x0000000408039211 */ /* 0x002fe400018f1409 */
[----:B------:R-:W-:-:S03]  /*23b20*/  @!P0 LEA R8, P3, R6, R0, 0x2 ;  /* 0x0000000006088211 */ /* 0x000fc600078610ff */
[----:B------:R1:W-:Y:S01]  /*23b30*/  @!P1 ST.E.64 [R2.64], R78 ;  /* 0x0000004e02009985 */ /* 0x0003e2000c101b08 */
[----:B------:R-:W-:Y:S02]  /*23b40*/  @!P0 LEA.HI.X R9, R6, R4, R7, 0x2, P3 ;  /* 0x0000000406098211 */ /* 0x000fe400018f1407 */
[----:B------:R-:W-:Y:S02]  /*23b50*/  ISETP.GE.AND P5, PT, R19, c[0x0][0x3c8], PT ;  /* 0x0000f20013007a0c */ /* 0x000fe40003fa6270 */
[C---:B------:R-:W-:Y:S01]  /*23b60*/  @!P2 LEA R6, P1, R21.reuse, R0, 0x2 ;  /* 0x000000001506a211 */ /* 0x040fe200078210ff */
[----:B------:R2:W-:Y:S03]  /*23b70*/  @!P0 ST.E.64 [R8.64], R80 ;  /* 0x0000005008008985 */ /* 0x0005e6000c101b08 */
[----:B------:R-:W-:Y:S02]  /*23b80*/  @!P2 LEA.HI.X R7, R21, R4, R22, 0x2, P1 ;  /* 0x000000041507a211 */ /* 0x000fe400008f1416 */
[----:B------:R-:W-:-:S03]  /*23b90*/  ISETP.GE.AND P3, PT, R17, c[0x0][0x3c8], PT ;  /* 0x0000f20011007a0c */ /* 0x000fc60003f66270 */
[----:B------:R3:W-:Y:S01]  /*23ba0*/  @!P2 ST.E.64 [R6.64], R82 ;  /* 0x000000520600a985 */ /* 0x0007e2000c101b08 */
[----:B------:R-:W-:Y:S02]  /*23bb0*/  ISETP.GE.AND P2, PT, R15, c[0x0][0x3c8], PT ;  /* 0x0000f2000f007a0c */ /* 0x000fe40003f46270 */
[----:B------:R-:W-:Y:S02]  /*23bc0*/  ISETP.GE.AND P1, PT, R13, c[0x0][0x3c8], PT ;  /* 0x0000f2000d007a0c */ /* 0x000fe40003f26270 */
[----:B-1----:R-:W-:-:S04]  /*23bd0*/  @!P4 LEA R2, P0, R10, R0, 0x2 ;  /* 0x000000000a02c211 */ /* 0x002fc800078010ff */
[----:B------:R-:W-:Y:S02]  /*23be0*/  @!P4 LEA.HI.X R3, R10, R4, R11, 0x2, P0 ;  /* 0x000000040a03c211 */ /* 0x000fe400000f140b */
[----:B------:R-:W-:-:S04]  /*23bf0*/  @!P5 LEA R10, P0, R19, R0, 0x2 ;  /* 0x00000000130ad211 */ /* 0x000fc800078010ff */
        /* <DEDUP_REMOVED lines=8> */
[----:B------:R2:W-:Y:S01]  /*23c80*/  @!P2 ST.E.64 [R6.64], R76 ;  /* 0x0000004c0600a985 */ /* 0x0005e2000c101b08 */
[----:B-1----:R-:W-:-:S04]  /*23c90*/  @!P1 LEA R2, P0, R13, R0, 0x2 ;  /* 0x000000000d029211 */ /* 0x002fc800078010ff */
[----:B------:R-:W-:-:S05]  /*23ca0*/  @!P1 LEA.HI.X R3, R13, R4, R14, 0x2, P0 ;  /* 0x000000040d039211 */ /* 0x000fca00000f140e */
[----:B------:R2:W-:Y:S04]  /*23cb0*/  @!P1 ST.E.64 [R2.64], R60 ;  /* 0x0000003c02009985 */ /* 0x0005e8000c101b08 */
.L_x_1166:
[----:B------:R-:W-:Y:S05]  /*23cc0*/  BSYNC B0 ;  /* 0x0000000000007941 */ /* 0x000fea0003800000 */
.L_x_1165:
[----:B------:R-:W-:Y:S05]  /*23cd0*/  BRA.DIV ~URZ, `(.L_x_1167) ;  /* 0x000068a27f007947 */ /* 0x000fea000b800000 */
[----:B-1----:R1:W2:Y:S02]  /*23ce0*/  SHFL.IDX PT, R4, R5, 0x2, 0x1c1f ;  /* 0x005c1f0005047f89 */ /* 0x0022a400000e0000 */
.L_x_1275:
[----:B------:R-:W-:Y:S05]  /*23cf0*/  BRA.DIV ~URZ, `(.L_x_1168) ;  /* 0x000068f27f007947 */ /* 0x000fea000b800000 */
[----:B----4-:R4:W1:Y:S02]  /*23d00*/  SHFL.IDX PT, R0, R12, 0x2, 0x1c1f ;  /* 0x005c1f000c007f89 */ /* 0x01086400000e0000 */
.L_x_1276:
[----:B------:R-:W-:Y:S01]  /*23d10*/  LOP3.LUT P0, RZ, R208, 0x1, RZ, 0xc0, !PT ;  /* 0x00000001d0ff7812 */ /* 0x000fe2000780c0ff */
[----:B------:R-:W-:-:S12]  /*23d20*/  BSSY B0, `(.L_x_1169) ;  /* 0x0000032000007945 */ /* 0x000fd80003800000 */
[----:B------:R-:W-:Y:S05]  /*23d30*/  @P0 BRA `(.L_x_1170) ;  /* 0x0000030000000947 */ /* 0x000fea0003800000 */
[----:B--23--:R-:W2:Y:S04]  /*23d40*/  LDL R8, [R1+0x4] ;  /* 0x0000040001087983 */ /* 0x00cea80000100800 */
[----:B------:R-:W3:Y:S04]  /*23d50*/  LDL R23, [R1+0x88] ;  /* 0x0000880001177983 */ /* 0x000ee80000100800 */
[----:B------:R-:W5:Y:S04]  /*23d60*/  LDL R21, [R1+0x84] ;  /* 0x0000840001157983 */ /* 0x000f680000100800 */
        /* <DEDUP_REMOVED lines=13> */
[----:B--2---:R-:W-:-:S02]  /*23e40*/  ISETP.GE.AND P1, PT, R8, c[0x0][0x3c8], PT ;  /* 0x0000f20008007a0c */ /* 0x004fc40003f26270 */
[----:B---3--:R-:W-:Y:S02]  /*23e50*/  ISETP.GE.AND P0, PT, R23, c[0x0][0x3c8], PT ;  /* 0x0000f20017007a0c */ /* 0x008fe40003f06270 */
[----:B-----5:R-:W-:-:S09]  /*23e60*/  ISETP.GE.AND P4, PT, R21, c[0x0][0x3c8], PT ;  /* 0x0000f20015007a0c */ /* 0x020fd20003f86270 */
[----:B-1----:R-:W-:Y:S02]  /*23e70*/  @!P1 LEA R6, P2, R8, R0, 0x2 ;  /* 0x0000000008069211 */ /* 0x002fe400078410ff */
[----:B----4-:R-:W-:Y:S02]  /*23e80*/  ISETP.GE.AND P5, PT, R10, c[0x0][0x3c8], PT ;  /* 0x0000f2000a007a0c */ /* 0x010fe40003fa6270 */
[----:B------:R-:W-:Y:S02]  /*23e90*/  @!P1 LEA.HI.X R7, R8, R4, R9, 0x2, P2 ;  /* 0x0000000408079211 */ /* 0x000fe400010f1409 */
[-C--:B------:R-:W-:Y:S02]  /*23ea0*/  @!P0 LEA R2, P3, R23, R0.reuse, 0x2 ;  /* 0x0000000017028211 */ /* 0x080fe400078610ff */
[----:B------:R-:W-:Y:S02]  /*23eb0*/  @!P4 LEA R8, P2, R21, R0, 0x2 ;  /* 0x000000001508c211 */ /* 0x000fe400078410ff */
[----:B------:R-:W-:-:S02]  /*23ec0*/  @!P0 LEA.HI.X R3, R23, R4, R24, 0x2, P3 ;  /* 0x0000000417038211 */ /* 0x000fc400018f1418 */
[----:B------:R-:W-:Y:S02]  /*23ed0*/  @!P4 LEA.HI.X R9, R21, R4, R22, 0x2, P2 ;  /* 0x000000041509c211 */ /* 0x000fe400010f1416 */
[----:B------:R-:W-:Y:S01]  /*23ee0*/  ISETP.GE.AND P2, PT, R17, c[0x0][0x3c8], PT ;  /* 0x0000f20011007a0c */ /* 0x000fe20003f46270 */
[----:B------:R-:W-:Y:S01]  /*23ef0*/  @!P1 ST.E.64 [R6.64], R48 ;  /* 0x0000003006009985 */ /* 0x000fe2000c101b08 */
[----:B------:R-:W-:-:S03]  /*23f00*/  ISETP.GE.AND P3, PT, R19, c[0x0][0x3c8], PT ;  /* 0x0000f20013007a0c */ /* 0x000fc60003f66270 */
[----:B------:R1:W-:Y:S01]  /*23f10*/  @!P0 ST.E.64 [R2.64], R34 ;  /* 0x0000002202008985 */ /* 0x0003e2000c101b08 */
[----:B------:R-:W-:Y:S02]  /*23f20*/  ISETP.GE.AND P1, PT, R15, c[0x0][0x3c8], PT ;  /* 0x0000f2000f007a0c */ /* 0x000fe40003f26270 */
[----:B------:R-:W-:Y:S01]  /*23f30*/  ISETP.GE.AND P0, PT, R13, c[0x0][0x3c8], PT ;  /* 0x0000f2000d007a0c */ /* 0x000fe20003f06270 */
[----:B------:R2:W-:Y:S01]  /*23f40*/  @!P4 ST.E.64 [R8.64], R38 ;  /* 0x000000260800c985 */ /* 0x0005e2000c101b08 */
[----:B-1----:R-:W-:-:S04]  /*23f50*/  @!P5 LEA R2, P6, R10, R0, 0x2 ;  /* 0x000000000a02d211 */ /* 0x002fc800078c10ff */
[----:B------:R-:W-:Y:S02]  /*23f60*/  @!P5 LEA.HI.X R3, R10, R4, R11, 0x2, P6 ;  /* 0x000000040a03d211 */ /* 0x000fe400030f140b */
[-C--:B------:R-:W-:Y:S02]  /*23f70*/  @!P3 LEA R10, P6, R19, R0.reuse, 0x2 ;  /* 0x00000000130ab211 */ /* 0x080fe400078c10ff */
[-C--:B--2---:R-:W-:Y:S01]  /*23f80*/  @!P2 LEA R8, P4, R17, R0.reuse, 0x2 ;  /* 0x000000001108a211 */ /* 0x084fe200078810ff */
[----:B------:R1:W-:Y:S01]  /*23f90*/  @!P5 ST.E.64 [R2.64], R42 ;  /* 0x0000002a0200d985 */ /* 0x0003e2000c101b08 */
[----:B------:R-:W-:Y:S02]  /*23fa0*/  @!P1 LEA R6, P5, R15, R0, 0x2 ;  /* 0x000000000f069211 */ /* 0x000fe400078a10ff */
[-C--:B------:R-:W-:Y:S02]  /*23fb0*/  @!P2 LEA.HI.X R9, R17, R4.reuse, R18, 0x2, P4 ;  /* 0x000000041109a211 */ /* 0x080fe400020f1412 */
[----:B------:R-:W-:-:S02]  /*23fc0*/  @!P3 LEA.HI.X R11, R19, R4, R20, 0x2, P6 ;  /* 0x00000004130bb211 */ /* 0x000fc400030f1414 */
[----:B------:R-:W-:-:S03]  /*23fd0*/  @!P1 LEA.HI.X R7, R15, R4, R16, 0x2, P5 ;  /* 0x000000040f079211 */ /* 0x000fc600028f1410 */
[----:B------:R2:W-:Y:S04]  /*23fe0*/  @!P3 ST.E.64 [R10.64], R54 ;  /* 0x000000360a00b985 */ /* 0x0005e8000c101b08 */
[----:B------:R2:W-:Y:S04]  /*23ff0*/  @!P2 ST.E.64 [R8.64], R50 ;  /* 0x000000320800a985 */ /* 0x0005e8000c101b08 */
[----:B------:R2:W-:Y:S01]  /*24000*/  @!P1 ST.E.64 [R6.64], R44 ;  /* 0x0000002c06009985 */ /* 0x0005e2000c101b08 */
[----:B-1----:R-:W-:-:S04]  /*24010*/  @!P0 LEA R2, P4, R13, R0, 0x2 ;  /* 0x000000000d028211 */ /* 0x002fc800078810ff */
[----:B------:R-:W-:-:S05]  /*24020*/  @!P0 LEA.HI.X R3, R13, R4, R14, 0x2, P4 ;  /* 0x000000040d038211 */ /* 0x000fca00020f140e */
[----:B------:R2:W-:Y:S04]  /*24030*/  @!P0 ST.E.64 [R2.64], R26 ;  /* 0x0000001a02008985 */ /* 0x0005e8000c101b08 */
.L_x_1170:
[----:B------:R-:W-:Y:S05]  /*24040*/  BSYNC B0 ;  /* 0x0000000000007941 */ /* 0x000fea0003800000 */
.L_x_1169:
[----:B------:R-:W-:Y:S05]  /*24050*/  BRA.DIV ~URZ, `(.L_x_1171) ;  /* 0x000066027f007947 */ /* 0x000fea000b800000 */
[----:B--2---:R2:W3:Y:S04]  /*24060*/  SHFL.IDX PT, R4, R5, 0x3, 0x1c1f ;  /* 0x007c1f0005047f89 */ /* 0x0044e800000e0000 */
[----:B-1----:R2:W1:Y:S02]  /*24070*/  SHFL.IDX PT, R0, R12, 0x3, 0x1c1f ;  /* 0x007c1f000c007f89 */ /* 0x00246400000e0000 */
.L_x_1277:
[----:B------:R-:W-:-:S13]  /*24080*/  LOP3.LUT P0, RZ, R208, 0x2, RZ, 0xc0, !PT ;  /* 0x00000002d0ff7812 */ /* 0x000fda000780c0ff */
[----:B------:R-:W-:Y:S05]  /*24090*/  @P0 BRA `(.L_x_1159) ;  /* 0x00000f1000000947 */ /* 0x000fea0003800000 */
[----:B---3--:R-:W3:Y:S04]  /*240a0*/  LDL R6, [R1+0x4] ;  /* 0x0000040001067983 */ /* 0x008ee80000100800 */
[----:B------:R-:W5:Y:S04]  /*240b0*/  LDL R10, [R1+0x88] ;  /* 0x00008800010a7983 */ /* 0x000f680000100800 */
[----:B--2---:R-:W2:Y:S04]  /*240c0*/  LDL R7, [R1+0xcc] ;  /* 0x0000cc0001077983 */ /* 0x004ea80000100800 */
[----:B----4-:R-:W4:Y:S04]  /*240d0*/  LDL R18, [R1+0x80] ;  /* 0x0000800001127983 */ /* 0x010f280000100800 */
[----:B------:R-:W2:Y:S04]  /*240e0*/  LDL R8, [R1+0x84] ;  /* 0x0000840001087983 */ /* 0x000ea80000100800 */
        /* <DEDUP_REMOVED lines=11> */
[----:B-----5:R-:W-:-:S11]  /*241a0*/  ISETP.GE.AND P5, PT, R10, c[0x0][0x3c8], PT ;  /* 0x0000f2000a007a0c */ /* 0x020fd60003fa6270 */
[----:B-1----:R-:W-:-:S04]  /*241b0*/  @!P0 LEA R2, P1, R6, R0, 0x2 ;  /* 0x0000000006028211 */ /* 0x002fc800078210ff */
[----:B--2---:R-:W-:Y:S02]  /*241c0*/  @!P0 LEA.HI.X R3, R6, R4, R7, 0x2, P1 ;  /* 0x0000000406038211 */ /* 0x004fe400008f1407 */
[----:B----4-:R-:W-:Y:S02]  /*241d0*/  ISETP.GE.AND P3, PT, R18, c[0x0][0x3c8], PT ;  /* 0x0000f20012007a0c */ /* 0x010fe40003f66270 */
[----:B------:R-:W-:Y:S01]  /*241e0*/  ISETP.GE.AND P4, PT, R8, c[0x0][0x3c8], PT ;  /* 0x0000f20008007a0c */ /* 0x000fe20003f86270 */
        /* <DEDUP_REMOVED lines=31> */
.L_x_1144:
[----:B------:R-:W3:Y:S04]  /*243e0*/  LDL.LU R7, [R1+0x54] ;  /* 0x0000540001077983 */ /* 0x000ee80000300800 */
[----:B-1----:R-:W4:Y:S01]  /*243f0*/  LDL R6, [R1+0x5c] ;  /* 0x00005c0001067983 */ /* 0x002f220000100800 */
[----:B------:R-:W-:Y:S01]  /*24400*/  ISETP.NE.U32.AND P0, PT, RZ, c[0x0][0x508], PT ;  /* 0x00014200ff007a0c */ /* 0x000fe20003f05070 */
[----:B------:R-:W-:Y:S01]  /*24410*/  IMAD.MOV.U32 R4, RZ, RZ, 0x4 ;  /* 0x00000004ff047424 */ /* 0x000fe200078e00ff */
[----:B------:R-:W-:Y:S01]  /*24420*/  ISETP.NE.U32.AND P2, PT, RZ, c[0x0][0x500], PT ;  /* 0x00014000ff007a0c */ /* 0x000fe20003f45070 */
[----:B------:R-:W-:Y:S01]  /*24430*/  IMAD.MOV.U32 R15, RZ, RZ, c[0x0][0x388] ;  /* 0x0000e200ff0f7624 */ /* 0x000fe200078e00ff */
[----:B------:R-:W-:Y:S01]  /*24440*/  ISETP.NE.AND.EX P0, PT, RZ, c[0x0][0x50c], PT, P0 ;  /* 0x00014300ff007a0c */ /* 0x000fe20003f05300 */
[----:B------:R-:W-:Y:S01]  /*24450*/  IMAD.MOV.U32 R0, RZ, RZ, RZ ;  /* 0x000000ffff007224 */ /* 0x000fe200078e00ff */
[----:B------:R-:W-:Y:S01]  /*24460*/  ISETP.NE.AND.EX P2, PT, RZ, c[0x0][0x504], PT, P2 ;  /* 0x00014100ff007a0c */ /* 0x000fe20003f45320 */
[----:B----4-:R-:W-:-:S10]  /*24470*/  IMAD.WIDE R2, R6, R4, c[0x0][0x500] ;  /* 0x0001400006027625 */ /* 0x010fd400078e0204 */
[----:B------:R-:W-:Y:S02]  /*24480*/  @P0 IMAD.WIDE R4, R6, R4, c[0x0][0x508] ;  /* 0x0001420006040625 */ /* 0x000fe400078e0204 */
[----:B------:R1:W5:Y:S04]  /*24490*/  @P2 LDG.E R0, [R2.64] ;  /* 0x0000000802002981 */ /* 0x000368000c1e1900 */
[----:B------:R1:W5:Y:S01]  /*244a0*/  @P0 LDG.E R15, [R4.64] ;  /* 0x00000008040f0981 */ /* 0x000362000c1e1900 */
[----:B---3--:R-:W-:-:S04]  /*244b0*/  ISETP.NE.AND P1, PT, R7, RZ, PT ;  /* 0x000000ff0700720c */ /* 0x008fc80003f25270 */
[----:B------:R-:W-:Y:S01]  /*244c0*/  SEL R19, R7, c[0x0][0x3d4], P1 ;  /* 0x0000f50007137a07 */ /* 0x000fe20000800000 */
[----:B------:R-:W-:Y:S05]  /*244d0*/  @P0 BRA `(.L_x_1172) ;  /* 0x0000004000000947 */ /* 0x000fea0003800000 */
[----:B------:R-:W-:Y:S05]  /*244e0*/  @!P2 BRA `(.L_x_1172) ;  /* 0x000000300000a947 */ /* 0x000fea0003800000 */
[----:B-1----:R1:W3:Y:S04]  /*244f0*/  LDG.E R4, [R2.64] ;  /* 0x0000000802047981 */ /* 0x0022e8000c1e1900 */
[----:B-1----:R-:W3:Y:S02]  /*24500*/  LDG.E R2, [R2.64+0x4] ;  /* 0x0000040802027981 */ /* 0x002ee4000c1e1900 */
[----:B---3-5:R-:W-:Y:S02]  /*24510*/  IADD3 R15, -R4, R2, RZ ;  /* 0x00000002040f7210 */ /* 0x028fe40007ffe1ff */
.L_x_1172:
[----:B-1----:R-:W3:Y:S01]  /*24520*/  LDL.LU R3, [R1+0x58] ;  /* 0x0000580001037983 */ /* 0x002ee20000300800 */
[----:B------:R-:W-:Y:S01]  /*24530*/  SHF.R.S32.HI R2, RZ, 0x1f, R6 ;  /* 0x0000001fff027819 */ /* 0x000fe20000011406 */
[----:B------:R-:W-:Y:S01]  /*24540*/  BSSY B0, `(.L_x_1173) ;  /* 0x0000039000007945 */ /* 0x000fe20003800000 */
[----:B--2--5:R-:W-:Y:S01]  /*24550*/  SHF.R.S32.HI R18, RZ, 0x1f, R0 ;  /* 0x0000001fff127819 */ /* 0x024fe20000011400 */
[----:B------:R-:W1:Y:S01]  /*24560*/  S2R R4, SR_TID.X ;  /* 0x0000000000047919 */ /* 0x000e620000002100 */
[----:B------:R-:W-:-:S02]  /*24570*/  SEL R9, R6, RZ, !P2 ;  /* 0x000000ff06097207 */ /* 0x000fc40005000000 */
[----:B------:R-:W-:Y:S02]  /*24580*/  SEL R21, R2, RZ, !P2 ;  /* 0x000000ff02157207 */ /* 0x000fe40005000000 */
[----:B-1----:R-:W-:Y:S02]  /*24590*/  ISETP.GT.AND P0, PT, R4, 0x7f, PT ;  /* 0x0000007f0400780c */ /* 0x002fe40003f04270 */
[----:B---3--:R-:W-:-:S11]  /*245a0*/  LOP3.LUT R8, R3, 0xffff, RZ, 0xc0, !PT ;  /* 0x0000ffff03087812 */ /* 0x008fd600078ec0ff */
        /* <DEDUP_REMOVED lines=50> */
.L_x_1174:
[----:B------:R-:W-:Y:S05]  /*248d0*/  BSYNC B0 ;  /* 0x0000000000007941 */ /* 0x000fea0003800000 */
.L_x_1173:
[----:B------:R-:W-:-:S13]  /*248e0*/  ISETP.GT.AND P0, PT, R19, 0x1, PT ;  /* 0x000000011300780c */ /* 0x000fda0003f04270 */
[----:B------:R-:W-:Y:S05]  /*248f0*/  @P0 BRA `(.L_x_1159) ;  /* 0x000006b000000947 */ /* 0x000fea0003800000 */
[----:B-1----:R-:W2:Y:S04]  /*24900*/  LDL.LU R2, [R1+0x44] ;  /* 0x0000440001027983 */ /* 0x002ea80000300800 */
[----:B------:R-:W3:Y:S01]  /*24910*/  LDL R5, [R1+0x1c] ;  /* 0x00001c0001057983 */ /* 0x000ee20000100800 */
        /* <DEDUP_REMOVED lines=11> */
[----:B---3--:R-:W-:Y:S01]  /*249d0*/  IADD3 R4, R5, R11, RZ ;  /* 0x0000000b05047210 */ /* 0x008fe20007ffe0ff */
        /* <DEDUP_REMOVED lines=22> */
[----:B------:R-:W-:Y:S02]  /*24b40*/  IADD3 R0, R10, R11, RZ ;  /* 0x0000000b0a007210 */ /* 0x000fe40007ffe0ff */
[----:B------:R-:W-:-:S04]  /*24b50*/  IADD3 R4, R3, R4, RZ ;  /* 0x0000000403047210 */ /* 0x000fc80007ffe0ff */
[----:B------:R-:W-:Y:S01]  /*24b60*/  LEA.HI.X R5, R2, c[0x0][0x384], R4, 0x1, P0 ;  /* 0x0000e10002057a11 */ /* 0x000fe200000f0c04 */
[----:B------:R-:W-:Y:S05]  /*24b70*/  BRA.DIV ~URZ, `(.L_x_1175) ;  /* 0x00005bb27f007947 */ /* 0x000fea000b800000 */
[----:B------:R1:W2:Y:S02]  /*24b80*/  SHFL.IDX PT, R7, R5, RZ, 0x181f ;  /* 0x00181fff05077589 */ /* 0x0002a400000e0000 */
.L_x_1278:
[----:B------:R-:W-:Y:S05]  /*24b90*/  BRA.DIV ~URZ, `(.L_x_1176) ;  /* 0x00005c027f007947 */ /* 0x000fea000b800000 */
[----:B------:R3:W4:Y:S02]  /*24ba0*/  SHFL.IDX PT, R2, R6, RZ, 0x181f ;  /* 0x00181fff06027589 */ /* 0x00072400000e0000 */
.L_x_1279:
        /* <DEDUP_REMOVED lines=8> */
.L_x_1280:
[----:B------:R-:W-:-:S04]  /*24c30*/  IADD3 R3, R0, 0x10, RZ ;  /* 0x0000001000037810 */ /* 0x000fc80007ffe0ff */
[----:B------:R-:W-:-:S13]  /*24c40*/  ISETP.GE.OR P0, PT, R3, R4, P2 ;  /* 0x000000040300720c */ /* 0x000fda0001706670 */
[----:B--2---:R-:W-:-:S04]  /*24c50*/  @!P0 LEA R2, P1, R248, R2, 0x1 ;  /* 0x00000002f8028211 */ /* 0x004fc800078208ff */
[----:B-1----:R-:W-:-:S05]  /*24c60*/  @!P0 LEA.HI.X R3, R248, R7, R249, 0x1, P1 ;  /* 0x00000007f8038211 */ /* 0x002fca00008f0cf9 */
[----:B------:R1:W-:Y:S01]  /*24c70*/  @!P0 ST.E.128 [R2.64], RZ ;  /* 0x000000ff02008985 */ /* 0x0003e2000c101d08 */
[----:B------:R-:W-:Y:S05]  /*24c80*/  BRA.DIV ~URZ, `(.L_x_1178) ;  /* 0x00005c527f007947 */ /* 0x000fea000b800000 */
[----:B------:R2:W1:Y:S02]  /*24c90*/  SHFL.IDX PT, R7, R5, 0x2, 0x181f ;  /* 0x00581f0005077f89 */ /* 0x00046400000e0000 */
.L_x_1281:
[----:B------:R-:W-:Y:S05]  /*24ca0*/  BRA.DIV ~URZ, `(.L_x_1179) ;  /* 0x00005ca27f007947 */ /* 0x000fea000b800000 */
[----:B-1----:R1:W2:Y:S02]  /*24cb0*/  SHFL.IDX PT, R2, R6, 0x2, 0x181f ;  /* 0x00581f0006027f89 */ /* 0x0022a400000e0000 */
.L_x_1282:
        /* <DEDUP_REMOVED lines=8> */
.L_x_1283:
[----:B------:R-:W-:-:S04]  /*24d40*/  IADD3 R3, R0, 0x30, RZ ;  /* 0x0000003000037810 */ /* 0x000fc80007ffe0ff */
[----:B------:R-:W-:-:S13]  /*24d50*/  ISETP.GE.OR P0, PT, R3, R4, P2 ;  /* 0x000000040300720c */ /* 0x000fda0001706670 */
[----:B--2---:R-:W-:-:S04]  /*24d60*/  @!P0 LEA R2, P1, R248, R2, 0x1 ;  /* 0x00000002f8028211 */ /* 0x004fc800078208ff */
[----:B------:R-:W-:-:S05]  /*24d70*/  @!P0 LEA.HI.X R3, R248, R7, R249, 0x1, P1 ;  /* 0x00000007f8038211 */ /* 0x000fca00008f0cf9 */
[----:B------:R2:W-:Y:S01]  /*24d80*/  @!P0 ST.E.128 [R2.64], RZ ;  /* 0x000000ff02008985 */ /* 0x0005e2000c101d08 */
[----:B------:R-:W-:Y:S05]  /*24d90*/  BRA.DIV ~URZ, `(.L_x_1181) ;  /* 0x00005cf27f007947 */ /* 0x000fea000b800000 */
[----:B------:R1:W2:Y:S02]  /*24da0*/  SHFL.IDX PT, R7, R5, 0x4, 0x181f ;  /* 0x00981f0005077f89 */ /* 0x0002a400000e0000 */
.L_x_1284:
[----:B------:R-:W-:Y:S05]  /*24db0*/  BRA.DIV ~URZ, `(.L_x_1182) ;  /* 0x00005d427f007947 */ /* 0x000fea000b800000 */
[----:B--2---:R2:W1:Y:S02]  /*24dc0*/  SHFL.IDX PT, R2, R6, 0x4, 0x181f ;  /* 0x00981f0006027f89 */ /* 0x00446400000e0000 */
.L_x_1285:
        /* <DEDUP_REMOVED lines=8> */
.L_x_1286:
[----:B------:R-:W-:-:S04]  /*24e50*/  IADD3 R3, R0, 0x50, RZ ;  /* 0x0000005000037810 */ /* 0x000fc80007ffe0ff */
[----:B------:R-:W-:-:S13]  /*24e60*/  ISETP.GE.OR P0, PT, R3, R4, P2 ;  /* 0x000000040300720c */ /* 0x000fda0001706670 */
[----:B---3--:R-:W-:-:S04]  /*24e70*/  @!P0 LEA R2, P1, R248, R2, 0x1 ;  /* 0x00000002f8028211 */ /* 0x008fc800078208ff */
[----:B--2---:R-:W-:-:S05]  /*24e80*/  @!P0 LEA.HI.X R3, R248, R7, R249, 0x1, P1 ;  /* 0x00000007f8038211 */ /* 0x004fca00008f0cf9 */
[----:B------:R2:W-:Y:S01]  /*24e90*/  @!P0 ST.E.128 [R2.64], RZ ;  /* 0x000000ff02008985 */ /* 0x0005e2000c101d08 */
[----:B------:R-:W-:Y:S05]  /*24ea0*/  BRA.DIV ~URZ, `(.L_x_1184) ;  /* 0x00005d927f007947 */ /* 0x000fea000b800000 */
[----:B------:R3:W1:Y:S02]  /*24eb0*/  SHFL.IDX PT, R7, R5, 0x6, 0x181f ;  /* 0x00d81f0005077f89 */ /* 0x00066400000e0000 */
.L_x_1287:
[----:B------:R-:W-:Y:S05]  /*24ec0*/  BRA.DIV ~URZ, `(.L_x_1185) ;  /* 0x00005de27f007947 */ /* 0x000fea000b800000 */
[----:B--2---:R2:W3:Y:S02]  /*24ed0*/  SHFL.IDX PT, R2, R6, 0x6, 0x181f ;  /* 0x00d81f0006027f89 */ /* 0x0044e400000e0000 */
.L_x_1288:
        /* <DEDUP_REMOVED lines=8> */
.L_x_1289:
[----:B------:R-:W-:-:S04]  /*24f60*/  IADD3 R0, R0, 0x70, RZ ;  /* 0x0000007000007810 */ /* 0x000fc80007ffe0ff */
[----:B------:R-:W-:-:S13]  /*24f70*/  ISETP.GE.OR P0, PT, R0, R4, P2 ;  /* 0x000000040000720c */ /* 0x000fda0001706670 */
[----:B----4-:R-:W-:-:S04]  /*24f80*/  @!P0 LEA R2, P1, R248, R2, 0x1 ;  /* 0x00000002f8028211 */ /* 0x010fc800078208ff */
[----:B---3--:R-:W-:-:S05]  /*24f90*/  @!P0 LEA.HI.X R3, R248, R5, R249, 0x1, P1 ;  /* 0x00000005f8038211 */ /* 0x008fca00008f0cf9 */
[----:B------:R3:W-:Y:S04]  /*24fa0*/  @!P0 ST.E.128 [R2.64], RZ ;  /* 0x000000ff02008985 */ /* 0x0007e8000c101d08 */
.L_x_1159:
[----:B------:R-:W-:Y:S05]  /*24fb0*/  BSYNC B1 ;  /* 0x0000000000017941 */ /* 0x000fea0003800000 */
.L_x_1143:
        /* <DEDUP_REMOVED lines=15> */
.L_x_1290:
[----:B------:R-:W-:Y:S05]  /*250b0*/  BRA.DIV ~URZ, `(.L_x_1189) ;  /* 0x00005da27f007947 */ /* 0x000fea000b800000 */
[----:B------:R3:W4:Y:S02]  /*250c0*/  SHFL.IDX PT, R8, R68, 0x1, 0x1f ;  /* 0x00201f0044087f89 */ /* 0x00072400000e0000 */
.L_x_1291:
[----:B------:R-:W5:Y:S01]  /*250d0*/  LDL R0, [R1+0x5c] ;  /* 0x00005c0001007983 */ /* 0x000f620000100800 */
[----:B------:R-:W-:Y:S02]  /*250e0*/  IMAD.MOV.U32 R6, RZ, RZ, RZ ;  /* 0x000000ffff067224 */ /* 0x000fe400078e00ff */
[----:B-----5:R-:W-:-:S05]  /*250f0*/  IMAD.IADD R0, R0, 0x1, R12 ;  /* 0x0000000100007824 */ /* 0x020fca00078e020c */
[----:B------:R-:W-:-:S13]  /*25100*/  ISETP.GE.OR P0, PT, R0, c[0x0][0x53c], !P6 ;  /* 0x00014f0000007a0c */ /* 0x000fda0007706670 */
[----:B------:R-:W-:Y:S01]  /*25110*/  @!P0 MOV R2, 0x4 ;  /* 0x0000000400028802 */ /* 0x000fe20000000f00 */
[----:B------:R-:W-:-:S04]  /*25120*/  @!P0 IMAD.MOV.U32 R4, RZ, RZ, 0x4 ;  /* 0x00000004ff048424 */ /* 0x000fc800078e00ff */
        /* <DEDUP_REMOVED lines=13> */
.L_x_1292:
        /* <DEDUP_REMOVED lines=16> */
.L_x_1293:
[----:B---3--:R-:W-:Y:S01]  /*25300*/  IMAD R0, R0, c[0x0][0x538], RZ ;  /* 0x00014e0000007a24 */ /* 0x008fe200078e02ff */
[----:B------:R-:W-:Y:S04]  /*25310*/  BSSY B1, `(.L_x_1192) ;  /* 0x00000ce000017945 */ /* 0x000fe80003800000 */
[----:B----4-:R-:W-:-:S04]  /*25320*/  IADD3 R8, R0, R8, RZ ;  /* 0x0000000800087210 */ /* 0x010fc80007ffe0ff */
[----:B--2---:R-:W-:-:S13]  /*25330*/  ISETP.GT.AND P0, PT, R8, R9, PT ;  /* 0x000000090800720c */ /* 0x004fda0003f04270 */
[----:B------:R-:W-:Y:S05]  /*25340*/  @P0 BRA `(.L_x_1193) ;  /* 0x0000025000000947 */ /* 0x000fea0003800000 */
.L_x_1197:
        /* <DEDUP_REMOVED lines=8> */
[----:B-1----:R-:W-:Y:S02]  /*253d0*/  @!P0 MOV R4, 0x4 ;  /* 0x0000000400048802 */ /* 0x002fe40000000f00 */
        /* <DEDUP_REMOVED lines=8> */
.L_x_1294:
        /* <DEDUP_REMOVED lines=16> */
.L_x_1295:
[----:B--2---:R-:W-:-:S05]  /*25560*/  IMAD R0, R0, c[0x0][0x538], RZ ;  /* 0x00014e0000007a24 */ /* 0x004fca00078e02ff */
[----:B------:R-:W-:-:S04]  /*25570*/  IADD3 R8, R0, R8, RZ ;  /* 0x0000000800087210 */ /* 0x000fc80007ffe0ff */
[----:B------:R-:W-:-:S13]  /*25580*/  ISETP.GT.AND P0, PT, R8, R9, PT ;  /* 0x000000090800720c */ /* 0x000fda0003f04270 */
[----:B-1----:R-:W-:Y:S05]  /*25590*/  @!P0 BRA `(.L_x_1197) ;  /* 0xfffffdb000008947 */ /* 0x002fea000383ffff */
.L_x_1193:
[----:B------:R-:W-:-:S05]  /*255a0*/  IADD3 R8, -R0, R8, RZ ;  /* 0x0000000800087210 */ /* 0x000fca0007ffe1ff */
[----:B------:R-:W-:-:S05]  /*255b0*/  IMAD R0, R4, c[0x0][0x538], R8 ;  /* 0x00014e0004007a24 */ /* 0x000fca00078e0208 */
[----:B------:R-:W-:Y:S01]  /*255c0*/  ISETP.GT.AND P0, PT, R0, R9, PT ;  /* 0x000000090000720c */ /* 0x000fe20003f04270 */
[----:B------:R-:W-:-:S12]  /*255d0*/  BRA.DIV ~URZ, `(.L_x_1198) ;  /* 0x00005ce27f007947 */ /* 0x000fd8000b800000 */
[----:B------:R-:W-:-:S03]  /*255e0*/  VOTE.ANY R5, PT, !P0 ;  /* 0x0000000000057806 */ /* 0x000fc600040e0100 */
.L_x_1296:
[----:B------:R-:W2:Y:S01]  /*255f0*/  LDL.LU R2, [R1+0x5c] ;  /* 0x00005c0001027983 */ /* 0x000ea20000300800 */
[----:B------:R-:W2:Y:S02]  /*25600*/  POPC R0, R5 ;  /* 0x0000000500007309 */ /* 0x000ea40000000000 */
[----:B--2---:R-:W-:-:S05]  /*25610*/  IADD3 R2, R0, R2, RZ ;  /* 0x0000000200027210 */ /* 0x004fca0007ffe0ff */
[----:B------:R2:W-:Y:S01]  /*25620*/  STL [R1+0x5c], R2 ;  /* 0x00005c0201007387 */ /* 0x0005e20000100800 */
[----:B------:R-:W-:Y:S05]  /*25630*/  BRA.DIV ~URZ, `(.L_x_1199) ;  /* 0x00005cd27f007947 */ /* 0x000fea000b800000 */
[----:B------:R3:W4:Y:S04]  /*25640*/  SHFL.IDX PT, R6, R6, R0, 0x1f ;  /* 0x00001f0006067589 */ /* 0x00072800000e0000 */
[----:B------:R3:W1:Y:S02]  /*25650*/  SHFL.IDX PT, R7, R7, R0, 0x1f ;  /* 0x00001f0007077589 */ /* 0x00066400000e0000 */
.L_x_1297:
[----:B------:R-:W-:Y:S01]  /*25660*/  ISETP.NE.AND P0, PT, R5, RZ, PT ;  /* 0x000000ff0500720c */ /* 0x000fe20003f05270 */
[----:B------:R-:W-:-:S12]  /*25670*/  BSSY B0, `(.L_x_1200) ;  /* 0x0000005000007945 */ /* 0x000fd80003800000 */
[----:B------:R-:W-:Y:S05]  /*25680*/  @!P0 BRA `(.L_x_1201) ;  /* 0x0000003000008947 */ /* 0x000fea0003800000 */
[----:B---3--:R-:W-:Y:S01]  /*25690*/  IADD3 R0, R0, -0x1, RZ ;  /* 0xffffffff00007810 */ /* 0x008fe20007ffe0ff */
[----:B------:R-:W-:Y:S05]  /*256a0*/  BRA.DIV ~URZ, `(.L_x_1202) ;  /* 0x00005d327f007947 */ /* 0x000fea000b800000 */
[----:B------:R3:W2:Y:S02]  /*256b0*/  SHFL.IDX PT, R10, R4, R0, 0x1f ;  /* 0x00001f00040a7589 */ /* 0x0006a400000e0000 */
.L_x_1201:
[----:B------:R-:W-:Y:S05]  /*256c0*/  BSYNC B0 ;  /* 0x0000000000007941 */ /* 0x000fea0003800000 */
.L_x_1200:
        /* <DEDUP_REMOVED lines=68> */
.L_x_1204:
        /* <DEDUP_REMOVED lines=68> */
.L_x_1205:
[----:B------:R-:W-:Y:S05]  /*25f50*/  BSYNC B0 ;  /* 0x0000000000007941 */ /* 0x000fea0003800000 */
.L_x_1203:
[----:B------:R-:W-:-:S04]  /*25f60*/  LOP3.LUT R2, RZ, R2, RZ, 0x33, !PT ;  /* 0x00000002ff027212 */ /* 0x000fc800078e33ff */
[----:B-1----:R-:W-:-:S05]  /*25f70*/  IADD3 R0, R2, R6, RZ ;  /* 0x0000000602007210 */ /* 0x002fca0007ffe0ff */
[----:B------:R1:W-:Y:S01]  /*25f80*/  STL [R1+0x54], R0 ;  /* 0x0000540001007387 */ /* 0x0003e20000100800 */
[----:B------:R-:W-:Y:S05]  /*25f90*/  BRA `(.L_x_1206) ;  /* 0x0000005000007947 */ /* 0x000fea0003800000 */
.L_x_1194:
[----:B------:R-:W-:Y:S01]  /*25fa0*/  MOV R0, c[0x0][0x53c] ;  /* 0x00014f0000007a02 */ /* 0x000fe20000000f00 */
[----:B------:R2:W-:Y:S04]  /*25fb0*/  STL [R1+0x50], R9 ;  /* 0x0000500901007387 */ /* 0x0005e80000100800 */
[----:B------:R2:W-:Y:S04]  /*25fc0*/  STL [R1+0x54], RZ ;  /* 0x000054ff01007387 */ /* 0x0005e80000100800 */
[----:B------:R2:W-:Y:S04]  /*25fd0*/  STL [R1+0x58], RZ ;  /* 0x000058ff01007387 */ /* 0x0005e80000100800 */
[----:B------:R2:W-:Y:S02]  /*25fe0*/  STL [R1+0x5c], R0 ;  /* 0x00005c0001007387 */ /* 0x0005e40000100800 */
.L_x_1206:
[----:B------:R-:W-:Y:S05]  /*25ff0*/  BSYNC B1 ;  /* 0x0000000000017941 */ /* 0x000fea0003800000 */
.L_x_1192:
        /* <DEDUP_REMOVED lines=9> */
.L_x_1187:
[----:B--2---:R-:W2:Y:S02]  /*26090*/  LDL R0, [R1+0x5c] ;  /* 0x00005c0001007983 */ /* 0x004ea40000100800 */
[----:B--2---:R-:W-:-:S13]  /*260a0*/  ISETP.GE.AND P0, PT, R0, c[0x0][0x53c], PT ;  /* 0x00014f0000007a0c */ /* 0x004fda0003f06270 */
[----:B-1--4-:R-:W-:Y:S01]  /*260b0*/  @P0 CALL.REL.NOINC `(.L_x_1207) ;  /* 0x0000001000000944 */ /* 0x012fe20003c00000 */
[----:B------:R-:W-:Y:S05]  /*260c0*/  BRA `(.L_x_1208) ;  /* 0xfffdbea000007947 */ /* 0x000fea000383ffff */
.L_x_1207:
[----:B------:R-:W-:Y:S05]  /*260d0*/  EXIT ;  /* 0x000000000000794d */ /* 0x000fea0003800000 */
.L_x_898:
[----:B------:R-:W-:Y:S01]  /*260e0*/  IMAD.MOV.U32 R0, RZ, RZ, R5 ;  /* 0x000000ffff007224 */ /* 0x000fe200078e0005 */
[----:B------:R-:W-:Y:S02]  /*260f0*/  MOV R2, 0x1 ;  /* 0x0000000100027802 */ /* 0x000fe40000000f00 */
[----:B------:R-:W-:Y:S02]  /*26100*/  MOV R3, 0x26120 ;  /* 0x0002612000037802 */ /* 0x000fe40000000f00 */
[----:B------:R-:W-:Y:S05]  /*26110*/  CALL.REL.NOINC `($__internal_14_$__cuda_sm70_shflsync_up_p) ;  /* 0x000053f000007944 */ /* 0x000fea0003c00000 */
[----:B------:R-:W-:Y:S01]  /*26120*/  MOV R0, R4 ;  /* 0x0000000400007202 */ /* 0x000fe20000000f00 */
[----:B------:R-:W-:Y:S05]  /*26130*/  BRA `(.L_x_1209) ;  /* 0xfffda32000007947 */ /* 0x000fea000383ffff */
.L_x_899:
[----:B------:R-:W-:Y:S01]  /*26140*/  IMAD.MOV.U32 R0, RZ, RZ, R5 ;  /* 0x000000ffff007224 */ /* 0x000fe200078e0005 */
[----:B------:R-:W-:Y:S02]  /*26150*/  MOV R2, 0x2 ;  /* 0x0000000200027802 */ /* 0x000fe40000000f00 */
[----:B------:R-:W-:Y:S02]  /*26160*/  MOV R3, 0x26180 ;  /* 0x0002618000037802 */ /* 0x000fe40000000f00 */
[----:B------:R-:W-:Y:S05]  /*26170*/  CALL.REL.NOINC `($__internal_14_$__cuda_sm70_shflsync_up_p) ;  /* 0x0000539000007944 */ /* 0x000fea0003c00000 */
[----:B------:R-:W-:Y:S01]  /*26180*/  SEL R0, R4, RZ, P4 ;  /* 0x000000ff04007207 */ /* 0x000fe20002000000 */
[----:B------:R-:W-:Y:S01]  /*26190*/  IMAD.MOV.U32 R2, RZ, RZ, 0x4 ;  /* 0x00000004ff027424 */ /* 0x000fe200078e00ff */
[----:B------:R-:W-:-:S03]  /*261a0*/  MOV R3, 0x261d0 ;  /* 0x000261d000037802 */ /* 0x000fc60000000f00 */
[----:B------:R-:W-:Y:S02]  /*261b0*/  IMAD.IADD R0, R5, 0x1, R0 ;  /* 0x0000000105007824 */ /* 0x000fe400078e0200 */
        /* <DEDUP_REMOVED lines=13> */
[----:B------:R-:W-:Y:S02]  /*26290*/  MOV R218, 0x1f ;  /* 0x0000001f00da7802 */ /* 0x000fe40000000f00 */
[----:B------:R-:W-:Y:S01]  /*262a0*/  MOV R3, 0x262e0 ;  /* 0x000262e000037802 */ /* 0x000fe20000000f00 */
[----:B------:R-:W-:-:S04]  /*262b0*/  IMAD.IADD R4, R0, 0x1, R4 ;  /* 0x0000000100047824 */ /* 0x000fc800078e0204 */
[----:B------:R-:W-:Y:S02]  /*262c0*/  IMAD.MOV.U32 R217, RZ, RZ, R4 ;  /* 0x000000ffffd97224 */ /* 0x000fe400078e0004 */
[----:B------:R-:W-:Y:S05]  /*262d0*/  CALL.REL.NOINC `($__internal_13_$__cuda_sm70_shflsync_idx_p) ;  /* 0x000051d000007944 */ /* 0x000fea0003c00000 */
[----:B------:R-:W-:Y:S01]  /*262e0*/  MOV R0, R218 ;  /* 0x000000da00007202 */ /* 0x000fe20000000f00 */
[----:B------:R-:W-:Y:S05]  /*262f0*/  BRA `(.L_x_1210) ;  /* 0xfffda26000007947 */ /* 0x000fea000383ffff */
.L_x_901:
[----:B------:R-:W-:Y:S02]  /*26300*/  SEL R0, RZ, 0x1, P0 ;  /* 0x00000001ff007807 */ /* 0x000fe40000000000 */
[----:B------:R-:W-:Y:S02]  /*26310*/  MOV R2, 0x26330 ;  /* 0x0002633000027802 */ /* 0x000fe40000000f00 */
[----:B------:R-:W-:Y:S05]  /*26320*/  CALL.REL.NOINC `($__internal_15_$__cuda_sm70_votesync_ballot) ;  /* 0x0000525000007944 */ /* 0x000fea0003c00000 */
[----:B------:R-:W-:Y:S01]  /*26330*/  MOV R7, R0 ;  /* 0x0000000000077202 */ /* 0x000fe20000000f00 */
[----:B------:R-:W-:Y:S05]  /*26340*/  BRA `(.L_x_1211) ;  /* 0xfffda2a000007947 */ /* 0x000fea000383ffff */
.L_x_902:
[----:B------:R-:W-:Y:S01]  /*26350*/  IMAD.MOV.U32 R217, RZ, RZ, R9 ;  /* 0x000000ffffd97224 */ /* 0x000fe200078e0009 */
[----:B-1----:R-:W-:Y:S01]  /*26360*/  MOV R2, R0 ;  /* 0x0000000000027202 */ /* 0x002fe20000000f00 */
[----:B------:R-:W-:Y:S01]  /*26370*/  IMAD.MOV.U32 R218, RZ, RZ, 0x1f ;  /* 0x0000001fffda7424 */ /* 0x000fe200078e00ff */
[----:B------:R-:W-:Y:S02]  /*26380*/  MOV R3, 0x263a0 ;  /* 0x000263a000037802 */ /* 0x000fe40000000f00 */
[----:B------:R-:W-:Y:S05]  /*26390*/  CALL.REL.NOINC `($__internal_13_$__cuda_sm70_shflsync_idx_p) ;  /* 0x0000511000007944 */ /* 0x000fea0003c00000 */
[----:B------:R-:W-:Y:S01]  /*263a0*/  IMAD.MOV.U32 R12, RZ, RZ, R218 ;  /* 0x000000ffff0c7224 */ /* 0x000fe200078e00da */
[----:B------:R-:W-:Y:S01]  /*263b0*/  MOV R217, R8 ;  /* 0x0000000800d97202 */ /* 0x000fe20000000f00 */
[----:B------:R-:W-:Y:S01]  /*263c0*/  IMAD.MOV.U32 R5, RZ, RZ, RZ ;  /* 0x000000ffff057224 */ /* 0x000fe200078e00ff */
[----:B------:R-:W-:Y:S01]  /*263d0*/  MOV R2, R0 ;  /* 0x0000000000027202 */ /* 0x000fe20000000f00 */
[----:B------:R-:W-:Y:S01]  /*263e0*/  IMAD.MOV.U32 R218, RZ, RZ, 0x1f ;  /* 0x0000001fffda7424 */ /* 0x000fe200078e00ff */
[----:B------:R-:W-:-:S02]  /*263f0*/  MOV R3, 0x26410 ;  /* 0x0002641000037802 */ /* 0x000fc40000000f00 */
[----:B------:R-:W-:Y:S05]  /*26400*/  CALL.REL.NOINC `($__internal_13_$__cuda_sm70_shflsync_idx_p) ;  /* 0x000050a000007944 */ /* 0x000fea0003c00000 */
[----:B------:R-:W-:Y:S01]  /*26410*/  MOV R9, R218 ;  /* 0x000000da00097202 */ /* 0x000fe20000000f00 */
[----:B------:R-:W-:Y:S05]  /*26420*/  BRA `(.L_x_1212) ;  /* 0xfffda23000007947 */ /* 0x000fea000383ffff */
.L_x_905:
[----:B------:R-:W-:Y:S01]  /*26430*/  IMAD.MOV.U32 R217, RZ, RZ, R4 ;  /* 0x000000ffffd97224 */ /* 0x000fe200078e0004 */
[----:B-1----:R-:W-:Y:S01]  /*26440*/  MOV R2, R0 ;  /* 0x0000000000027202 */ /* 0x002fe20000000f00 */
[----:B------:R-:W-:Y:S01]  /*26450*/  IMAD.MOV.U32 R218, RZ, RZ, 0x1f ;  /* 0x0000001fffda7424 */ /* 0x000fe200078e00ff */
[----:B------:R-:W-:-:S02]  /*26460*/  MOV R3, 0x26480 ;  /* 0x0002648000037802 */ /* 0x000fc40000000f00 */
[----:B---34-:R-:W-:Y:S05]  /*26470*/  CALL.REL.NOINC `($__internal_13_$__cuda_sm70_shflsync_idx_p) ;  /* 0x0000503000007944 */ /* 0x018fea0003c00000 */
[----:B------:R-:W-:Y:S01]  /*26480*/  MOV R5, R218 ;  /* 0x000000da00057202 */ /* 0x000fe20000000f00 */
[----:B------:R-:W-:Y:S05]  /*26490*/  BRA `(.L_x_904) ;  /* 0xfffda22000007947 */ /* 0x000fea000383ffff */
.L_x_970:
[----:B------:R-:W-:Y:S01]  /*264a0*/  IMAD.MOV.U32 R217, RZ, RZ, R5 ;  /* 0x000000ffffd97224 */ /* 0x000fe200078e0005 */
[----:B------:R-:W-:Y:S01]  /*264b0*/  MOV R2, RZ ;  /* 0x000000ff00027202 */ /* 0x000fe20000000f00 */
[----:B------:R-:W-:Y:S01]  /*264c0*/  IMAD.MOV.U32 R218, RZ, RZ, 0x181f ;  /* 0x0000181fffda7424 */ /* 0x000fe200078e00ff */
[----:B------:R-:W-:-:S02]  /*264d0*/  MOV R3, 0x264f0 ;  /* 0x000264f000037802 */ /* 0x000fc40000000f00 */
[----:B-----5:R-:W-:Y:S05]  /*264e0*/  CALL.REL.NOINC `($__internal_13_$__cuda_sm70_shflsync_idx_p) ;  /* 0x00004fc000007944 */ /* 0x020fea0003c00000 */
[----:B------:R-:W-:Y:S01]  /*264f0*/  MOV R7, R218 ;  /* 0x000000da00077202 */ /* 0x000fe20000000f00 */
[----:B------:R-:W-:Y:S05]  /*26500*/  BRA `(.L_x_1213) ;  /* 0xfffe2b8000007947 */ /* 0x000fea000383ffff */
.L_x_971:
[----:B------:R-:W-:Y:S01]  /*26510*/  IMAD.MOV.U32 R217, RZ, RZ, R6 ;  /* 0x000000ffffd97224 */ /* 0x000fe200078e0006 */
[----:B------:R-:W-:Y:S01]  /*26520*/  MOV R2, RZ ;  /* 0x000000ff00027202 */ /* 0x000fe20000000f00 */
[----:B------:R-:W-:Y:S01]  /*26530*/  IMAD.MOV.U32 R218, RZ, RZ, 0x181f ;  /* 0x0000181fffda7424 */ /* 0x000fe200078e00ff */
[----:B------:R-:W-:-:S02]  /*26540*/  MOV R3, 0x26560 ;  /* 0x0002656000037802 */ /* 0x000fc40000000f00 */
[----:B-12--5:R-:W-:Y:S05]  /*26550*/  CALL.REL.NOINC `($__internal_13_$__cuda_sm70_shflsync_idx_p) ;  /* 0x00004f5000007944 */ /* 0x026fea0003c00000 */
[----:B------:R-:W-:Y:S01]  /*26560*/  MOV R2, R218 ;  /* 0x000000da00027202 */ /* 0x000fe20000000f00 */
[----:B------:R-:W-:Y:S05]  /*26570*/  BRA `(.L_x_1214) ;  /* 0xfffe2b3000007947 */ /* 0x000fea000383ffff */
.L_x_974:
[----:B------:R-:W-:Y:S01]  /*26580*/  IMAD.MOV.U32 R217, RZ, RZ, R5 ;  /* 0x000000ffffd97224 */ /* 0x000fe200078e0005 */
[----:B--2-4-:R-:W-:Y:S01]  /*26590*/  MOV R2, 0x1 ;  /* 0x0000000100027802 */ /* 0x014fe20000000f00 */
[----:B------:R-:W-:Y:S01]  /*265a0*/  IMAD.MOV.U32 R218, RZ, RZ, 0x181f ;  /* 0x0000181fffda7424 */ /* 0x000fe200078e00ff */
[----:B------:R-:W-:-:S02]  /*265b0*/  MOV R3, 0x265d0 ;  /* 0x000265d000037802 */ /* 0x000fc40000000f00 */
[----:B-1-3-5:R-:W-:Y:S05]  /*265c0*/  CALL.REL.NOINC `($__internal_13_$__cuda_sm70_shflsync_idx_p) ;  /* 0x00004ee000007944 */ /* 0x02afea0003c00000 */
[----:B------:R-:W-:Y:S01]  /*265d0*/  IMAD.MOV.U32 R7, RZ, RZ, R218 ;  /* 0x000000ffff077224 */ /* 0x000fe200078e00da */
[----:B------:R-:W-:Y:S01]  /*265e0*/  MOV R2, 0x1 ;  /* 0x0000000100027802 */ /* 0x000fe20000000f00 */
[----:B------:R-:W-:Y:S01]  /*265f0*/  IMAD.MOV.U32 R217, RZ, RZ, R6 ;  /* 0x000000ffffd97224 */ /* 0x000fe200078e0006 */
[----:B------:R-:W-:-:S02]  /*26600*/  MOV R218, 0x181f ;  /* 0x0000181f00da7802 */ /* 0x000fc40000000f00 */
[----:B------:R-:W-:Y:S02]  /*26610*/  MOV R3, 0x26630 ;  /* 0x0002663000037802 */ /* 0x000fe40000000f00 */
[----:B------:R-:W-:Y:S05]  /*26620*/  CALL.REL.NOINC `($__internal_13_$__cuda_sm70_shflsync_idx_p) ;  /* 0x00004e8000007944 */ /* 0x000fea0003c00000 */
[----:B------:R-:W-:Y:S01]  /*26630*/  MOV R2, R218 ;  /* 0x000000da00027202 */ /* 0x000fe20000000f00 */
[----:B------:R-:W-:Y:S05]  /*26640*/  BRA `(.L_x_1215) ;  /* 0xfffe2b4000007947 */ /* 0x000fea000383ffff */
.L_x_977:
[----:B------:R-:W-:Y:S01]  /*26650*/  IMAD.MOV.U32 R217, RZ, RZ, R5 ;  /* 0x000000ffffd97224 */ /* 0x000fe200078e0005 */
[----:B-1--4-:R-:W-:Y:S01]  /*26660*/  MOV R2, 0x2 ;  /* 0x0000000200027802 */ /* 0x012fe20000000f00 */
[----:B------:R-:W-:Y:S01]  /*26670*/  IMAD.MOV.U32 R218, RZ, RZ, 0x181f ;  /* 0x0000181fffda7424 */ /* 0x000fe200078e00ff */
[----:B------:R-:W-:Y:S02]  /*26680*/  MOV R3, 0x266a0 ;  /* 0x000266a000037802 */ /* 0x000fe40000000f00 */
[----:B--23-5:R-:W-:Y:S05]  /*26690*/  CALL.REL.NOINC `($__internal_13_$__cuda_sm70_shflsync_idx_p) ;  /* 0x00004e1000007944 */ /* 0x02cfea0003c00000 */
[----:B------:R-:W-:Y:S01]  /*266a0*/  MOV R7, R218 ;  /* 0x000000da00077202 */ /* 0x000fe20000000f00 */
[----:B------:R-:W-:Y:S05]  /*266b0*/  BRA `(.L_x_1216) ;  /* 0xfffe2ba000007947 */ /* 0x000fea000383ffff */
.L_x_978:
[----:B------:R-:W-:Y:S01]  /*266c0*/  IMAD.MOV.U32 R217, RZ, RZ, R6 ;  /* 0x000000ffffd97224 */ /* 0x000fe200078e0006 */
[----:B----4-:R-:W-:Y:S01]  /*266d0*/  MOV R2, 0x2 ;  /* 0x0000000200027802 */ /* 0x010fe20000000f00 */
[----:B------:R-:W-:Y:S01]  /*266e0*/  IMAD.MOV.U32 R218, RZ, RZ, 0x181f ;  /* 0x0000181fffda7424 */ /* 0x000fe200078e00ff */
[----:B------:R-:W-:Y:S02]  /*266f0*/  MOV R3, 0x26710 ;  /* 0x0002671000037802 */ /* 0x000fe40000000f00 */
[----:B-123-5:R-:W-:Y:S05]  /*26700*/  CALL.REL.NOINC `($__internal_13_$__cuda_sm70_shflsync_idx_p) ;  /* 0x00004da000007944 */ /* 0x02efea0003c00000 */
[----:B------:R-:W-:Y:S01]  /*26710*/  MOV R2, R218 ;  /* 0x000000da00027202 */ /* 0x000fe20000000f00 */
[----:B------:R-:W-:Y:S05]  /*26720*/  BRA `(.L_x_1217) ;  /* 0xfffe2b5000007947 */ /* 0x000fea000383ffff */
.L_x_981:
[----:B------:R-:W-:Y:S01]  /*26730*/  IMAD.MOV.U32 R217, RZ, RZ, R5 ;  /* 0x000000ffffd97224 */ /* 0x000fe200078e0005 */
[----:B-1----:R-:W-:Y:S01]  /*26740*/  MOV R2, 0x3 ;  /* 0x0000000300027802 */ /* 0x002fe20000000f00 */
[----:B------:R-:W-:Y:S01]  /*26750*/  IMAD.MOV.U32 R218, RZ, RZ, 0x181f ;  /* 0x0000181fffda7424 */ /* 0x000fe200078e00ff */
[----:B------:R-:W-:-:S02]  /*26760*/  MOV R3, 0x26780 ;  /* 0x0002678000037802 */ /* 0x000fc40000000f00 */
[----:B--2345:R-:W-:Y:S05]  /*26770*/  CALL.REL.NOINC `($__internal_13_$__cuda_sm70_shflsync_idx_p) ;  /* 0x00004d3000007944 */ /* 0x03cfea0003c00000 */
        /* <DEDUP_REMOVED lines=8> */
.L_x_984:
[----:B------:R-:W-:Y:S01]  /*26800*/  IMAD.MOV.U32 R217, RZ, RZ, R5 ;  /* 0x000000ffffd97224 */ /* 0x000fe200078e0005 */
[----:B-1----:R-:W-:Y:S01]  /*26810*/  MOV R2, 0x4 ;  /* 0x0000000400027802 */ /* 0x002fe20000000f00 */
[----:B------:R-:W-:Y:S01]  /*26820*/  IMAD.MOV.U32 R218, RZ, RZ, 0x181f ;  /* 0x0000181fffda7424 */ /* 0x000fe200078e00ff */
[----:B------:R-:W-:Y:S02]  /*26830*/  MOV R3, 0x26850 ;  /* 0x0002685000037802 */ /* 0x000fe40000000f00 */
[----:B--2345:R-:W-:Y:S05]  /*26840*/  CALL.REL.NOINC `($__internal_13_$__cuda_sm70_shflsync_idx_p) ;  /* 0x00004c6000007944 */ /* 0x03cfea0003c00000 */
[----:B------:R-:W-:Y:S01]  /*26850*/  MOV R7, R218 ;  /* 0x000000da00077202 */ /* 0x000fe20000000f00 */
[----:B------:R-:W-:Y:S05]  /*26860*/  BRA `(.L_x_1219) ;  /* 0xfffe2bc000007947 */ /* 0x000fea000383ffff */
.L_x_985:
[----:B------:R-:W-:Y:S01]  /*26870*/  IMAD.MOV.U32 R217, RZ, RZ, R6 ;  /* 0x000000ffffd97224 */ /* 0x000fe200078e0006 */
[----:B-1----:R-:W-:Y:S01]  /*26880*/  MOV R2, 0x4 ;  /* 0x0000000400027802 */ /* 0x002fe20000000f00 */
[----:B------:R-:W-:Y:S01]  /*26890*/  IMAD.MOV.U32 R218, RZ, RZ, 0x181f ;  /* 0x0000181fffda7424 */ /* 0x000fe200078e00ff */
[----:B------:R-:W-:Y:S02]  /*268a0*/  MOV R3, 0x268c0 ;  /* 0x000268c000037802 */ /* 0x000fe40000000f00 */
[----:B--2345:R-:W-:Y:S05]  /*268b0*/  CALL.REL.NOINC `($__internal_13_$__cuda_sm70_shflsync_idx_p) ;  /* 0x00004bf000007944 */ /* 0x03cfea0003c00000 */
[----:B------:R-:W-:Y:S01]  /*268c0*/  MOV R2, R218 ;  /* 0x000000da00027202 */ /* 0x000fe20000000f00 */
[----:B------:R-:W-:Y:S05]  /*268d0*/  BRA `(.L_x_1220) ;  /* 0xfffe2b7000007947 */ /* 0x000fea000383ffff */
.L_x_988:
[----:B------:R-:W-:Y:S01]  /*268e0*/  IMAD.MOV.U32 R217, RZ, RZ, R5 ;  /* 0x000000ffffd97224 */ /* 0x000fe200078e0005 */
[----:B--23--:R-:W-:Y:S01]  /*268f0*/  MOV R2, 0x5 ;  /* 0x0000000500027802 */ /* 0x00cfe20000000f00 */
[----:B------:R-:W-:Y:S01]  /*26900*/  IMAD.MOV.U32 R218, RZ, RZ, 0x181f ;  /* 0x0000181fffda7424 */ /* 0x000fe200078e00ff */
[----:B------:R-:W-:-:S02]  /*26910*/  MOV R3, 0x26930 ;  /* 0x0002693000037802 */ /* 0x000fc40000000f00 */
[----:B-1--45:R-:W-:Y:S05]  /*26920*/  CALL.REL.NOINC `($__internal_13_$__cuda_sm70_shflsync_idx_p) ;  /* 0x00004b8000007944 */ /* 0x032fea0003c00000 */
        /* <DEDUP_REMOVED lines=8> */
.L_x_991:
[----:B------:R-:W-:Y:S01]  /*269b0*/  IMAD.MOV.U32 R217, RZ, RZ, R5 ;  /* 0x000000ffffd97224 */ /* 0x000fe200078e0005 */
[----:B-1-3--:R-:W-:Y:S01]  /*269c0*/  MOV R2, 0x6 ;  /* 0x0000000600027802 */ /* 0x00afe20000000f00 */
[----:B------:R-:W-:Y:S01]  /*269d0*/  IMAD.MOV.U32 R218, RZ, RZ, 0x181f ;  /* 0x0000181fffda7424 */ /* 0x000fe200078e00ff */
[----:B------:R-:W-:Y:S02]  /*269e0*/  MOV R3, 0x26a00 ;  /* 0x00026a0000037802 */ /* 0x000fe40000000f00 */
[----:B--2-45:R-:W-:Y:S05]  /*269f0*/  CALL.REL.NOINC `($__internal_13_$__cuda_sm70_shflsync_idx_p) ;  /* 0x00004ab000007944 */ /* 0x034fea0003c00000 */
[----:B------:R-:W-:Y:S01]  /*26a00*/  MOV R7, R218 ;  /* 0x000000da00077202 */ /* 0x000fe20000000f00 */
[----:B------:R-:W-:Y:S05]  /*26a10*/  BRA `(.L_x_1222) ;  /* 0xfffe2be000007947 */ /* 0x000fea000383ffff */
.L_x_992:
[----:B------:R-:W-:Y:S01]  /*26a20*/  IMAD.MOV.U32 R217, RZ, RZ, R6 ;  /* 0x000000ffffd97224 */ /* 0x000fe200078e0006 */
[----:B---3--:R-:W-:Y:S01]  /*26a30*/  MOV R2, 0x6 ;  /* 0x0000000600027802 */ /* 0x008fe20000000f00 */
[----:B------:R-:W-:Y:S01]  /*26a40*/  IMAD.MOV.U32 R218, RZ, RZ, 0x181f ;  /* 0x0000181fffda7424 */ /* 0x000fe200078e00ff */
[----:B------:R-:W-:Y:S02]  /*26a50*/  MOV R3, 0x26a70 ;  /* 0x00026a7000037802 */ /* 0x000fe40000000f00 */
[----:B-12-45:R-:W-:Y:S05]  /*26a60*/  CALL.REL.NOINC `($__internal_13_$__cuda_sm70_shflsync_idx_p) ;  /* 0x00004a4000007944 */ /* 0x036fea0003c00000 */
[----:B------:R-:W-:Y:S01]  /*26a70*/  MOV R2, R218 ;  /* 0x000000da00027202 */ /* 0x000fe20000000f00 */
[----:B------:R-:W-:Y:S05]  /*26a80*/  BRA `(.L_x_1223) ;  /* 0xfffe2b9000007947 */ /* 0x000fea000383ffff */
.L_x_995:
        /* <DEDUP_REMOVED lines=13> */
.L_x_1034:
[----:B------:R-:W-:Y:S01]  /*26b60*/  IMAD.MOV.U32 R217, RZ, RZ, R4 ;  /* 0x000000ffffd97224 */ /* 0x000fe200078e0004 */
[----:B------:R-:W-:Y:S01]  /*26b70*/  MOV R2, RZ ;  /* 0x000000ff00027202 */ /* 0x000fe20000000f00 */
[----:B------:R-:W-:Y:S01]  /*26b80*/  IMAD.MOV.U32 R218, RZ, RZ, 0x181f ;  /* 0x0000181fffda7424 */ /* 0x000fe200078e00ff */
[----:B------:R-:W-:Y:S02]  /*26b90*/  MOV R3, 0x26bb0 ;  /* 0x00026bb000037802 */ /* 0x000fe40000000f00 */
[----:B------:R-:W-:Y:S05]  /*26ba0*/  CALL.REL.NOINC `($__internal_13_$__cuda_sm70_shflsync_idx_p) ;  /* 0x0000490000007944 */ /* 0x000fea0003c00000 */
[----:B------:R-:W-:Y:S01]  /*26bb0*/  MOV R5, R218 ;  /* 0x000000da00057202 */ /* 0x000fe20000000f00 */
[----:B------:R-:W-:Y:S05]  /*26bc0*/  BRA `(.L_x_1225) ;  /* 0xfffe89d000007947 */ /* 0x000fea000383ffff */
.L_x_1035:
[----:B------:R-:W-:Y:S01]  /*26bd0*/  IMAD.MOV.U32 R217, RZ, RZ, R0 ;  /* 0x000000ffffd97224 */ /* 0x000fe200078e0000 */
[----:B------:R-:W-:Y:S01]  /*26be0*/  MOV R2, RZ ;  /* 0x000000ff00027202 */ /* 0x000fe20000000f00 */
[----:B------:R-:W-:Y:S01]  /*26bf0*/  IMAD.MOV.U32 R218, RZ, RZ, 0x181f ;  /* 0x0000181fffda7424 */ /* 0x000fe200078e00ff */
[----:B------:R-:W-:Y:S02]  /*26c00*/  MOV R3, 0x26c20 ;  /* 0x00026c2000037802 */ /* 0x000fe40000000f00 */
[----:B-12---:R-:W-:Y:S05]  /*26c10*/  CALL.REL.NOINC `($__internal_13_$__cuda_sm70_shflsync_idx_p) ;  /* 0x0000489000007944 */ /* 0x006fea0003c00000 */
[----:B------:R-:W-:Y:S01]  /*26c20*/  LOP3.LUT P1, RZ, R208, 0x100, RZ, 0xc0, !PT ;  /* 0x00000100d0ff7812 */ /* 0x000fe2000782c0ff */
        /* <DEDUP_REMOVED lines=10> */
[----:B------:R-:W-:Y:S05]  /*26cd0*/  CALL.REL.NOINC `($__internal_13_$__cuda_sm70_shflsync_idx_p) ;  /* 0x000047d000007944 */ /* 0x000fea0003c00000 */
[----:B------:R-:W-:Y:S01]  /*26ce0*/  IMAD.MOV.U32 R5, RZ, RZ, R218 ;  /* 0x000000ffff057224 */ /* 0x000fe200078e00da */
[----:B------:R-:W-:Y:S01]  /*26cf0*/  MOV R2, 0x1 ;  /* 0x0000000100027802 */ /* 0x000fe20000000f00 */
[----:B------:R-:W-:Y:S01]  /*26d00*/  IMAD.MOV.U32 R217, RZ, RZ, R0 ;  /* 0x000000ffffd97224 */ /* 0x000fe200078e0000 */
[----:B------:R-:W-:Y:S02]  /*26d10*/  MOV R218, 0x181f ;  /* 0x0000181f00da7802 */ /* 0x000fe40000000f00 */
[----:B------:R-:W-:Y:S02]  /*26d20*/  MOV R3, 0x26d40 ;  /* 0x00026d4000037802 */ /* 0x000fe40000000f00 */
[----:B------:R-:W-:Y:S05]  /*26d30*/  CALL.REL.NOINC `($__internal_13_$__cuda_sm70_shflsync_idx_p) ;  /* 0x0000477000007944 */ /* 0x000fea0003c00000 */
        /* <DEDUP_REMOVED lines=54> */
[----:B------:R-:W-:Y:S01]  /*270a0*/  MOV R0, R218 ;  /* 0x000000da00007202 */ /* 0x000fe20000000f00 */
[----:B------:R-:W-:Y:S05]  /*270b0*/  BRA `(.L_x_1226) ;  /* 0xfffe865000007947 */ /* 0x000fea000383ffff */
.L_x_1036:
[----:B------:R-:W-:Y:S01]  /*270c0*/  IMAD.MOV.U32 R217, RZ, RZ, R7 ;  /* 0x000000ffffd97224 */ /* 0x000fe200078e0007 */
[----:B------:R-:W-:Y:S01]  /*270d0*/  MOV R2, RZ ;  /* 0x000000ff00027202 */ /* 0x000fe20000000f00 */
[----:B------:R-:W-:Y:S01]  /*270e0*/  IMAD.MOV.U32 R218, RZ, RZ, 0x1c1f ;  /* 0x00001c1fffda7424 */ /* 0x000fe200078e00ff */
[----:B------:R-:W-:-:S02]  /*270f0*/  MOV R3, 0x27110 ;  /* 0x0002711000037802 */ /* 0x000fc40000000f00 */
[----:B------:R-:W-:Y:S05]  /*27100*/  CALL.REL.NOINC `($__internal_13_$__cuda_sm70_shflsync_idx_p) ;  /* 0x000043a000007944 */ /* 0x000fea0003c00000 */
[----:B------:R-:W-:Y:S01]  /*27110*/  MOV R2, R218 ;  /* 0x000000da00027202 */ /* 0x000fe20000000f00 */
[----:B------:R-:W-:Y:S05]  /*27120*/  BRA `(.L_x_1227) ;  /* 0xfffe87a000007947 */ /* 0x000fea000383ffff */
.L_x_1041:
[----:B------:R-:W-:Y:S01]  /*27130*/  IMAD.MOV.U32 R217, RZ, RZ, R7 ;  /* 0x000000ffffd97224 */ /* 0x000fe200078e0007 */
[----:B------:R-:W-:Y:S01]  /*27140*/  MOV R2, 0x1 ;  /* 0x0000000100027802 */ /* 0x000fe20000000f00 */
[----:B------:R-:W-:Y:S01]  /*27150*/  IMAD.MOV.U32 R218, RZ, RZ, 0x1c1f ;  /* 0x00001c1fffda7424 */ /* 0x000fe200078e00ff */
[----:B------:R-:W-:-:S02]  /*27160*/  MOV R3, 0x27180 ;  /* 0x0002718000037802 */ /* 0x000fc40000000f00 */
[----:B-1----:R-:W-:Y:S05]  /*27170*/  CALL.REL.NOINC `($__internal_13_$__cuda_sm70_shflsync_idx_p) ;  /* 0x0000433000007944 */ /* 0x002fea0003c00000 */
[----:B------:R-:W-:Y:S01]  /*27180*/  MOV R2, R218 ;  /* 0x000000da00027202 */ /* 0x000fe20000000f00 */
[----:B------:R-:W-:Y:S05]  /*27190*/  BRA `(.L_x_1228) ;  /* 0xfffe890000007947 */ /* 0x000fea000383ffff */
.L_x_1046:
[----:B------:R-:W-:Y:S01]  /*271a0*/  IMAD.MOV.U32 R217, RZ, RZ, R7 ;  /* 0x000000ffffd97224 */ /* 0x000fe200078e0007 */
[----:B------:R-:W-:Y:S01]  /*271b0*/  MOV R2, 0x2 ;  /* 0x0000000200027802 */ /* 0x000fe20000000f00 */
[----:B------:R-:W-:Y:S01]  /*271c0*/  IMAD.MOV.U32 R218, RZ, RZ, 0x1c1f ;  /* 0x00001c1fffda7424 */ /* 0x000fe200078e00ff */
[----:B------:R-:W-:-:S02]  /*271d0*/  MOV R3, 0x271f0 ;  /* 0x000271f000037802 */ /* 0x000fc40000000f00 */
[----:B-12---:R-:W-:Y:S05]  /*271e0*/  CALL.REL.NOINC `($__internal_13_$__cuda_sm70_shflsync_idx_p) ;  /* 0x000042c000007944 */ /* 0x006fea0003c00000 */
[----:B------:R-:W-:Y:S01]  /*271f0*/  MOV R3, R218 ;  /* 0x000000da00037202 */ /* 0x000fe20000000f00 */
[----:B------:R-:W-:Y:S05]  /*27200*/  BRA `(.L_x_1229) ;  /* 0xfffe912000007947 */ /* 0x000fea000383ffff */
.L_x_1051:
[----:B------:R-:W-:Y:S01]  /*27210*/  IMAD.MOV.U32 R217, RZ, RZ, R7 ;  /* 0x000000ffffd97224 */ /* 0x000fe200078e0007 */
[----:B------:R-:W-:Y:S01]  /*27220*/  MOV R2, 0x3 ;  /* 0x0000000300027802 */ /* 0x000fe20000000f00 */
[----:B------:R-:W-:Y:S01]  /*27230*/  IMAD.MOV.U32 R218, RZ, RZ, 0x1c1f ;  /* 0x00001c1fffda7424 */ /* 0x000fe200078e00ff */
[----:B------:R-:W-:-:S02]  /*27240*/  MOV R3, 0x27260 ;  /* 0x0002726000037802 */ /* 0x000fc40000000f00 */
[----:B-123--:R-:W-:Y:S05]  /*27250*/  CALL.REL.NOINC `($__internal_13_$__cuda_sm70_shflsync_idx_p) ;  /* 0x0000425000007944 */ /* 0x00efea0003c00000 */
[----:B------:R-:W-:Y:S01]  /*27260*/  MOV R3, R218 ;  /* 0x000000da00037202 */ /* 0x000fe20000000f00 */
[----:B------:R-:W-:Y:S05]  /*27270*/  BRA `(.L_x_1230) ;  /* 0xfffe9bd000007947 */ /* 0x000fea000383ffff */
.L_x_1056:
[----:B------:R-:W-:Y:S01]  /*27280*/  IMAD.MOV.U32 R84, RZ, RZ, R4 ;  /* 0x000000ffff547224 */ /* 0x000fe200078e0004 */
[----:B------:R-:W-:-:S02]  /*27290*/  MOV R0, 0x2 ;  /* 0x0000000200007802 */ /* 0x000fc40000000f00 */
[----:B------:R-:W-:Y:S02]  /*272a0*/  MOV R2, 0x272c0 ;  /* 0x000272c000027802 */ /* 0x000fe40000000f00 */
[----:B------:R-:W-:Y:S05]  /*272b0*/  CALL.REL.NOINC `($__internal_12_$__cuda_sm70_shflsync_bfly_p) ;  /* 0x0000419000007944 */ /* 0x000fea0003c00000 */
[----:B------:R-:W-:Y:S05]  /*272c0*/  BRA `(.L_x_1231) ;  /* 0xfffea6b000007947 */ /* 0x000fea000383ffff */
.L_x_1057:
[----:B------:R-:W-:Y:S01]  /*272d0*/  IMAD.MOV.U32 R84, RZ, RZ, R4 ;  /* 0x000000ffff547224 */ /* 0x000fe200078e0004 */
[----:B------:R-:W-:Y:S02]  /*272e0*/  MOV R0, 0x1 ;  /* 0x0000000100007802 */ /* 0x000fe40000000f00 */
[----:B------:R-:W-:Y:S02]  /*272f0*/  MOV R2, 0x27310 ;  /* 0x0002731000027802 */ /* 0x000fe40000000f00 */
[----:B------:R-:W-:Y:S05]  /*27300*/  CALL.REL.NOINC `($__internal_12_$__cuda_sm70_shflsync_bfly_p) ;  /* 0x0000414000007944 */ /* 0x000fea0003c00000 */
[----:B------:R-:W-:Y:S01]  /*27310*/  FMNMX.FTZ R87, R4, R0, !PT ;  /* 0x0000000004577209 */ /* 0x000fe20007810000 */
[----:B------:R-:W-:Y:S01]  /*27320*/  IMAD.MOV.U32 R84, RZ, RZ, R5 ;  /* 0x000000ffff547224 */ /* 0x000fe200078e0005 */
[----:B------:R-:W-:Y:S01]  /*27330*/  MOV R2, 0x27360 ;  /* 0x0002736000027802 */ /* 0x000fe20000000f00 */
[----:B------:R-:W-:Y:S02]  /*27340*/  IMAD.MOV.U32 R0, RZ, RZ, 0x2 ;  /* 0x00000002ff007424 */ /* 0x000fe400078e00ff */
[----:B------:R-:W-:Y:S05]  /*27350*/  CALL.REL.NOINC `($__internal_12_$__cuda_sm70_shflsync_bfly_p) ;  /* 0x000040f000007944 */ /* 0x000fea0003c00000 */
[----:B------:R-:W-:Y:S01]  /*27360*/  FMNMX.FTZ R5, R5, R0, !PT ;  /* 0x0000000005057209 */ /* 0x000fe20007810000 */
[----:B------:R-:W-:Y:S01]  /*27370*/  IMAD.MOV.U32 R0, RZ, RZ, 0x1 ;  /* 0x00000001ff007424 */ /* 0x000fe200078e00ff */
[----:B------:R-:W-:-:S03]  /*27380*/  MOV R2, 0x273b0 ;  /* 0x000273b000027802 */ /* 0x000fc60000000f00 */
[----:B------:R-:W-:Y:S02]  /*27390*/  IMAD.MOV.U32 R84, RZ, RZ, R5 ;  /* 0x000000ffff547224 */ /* 0x000fe400078e0005 */
        /* <DEDUP_REMOVED lines=21> */
[----:B------:R-:W-:Y:S01]  /*274f0*/  MOV R8, R0 ;  /* 0x0000000000087202 */ /* 0x000fe20000000f00 */
[----:B------:R-:W-:Y:S05]  /*27500*/  BRA `(.L_x_1232) ;  /* 0xfffea56000007947 */ /* 0x000fea000383ffff */
.L_x_1065:
[----:B------:R-:W-:Y:S01]  /*27510*/  MOV R2, RZ ;  /* 0x000000ff00027202 */ /* 0x000fe20000000f00 */
[----:B------:R-:W-:Y:S01]  /*27520*/  IMAD.MOV.U32 R217, RZ, RZ, R4 ;  /* 0x000000ffffd97224 */ /* 0x000fe200078e0004 */
[----:B------:R-:W-:Y:S01]  /*27530*/  MOV R3, 0x27560 ;  /* 0x0002756000037802 */ /* 0x000fe20000000f00 */
[----:B------:R-:W-:Y:S02]  /*27540*/  IMAD.MOV.U32 R218, RZ, RZ, 0x181f ;  /* 0x0000181fffda7424 */ /* 0x000fe400078e00ff */
[----:B------:R-:W-:Y:S05]  /*27550*/  CALL.REL.NOINC `($__internal_13_$__cuda_sm70_shflsync_idx_p) ;  /* 0x00003f5000007944 */ /* 0x000fea0003c00000 */
[----:B------:R-:W-:Y:S01]  /*27560*/  MOV R8, R218 ;  /* 0x000000da00087202 */ /* 0x000fe20000000f00 */
[----:B------:R-:W-:-:S05]  /*27570*/  BRA `(.L_x_1233) ;  /* 0xfffec29000007947 */ /* 0x000fca000383ffff */
.L_x_1066:
[----:B------:R-:W-:Y:S01]  /*27580*/  MOV R2, RZ ;  /* 0x000000ff00027202 */ /* 0x000fe20000000f00 */
[----:B------:R-:W-:Y:S01]  /*27590*/  IMAD.MOV.U32 R217, RZ, RZ, R0 ;  /* 0x000000ffffd97224 */ /* 0x000fe200078e0000 */
[----:B------:R-:W-:Y:S01]  /*275a0*/  MOV R3, 0x275d0 ;  /* 0x000275d000037802 */ /* 0x000fe20000000f00 */
[----:B------:R-:W-:Y:S02]  /*275b0*/  IMAD.MOV.U32 R218, RZ, RZ, 0x181f ;  /* 0x0000181fffda7424 */ /* 0x000fe400078e00ff */
[----:B-12---:R-:W-:Y:S05]  /*275c0*/  CALL.REL.NOINC `($__internal_13_$__cuda_sm70_shflsync_idx_p) ;  /* 0x00003ee000007944 */ /* 0x006fea0003c00000 */
[----:B------:R-:W-:Y:S01]  /*275d0*/  LOP3.LUT P1, RZ, R208, 0x100, RZ, 0xc0, !PT ;  /* 0x00000100d0ff7812 */ /* 0x000fe2000782c0ff */
        /* <DEDUP_REMOVED lines=10> */
[----:B------:R-:W-:Y:S05]  /*27680*/  CALL.REL.NOINC `($__internal_13_$__cuda_sm70_shflsync_idx_p) ;  /* 0x00003e2000007944 */ /* 0x000fea0003c00000 */
[----:B------:R-:W-:Y:S01]  /*27690*/  MOV R2, 0x1 ;  /* 0x0000000100027802 */ /* 0x000fe20000000f00 */
[----:B------:R-:W-:Y:S01]  /*276a0*/  IMAD.MOV.U32 R7, RZ, RZ, R218 ;  /* 0x000000ffff077224 */ /* 0x000fe200078e00da */
[----:B------:R-:W-:Y:S01]  /*276b0*/  MOV R218, 0x181f ;  /* 0x0000181f00da7802 */ /* 0x000fe20000000f00 */
[----:B------:R-:W-:Y:S01]  /*276c0*/  IMAD.MOV.U32 R217, RZ, RZ, R0 ;  /* 0x000000ffffd97224 */ /* 0x000fe200078e0000 */
[----:B------:R-:W-:Y:S02]  /*276d0*/  MOV R3, 0x276f0 ;  /* 0x000276f000037802 */ /* 0x000fe40000000f00 */
[----:B------:R-:W-:Y:S05]  /*276e0*/  CALL.REL.NOINC `($__internal_13_$__cuda_sm70_shflsync_idx_p) ;  /* 0x00003dc000007944 */ /* 0x000fea0003c00000 */
        /* <DEDUP_REMOVED lines=54> */
[----:B------:R-:W-:Y:S01]  /*27a50*/  MOV R0, R218 ;  /* 0x000000da00007202 */ /* 0x000fe20000000f00 */
[----:B------:R-:W-:-:S05]  /*27a60*/  BRA `(.L_x_1234) ;  /* 0xfffebf1000007947 */ /* 0x000fca000383ffff */
.L_x_1069:
[----:B------:R-:W-:Y:S01]  /*27a70*/  MOV R2, RZ ;  /* 0x000000ff00027202 */ /* 0x000fe20000000f00 */
[----:B------:R-:W-:Y:S01]  /*27a80*/  IMAD.MOV.U32 R217, RZ, RZ, R84 ;  /* 0x000000ffffd97224 */ /* 0x000fe200078e0054 */
[----:B------:R-:W-:Y:S01]  /*27a90*/  MOV R3, 0x27ac0 ;  /* 0x00027ac000037802 */ /* 0x000fe20000000f00 */
[----:B------:R-:W-:Y:S02]  /*27aa0*/  IMAD.MOV.U32 R218, RZ, RZ, 0x181f ;  /* 0x0000181fffda7424 */ /* 0x000fe400078e00ff */
[----:B------:R-:W-:Y:S05]  /*27ab0*/  CALL.REL.NOINC `($__internal_13_$__cuda_sm70_shflsync_idx_p) ;  /* 0x000039f000007944 */ /* 0x000fea0003c00000 */
[----:B------:R-:W-:Y:S01]  /*27ac0*/  MOV R87, R218 ;  /* 0x000000da00577202 */ /* 0x000fe20000000f00 */
[----:B------:R-:W-:-:S05]  /*27ad0*/  BRA `(.L_x_1235) ;  /* 0xfffec80000007947 */ /* 0x000fca000383ffff */
.L_x_1070:
        /* <DEDUP_REMOVED lines=79> */
.L_x_1071:
[----:B------:R-:W-:Y:S01]  /*27fd0*/  MOV R2, RZ ;  /* 0x000000ff00027202 */ /* 0x000fe20000000f00 */
[----:B------:R-:W-:Y:S01]  /*27fe0*/  IMAD.MOV.U32 R217, RZ, RZ, R164 ;  /* 0x000000ffffd97224 */ /* 0x000fe200078e00a4 */
[----:B------:R-:W-:Y:S01]  /*27ff0*/  MOV R3, 0x28020 ;  /* 0x0002802000037802 */ /* 0x000fe20000000f00 */
[----:B------:R-:W-:Y:S02]  /*28000*/  IMAD.MOV.U32 R218, RZ, RZ, 0x1c1f ;  /* 0x00001c1fffda7424 */ /* 0x000fe400078e00ff */
[----:B------:R-:W-:Y:S05]  /*28010*/  CALL.REL.NOINC `($__internal_13_$__cuda_sm70_shflsync_idx_p) ;  /* 0x0000349000007944 */ /* 0x000fea0003c00000 */
[----:B------:R-:W-:Y:S01]  /*28020*/  MOV R0, R218 ;  /* 0x000000da00007202 */ /* 0x000fe20000000f00 */
[----:B------:R-:W-:-:S05]  /*28030*/  BRA `(.L_x_1237) ;  /* 0xfffec5c000007947 */ /* 0x000fca000383ffff */
.L_x_1076:
[----:B------:R-:W-:Y:S01]  /*28040*/  MOV R2, 0x1 ;  /* 0x0000000100027802 */ /* 0x000fe20000000f00 */
[----:B------:R-:W-:Y:S01]  /*28050*/  IMAD.MOV.U32 R217, RZ, RZ, R164 ;  /* 0x000000ffffd97224 */ /* 0x000fe200078e00a4 */
[----:B------:R-:W-:Y:S01]  /*28060*/  MOV R3, 0x28090 ;  /* 0x0002809000037802 */ /* 0x000fe20000000f00 */
[----:B------:R-:W-:Y:S02]  /*28070*/  IMAD.MOV.U32 R218, RZ, RZ, 0x1c1f ;  /* 0x00001c1fffda7424 */ /* 0x000fe400078e00ff */
[----:B-1----:R-:W-:Y:S05]  /*28080*/  CALL.REL.NOINC `($__internal_13_$__cuda_sm70_shflsync_idx_p) ;  /* 0x0000342000007944 */ /* 0x002fea0003c00000 */
[----:B------:R-:W-:Y:S01]  /*28090*/  MOV R2, R218 ;  /* 0x000000da00027202 */ /* 0x000fe20000000f00 */
[----:B------:R-:W-:-:S05]  /*280a0*/  BRA `(.L_x_1238) ;  /* 0xfffec77000007947 */ /* 0x000fca000383ffff */
.L_x_1081:
[----:B------:R-:W-:Y:S01]  /*280b0*/  MOV R2, 0x2 ;  /* 0x0000000200027802 */ /* 0x000fe20000000f00 */
[----:B------:R-:W-:Y:S01]  /*280c0*/  IMAD.MOV.U32 R217, RZ, RZ, R164 ;  /* 0x000000ffffd97224 */ /* 0x000fe200078e00a4 */
[----:B------:R-:W-:Y:S01]  /*280d0*/  MOV R3, 0x28100 ;  /* 0x0002810000037802 */ /* 0x000fe20000000f00 */
[----:B------:R-:W-:Y:S02]  /*280e0*/  IMAD.MOV.U32 R218, RZ, RZ, 0x1c1f ;  /* 0x00001c1fffda7424 */ /* 0x000fe400078e00ff */
[----:B-12---:R-:W-:Y:S05]  /*280f0*/  CALL.REL.NOINC `($__internal_13_$__cuda_sm70_shflsync_idx_p) ;  /* 0x000033b000007944 */ /* 0x006fea0003c00000 */
[----:B------:R-:W-:Y:S01]  /*28100*/  MOV R94, R218 ;  /* 0x000000da005e7202 */ /* 0x000fe20000000f00 */
[----:B------:R-:W-:-:S05]  /*28110*/  BRA `(.L_x_1239) ;  /* 0xfffec92000007947 */ /* 0x000fca000383ffff */
.L_x_1086:
[----:B------:R-:W-:Y:S01]  /*28120*/  MOV R2, 0x3 ;  /* 0x0000000300027802 */ /* 0x000fe20000000f00 */
[----:B------:R-:W-:Y:S01]  /*28130*/  IMAD.MOV.U32 R217, RZ, RZ, R164 ;  /* 0x000000ffffd97224 */ /* 0x000fe200078e00a4 */
[----:B------:R-:W-:Y:S01]  /*28140*/  MOV R3, 0x28170 ;  /* 0x0002817000037802 */ /* 0x000fe20000000f00 */
[----:B------:R-:W-:Y:S02]  /*28150*/  IMAD.MOV.U32 R218, RZ, RZ, 0x1c1f ;  /* 0x00001c1fffda7424 */ /* 0x000fe400078e00ff */
[----:B-123--:R-:W-:Y:S05]  /*28160*/  CALL.REL.NOINC `($__internal_13_$__cuda_sm70_shflsync_idx_p) ;  /* 0x0000334000007944 */ /* 0x00efea0003c00000 */
[----:B------:R-:W-:Y:S01]  /*28170*/  MOV R3, R218 ;  /* 0x000000da00037202 */ /* 0x000fe20000000f00 */
[----:B------:R-:W-:-:S05]  /*28180*/  BRA `(.L_x_1240) ;  /* 0xfffedf7000007947 */ /* 0x000fca000383ffff */
.L_x_1091:
[----:B------:R-:W-:Y:S02]  /*28190*/  MOV R0, 0x2 ;  /* 0x0000000200007802 */ /* 0x000fe40000000f00 */
[----:B------:R-:W-:Y:S02]  /*281a0*/  MOV R2, 0x281c0 ;  /* 0x000281c000027802 */ /* 0x000fe40000000f00 */
[----:B--234-:R-:W-:Y:S05]  /*281b0*/  CALL.REL.NOINC `($__internal_12_$__cuda_sm70_shflsync_bfly_p) ;  /* 0x0000329000007944 */ /* 0x01cfea0003c00000 */
[----:B------:R-:W-:-:S05]  /*281c0*/  BRA `(.L_x_1241) ;  /* 0xfffeeb4000007947 */ /* 0x000fca000383ffff */
.L_x_1092:
[----:B------:R-:W-:Y:S02]  /*281d0*/  MOV R0, 0x1 ;  /* 0x0000000100007802 */ /* 0x000fe40000000f00 */
[----:B------:R-:W-:Y:S02]  /*281e0*/  MOV R2, 0x28200 ;  /* 0x0002820000027802 */ /* 0x000fe40000000f00 */
[----:B---34-:R-:W-:Y:S05]  /*281f0*/  CALL.REL.NOINC `($__internal_12_$__cuda_sm70_shflsync_bfly_p) ;  /* 0x0000325000007944 */ /* 0x018fea0003c00000 */
[----:B------:R-:W-:Y:S01]  /*28200*/  FMNMX.FTZ R87, R84, R0, !PT ;  /* 0x0000000054577209 */ /* 0x000fe20007810000 */
[----:B------:R-:W-:Y:S01]  /*28210*/  IMAD.MOV.U32 R84, RZ, RZ, R4 ;  /* 0x000000ffff547224 */ /* 0x000fe200078e0004 */
[----:B------:R-:W-:Y:S01]  /*28220*/  MOV R2, 0x28250 ;  /* 0x0002825000027802 */ /* 0x000fe20000000f00 */
[----:B------:R-:W-:Y:S02]  /*28230*/  IMAD.MOV.U32 R0, RZ, RZ, 0x2 ;  /* 0x00000002ff007424 */ /* 0x000fe400078e00ff */
[----:B------:R-:W-:Y:S05]  /*28240*/  CALL.REL.NOINC `($__internal_12_$__cuda_sm70_shflsync_bfly_p) ;  /* 0x0000320000007944 */ /* 0x000fea0003c00000 */
[----:B------:R-:W-:Y:S01]  /*28250*/  FMNMX.FTZ R84, R4, R0, !PT ;  /* 0x0000000004547209 */ /* 0x000fe20007810000 */
[----:B------:R-:W-:Y:S01]  /*28260*/  IMAD.MOV.U32 R0, RZ, RZ, 0x1 ;  /* 0x00000001ff007424 */ /* 0x000fe200078e00ff */
        /* <DEDUP_REMOVED lines=20> */
[----:B------:R-:W-:-:S05]  /*283b0*/  BRA `(.L_x_1242) ;  /* 0xfffeea4000007947 */ /* 0x000fca000383ffff */
.L_x_1101:
[----:B------:R-:W-:Y:S01]  /*283c0*/  MOV R2, RZ ;  /* 0x000000ff00027202 */ /* 0x000fe20000000f00 */
[----:B------:R-:W-:Y:S01]  /*283d0*/  IMAD.MOV.U32 R217, RZ, RZ, R4 ;  /* 0x000000ffffd97224 */ /* 0x000fe200078e0004 */
[----:B------:R-:W-:Y:S01]  /*283e0*/  MOV R3, 0x28410 ;  /* 0x0002841000037802 */ /* 0x000fe20000000f00 */
[----:B------:R-:W-:Y:S02]  /*283f0*/  IMAD.MOV.U32 R218, RZ, RZ, 0x181f ;  /* 0x0000181fffda7424 */ /* 0x000fe400078e00ff */
[----:B------:R-:W-:Y:S05]  /*28400*/  CALL.REL.NOINC `($__internal_13_$__cuda_sm70_shflsync_idx_p) ;  /* 0x000030a000007944 */ /* 0x000fea0003c00000 */
[----:B------:R-:W-:Y:S01]  /*28410*/  MOV R8, R218 ;  /* 0x000000da00087202 */ /* 0x000fe20000000f00 */
[----:B------:R-:W-:-:S05]  /*28420*/  BRA `(.L_x_1243) ;  /* 0xffff0d2000007947 */ /* 0x000fca000383ffff */
.L_x_1102:
        /* <DEDUP_REMOVED lines=79> */
.L_x_1105:
[----:B------:R-:W-:Y:S01]  /*28920*/  MOV R2, RZ ;  /* 0x000000ff00027202 */ /* 0x000fe20000000f00 */
[----:B------:R-:W-:Y:S01]  /*28930*/  IMAD.MOV.U32 R217, RZ, RZ, R84 ;  /* 0x000000ffffd97224 */ /* 0x000fe200078e0054 */
[----:B------:R-:W-:Y:S01]  /*28940*/  MOV R3, 0x28970 ;  /* 0x0002897000037802 */ /* 0x000fe20000000f00 */
[----:B------:R-:W-:Y:S02]  /*28950*/  IMAD.MOV.U32 R218, RZ, RZ, 0x181f ;  /* 0x0000181fffda7424 */ /* 0x000fe400078e00ff */
[----:B------:R-:W-:Y:S05]  /*28960*/  CALL.REL.NOINC `($__internal_13_$__cuda_sm70_shflsync_idx_p) ;  /* 0x00002b4000007944 */ /* 0x000fea0003c00000 */
[----:B------:R-:W-:Y:S01]  /*28970*/  MOV R87, R218 ;  /* 0x000000da00577202 */ /* 0x000fe20000000f00 */
[----:B------:R-:W-:-:S05]  /*28980*/  BRA `(.L_x_1245) ;  /* 0xffff129000007947 */ /* 0x000fca000383ffff */
.L_x_1106:
        /* <DEDUP_REMOVED lines=79> */
.L_x_1107:
[----:B------:R-:W-:Y:S02]  /*28e80*/  MOV R0, 0x2 ;  /* 0x0000000200007802 */ /* 0x000fe40000000f00 */
[----:B------:R-:W-:Y:S02]  /*28e90*/  MOV R2, 0x28eb0 ;  /* 0x00028eb000027802 */ /* 0x000fe40000000f00 */
[----:B------:R-:W-:Y:S05]  /*28ea0*/  CALL.REL.NOINC `($__internal_12_$__cuda_sm70_shflsync_bfly_p) ;  /* 0x000025a000007944 */ /* 0x000fea0003c00000 */
[----:B------:R-:W-:-:S05]  /*28eb0*/  BRA `(.L_x_1247) ;  /* 0xffff14a000007947 */ /* 0x000fca000383ffff */
.L_x_1108:
        /* <DEDUP_REMOVED lines=31> */
.L_x_1111:
[----:B-1--4-:R-:W-:Y:S01]  /*290b0*/  MOV R2, RZ ;  /* 0x000000ff00027202 */ /* 0x012fe20000000f00 */
[----:B------:R-:W-:Y:S01]  /*290c0*/  IMAD.MOV.U32 R217, RZ, RZ, R52 ;  /* 0x000000ffffd97224 */ /* 0x000fe200078e0034 */
[----:B------:R-:W-:Y:S01]  /*290d0*/  MOV R3, 0x29100 ;  /* 0x0002910000037802 */ /* 0x000fe20000000f00 */
[----:B------:R-:W-:Y:S02]  /*290e0*/  IMAD.MOV.U32 R218, RZ, RZ, 0x181f ;  /* 0x0000181fffda7424 */ /* 0x000fe400078e00ff */
[----:B------:R-:W-:Y:S05]  /*290f0*/  CALL.REL.NOINC `($__internal_13_$__cuda_sm70_shflsync_idx_p) ;  /* 0x000023b000007944 */ /* 0x000fea0003c00000 */
[----:B------:R-:W-:Y:S01]  /*29100*/  MOV R58, R218 ;  /* 0x000000da003a7202 */ /* 0x000fe20000000f00 */
[----:B------:R-:W-:-:S05]  /*29110*/  BRA `(.L_x_1249) ;  /* 0xffff335000007947 */ /* 0x000fca000383ffff */
.L_x_1114:
[----:B------:R-:W-:Y:S01]  /*29120*/  MOV R2, RZ ;  /* 0x000000ff00027202 */ /* 0x000fe20000000f00 */
[----:B------:R-:W-:Y:S01]  /*29130*/  IMAD.MOV.U32 R217, RZ, RZ, R84 ;  /* 0x000000ffffd97224 */ /* 0x000fe200078e0054 */
[----:B------:R-:W-:Y:S01]  /*29140*/  MOV R3, 0x29170 ;  /* 0x0002917000037802 */ /* 0x000fe20000000f00 */
[----:B------:R-:W-:Y:S02]  /*29150*/  IMAD.MOV.U32 R218, RZ, RZ, 0x181f ;  /* 0x0000181fffda7424 */ /* 0x000fe400078e00ff */
[----:B------:R-:W-:Y:S05]  /*29160*/  CALL.REL.NOINC `($__internal_13_$__cuda_sm70_shflsync_idx_p) ;  /* 0x0000234000007944 */ /* 0x000fea0003c00000 */
[----:B------:R-:W-:Y:S01]  /*29170*/  MOV R87, R218 ;  /* 0x000000da00577202 */ /* 0x000fe20000000f00 */
[----:B------:R-:W-:-:S05]  /*29180*/  BRA `(.L_x_1250) ;  /* 0xffff3d4000007947 */ /* 0x000fca000383ffff */
.L_x_1115:
        /* <DEDUP_REMOVED lines=79> */
.L_x_1116:
[----:B------:R-:W-:Y:S01]  /*29680*/  MOV R2, RZ ;  /* 0x000000ff00027202 */ /* 0x000fe20000000f00 */
[----:B------:R-:W-:Y:S01]  /*29690*/  IMAD.MOV.U32 R217, RZ, RZ, R164 ;  /* 0x000000ffffd97224 */ /* 0x000fe200078e00a4 */
[----:B------:R-:W-:Y:S01]  /*296a0*/  MOV R3, 0x296d0 ;  /* 0x000296d000037802 */ /* 0x000fe20000000f00 */
[----:B------:R-:W-:Y:S02]  /*296b0*/  IMAD.MOV.U32 R218, RZ, RZ, 0x1c1f ;  /* 0x00001c1fffda7424 */ /* 0x000fe400078e00ff */
[----:B------:R-:W-:Y:S05]  /*296c0*/  CALL.REL.NOINC `($__internal_13_$__cuda_sm70_shflsync_idx_p) ;  /* 0x00001de000007944 */ /* 0x000fea0003c00000 */
[----:B------:R-:W-:Y:S01]  /*296d0*/  MOV R0, R218 ;  /* 0x000000da00007202 */ /* 0x000fe20000000f00 */
[----:B------:R-:W-:-:S05]  /*296e0*/  BRA `(.L_x_1252) ;  /* 0xffff3b2000007947 */ /* 0x000fca000383ffff */
.L_x_1121:
[----:B------:R-:W-:Y:S01]  /*296f0*/  MOV R2, 0x1 ;  /* 0x0000000100027802 */ /* 0x000fe20000000f00 */
[----:B------:R-:W-:Y:S01]  /*29700*/  IMAD.MOV.U32 R217, RZ, RZ, R164 ;  /* 0x000000ffffd97224 */ /* 0x000fe200078e00a4 */
[----:B------:R-:W-:Y:S01]  /*29710*/  MOV R3, 0x29740 ;  /* 0x0002974000037802 */ /* 0x000fe20000000f00 */
[----:B------:R-:W-:Y:S02]  /*29720*/  IMAD.MOV.U32 R218, RZ, RZ, 0x1c1f ;  /* 0x00001c1fffda7424 */ /* 0x000fe400078e00ff */
[----:B-1----:R-:W-:Y:S05]  /*29730*/  CALL.REL.NOINC `($__internal_13_$__cuda_sm70_shflsync_idx_p) ;  /* 0x00001d7000007944 */ /* 0x002fea0003c00000 */
[----:B------:R-:W-:Y:S01]  /*29740*/  MOV R2, R218 ;  /* 0x000000da00027202 */ /* 0x000fe20000000f00 */
[----:B------:R-:W-:-:S05]  /*29750*/  BRA `(.L_x_1253) ;  /* 0xffff3cd000007947 */ /* 0x000fca000383ffff */
.L_x_1126:
[----:B------:R-:W-:Y:S01]  /*29760*/  MOV R2, 0x2 ;  /* 0x0000000200027802 */ /* 0x000fe20000000f00 */
[----:B------:R-:W-:Y:S01]  /*29770*/  IMAD.MOV.U32 R217, RZ, RZ, R164 ;  /* 0x000000ffffd97224 */ /* 0x000fe200078e00a4 */
[----:B------:R-:W-:Y:S01]  /*29780*/  MOV R3, 0x297b0 ;  /* 0x000297b000037802 */ /* 0x000fe20000000f00 */
[----:B------:R-:W-:Y:S02]  /*29790*/  IMAD.MOV.U32 R218, RZ, RZ, 0x1c1f ;  /* 0x00001c1fffda7424 */ /* 0x000fe400078e00ff */
[----:B-12---:R-:W-:Y:S05]  /*297a0*/  CALL.REL.NOINC `($__internal_13_$__cuda_sm70_shflsync_idx_p) ;  /* 0x00001d0000007944 */ /* 0x006fea0003c00000 */
[----:B------:R-:W-:Y:S01]  /*297b0*/  MOV R94, R218 ;  /* 0x000000da005e7202 */ /* 0x000fe20000000f00 */
[----:B------:R-:W-:-:S05]  /*297c0*/  BRA `(.L_x_1254) ;  /* 0xffff3e8000007947 */ /* 0x000fca000383ffff */
.L_x_1131:
[----:B------:R-:W-:Y:S01]  /*297d0*/  MOV R2, 0x3 ;  /* 0x0000000300027802 */ /* 0x000fe20000000f00 */
[----:B------:R-:W-:Y:S01]  /*297e0*/  IMAD.MOV.U32 R217, RZ, RZ, R164 ;  /* 0x000000ffffd97224 */ /* 0x000fe200078e00a4 */
[----:B------:R-:W-:Y:S01]  /*297f0*/  MOV R3, 0x29820 ;  /* 0x0002982000037802 */ /* 0x000fe20000000f00 */
[----:B------:R-:W-:Y:S02]  /*29800*/  IMAD.MOV.U32 R218, RZ, RZ, 0x1c1f ;  /* 0x00001c1fffda7424 */ /* 0x000fe400078e00ff */
[----:B-123--:R-:W-:Y:S05]  /*29810*/  CALL.REL.NOINC `($__internal_13_$__cuda_sm70_shflsync_idx_p) ;  /* 0x00001c9000007944 */ /* 0x00efea0003c00000 */
[----:B------:R-:W-:Y:S01]  /*29820*/  MOV R3, R218 ;  /* 0x000000da00037202 */ /* 0x000fe20000000f00 */
[----:B------:R-:W-:-:S05]  /*29830*/  BRA `(.L_x_1255) ;  /* 0xffff54d000007947 */ /* 0x000fca000383ffff */
.L_x_1136:
[----:B------:R-:W-:Y:S02]  /*29840*/  MOV R0, 0x2 ;  /* 0x0000000200007802 */ /* 0x000fe40000000f00 */
[----:B------:R-:W-:Y:S02]  /*29850*/  MOV R2, 0x29870 ;  /* 0x0002987000027802 */ /* 0x000fe40000000f00 */
[----:B--234-:R-:W-:Y:S05]  /*29860*/  CALL.REL.NOINC `($__internal_12_$__cuda_sm70_shflsync_bfly_p) ;  /* 0x00001be000007944 */ /* 0x01cfea0003c00000 */
[----:B------:R-:W-:-:S05]  /*29870*/  BRA `(.L_x_1256) ;  /* 0xffff60a000007947 */ /* 0x000fca000383ffff */
.L_x_1137:
        /* <DEDUP_REMOVED lines=28> */
[----:B------:R-:W-:Y:S03]  /*29a40*/  MOV R2, 0x29a70 ;  /* 0x00029a7000027802 */ /* 0x000fe60000000f00 */
[----:B------:R-:W-:Y:S02]  /*29a50*/  IMAD.MOV.U32 R84, RZ, RZ, R4 ;  /* 0x000000ffff547224 */ /* 0x000fe400078e0004 */
[----:B------:R-:W-:Y:S05]  /*29a60*/  CALL.REL.NOINC `($__internal_12_$__cuda_sm70_shflsync_bfly_p) ;  /* 0x000019e000007944 */ /* 0x000fea0003c00000 */
[----:B------:R-:W-:-:S05]  /*29a70*/  BRA `(.L_x_1257) ;  /* 0xffff5f9000007947 */ /* 0x000fca000383ffff */
.L_x_1139:
[----:B------:R-:W-:Y:S01]  /*29a80*/  IMAD.MOV.U32 R84, RZ, RZ, R229 ;  /* 0x000000ffff547224 */ /* 0x000fe200078e00e5 */
[----:B------:R-:W-:-:S02]  /*29a90*/  MOV R0, 0x2 ;  /* 0x0000000200007802 */ /* 0x000fc40000000f00 */
[----:B------:R-:W-:Y:S02]  /*29aa0*/  MOV R2, 0x29ac0 ;  /* 0x00029ac000027802 */ /* 0x000fe40000000f00 */
[----:B-1----:R-:W-:Y:S05]  /*29ab0*/  CALL.REL.NOINC `($__internal_12_$__cuda_sm70_shflsync_bfly_p) ;  /* 0x0000199000007944 */ /* 0x002fea0003c00000 */
[----:B------:R-:W-:Y:S05]  /*29ac0*/  BRA `(.L_x_1258) ;  /* 0xffff7da000007947 */ /* 0x000fea000383ffff */
.L_x_1140:
[----:B------:R-:W-:Y:S01]  /*29ad0*/  IMAD.MOV.U32 R84, RZ, RZ, R4 ;  /* 0x000000ffff547224 */ /* 0x000fe200078e0004 */
[----:B------:R-:W-:Y:S02]  /*29ae0*/  MOV R0, 0x1 ;  /* 0x0000000100007802 */ /* 0x000fe40000000f00 */
[----:B------:R-:W-:Y:S02]  /*29af0*/  MOV R2, 0x29b10 ;  /* 0x00029b1000027802 */ /* 0x000fe40000000f00 */
[----:B-12---:R-:W-:Y:S05]  /*29b00*/  CALL.REL.NOINC `($__internal_12_$__cuda_sm70_shflsync_bfly_p) ;  /* 0x0000194000007944 */ /* 0x006fea0003c00000 */
[----:B------:R-:W-:Y:S01]  /*29b10*/  FADD.FTZ R4, R4, R0 ;  /* 0x0000000004047221 */ /* 0x000fe20000010000 */
[----:B------:R-:W-:Y:S02]  /*29b20*/  MOV R84, R227 ;  /* 0x000000e300547202 */ /* 0x000fe40000000f00 */
[----:B------:R-:W-:Y:S02]  /*29b30*/  MOV R0, 0x2 ;  /* 0x0000000200007802 */ /* 0x000fe40000000f00 */
[----:B------:R-:W-:Y:S02]  /*29b40*/  MOV R2, 0x29b60 ;  /* 0x00029b6000027802 */ /* 0x000fe40000000f00 */
[----:B------:R-:W-:Y:S05]  /*29b50*/  CALL.REL.NOINC `($__internal_12_$__cuda_sm70_shflsync_bfly_p) ;  /* 0x000018f000007944 */ /* 0x000fea0003c00000 */
[----:B------:R-:W-:Y:S01]  /*29b60*/  FADD.FTZ R6, R227, R0 ;  /* 0x00000000e3067221 */ /* 0x000fe20000010000 */
[----:B------:R-:W-:Y:S02]  /*29b70*/  MOV R0, 0x1 ;  /* 0x0000000100007802 */ /* 0x000fe40000000f00 */
[----:B------:R-:W-:-:S02]  /*29b80*/  MOV R2, 0x29bb0 ;  /* 0x00029bb000027802 */ /* 0x000fc40000000f00 */
[----:B------:R-:W-:Y:S02]  /*29b90*/  MOV R84, R6 ;  /* 0x0000000600547202 */ /* 0x000fe40000000f00 */
[----:B------:R-:W-:Y:S05]  /*29ba0*/  CALL.REL.NOINC `($__internal_12_$__cuda_sm70_shflsync_bfly_p) ;  /* 0x000018a000007944 */ /* 0x000fea0003c00000 */
[----:B------:R-:W-:Y:S01]  /*29bb0*/  FADD.FTZ R6, R6, R0 ;  /* 0x0000000006067221 */ /* 0x000fe20000010000 */
[----:B------:R-:W-:Y:S02]  /*29bc0*/  MOV R84, R246 ;  /* 0x000000f600547202 */ /* 0x000fe40000000f00 */
[----:B------:R-:W-:Y:S02]  /*29bd0*/  MOV R0, 0x2 ;  /* 0x0000000200007802 */ /* 0x000fe40000000f00 */
[----:B------:R-:W-:Y:S02]  /*29be0*/  MOV R2, 0x29c00 ;  /* 0x00029c0000027802 */ /* 0x000fe40000000f00 */
[----:B------:R-:W-:Y:S05]  /*29bf0*/  CALL.REL.NOINC `($__internal_12_$__cuda_sm70_shflsync_bfly_p) ;  /* 0x0000185000007944 */ /* 0x000fea0003c00000 */
[----:B------:R-:W-:Y:S01]  /*29c00*/  FADD.FTZ R5, R246, R0 ;  /* 0x00000000f6057221 */ /* 0x000fe20000010000 */
[----:B------:R-:W-:Y:S02]  /*29c10*/  MOV R0, 0x1 ;  /* 0x0000000100007802 */ /* 0x000fe40000000f00 */
[----:B------:R-:W-:Y:S02]  /*29c20*/  MOV R2, 0x29c50 ;  /* 0x00029c5000027802 */ /* 0x000fe40000000f00 */
[----:B------:R-:W-:-:S02]  /*29c30*/  MOV R84, R5 ;  /* 0x0000000500547202 */ /* 0x000fc40000000f00 */
[----:B------:R-:W-:Y:S05]  /*29c40*/  CALL.REL.NOINC `($__internal_12_$__cuda_sm70_shflsync_bfly_p) ;  /* 0x0000180000007944 */ /* 0x000fea0003c00000 */
[----:B------:R-:W-:Y:S01]  /*29c50*/  FADD.FTZ R5, R5, R0 ;  /* 0x0000000005057221 */ /* 0x000fe20000010000 */
[----:B------:R-:W-:-:S02]  /*29c60*/  MOV R84, R247 ;  /* 0x000000f700547202 */ /* 0x000fc40000000f00 */
[----:B------:R-:W-:Y:S02]  /*29c70*/  MOV R0, 0x2 ;  /* 0x0000000200007802 */ /* 0x000fe40000000f00 */
[----:B------:R-:W-:Y:S02]  /*29c80*/  MOV R2, 0x29ca0 ;  /* 0x00029ca000027802 */ /* 0x000fe40000000f00 */
[----:B------:R-:W-:Y:S05]  /*29c90*/  CALL.REL.NOINC `($__internal_12_$__cuda_sm70_shflsync_bfly_p) ;  /* 0x000017b000007944 */ /* 0x000fea0003c00000 */
[----:B------:R-:W-:Y:S01]  /*29ca0*/  FADD.FTZ R7, R247, R0 ;  /* 0x00000000f7077221 */ /* 0x000fe20000010000 */
[----:B------:R-:W-:Y:S02]  /*29cb0*/  MOV R0, 0x1 ;  /* 0x0000000100007802 */ /* 0x000fe40000000f00 */
[----:B------:R-:W-:Y:S02]  /*29cc0*/  MOV R2, 0x29cf0 ;  /* 0x00029cf000027802 */ /* 0x000fe40000000f00 */
[----:B------:R-:W-:Y:S02]  /*29cd0*/  MOV R84, R7 ;  /* 0x0000000700547202 */ /* 0x000fe40000000f00 */
[----:B------:R-:W-:Y:S05]  /*29ce0*/  CALL.REL.NOINC `($__internal_12_$__cuda_sm70_shflsync_bfly_p) ;  /* 0x0000176000007944 */ /* 0x000fea0003c00000 */
[----:B------:R-:W-:Y:S01]  /*29cf0*/  MOV R8, R0 ;  /* 0x0000000000087202 */ /* 0x000fe20000000f00 */
[----:B------:R-:W-:Y:S05]  /*29d00*/  BRA `(.L_x_1259) ;  /* 0xffff7c5000007947 */ /* 0x000fea000383ffff */
.L_x_1147:
[----:B-1-34-:R-:W-:Y:S01]  /*29d10*/  IMAD.MOV.U32 R217, RZ, RZ, R5 ;  /* 0x000000ffffd97224 */ /* 0x01afe200078e0005 */
[----:B------:R-:W-:Y:S01]  /*29d20*/  MOV R2, RZ ;  /* 0x000000ff00027202 */ /* 0x000fe20000000f00 */
[----:B------:R-:W-:Y:S01]  /*29d30*/  IMAD.MOV.U32 R218, RZ, RZ, 0x181f ;  /* 0x0000181fffda7424 */ /* 0x000fe200078e00ff */
[----:B------:R-:W-:-:S02]  /*29d40*/  MOV R3, 0x29d60 ;  /* 0x00029d6000037802 */ /* 0x000fc40000000f00 */
[----:B------:R-:W-:Y:S05]  /*29d50*/  CALL.REL.NOINC `($__internal_13_$__cuda_sm70_shflsync_idx_p) ;  /* 0x0000175000007944 */ /* 0x000fea0003c00000 */
[----:B------:R-:W-:Y:S01]  /*29d60*/  MOV R7, R218 ;  /* 0x000000da00077202 */ /* 0x000fe20000000f00 */
[----:B------:R-:W-:Y:S05]  /*29d70*/  BRA `(.L_x_1260) ;  /* 0xffff926000007947 */ /* 0x000fea000383ffff */
.L_x_1148:
[----:B------:R-:W-:Y:S01]  /*29d80*/  IMAD.MOV.U32 R217, RZ, RZ, R6 ;  /* 0x000000ffffd97224 */ /* 0x000fe200078e0006 */
[----:B------:R-:W-:Y:S01]  /*29d90*/  MOV R2, RZ ;  /* 0x000000ff00027202 */ /* 0x000fe20000000f00 */
[----:B------:R-:W-:Y:S01]  /*29da0*/  IMAD.MOV.U32 R218, RZ, RZ, 0x181f ;  /* 0x0000181fffda7424 */ /* 0x000fe200078e00ff */
[----:B------:R-:W-:-:S02]  /*29db0*/  MOV R3, 0x29dd0 ;  /* 0x00029dd000037802 */ /* 0x000fc40000000f00 */
[----:B-12---:R-:W-:Y:S05]  /*29dc0*/  CALL.REL.NOINC `($__internal_13_$__cuda_sm70_shflsync_idx_p) ;  /* 0x000016e000007944 */ /* 0x006fea0003c00000 */
[----:B------:R-:W-:Y:S01]  /*29dd0*/  MOV R2, R218 ;  /* 0x000000da00027202 */ /* 0x000fe20000000f00 */
[----:B------:R-:W-:Y:S05]  /*29de0*/  BRA `(.L_x_1261) ;  /* 0xffff921000007947 */ /* 0x000fea000383ffff */
.L_x_1149:
[----:B------:R-:W-:Y:S01]  /*29df0*/  IMAD.MOV.U32 R217, RZ, RZ, R5 ;  /* 0x000000ffffd97224 */ /* 0x000fe200078e0005 */
[----:B--2---:R-:W-:Y:S01]  /*29e00*/  MOV R2, 0x1 ;  /* 0x0000000100027802 */ /* 0x004fe20000000f00 */
[----:B------:R-:W-:Y:S01]  /*29e10*/  IMAD.MOV.U32 R218, RZ, RZ, 0x181f ;  /* 0x0000181fffda7424 */ /* 0x000fe200078e00ff */
[----:B------:R-:W-:-:S02]  /*29e20*/  MOV R3, 0x29e40 ;  /* 0x00029e4000037802 */ /* 0x000fc40000000f00 */
[----:B-1-3--:R-:W-:Y:S05]  /*29e30*/  CALL.REL.NOINC `($__internal_13_$__cuda_sm70_shflsync_idx_p) ;  /* 0x0000167000007944 */ /* 0x00afea0003c00000 */
        /* <DEDUP_REMOVED lines=8> */
.L_x_1150:
[----:B------:R-:W-:Y:S01]  /*29ec0*/  IMAD.MOV.U32 R217, RZ, RZ, R5 ;  /* 0x000000ffffd97224 */ /* 0x000fe200078e0005 */
[----:B-1----:R-:W-:Y:S01]  /*29ed0*/  MOV R2, 0x2 ;  /* 0x0000000200027802 */ /* 0x002fe20000000f00 */
[----:B------:R-:W-:Y:S01]  /*29ee0*/  IMAD.MOV.U32 R218, RZ, RZ, 0x181f ;  /* 0x0000181fffda7424 */ /* 0x000fe200078e00ff */
[----:B------:R-:W-:Y:S02]  /*29ef0*/  MOV R3, 0x29f10 ;  /* 0x00029f1000037802 */ /* 0x000fe40000000f00 */
[----:B---34-:R-:W-:Y:S05]  /*29f00*/  CALL.REL.NOINC `($__internal_13_$__cuda_sm70_shflsync_idx_p) ;  /* 0x000015a000007944 */ /* 0x018fea0003c00000 */
[----:B------:R-:W-:Y:S01]  /*29f10*/  MOV R7, R218 ;  /* 0x000000da00077202 */ /* 0x000fe20000000f00 */
[----:B------:R-:W-:Y:S05]  /*29f20*/  BRA `(.L_x_1263) ;  /* 0xffff91b000007947 */ /* 0x000fea000383ffff */
.L_x_1151:
[----:B------:R-:W-:Y:S01]  /*29f30*/  IMAD.MOV.U32 R217, RZ, RZ, R6 ;  /* 0x000000ffffd97224 */ /* 0x000fe200078e0006 */
[----:B-1----:R-:W-:Y:S01]  /*29f40*/  MOV R2, 0x2 ;  /* 0x0000000200027802 */ /* 0x002fe20000000f00 */
[----:B------:R-:W-:Y:S01]  /*29f50*/  IMAD.MOV.U32 R218, RZ, RZ, 0x181f ;  /* 0x0000181fffda7424 */ /* 0x000fe200078e00ff */
[----:B------:R-:W-:Y:S02]  /*29f60*/  MOV R3, 0x29f80 ;  /* 0x00029f8000037802 */ /* 0x000fe40000000f00 */
[----:B--234-:R-:W-:Y:S05]  /*29f70*/  CALL.REL.NOINC `($__internal_13_$__cuda_sm70_shflsync_idx_p) ;  /* 0x0000153000007944 */ /* 0x01cfea0003c00000 */
[----:B------:R-:W-:Y:S01]  /*29f80*/  MOV R2, R218 ;  /* 0x000000da00027202 */ /* 0x000fe20000000f00 */
[----:B------:R-:W-:Y:S05]  /*29f90*/  BRA `(.L_x_1264) ;  /* 0xffff916000007947 */ /* 0x000fea000383ffff */
.L_x_1152:
[----:B------:R-:W-:Y:S01]  /*29fa0*/  IMAD.MOV.U32 R217, RZ, RZ, R5 ;  /* 0x000000ffffd97224 */ /* 0x000fe200078e0005 */
[----:B--2---:R-:W-:Y:S01]  /*29fb0*/  MOV R2, 0x3 ;  /* 0x0000000300027802 */ /* 0x004fe20000000f00 */
[----:B------:R-:W-:Y:S01]  /*29fc0*/  IMAD.MOV.U32 R218, RZ, RZ, 0x181f ;  /* 0x0000181fffda7424 */ /* 0x000fe200078e00ff */
[----:B------:R-:W-:-:S02]  /*29fd0*/  MOV R3, 0x29ff0 ;  /* 0x00029ff000037802 */ /* 0x000fc40000000f00 */
[----:B-1-34-:R-:W-:Y:S05]  /*29fe0*/  CALL.REL.NOINC `($__internal_13_$__cuda_sm70_shflsync_idx_p) ;  /* 0x000014c000007944 */ /* 0x01afea0003c00000 */
        /* <DEDUP_REMOVED lines=8> */
.L_x_1153:
[----:B------:R-:W-:Y:S01]  /*2a070*/  IMAD.MOV.U32 R217, RZ, RZ, R5 ;  /* 0x000000ffffd97224 */ /* 0x000fe200078e0005 */
[----:B--2---:R-:W-:Y:S01]  /*2a080*/  MOV R2, 0x4 ;  /* 0x0000000400027802 */ /* 0x004fe20000000f00 */
[----:B------:R-:W-:Y:S01]  /*2a090*/  IMAD.MOV.U32 R218, RZ, RZ, 0x181f ;  /* 0x0000181fffda7424 */ /* 0x000fe200078e00ff */
[----:B------:R-:W-:Y:S02]  /*2a0a0*/  MOV R3, 0x2a0c0 ;  /* 0x0002a0c000037802 */ /* 0x000fe40000000f00 */
[----:B-1-34-:R-:W-:Y:S05]  /*2a0b0*/  CALL.REL.NOINC `($__internal_13_$__cuda_sm70_shflsync_idx_p) ;  /* 0x000013f000007944 */ /* 0x01afea0003c00000 */
[----:B------:R-:W-:Y:S01]  /*2a0c0*/  MOV R7, R218 ;  /* 0x000000da00077202 */ /* 0x000fe20000000f00 */
[----:B------:R-:W-:Y:S05]  /*2a0d0*/  BRA `(.L_x_1266) ;  /* 0xffff911000007947 */ /* 0x000fea000383ffff */
.L_x_1154:
[----:B------:R-:W-:Y:S01]  /*2a0e0*/  IMAD.MOV.U32 R217, RZ, RZ, R6 ;  /* 0x000000ffffd97224 */ /* 0x000fe200078e0006 */
[----:B--2---:R-:W-:Y:S01]  /*2a0f0*/  MOV R2, 0x4 ;  /* 0x0000000400027802 */ /* 0x004fe20000000f00 */
[----:B------:R-:W-:Y:S01]  /*2a100*/  IMAD.MOV.U32 R218, RZ, RZ, 0x181f ;  /* 0x0000181fffda7424 */ /* 0x000fe200078e00ff */
[----:B------:R-:W-:Y:S02]  /*2a110*/  MOV R3, 0x2a130 ;  /* 0x0002a13000037802 */ /* 0x000fe40000000f00 */
[----:B-1-34-:R-:W-:Y:S05]  /*2a120*/  CALL.REL.NOINC `($__internal_13_$__cuda_sm70_shflsync_idx_p) ;  /* 0x0000138000007944 */ /* 0x01afea0003c00000 */
[----:B------:R-:W-:Y:S01]  /*2a130*/  MOV R2, R218 ;  /* 0x000000da00027202 */ /* 0x000fe20000000f00 */
[----:B------:R-:W-:Y:S05]  /*2a140*/  BRA `(.L_x_1267) ;  /* 0xffff90c000007947 */ /* 0x000fea000383ffff */
.L_x_1155:
[----:B------:R-:W-:Y:S01]  /*2a150*/  IMAD.MOV.U32 R217, RZ, RZ, R5 ;  /* 0x000000ffffd97224 */ /* 0x000fe200078e0005 */
[----:B-1----:R-:W-:Y:S01]  /*2a160*/  MOV R2, 0x5 ;  /* 0x0000000500027802 */ /* 0x002fe20000000f00 */
[----:B------:R-:W-:Y:S01]  /*2a170*/  IMAD.MOV.U32 R218, RZ, RZ, 0x181f ;  /* 0x0000181fffda7424 */ /* 0x000fe200078e00ff */
[----:B------:R-:W-:-:S02]  /*2a180*/  MOV R3, 0x2a1a0 ;  /* 0x0002a1a000037802 */ /* 0x000fc40000000f00 */
[----:B--234-:R-:W-:Y:S05]  /*2a190*/  CALL.REL.NOINC `($__internal_13_$__cuda_sm70_shflsync_idx_p) ;  /* 0x0000131000007944 */ /* 0x01cfea0003c00000 */
        /* <DEDUP_REMOVED lines=8> */
.L_x_1156:
[----:B------:R-:W-:Y:S01]  /*2a220*/  IMAD.MOV.U32 R217, RZ, RZ, R5 ;  /* 0x000000ffffd97224 */ /* 0x000fe200078e0005 */
[----:B--2---:R-:W-:Y:S01]  /*2a230*/  MOV R2, 0x6 ;  /* 0x0000000600027802 */ /* 0x004fe20000000f00 */
[----:B------:R-:W-:Y:S01]  /*2a240*/  IMAD.MOV.U32 R218, RZ, RZ, 0x181f ;  /* 0x0000181fffda7424 */ /* 0x000fe200078e00ff */
[----:B------:R-:W-:Y:S02]  /*2a250*/  MOV R3, 0x2a270 ;  /* 0x0002a27000037802 */ /* 0x000fe40000000f00 */
[----:B-1--4-:R-:W-:Y:S05]  /*2a260*/  CALL.REL.NOINC `($__internal_13_$__cuda_sm70_shflsync_idx_p) ;  /* 0x0000124000007944 */ /* 0x012fea0003c00000 */
[----:B------:R-:W-:Y:S01]  /*2a270*/  MOV R7, R218 ;  /* 0x000000da00077202 */ /* 0x000fe20000000f00 */
[----:B------:R-:W-:Y:S05]  /*2a280*/  BRA `(.L_x_1269) ;  /* 0xffff907000007947 */ /* 0x000fea000383ffff */
.L_x_1157:
[----:B------:R-:W-:Y:S01]  /*2a290*/  IMAD.MOV.U32 R217, RZ, RZ, R6 ;  /* 0x000000ffffd97224 */ /* 0x000fe200078e0006 */
[----:B--2---:R-:W-:Y:S01]  /*2a2a0*/  MOV R2, 0x6 ;  /* 0x0000000600027802 */ /* 0x004fe20000000f00 */
[----:B------:R-:W-:Y:S01]  /*2a2b0*/  IMAD.MOV.U32 R218, RZ, RZ, 0x181f ;  /* 0x0000181fffda7424 */ /* 0x000fe200078e00ff */
[----:B------:R-:W-:Y:S02]  /*2a2c0*/  MOV R3, 0x2a2e0 ;  /* 0x0002a2e000037802 */ /* 0x000fe40000000f00 */
[----:B-1-34-:R-:W-:Y:S05]  /*2a2d0*/  CALL.REL.NOINC `($__internal_13_$__cuda_sm70_shflsync_idx_p) ;  /* 0x000011d000007944 */ /* 0x01afea0003c00000 */
[----:B------:R-:W-:Y:S01]  /*2a2e0*/  MOV R2, R218 ;  /* 0x000000da00027202 */ /* 0x000fe20000000f00 */
[----:B------:R-:W-:Y:S05]  /*2a2f0*/  BRA `(.L_x_1270) ;  /* 0xffff902000007947 */ /* 0x000fea000383ffff */
.L_x_1158:
[----:B------:R-:W-:Y:S01]  /*2a300*/  IMAD.MOV.U32 R217, RZ, RZ, R5 ;  /* 0x000000ffffd97224 */ /* 0x000fe200078e0005 */
[----:B-1----:R-:W-:Y:S01]  /*2a310*/  MOV R2, 0x7 ;  /* 0x0000000700027802 */ /* 0x002fe20000000f00 */
[----:B------:R-:W-:Y:S01]  /*2a320*/  IMAD.MOV.U32 R218, RZ, RZ, 0x181f ;  /* 0x0000181fffda7424 */ /* 0x000fe200078e00ff */
[----:B------:R-:W-:-:S02]  /*2a330*/  MOV R3, 0x2a350 ;  /* 0x0002a35000037802 */ /* 0x000fc40000000f00 */
[----:B--2-4-:R-:W-:Y:S05]  /*2a340*/  CALL.REL.NOINC `($__internal_13_$__cuda_sm70_shflsync_idx_p) ;  /* 0x0000116000007944 */ /* 0x014fea0003c00000 */
        /* <DEDUP_REMOVED lines=8> */
.L_x_1160:
[----:B------:R-:W-:Y:S01]  /*2a3d0*/  IMAD.MOV.U32 R217, RZ, RZ, R5 ;  /* 0x000000ffffd97224 */ /* 0x000fe200078e0005 */
[----:B------:R-:W-:Y:S01]  /*2a3e0*/  MOV R2, RZ ;  /* 0x000000ff00027202 */ /* 0x000fe20000000f00 */
[----:B------:R-:W-:Y:S01]  /*2a3f0*/  IMAD.MOV.U32 R218, RZ, RZ, 0x1c1f ;  /* 0x00001c1fffda7424 */ /* 0x000fe200078e00ff */
[----:B------:R-:W-:Y:S02]  /*2a400*/  MOV R3, 0x2a420 ;  /* 0x0002a42000037802 */ /* 0x000fe40000000f00 */
[----:B------:R-:W-:Y:S05]  /*2a410*/  CALL.REL.NOINC `($__internal_13_$__cuda_sm70_shflsync_idx_p) ;  /* 0x0000109000007944 */ /* 0x000fea0003c00000 */
[----:B------:R-:W-:Y:S01]  /*2a420*/  MOV R4, R218 ;  /* 0x000000da00047202 */ /* 0x000fe20000000f00 */
[----:B------:R-:W-:Y:S05]  /*2a430*/  BRA `(.L_x_1272) ;  /* 0xffff91e000007947 */ /* 0x000fea000383ffff */
.L_x_1161:
[----:B------:R-:W-:Y:S01]  /*2a440*/  IMAD.MOV.U32 R217, RZ, RZ, R12 ;  /* 0x000000ffffd97224 */ /* 0x000fe200078e000c */
[----:B------:R-:W-:Y:S01]  /*2a450*/  MOV R2, RZ ;  /* 0x000000ff00027202 */ /* 0x000fe20000000f00 */
[----:B------:R-:W-:Y:S01]  /*2a460*/  IMAD.MOV.U32 R218, RZ, RZ, 0x1c1f ;  /* 0x00001c1fffda7424 */ /* 0x000fe200078e00ff */
[----:B------:R-:W-:Y:S02]  /*2a470*/  MOV R3, 0x2a490 ;  /* 0x0002a49000037802 */ /* 0x000fe40000000f00 */
[----:B-12---:R-:W-:Y:S05]  /*2a480*/  CALL.REL.NOINC `($__internal_13_$__cuda_sm70_shflsync_idx_p) ;  /* 0x0000102000007944 */ /* 0x006fea0003c00000 */
[----:B------:R-:W-:Y:S01]  /*2a490*/  MOV R0, R218 ;  /* 0x000000da00007202 */ /* 0x000fe20000000f00 */
[----:B------:R-:W-:Y:S05]  /*2a4a0*/  BRA `(.L_x_1273) ;  /* 0xffff919000007947 */ /* 0x000fea000383ffff */
.L_x_1164:
[----:B------:R-:W-:Y:S01]  /*2a4b0*/  IMAD.MOV.U32 R217, RZ, RZ, R5 ;  /* 0x000000ffffd97224 */ /* 0x000fe200078e0005 */
[----:B---3--:R-:W-:Y:S01]  /*2a4c0*/  MOV R2, 0x1 ;  /* 0x0000000100027802 */ /* 0x008fe20000000f00 */
        /* <DEDUP_REMOVED lines=11> */
.L_x_1167:
[----:B------:R-:W-:Y:S01]  /*2a580*/  IMAD.MOV.U32 R217, RZ, RZ, R5 ;  /* 0x000000ffffd97224 */ /* 0x000fe200078e0005 */
[----:B--23--:R-:W-:Y:S01]  /*2a590*/  MOV R2, 0x2 ;  /* 0x0000000200027802 */ /* 0x00cfe20000000f00 */
[----:B------:R-:W-:Y:S01]  /*2a5a0*/  IMAD.MOV.U32 R218, RZ, RZ, 0x1c1f ;  /* 0x00001c1fffda7424 */ /* 0x000fe200078e00ff */
[----:B------:R-:W-:Y:S02]  /*2a5b0*/  MOV R3, 0x2a5d0 ;  /* 0x0002a5d000037802 */ /* 0x000fe40000000f00 */
[----:B-1--4-:R-:W-:Y:S05]  /*2a5c0*/  CALL.REL.NOINC `($__internal_13_$__cuda_sm70_shflsync_idx_p) ;  /* 0x00000ee000007944 */ /* 0x012fea0003c00000 */
[----:B------:R-:W-:Y:S01]  /*2a5d0*/  MOV R4, R218 ;  /* 0x000000da00047202 */ /* 0x000fe20000000f00 */
[----:B------:R-:W-:Y:S05]  /*2a5e0*/  BRA `(.L_x_1275) ;  /* 0xffff970000007947 */ /* 0x000fea000383ffff */
.L_x_1168:
[----:B------:R-:W-:Y:S01]  /*2a5f0*/  IMAD.MOV.U32 R217, RZ, RZ, R12 ;  /* 0x000000ffffd97224 */ /* 0x000fe200078e000c */
[----:B--23--:R-:W-:Y:S01]  /*2a600*/  MOV R2, 0x2 ;  /* 0x0000000200027802 */ /* 0x00cfe20000000f00 */
[----:B------:R-:W-:Y:S01]  /*2a610*/  IMAD.MOV.U32 R218, RZ, RZ, 0x1c1f ;  /* 0x00001c1fffda7424 */ /* 0x000fe200078e00ff */
[----:B------:R-:W-:Y:S02]  /*2a620*/  MOV R3, 0x2a640 ;  /* 0x0002a64000037802 */ /* 0x000fe40000000f00 */
[----:B-1--4-:R-:W-:Y:S05]  /*2a630*/  CALL.REL.NOINC `($__internal_13_$__cuda_sm70_shflsync_idx_p) ;  /* 0x00000e7000007944 */ /* 0x012fea0003c00000 */
[----:B------:R-:W-:Y:S01]  /*2a640*/  MOV R0, R218 ;  /* 0x000000da00007202 */ /* 0x000fe20000000f00 */
[----:B------:R-:W-:Y:S05]  /*2a650*/  BRA `(.L_x_1276) ;  /* 0xffff96b000007947 */ /* 0x000fea000383ffff */
.L_x_1171:
[----:B------:R-:W-:Y:S01]  /*2a660*/  IMAD.MOV.U32 R217, RZ, RZ, R5 ;  /* 0x000000ffffd97224 */ /* 0x000fe200078e0005 */
[----:B--23--:R-:W-:Y:S01]  /*2a670*/  MOV R2, 0x3 ;  /* 0x0000000300027802 */ /* 0x00cfe20000000f00 */
[----:B------:R-:W-:Y:S01]  /*2a680*/  IMAD.MOV.U32 R218, RZ, RZ, 0x1c1f ;  /* 0x00001c1fffda7424 */ /* 0x000fe200078e00ff */
[----:B------:R-:W-:-:S02]  /*2a690*/  MOV R3, 0x2a6b0 ;  /* 0x0002a6b000037802 */ /* 0x000fc40000000f00 */
[----:B-1--4-:R-:W-:Y:S05]  /*2a6a0*/  CALL.REL.NOINC `($__internal_13_$__cuda_sm70_shflsync_idx_p) ;  /* 0x00000e0000007944 */ /* 0x012fea0003c00000 */
        /* <DEDUP_REMOVED lines=8> */
.L_x_1175:
[----:B------:R-:W-:Y:S01]  /*2a730*/  IMAD.MOV.U32 R217, RZ, RZ, R5 ;  /* 0x000000ffffd97224 */ /* 0x000fe200078e0005 */
[----:B------:R-:W-:Y:S01]  /*2a740*/  MOV R2, RZ ;  /* 0x000000ff00027202 */ /* 0x000fe20000000f00 */
[----:B------:R-:W-:Y:S01]  /*2a750*/  IMAD.MOV.U32 R218, RZ, RZ, 0x181f ;  /* 0x0000181fffda7424 */ /* 0x000fe200078e00ff */
[----:B------:R-:W-:Y:S02]  /*2a760*/  MOV R3, 0x2a780 ;  /* 0x0002a78000037802 */ /* 0x000fe40000000f00 */
[----:B------:R-:W-:Y:S05]  /*2a770*/  CALL.REL.NOINC `($__internal_13_$__cuda_sm70_shflsync_idx_p) ;  /* 0x00000d3000007944 */ /* 0x000fea0003c00000 */
[----:B------:R-:W-:Y:S01]  /*2a780*/  MOV R7, R218 ;  /* 0x000000da00077202 */ /* 0x000fe20000000f00 */
[----:B------:R-:W-:Y:S05]  /*2a790*/  BRA `(.L_x_1278) ;  /* 0xffffa3f000007947 */ /* 0x000fea000383ffff */
.L_x_1176:
[----:B------:R-:W-:Y:S01]  /*2a7a0*/  IMAD.MOV.U32 R217, RZ, RZ, R6 ;  /* 0x000000ffffd97224 */ /* 0x000fe200078e0006 */
[----:B------:R-:W-:Y:S01]  /*2a7b0*/  MOV R2, RZ ;  /* 0x000000ff00027202 */ /* 0x000fe20000000f00 */
[----:B------:R-:W-:Y:S01]  /*2a7c0*/  IMAD.MOV.U32 R218, RZ, RZ, 0x181f ;  /* 0x0000181fffda7424 */ /* 0x000fe200078e00ff */
[----:B------:R-:W-:Y:S02]  /*2a7d0*/  MOV R3, 0x2a7f0 ;  /* 0x0002a7f000037802 */ /* 0x000fe40000000f00 */
[----:B-12---:R-:W-:Y:S05]  /*2a7e0*/  CALL.REL.NOINC `($__internal_13_$__cuda_sm70_shflsync_idx_p) ;  /* 0x00000cc000007944 */ /* 0x006fea0003c00000 */
[----:B------:R-:W-:Y:S01]  /*2a7f0*/  MOV R2, R218 ;  /* 0x000000da00027202 */ /* 0x000fe20000000f00 */
[----:B------:R-:W-:Y:S05]  /*2a800*/  BRA `(.L_x_1279) ;  /* 0xffffa3a000007947 */ /* 0x000fea000383ffff */
.L_x_1177:
        /* <DEDUP_REMOVED lines=13> */
.L_x_1178:
[----:B------:R-:W-:Y:S01]  /*2a8e0*/  IMAD.MOV.U32 R217, RZ, RZ, R5 ;  /* 0x000000ffffd97224 */ /* 0x000fe200078e0005 */
[----:B-1----:R-:W-:Y:S01]  /*2a8f0*/  MOV R2, 0x2 ;  /* 0x0000000200027802 */ /* 0x002fe20000000f00 */
[----:B------:R-:W-:Y:S01]  /*2a900*/  IMAD.MOV.U32 R218, RZ, RZ, 0x181f ;  /* 0x0000181fffda7424 */ /* 0x000fe200078e00ff */
[----:B------:R-:W-:Y:S02]  /*2a910*/  MOV R3, 0x2a930 ;  /* 0x0002a93000037802 */ /* 0x000fe40000000f00 */
[----:B---34-:R-:W-:Y:S05]  /*2a920*/  CALL.REL.NOINC `($__internal_13_$__cuda_sm70_shflsync_idx_p) ;  /* 0x00000b8000007944 */ /* 0x018fea0003c00000 */
[----:B------:R-:W-:Y:S01]  /*2a930*/  MOV R7, R218 ;  /* 0x000000da00077202 */ /* 0x000fe20000000f00 */
[----:B------:R-:W-:Y:S05]  /*2a940*/  BRA `(.L_x_1281) ;  /* 0xffffa35000007947 */ /* 0x000fea000383ffff */
.L_x_1179:
[----:B------:R-:W-:Y:S01]  /*2a950*/  IMAD.MOV.U32 R217, RZ, RZ, R6 ;  /* 0x000000ffffd97224 */ /* 0x000fe200078e0006 */
[----:B-1----:R-:W-:Y:S01]  /*2a960*/  MOV R2, 0x2 ;  /* 0x0000000200027802 */ /* 0x002fe20000000f00 */
[----:B------:R-:W-:Y:S01]  /*2a970*/  IMAD.MOV.U32 R218, RZ, RZ, 0x181f ;  /* 0x0000181fffda7424 */ /* 0x000fe200078e00ff */
[----:B------:R-:W-:Y:S02]  /*2a980*/  MOV R3, 0x2a9a0 ;  /* 0x0002a9a000037802 */ /* 0x000fe40000000f00 */
[----:B--234-:R-:W-:Y:S05]  /*2a990*/  CALL.REL.NOINC `($__internal_13_$__cuda_sm70_shflsync_idx_p) ;  /* 0x00000b1000007944 */ /* 0x01cfea0003c00000 */
[----:B------:R-:W-:Y:S01]  /*2a9a0*/  MOV R2, R218 ;  /* 0x000000da00027202 */ /* 0x000fe20000000f00 */
[----:B------:R-:W-:Y:S05]  /*2a9b0*/  BRA `(.L_x_1282) ;  /* 0xffffa30000007947 */ /* 0x000fea000383ffff */
.L_x_1180:
        /* <DEDUP_REMOVED lines=13> */
.L_x_1181:
[----:B------:R-:W-:Y:S01]  /*2aa90*/  IMAD.MOV.U32 R217, RZ, RZ, R5 ;  /* 0x000000ffffd97224 */ /* 0x000fe200078e0005 */
[----:B--2---:R-:W-:Y:S01]  /*2aaa0*/  MOV R2, 0x4 ;  /* 0x0000000400027802 */ /* 0x004fe20000000f00 */
[----:B------:R-:W-:Y:S01]  /*2aab0*/  IMAD.MOV.U32 R218, RZ, RZ, 0x181f ;  /* 0x0000181fffda7424 */ /* 0x000fe200078e00ff */
[----:B------:R-:W-:Y:S02]  /*2aac0*/  MOV R3, 0x2aae0 ;  /* 0x0002aae000037802 */ /* 0x000fe40000000f00 */
[----:B-1-34-:R-:W-:Y:S05]  /*2aad0*/  CALL.REL.NOINC `($__internal_13_$__cuda_sm70_shflsync_idx_p) ;  /* 0x000009d000007944 */ /* 0x01afea0003c00000 */
[----:B------:R-:W-:Y:S01]  /*2aae0*/  MOV R7, R218 ;  /* 0x000000da00077202 */ /* 0x000fe20000000f00 */
[----:B------:R-:W-:Y:S05]  /*2aaf0*/  BRA `(.L_x_1284) ;  /* 0xffffa2b000007947 */ /* 0x000fea000383ffff */
.L_x_1182:
[----:B------:R-:W-:Y:S01]  /*2ab00*/  IMAD.MOV.U32 R217, RZ, RZ, R6 ;  /* 0x000000ffffd97224 */ /* 0x000fe200078e0006 */
[----:B--2---:R-:W-:Y:S01]  /*2ab10*/  MOV R2, 0x4 ;  /* 0x0000000400027802 */ /* 0x004fe20000000f00 */
[----:B------:R-:W-:Y:S01]  /*2ab20*/  IMAD.MOV.U32 R218, RZ, RZ, 0x181f ;  /* 0x0000181fffda7424 */ /* 0x000fe200078e00ff */
[----:B------:R-:W-:Y:S02]  /*2ab30*/  MOV R3, 0x2ab50 ;  /* 0x0002ab5000037802 */ /* 0x000fe40000000f00 */
[----:B-1-34-:R-:W-:Y:S05]  /*2ab40*/  CALL.REL.NOINC `($__internal_13_$__cuda_sm70_shflsync_idx_p) ;  /* 0x0000096000007944 */ /* 0x01afea0003c00000 */
[----:B------:R-:W-:Y:S01]  /*2ab50*/  MOV R2, R218 ;  /* 0x000000da00027202 */ /* 0x000fe20000000f00 */
[----:B------:R-:W-:Y:S05]  /*2ab60*/  BRA `(.L_x_1285) ;  /* 0xffffa26000007947 */ /* 0x000fea000383ffff */
.L_x_1183:
        /* <DEDUP_REMOVED lines=13> */
.L_x_1184:
[----:B------:R-:W-:Y:S01]  /*2ac40*/  IMAD.MOV.U32 R217, RZ, RZ, R5 ;  /* 0x000000ffffd97224 */ /* 0x000fe200078e0005 */
[----:B--2---:R-:W-:Y:S01]  /*2ac50*/  MOV R2, 0x6 ;  /* 0x0000000600027802 */ /* 0x004fe20000000f00 */
[----:B------:R-:W-:Y:S01]  /*2ac60*/  IMAD.MOV.U32 R218, RZ, RZ, 0x181f ;  /* 0x0000181fffda7424 */ /* 0x000fe200078e00ff */
[----:B------:R-:W-:Y:S02]  /*2ac70*/  MOV R3, 0x2ac90 ;  /* 0x0002ac9000037802 */ /* 0x000fe40000000f00 */
[----:B-1--4-:R-:W-:Y:S05]  /*2ac80*/  CALL.REL.NOINC `($__internal_13_$__cuda_sm70_shflsync_idx_p) ;  /* 0x0000082000007944 */ /* 0x012fea0003c00000 */
[----:B------:R-:W-:Y:S01]  /*2ac90*/  MOV R7, R218 ;  /* 0x000000da00077202 */ /* 0x000fe20000000f00 */
[----:B------:R-:W-:Y:S05]  /*2aca0*/  BRA `(.L_x_1287) ;  /* 0xffffa21000007947 */ /* 0x000fea000383ffff */
.L_x_1185:
[----:B------:R-:W-:Y:S01]  /*2acb0*/  IMAD.MOV.U32 R217, RZ, RZ, R6 ;  /* 0x000000ffffd97224 */ /* 0x000fe200078e0006 */
[----:B--2---:R-:W-:Y:S01]  /*2acc0*/  MOV R2, 0x6 ;  /* 0x0000000600027802 */ /* 0x004fe20000000f00 */
[----:B------:R-:W-:Y:S01]  /*2acd0*/  IMAD.MOV.U32 R218, RZ, RZ, 0x181f ;  /* 0x0000181fffda7424 */ /* 0x000fe200078e00ff */
[----:B------:R-:W-:Y:S02]  /*2ace0*/  MOV R3, 0x2ad00 ;  /* 0x0002ad0000037802 */ /* 0x000fe40000000f00 */
[----:B-1-34-:R-:W-:Y:S05]  /*2acf0*/  CALL.REL.NOINC `($__internal_13_$__cuda_sm70_shflsync_idx_p) ;  /* 0x000007b000007944 */ /* 0x01afea0003c00000 */
[----:B------:R-:W-:Y:S01]  /*2ad00*/  MOV R2, R218 ;  /* 0x000000da00027202 */ /* 0x000fe20000000f00 */
[----:B------:R-:W-:Y:S05]  /*2ad10*/  BRA `(.L_x_1288) ;  /* 0xffffa1c000007947 */ /* 0x000fea000383ffff */
.L_x_1186:
        /* <DEDUP_REMOVED lines=13> */
.L_x_1188:
[----:B------:R-:W-:Y:S01]  /*2adf0*/  IMAD.MOV.U32 R217, RZ, RZ, R68 ;  /* 0x000000ffffd97224 */ /* 0x000fe200078e0044 */
[----:B------:R-:W-:Y:S01]  /*2ae00*/  MOV R2, RZ ;  /* 0x000000ff00027202 */ /* 0x000fe20000000f00 */
[----:B------:R-:W-:Y:S01]  /*2ae10*/  IMAD.MOV.U32 R218, RZ, RZ, 0x1f ;  /* 0x0000001fffda7424 */ /* 0x000fe200078e00ff */
[----:B------:R-:W-:Y:S02]  /*2ae20*/  MOV R3, 0x2ae40 ;  /* 0x0002ae4000037802 */ /* 0x000fe40000000f00 */
[----:B------:R-:W-:Y:S05]  /*2ae30*/  CALL.REL.NOINC `($__internal_13_$__cuda_sm70_shflsync_idx_p) ;  /* 0x0000067000007944 */ /* 0x000fea0003c00000 */
[----:B------:R-:W-:Y:S01]  /*2ae40*/  MOV R9, R218 ;  /* 0x000000da00097202 */ /* 0x000fe20000000f00 */
[----:B------:R-:W-:Y:S05]  /*2ae50*/  BRA `(.L_x_1290) ;  /* 0xffffa25000007947 */ /* 0x000fea000383ffff */
.L_x_1189:
[----:B------:R-:W-:Y:S01]  /*2ae60*/  IMAD.MOV.U32 R217, RZ, RZ, R68 ;  /* 0x000000ffffd97224 */ /* 0x000fe200078e0044 */
[----:B------:R-:W-:Y:S01]  /*2ae70*/  MOV R2, 0x1 ;  /* 0x0000000100027802 */ /* 0x000fe20000000f00 */
[----:B------:R-:W-:Y:S01]  /*2ae80*/  IMAD.MOV.U32 R218, RZ, RZ, 0x1f ;  /* 0x0000001fffda7424 */ /* 0x000fe200078e00ff */
[----:B------:R-:W-:Y:S02]  /*2ae90*/  MOV R3, 0x2aeb0 ;  /* 0x0002aeb000037802 */ /* 0x000fe40000000f00 */
[----:B-12---:R-:W-:Y:S05]  /*2aea0*/  CALL.REL.NOINC `($__internal_13_$__cuda_sm70_shflsync_idx_p) ;  /* 0x0000060000007944 */ /* 0x006fea0003c00000 */
[----:B------:R-:W-:Y:S01]  /*2aeb0*/  MOV R8, R218 ;  /* 0x000000da00087202 */ /* 0x000fe20000000f00 */
[----:B------:R-:W-:Y:S05]  /*2aec0*/  BRA `(.L_x_1291) ;  /* 0xffffa20000007947 */ /* 0x000fea000383ffff */
.L_x_1190:
[----:B------:R-:W-:Y:S02]  /*2aed0*/  MOV R2, 0x1 ;  /* 0x0000000100027802 */ /* 0x000fe40000000f00 */
[----:B------:R-:W-:-:S02]  /*2aee0*/  MOV R3, 0x2af00 ;  /* 0x0002af0000037802 */ /* 0x000fc40000000f00 */
[----:B-1234-:R-:W-:Y:S05]  /*2aef0*/  CALL.REL.NOINC `($__internal_14_$__cuda_sm70_shflsync_up_p) ;  /* 0x0000061000007944 */ /* 0x01efea0003c00000 */
[----:B------:R-:W-:Y:S05]  /*2af00*/  BRA `(.L_x_1292) ;  /* 0xffffa2f000007947 */ /* 0x000fea000383ffff */
.L_x_1191:
[----:B------:R-:W-:Y:S02]  /*2af10*/  MOV R2, 0x2 ;  /* 0x0000000200027802 */ /* 0x000fe40000000f00 */
[----:B------:R-:W-:-:S02]  /*2af20*/  MOV R3, 0x2af40 ;  /* 0x0002af4000037802 */ /* 0x000fc40000000f00 */
[----:B--2-4-:R-:W-:Y:S05]  /*2af30*/  CALL.REL.NOINC `($__internal_14_$__cuda_sm70_shflsync_up_p) ;  /* 0x000005d000007944 */ /* 0x014fea0003c00000 */
        /* <DEDUP_REMOVED lines=24> */
.L_x_1195:
[----:B------:R-:W-:Y:S02]  /*2b0c0*/  MOV R2, 0x1 ;  /* 0x0000000100027802 */ /* 0x000fe40000000f00 */
[----:B------:R-:W-:Y:S02]  /*2b0d0*/  MOV R3, 0x2b0f0 ;  /* 0x0002b0f000037802 */ /* 0x000fe40000000f00 */
[----:B------:R-:W-:Y:S05]  /*2b0e0*/  CALL.REL.NOINC `($__internal_14_$__cuda_sm70_shflsync_up_p) ;  /* 0x0000042000007944 */ /* 0x000fea0003c00000 */
[----:B------:R-:W-:Y:S01]  /*2b0f0*/  MOV R2, R4 ;  /* 0x0000000400027202 */ /* 0x000fe20000000f00 */
[----:B------:R-:W-:Y:S05]  /*2b100*/  BRA `(.L_x_1294) ;  /* 0xffffa35000007947 */ /* 0x000fea000383ffff */
.L_x_1196:
        /* <DEDUP_REMOVED lines=27> */
.L_x_1198:
[----:B------:R-:W-:Y:S02]  /*2b2c0*/  SEL R0, RZ, 0x1, P0 ;  /* 0x00000001ff007807 */ /* 0x000fe40000000000 */
[----:B------:R-:W-:Y:S02]  /*2b2d0*/  MOV R2, 0x2b2f0 ;  /* 0x0002b2f000027802 */ /* 0x000fe40000000f00 */
[----:B-1----:R-:W-:Y:S05]  /*2b2e0*/  CALL.REL.NOINC `($__internal_15_$__cuda_sm70_votesync_ballot) ;  /* 0x0000029000007944 */ /* 0x002fea0003c00000 */
[----:B------:R-:W-:Y:S01]  /*2b2f0*/  MOV R5, R0 ;  /* 0x0000000000057202 */ /* 0x000fe20000000f00 */
[----:B------:R-:W-:Y:S05]  /*2b300*/  BRA `(.L_x_1296) ;  /* 0xffffa2e000007947 */ /* 0x000fea000383ffff */
.L_x_1199:
[----:B------:R-:W-:Y:S01]  /*2b310*/  IMAD.MOV.U32 R217, RZ, RZ, R6 ;  /* 0x000000ffffd97224 */ /* 0x000fe200078e0006 */
[----:B--2---:R-:W-:Y:S01]  /*2b320*/  MOV R2, R0 ;  /* 0x0000000000027202 */ /* 0x004fe20000000f00 */
[----:B------:R-:W-:Y:S01]  /*2b330*/  IMAD.MOV.U32 R218, RZ, RZ, 0x1f ;  /* 0x0000001fffda7424 */ /* 0x000fe200078e00ff */
[----:B------:R-:W-:Y:S02]  /*2b340*/  MOV R3, 0x2b360 ;  /* 0x0002b36000037802 */ /* 0x000fe40000000f00 */
[----:B-1----:R-:W-:Y:S05]  /*2b350*/  CALL.REL.NOINC `($__internal_13_$__cuda_sm70_shflsync_idx_p) ;  /* 0x0000015000007944 */ /* 0x002fea0003c00000 */
[----:B------:R-:W-:Y:S01]  /*2b360*/  IMAD.MOV.U32 R6, RZ, RZ, R218 ;  /* 0x000000ffff067224 */ /* 0x000fe200078e00da */
[----:B------:R-:W-:Y:S01]  /*2b370*/  MOV R2, R0 ;  /* 0x0000000000027202 */ /* 0x000fe20000000f00 */
[----:B------:R-:W-:Y:S01]  /*2b380*/  IMAD.MOV.U32 R217, RZ, RZ, R7 ;  /* 0x000000ffffd97224 */ /* 0x000fe200078e0007 */
[----:B------:R-:W-:-:S02]  /*2b390*/  MOV R218, 0x1f ;  /* 0x0000001f00da7802 */ /* 0x000fc40000000f00 */
[----:B------:R-:W-:Y:S02]  /*2b3a0*/  MOV R3, 0x2b3c0 ;  /* 0x0002b3c000037802 */ /* 0x000fe40000000f00 */
[----:B------:R-:W-:Y:S05]  /*2b3b0*/  CALL.REL.NOINC `($__internal_13_$__cuda_sm70_shflsync_idx_p) ;  /* 0x000000f000007944 */ /* 0x000fea0003c00000 */
[----:B------:R-:W-:Y:S01]  /*2b3c0*/  MOV R7, R218 ;  /* 0x000000da00077202 */ /* 0x000fe20000000f00 */
[----:B------:R-:W-:Y:S05]  /*2b3d0*/  BRA `(.L_x_1297) ;  /* 0xffffa28000007947 */ /* 0x000fea000383ffff */
.L_x_1202:
[----:B------:R-:W-:Y:S01]  /*2b3e0*/  IMAD.MOV.U32 R217, RZ, RZ, R4 ;  /* 0x000000ffffd97224 */ /* 0x000fe200078e0004 */
[----:B--2---:R-:W-:Y:S01]  /*2b3f0*/  MOV R2, R0 ;  /* 0x0000000000027202 */ /* 0x004fe20000000f00 */
[----:B------:R-:W-:Y:S01]  /*2b400*/  IMAD.MOV.U32 R218, RZ, RZ, 0x1f ;  /* 0x0000001fffda7424 */ /* 0x000fe200078e00ff */
[----:B------:R-:W-:Y:S02]  /*2b410*/  MOV R3, 0x2b430 ;  /* 0x0002b43000037802 */ /* 0x000fe40000000f00 */
[----:B-1--4-:R-:W-:Y:S05]  /*2b420*/  CALL.REL.NOINC `($__internal_13_$__cuda_sm70_shflsync_idx_p) ;  /* 0x0000008000007944 */ /* 0x012fea0003c00000 */
[----:B------:R-:W-:Y:S01]  /*2b430*/  MOV R10, R218 ;  /* 0x000000da000a7202 */ /* 0x000fe20000000f00 */
[----:B------:R-:W-:Y:S05]  /*2b440*/  BRA `(.L_x_1201) ;  /* 0xffffa27000007947 */ /* 0x000fea000383ffff */
        .weak           $__internal_12_$__cuda_sm70_shflsync_bfly_p
        .type           $__internal_12_$__cuda_sm70_shflsync_bfly_p,@function
        .size           $__internal_12_$__cuda_sm70_shflsync_bfly_p,($__internal_13_$__cuda_sm70_shflsync_idx_p - $__internal_12_$__cuda_sm70_shflsync_bfly_p)
$__internal_12_$__cuda_sm70_shflsync_bfly_p:
[----:B------:R-:W-:Y:S02]  /*2b450*/  MOV R165, 0xffffffff ;  /* 0xffffffff00a57802 */ /* 0x000fe40000000f00 */
[----:B------:R-:W-:Y:S02]  /*2b460*/  MOV R3, 0x1f ;  /* 0x0000001f00037802 */ /* 0x000fe40000000f00 */
[----:B------:R-:W-:Y:S04]  /*2b470*/  WARPSYNC R165 ;  /* 0x000000a500007348 */ /* 0x000fe80003800000 */
[----:B------:R1:W2:Y:S02]  /*2b480*/  SHFL.BFLY PT, R0, R84, R0, R3 ;  /* 0x0c00000054007389 */ /* 0x0002a400000e0003 */
[----:B-1----:R-:W-:-:S04]  /*2b490*/  MOV R3, 0x0 ;  /* 0x0000000000037802 */ /* 0x002fc80000000f00 */
[----:B--2---:R-:W-:Y:S05]  /*2b4a0*/  RET.REL.NODEC R2 `(_ZN7cutlass13device_kernelIN5flash19enable_sm80_to_sm89INS1_16FlashAttnFwdSm80INS1_25CollectiveMainloopFwdSm80ILi4ELi1ELb0EN4cute5tupleIJNS5_1CILi128EEENS7_ILi80EEENS7_ILi64EEEEEELi64ENS_6half_tEfNS_4arch4Sm80ELb0ELb1ELb0ELb1ELb1ELb1ELb1ELb1EEENS1_21CollectiveEpilogueFwdINS6_IJS8_SA_S9_EEENS6_IJNS7_ILi1EEESI_SI_EEESC_SE_Li128ELb1ELb1ELb1ELb0EEENS1_36VarlenDynamicPersistentTileSchedulerILi128ELi80ELi128ELi128ELb1ELb1ELb0ELb1ELb0ELb1EEEEEEEEEvNT_6ParamsE) ;  /* 0xfffd4b5002007950 */ /* 0x004fea0003c3ffff */
        .weak           $__internal_13_$__cuda_sm70_shflsync_idx_p
        .type           $__internal_13_$__cuda_sm70_shflsync_idx_p,@function
        .size           $__internal_13_$__cuda_sm70_shflsync_idx_p,($__internal_14_$__cuda_sm70_shflsync_up_p - $__internal_13_$__cuda_sm70_shflsync_idx_p)
$__internal_13_$__cuda_sm70_shflsync_idx_p:
[----:B------:R-:W-:-:S04]  /*2b4b0*/  MOV R219, 0xffffffff ;  /* 0xffffffff00db7802 */ /* 0x000fc80000000f00 */
[----:B------:R-:W-:Y:S04]  /*2b4c0*/  WARPSYNC R219 ;  /* 0x000000db00007348 */ /* 0x000fe80003800000 */
[----:B------:R1:W2:Y:S02]  /*2b4d0*/  SHFL.IDX PT, R218, R217, R2, R218 ;  /* 0x00000002d9da7389 */ /* 0x0002a400000e00da */
[----:B-1----:R-:W-:Y:S02]  /*2b4e0*/  MOV R2, R3 ;  /* 0x0000000300027202 */ /* 0x002fe40000000f00 */
[----:B------:R-:W-:-:S04]  /*2b4f0*/  MOV R3, 0x0 ;  /* 0x0000000000037802 */ /* 0x000fc80000000f00 */
[----:B--2---:R-:W-:Y:S05]  /*2b500*/  RET.REL.NODEC R2 `(_ZN7cutlass13device_kernelIN5flash19enable_sm80_to_sm89INS1_16FlashAttnFwdSm80INS1_25CollectiveMainloopFwdSm80ILi4ELi1ELb0EN4cute5tupleIJNS5_1CILi128EEENS7_ILi80EEENS7_ILi64EEEEEELi64ENS_6half_tEfNS_4arch4Sm80ELb0ELb1ELb0ELb1ELb1ELb1ELb1ELb1EEENS1_21CollectiveEpilogueFwdINS6_IJS8_SA_S9_EEENS6_IJNS7_ILi1EEESI_SI_EEESC_SE_Li128ELb1ELb1ELb1ELb0EEENS1_36VarlenDynamicPersistentTileSchedulerILi128ELi80ELi128ELi128ELb1ELb1ELb0ELb1ELb0ELb1EEEEEEEEEvNT_6ParamsE) ;  /* 0xfffd4af002007950 */ /* 0x004fea0003c3ffff */
        .weak           $__internal_14_$__cuda_sm70_shflsync_up_p
        .type           $__internal_14_$__cuda_sm70_shflsync_up_p,@function
        .size           $__internal_14_$__cuda_sm70_shflsync_up_p,($__internal_15_$__cuda_sm70_votesync_ballot - $__internal_14_$__cuda_sm70_shflsync_up_p)
$__internal_14_$__cuda_sm70_shflsync_up_p:
[----:B------:R-:W-:Y:S02]  /*2b510*/  IMAD.MOV.U32 R4, RZ, RZ, RZ ;  /* 0x000000ffff047224 */ /* 0x000fe400078e00ff */
[----:B------:R-:W-:-:S04]  /*2b520*/  IMAD.MOV.U32 R11, RZ, RZ, -0x1 ;  /* 0xffffffffff0b7424 */ /* 0x000fc800078e00ff */
[----:B------:R-:W-:Y:S04]  /*2b530*/  WARPSYNC R11 ;  /* 0x0000000b00007348 */ /* 0x000fe80003800000 */
[----:B------:R1:W2:Y:S02]  /*2b540*/  SHFL.UP PT, R4, R0, R2, R4 ;  /* 0x0400000200047389 */ /* 0x0002a400000e0004 */
[----:B-1----:R-:W-:Y:S02]  /*2b550*/  MOV R2, R3 ;  /* 0x0000000300027202 */ /* 0x002fe40000000f00 */
[----:B------:R-:W-:-:S04]  /*2b560*/  MOV R3, 0x0 ;  /* 0x0000000000037802 */ /* 0x000fc80000000f00 */
[----:B--2---:R-:W-:Y:S05]  /*2b570*/  RET.REL.NODEC R2 `(_ZN7cutlass13device_kernelIN5flash19enable_sm80_to_sm89INS1_16FlashAttnFwdSm80INS1_25CollectiveMainloopFwdSm80ILi4ELi1ELb0EN4cute5tupleIJNS5_1CILi128EEENS7_ILi80EEENS7_ILi64EEEEEELi64ENS_6half_tEfNS_4arch4Sm80ELb0ELb1ELb0ELb1ELb1ELb1ELb1ELb1EEENS1_21CollectiveEpilogueFwdINS6_IJS8_SA_S9_EEENS6_IJNS7_ILi1EEESI_SI_EEESC_SE_Li128ELb1ELb1ELb1ELb0EEENS1_36VarlenDynamicPersistentTileSchedulerILi128ELi80ELi128ELi128ELb1ELb1ELb0ELb1ELb0ELb1EEEEEEEEEvNT_6ParamsE) ;  /* 0xfffd4a8002007950 */ /* 0x004fea0003c3ffff */
        .weak           $__internal_15_$__cuda_sm70_votesync_ballot
        .type           $__internal_15_$__cuda_sm70_votesync_ballot,@function
        .size           $__internal_15_$__cuda_sm70_votesync_ballot,(.L_x_1926 - $__internal_15_$__cuda_sm70_votesync_ballot)
$__internal_15_$__cuda_sm70_votesync_ballot:
[----:B------:R-:W-:Y:S01]  /*2b580*/  ISETP.NE.U32.AND P0, PT, R0, 0x1, PT ;  /* 0x000000010000780c */ /* 0x000fe20003f05070 */
[----:B------:R-:W-:-:S04]  /*2b590*/  IMAD.MOV.U32 R3, RZ, RZ, -0x1 ;  /* 0xffffffffff037424 */ /* 0x000fc800078e00ff */
[----:B------:R-:W-:Y:S08]  /*2b5a0*/  WARPSYNC R3 ;  /* 0x0000000300007348 */ /* 0x000ff00003800000 */
[----:B------:R-:W-:-:S04]  /*2b5b0*/  VOTE.ANY R0, PT, !P0 ;  /* 0x0000000000007806 */ /* 0x000fc800040e0100 */
[----:B------:R-:W-:Y:S01]  /*2b5c0*/  LOP3.LUT R0, R0, R3, RZ, 0xc0, !PT ;  /* 0x0000000300007212 */ /* 0x000fe200078ec0ff */
[----:B------:R-:W-:-:S04]  /*2b5d0*/  IMAD.MOV.U32 R3, RZ, RZ, 0x0 ;  /* 0x00000000ff037424 */ /* 0x000fc800078e00ff */
[----:B------:R-:W-:Y:S05]  /*2b5e0*/  RET.REL.NODEC R2 `(_ZN7cutlass13device_kernelIN5flash19enable_sm80_to_sm89INS1_16FlashAttnFwdSm80INS1_25CollectiveMainloopFwdSm80ILi4ELi1ELb0EN4cute5tupleIJNS5_1CILi128EEENS7_ILi80EEENS7_ILi64EEEEEELi64ENS_6half_tEfNS_4arch4Sm80ELb0ELb1ELb0ELb1ELb1ELb1ELb1ELb1EEENS1_21CollectiveEpilogueFwdINS6_IJS8_SA_S9_EEENS6_IJNS7_ILi1EEESI_SI_EEESC_SE_Li128ELb1ELb1ELb1ELb0EEENS1_36VarlenDynamicPersistentTileSchedulerILi128ELi80ELi128ELi128ELb1ELb1ELb0ELb1ELb0ELb1EEEEEEEEEvNT_6ParamsE) ;  /* 0xfffd4a1002007950 */ /* 0x000fea0003c3ffff */
.L_x_1298:
        /* <DEDUP_REMOVED lines=9> */
.L_x_1926:


//--------------------- .text._ZN7cutlass13device_kernelIN5flash19enable_sm80_to_sm89INS1_16FlashAttnFwdSm80INS1_25CollectiveMainloopFwdSm80ILi4ELi1ELb0EN4cute5tupleIJNS5_1CILi128EEENS7_ILi112EEENS7_ILi64EEEEEELi64ENS_6half_tEfNS_4arch4Sm80ELb1ELb0ELb0ELb0ELb1ELb0ELb1ELb1EEENS1_21CollectiveEpilogueFwdINS6_IJS8_SA_S9_EEENS6_IJNS7_ILi1EEESI_SI_EEESC_SE_Li128ELb0ELb1ELb1ELb0EEENS1_30DynamicPersistentTileSchedulerILi128ELi128ELb1ELb1ELb0EEEEEEEEEvNT_6ParamsE --------------------------
	.section	.text._ZN7cutlass13device_kernelIN5flash19enable_sm80_to_sm89INS1_16FlashAttnFwdSm80INS1_25CollectiveMainloopFwdSm80ILi4ELi1ELb0EN4cute5tupleIJNS5_1CILi128EEENS7_ILi112EEENS7_ILi64EEEEEELi64ENS_6half_tEfNS_4arch4Sm80ELb1ELb0ELb0ELb0ELb1ELb0ELb1ELb1EEENS1_21CollectiveEpilogueFwdINS6_IJS8_SA_S9_EEENS6_IJNS7_ILi1EEESI_SI_EEESC_SE_Li128ELb0ELb1ELb1ELb0EEENS1_30DynamicPersistentTileSchedulerILi128ELi128ELb1ELb1ELb0EEEEEEEEEvNT_6ParamsE,"ax",@progbits
	.sectioninfo	@"SHI_REGISTERS=255"
	.align	128
.text._ZN7cutlass13device_kernelIN5flash19enable_sm80_to_sm89INS1_16FlashAttnFwdSm80INS1_25CollectiveMainloopFwdSm80ILi4ELi1ELb0EN4cute5tupleIJNS5_1CILi128EEENS7_ILi112EEENS7_ILi64EEEEEELi64ENS_6half_tEfNS_4arch4Sm80ELb1ELb0ELb0ELb0ELb1ELb0ELb1ELb1EEENS1_21CollectiveEpilogueFwdINS6_IJS8_SA_S9_EEENS6_IJNS7_ILi1EEESI_SI_EEESC_SE_Li128ELb0ELb1ELb1ELb0EEENS1_30DynamicPersistentTileSchedulerILi128ELi128ELb1ELb1ELb0EEEEEEEEEvNT_6ParamsE:
        .type           _ZN7cutlass13device_kernelIN5flash19enable_sm80_to_sm89INS1_16FlashAttnFwdSm80INS1_25CollectiveMainloopFwdSm80ILi4ELi1ELb0EN4cute5tupleIJNS5_1CILi128EEENS7_ILi112EEENS7_ILi64EEEEEELi64ENS_6half_tEfNS_4arch4Sm80ELb1ELb0ELb0ELb0ELb1ELb0ELb1ELb1EEENS1_21CollectiveEpilogueFwdINS6_IJS8_SA_S9_EEENS6_IJNS7_ILi1EEESI_SI_EEESC_SE_Li128ELb0ELb1ELb1ELb0EEENS1_30DynamicPersistentTileSchedulerILi128ELi128ELb1ELb1ELb0EEEEEEEEEvNT_6ParamsE,@function
        .size           _ZN7cutlass13device_kernelIN5flash19enable_sm80_to_sm89INS1_16FlashAttnFwdSm80INS1_25CollectiveMainloopFwdSm80ILi4ELi1ELb0EN4cute5tupleIJNS5_1CILi128EEENS7_ILi112EEENS7_ILi64EEEEEELi64ENS_6half_tEfNS_4arch4Sm80ELb1ELb0ELb0ELb0ELb1ELb0ELb1ELb1EEENS1_21CollectiveEpilogueFwdINS6_IJS8_SA_S9_EEENS6_IJNS7_ILi1EEESI_SI_EEESC_SE_Li128ELb0ELb1ELb1ELb0EEENS1_30DynamicPersistentTileSchedulerILi128ELi128ELb1ELb1ELb0EEEEEEEEEvNT_6ParamsE,(.L_x_1931 - _ZN7cutlass13device_kernelIN5flash19enable_sm80_to_sm89INS1_16FlashAttnFwdSm80INS1_25CollectiveMainloopFwdSm80ILi4ELi1ELb0EN4cute5tupleIJNS5_1CILi128EEENS7_ILi112EEENS7_ILi64EEEEEELi64ENS_6half_tEfNS_4arch4Sm80ELb1ELb0ELb0ELb0ELb1ELb0ELb1ELb1EEENS1_21CollectiveEpilogueFwdINS6_IJS8_SA_S9_EEENS6_IJNS7_ILi1EEESI_SI_EEESC_SE_Li128ELb0ELb1ELb1ELb0EEENS1_30DynamicPersistentTileSchedulerILi128ELi128ELb1ELb1ELb0EEEEEEEEEvNT_6ParamsE)
        .other          _ZN7cutlass13device_kernelIN5flash19enable_sm80_to_sm89INS1_16FlashAttnFwdSm80INS1_25CollectiveMainloopFwdSm80ILi4ELi1ELb0EN4cute5tupleIJNS5_1CILi128EEENS7_ILi112EEENS7_ILi64EEEEEELi64ENS_6half_tEfNS_4arch4Sm80ELb1ELb0ELb0ELb0ELb1ELb0ELb1ELb1EEENS1_21CollectiveEpilogueFwdINS6_IJS8_SA_S9_EEENS6_IJNS7_ILi1EEESI_SI_EEESC_SE_Li128ELb0ELb1ELb1ELb0EEENS1_30DynamicPersistentTileSchedulerILi128ELi128ELb1ELb1ELb0EEEEEEEEEvNT_6ParamsE,@"STO_CUDA_ENTRY STV_DEFAULT"
_ZN7cutlass13device_kernelIN5flash19enable_sm80_to_sm89INS1_16FlashAttnFwdSm80INS1_25CollectiveMainloopFwdSm80ILi4ELi1ELb0EN4cute5tupleIJNS5_1CILi128EEENS7_ILi112EEENS7_ILi64EEEEEELi64ENS_6half_tEfNS_4arch4Sm80ELb1ELb0ELb0ELb0ELb1ELb0ELb1ELb1EEENS1_21CollectiveEpilogueFwdINS6_IJS8_SA_S9_EEENS6_IJNS7_ILi1EEESI_SI_EEESC_SE_Li128ELb0ELb1ELb1ELb0EEENS1_30DynamicPersistentTileSchedulerILi128ELi128ELb1ELb1ELb0EEEEEEEEEvNT_6ParamsE:
[----:B------:R-:W-:-:S03]  /*0000*/  MOV R1, c[0x0][0x28] ;  /* 0x00000a0000017a02 */ /* 0x000fc60000000f00 */
[----:B------:R-:W1:Y:S01]  /*0010*/  S2R R20, SR_TID.X ;  /* 0x0000000000147919 */ /* 0x000e620000002100 */
[----:B------:R-:W-:-:S03]  /*0020*/  IADD3 R1, R1, -0xa0, RZ ;  /* 0xffffff6001017810 */ /* 0x000fc60007ffe0ff */
[----:B------:R-:W2:Y:S01]  /*0030*/  S2R R16, SR_CTAID.X ;  /* 0x0000000000107919 */ /* 0x000ea20000002500 */
[----:B-1----:R-:W-:-:S05]  /*0040*/  SHF.R.U32.HI R0, RZ, 0x5, R20 ;  /* 0x00000005ff007819 */ /* 0x002fca0000011614 */
[----:B------:R-:W1:Y:S04]  /*0050*/  SHFL.IDX PT, R2, R0, RZ, 0x1f ;  /* 0x00001fff00027589 */ /* 0x000e6800000e0000 */
[----:B------:R-:W3:Y:S01]  /*0060*/  SHFL.IDX PT, R0, R0, RZ, 0x1f ;  /* 0x00001fff00007589 */ /* 0x000ee200000e0000 */
[----:B-1----:R-:W-:Y:S01]  /*0070*/  ISETP.GE.AND P0, PT, R2, 0x1, PT ;  /* 0x000000010200780c */ /* 0x002fe20003f06270 */
[----:B---3--:R1:W3:-:S12]  /*0080*/  R2UR UR6, R0 ;  /* 0x00000000000673c2 */ /* 0x0082d800000e0000 */
[----:B------:R-:W-:Y:S06]  /*0090*/  @P0 BAR.ARV 0x4, 0x80 ;  /* 0x0102000000000b1d */ /* 0x000fec0000002000 */
[----:B--2---:R-:W-:-:S13]  /*00a0*/  ISETP.GE.AND P0, PT, R16, c[0x0][0x538], PT ;  /* 0x00014e0010007a0c */ /* 0x004fda0003f06270 */
[----:B------:R-:W-:Y:S05]  /*00b0*/  @P0 EXIT ;  /* 0x000000000000094d */ /* 0x000fea0003800000 */
[----:B-1-3--:R-:W-:Y:S01]  /*00c0*/  SHF.R.S32.HI R15, RZ, 0x1f, R20 ;  /* 0x0000001fff0f7819 */ /* 0x00afe20000011414 */
[----:B------:R-:W-:Y:S01]  /*00d0*/  IMAD.MOV.U32 R226, RZ, RZ, 0x40 ;  /* 0x00000040ffe27424 */ /* 0x000fe200078e00ff */
[----:B------:R-:W-:Y:S01]  /*00e0*/  ULDC.64 UR8, c[0x0][0x118] ;  /* 0x0000460000087ab9 */ /* 0x000fe20000000a00 */
[----:B------:R-:W-:Y:S01]  /*00f0*/  IMAD.MOV.U32 R228, RZ, RZ, 0x20 ;  /* 0x00000020ffe47424 */ /* 0x000fe200078e00ff */
[CC--:B------:R-:W-:Y:S02]  /*0100*/  LEA.HI R13, R15.reuse, R20.reuse, RZ, 0x3 ;  /* 0x000000140f0d7211 */ /* 0x0c0fe400078f18ff */
[CC--:B------:R-:W-:Y:S02]  /*0110*/  LEA.HI R0, R15.reuse, R20.reuse, RZ, 0x2 ;  /* 0x000000140f007211 */ /* 0x0c0fe400078f10ff */
[----:B------:R-:W-:Y:S02]  /*0120*/  LEA.HI R5, R15, R20, RZ, 0x4 ;  /* 0x000000140f057211 */ /* 0x000fe400078f20ff */
[----:B------:R-:W-:-:S02]  /*0130*/  SHF.R.S32.HI R19, RZ, 0x3, R13 ;  /* 0x00000003ff137819 */ /* 0x000fc4000001140d */
[----:B------:R-:W-:Y:S02]  /*0140*/  LOP3.LUT R3, R13, 0xfffffff8, RZ, 0xc0, !PT ;  /* 0xfffffff80d037812 */ /* 0x000fe400078ec0ff */
[----:B------:R-:W-:Y:S01]  /*0150*/  LOP3.LUT R2, R0, 0xfffffffc, RZ, 0xc0, !PT ;  /* 0xfffffffc00027812 */ /* 0x000fe200078ec0ff */
[----:B------:R-:W-:Y:S01]  /*0160*/  IMAD.SHL.U32 R6, R19, 0x40, RZ ;  /* 0x0000004013067824 */ /* 0x000fe200078e00ff */
[C---:B------:R-:W-:Y:S01]  /*0170*/  LOP3.LUT R0, R5.reuse, 0xfffffff0, RZ, 0xc0, !PT ;  /* 0xfffffff005007812 */ /* 0x040fe200078ec0ff */
[C---:B------:R-:W-:Y:S01]  /*0180*/  IMAD.IADD R9, R20.reuse, 0x1, -R3 ;  /* 0x0000000114097824 */ /* 0x040fe200078e0a03 */
[----:B------:R-:W-:Y:S01]  /*0190*/  SHF.R.S32.HI R4, RZ, 0x4, R5 ;  /* 0x00000004ff047819 */ /* 0x000fe20000011405 */
[----:B------:R-:W-:Y:S01]  /*01a0*/  IMAD.IADD R2, R20, 0x1, -R2 ;  /* 0x0000000114027824 */ /* 0x000fe200078e0a02 */
[----:B------:R-:W-:Y:S01]  /*01b0*/  LOP3.LUT R3, R6, 0x1c0, RZ, 0xc0, !PT ;  /* 0x000001c006037812 */ /* 0x000fe200078ec0ff */
[----:B------:R-:W-:Y:S01]  /*01c0*/  IMAD.IADD R0, R20, 0x1, -R0 ;  /* 0x0000000114007824 */ /* 0x000fe200078e0a00 */
[----:B------:R-:W-:Y:S01]  /*01d0*/  LEA.HI R5, R5, R4, RZ, 0x1 ;  /* 0x0000000405057211 */ /* 0x000fe200078f08ff */
[----:B------:R-:W-:Y:S01]  /*01e0*/  IMAD.SHL.U32 R243, R9, 0x8, RZ ;  /* 0x0000000809f37824 */ /* 0x000fe200078e00ff */
[----:B------:R-:W-:-:S02]  /*01f0*/  LEA.HI R8, R2, R2, RZ, 0x1 ;  /* 0x0000000202087211 */ /* 0x000fc400078f08ff */
[----:B------:R-:W-:Y:S02]  /*0200*/  SHF.R.S32.HI R11, RZ, 0x1f, R0 ;  /* 0x0000001fff0b7819 */ /* 0x000fe40000011400 */
[----:B------:R-:W-:Y:S02]  /*0210*/  LOP3.LUT R6, R3, 0x38, R243, 0xf8, !PT ;  /* 0x0000003803067812 */ /* 0x000fe400078ef8f3 */
[----:B------:R-:W-:Y:S02]  /*0220*/  LOP3.LUT R7, R5, 0xfffffffe, RZ, 0xc0, !PT ;  /* 0xfffffffe05077812 */ /* 0x000fe400078ec0ff */
[----:B------:R-:W-:Y:S02]  /*0230*/  SHF.R.U32.HI R3, RZ, 0x3, R3 ;  /* 0x00000003ff037819 */ /* 0x000fe40000011603 */
[----:B------:R-:W-:Y:S01]  /*0240*/  LEA.HI R11, R11, R0, RZ, 0x3 ;  /* 0x000000000b0b7211 */ /* 0x000fe200078f18ff */
[----:B------:R-:W-:Y:S01]  /*0250*/  IMAD.IADD R12, R4, 0x1, -R7 ;  /* 0x00000001040c7824 */ /* 0x000fe200078e0a07 */
[----:B------:R-:W-:-:S02]  /*0260*/  LOP3.LUT R5, R8, 0x1ffffffe, RZ, 0xc0, !PT ;  /* 0x1ffffffe08057812 */ /* 0x000fc400078ec0ff */
[----:B------:R-:W-:Y:S02]  /*0270*/  LOP3.LUT R10, R6, R3, RZ, 0x3c, !PT ;  /* 0x00000003060a7212 */ /* 0x000fe400078e3cff */
[----:B------:R-:W-:Y:S01]  /*0280*/  LOP3.LUT R3, R11, 0xfffffff8, RZ, 0xc0, !PT ;  /* 0xfffffff80b037812 */ /* 0x000fe200078ec0ff */
[----:B------:R-:W-:Y:S01]  /*0290*/  IMAD.IADD R14, R2, 0x1, -R5 ;  /* 0x00000001020e7824 */ /* 0x000fe200078e0a05 */
[-C--:B------:R-:W-:Y:S01]  /*02a0*/  LEA.HI R5, R15, R20.reuse, RZ, 0x5 ;  /* 0x000000140f057211 */ /* 0x080fe200078f28ff */
[----:B------:R-:W-:Y:S02]  /*02b0*/  IMAD.SHL.U32 R2, R9, 0x40, RZ ;  /* 0x0000004009027824 */ /* 0x000fe400078e00ff */
[----:B------:R-:W-:Y:S01]  /*02c0*/  IMAD.IADD R7, R0, 0x1, -R3 ;  /* 0x0000000100077824 */ /* 0x000fe200078e0a03 */
[----:B------:R-:W-:Y:S02]  /*02d0*/  LEA.HI R3, R15, R20, RZ, 0x6 ;  /* 0x000000140f037211 */ /* 0x000fe400078f30ff */
[----:B------:R-:W-:-:S02]  /*02e0*/  LOP3.LUT R0, R2, 0x1c0, RZ, 0xc0, !PT ;  /* 0x000001c002007812 */ /* 0x000fc400078ec0ff */
[--C-:B------:R-:W-:Y:S01]  /*02f0*/  SHF.R.S32.HI R231, RZ, 0x5, R5.reuse ;  /* 0x00000005ffe77819 */ /* 0x100fe20000011405 */
[----:B------:R-:W-:Y:S01]  /*0300*/  IMAD.SHL.U32 R3, R3, 0x8, RZ ;  /* 0x0000000803037824 */ /* 0x000fe200078e00ff */
[----:B------:R-:W-:Y:S02]  /*0310*/  SHF.R.S32.HI R2, RZ, 0x1f, R5 ;  /* 0x0000001fff027819 */ /* 0x000fe40000011405 */
[----:B------:R-:W-:Y:S02]  /*0320*/  LOP3.LUT R6, R0, 0x8, R13, 0xf8, !PT ;  /* 0x0000000800067812 */ /* 0x000fe400078ef80d */
[----:B------:R-:W-:Y:S02]  /*0330*/  SHF.R.U32.HI R4, RZ, 0x3, R0 ;  /* 0x00000003ff047819 */ /* 0x000fe40000011600 */
[----:B------:R-:W-:Y:S01]  /*0340*/  LEA.HI R0, R2, R231, RZ, 0x2 ;  /* 0x000000e702007211 */ /* 0x000fe200078f10ff */
[----:B------:R-:W-:Y:S01]  /*0350*/  IMAD.SHL.U32 R2, R12, 0x8, RZ ;  /* 0x000000080c027824 */ /* 0x000fe200078e00ff */
[----:B------:R-:W-:Y:S01]  /*0360*/  LOP3.LUT R10, R10, 0x7ffffe00, R3, 0xf8, !PT ;  /* 0x7ffffe000a0a7812 */ /* 0x000fe200078ef803 */
[----:B------:R-:W-:Y:S01]  /*0370*/  IMAD.SHL.U32 R3, R7, 0x40, RZ ;  /* 0x0000004007037824 */ /* 0x000fe200078e00ff */
[----:B------:R-:W-:-:S02]  /*0380*/  LOP3.LUT R0, R0, 0xffffffc, RZ, 0xc0, !PT ;  /* 0x0ffffffc00007812 */ /* 0x000fc400078ec0ff */
[----:B------:R-:W-:Y:S01]  /*0390*/  LOP3.LUT R5, R5, 0xffffffe0, RZ, 0xc0, !PT ;  /* 0xffffffe005057812 */ /* 0x000fe200078ec0ff */
[----:B------:R-:W-:Y:S01]  /*03a0*/  IMAD.SHL.U32 R242, R10, 0x2, RZ ;  /* 0x000000020af27824 */ /* 0x000fe200078e00ff */
[----:B------:R-:W-:Y:S01]  /*03b0*/  LOP3.LUT R13, R6, R4, RZ, 0x3c, !PT ;  /* 0x00000004060d7212 */ /* 0x000fe200078e3cff */
[----:B------:R-:W-:Y:S01]  /*03c0*/  IMAD.SHL.U32 R4, R8, 0x20, RZ ;  /* 0x0000002008047824 */ /* 0x000fe200078e00ff */
[----:B------:R-:W-:Y:S01]  /*03d0*/  LOP3.LUT P3, RZ, R7, 0x2, RZ, 0xc0, !PT ;  /* 0x0000000207ff7812 */ /* 0x000fe2000786c0ff */
[----:B------:R-:W-:Y:S01]  /*03e0*/  IMAD.IADD R8, R231, 0x1, -R0 ;  /* 0x00000001e7087824 */ /* 0x000fe200078e0a00 */
[----:B------:R-:W-:Y:S01]  /*03f0*/  LOP3.LUT R0, R3, 0x1c0, RZ, 0xc0, !PT ;  /* 0x000001c003007812 */ /* 0x000fe200078ec0ff */
[----:B------:R-:W-:Y:S01]  /*0400*/  IMAD.SHL.U32 R3, R11, 0x40, RZ ;  /* 0x000000400b037824 */ /* 0x000fe200078e00ff */
[----:B------:R-:W-:Y:S01]  /*0410*/  LOP3.LUT R4, R4, 0xffffffc0, RZ, 0xc0, !PT ;  /* 0xffffffc004047812 */ /* 0x000fe200078ec0ff */
[----:B------:R-:W-:Y:S01]  /*0420*/  IMAD.IADD R18, R20, 0x1, -R5 ;  /* 0x0000000114127824 */ /* 0x000fe200078e0a05 */
[----:B------:R-:W-:-:S02]  /*0430*/  LOP3.LUT R2, R0, 0x8, R2, 0xf8, !PT ;  /* 0x0000000800027812 */ /* 0x000fc400078ef802 */
[----:B------:R-:W-:Y:S01]  /*0440*/  SHF.R.U32.HI R0, RZ, 0x3, R0 ;  /* 0x00000003ff007819 */ /* 0x000fe20000011600 */
[----:B------:R-:W-:Y:S01]  /*0450*/  IMAD R4, R14, 0x8, R4 ;  /* 0x000000080e047824 */ /* 0x000fe200078e0204 */
[----:B------:R-:W-:Y:S02]  /*0460*/  LOP3.LUT R3, R3, 0xfffffe00, RZ, 0xc0, !PT ;  /* 0xfffffe0003037812 */ /* 0x000fe400078ec0ff */
[----:B------:R-:W-:Y:S02]  /*0470*/  SHF.R.S32.HI R6, RZ, 0x1f, R18 ;  /* 0x0000001fff067819 */ /* 0x000fe40000011412 */
[----:B------:R-:W-:Y:S01]  /*0480*/  LOP3.LUT R225, R2, R0, RZ, 0x3c, !PT ;  /* 0x0000000002e17212 */ /* 0x000fe200078e3cff */
[----:B------:R-:W-:Y:S01]  /*0490*/  IMAD R231, R231, 0x400, R3 ;  /* 0x00000400e7e77824 */ /* 0x000fe200078e0203 */
[----:B------:R-:W-:Y:S01]  /*04a0*/  LEA.HI R6, R6, R18, RZ, 0x2 ;  /* 0x0000001206067211 */ /* 0x000fe200078f10ff */
[----:B------:R-:W-:Y:S01]  /*04b0*/  IMAD R0, R12, 0x200, R13 ;  /* 0x000002000c007824 */ /* 0x000fe200078e020d */
[----:B------:R-:W-:Y:S01]  /*04c0*/  LOP3.LUT P0, RZ, R7, 0x4, RZ, 0xc0, !PT ;  /* 0x0000000407ff7812 */ /* 0x000fe2000780c0ff */
[----:B------:R-:W-:Y:S01]  /*04d0*/  IMAD.IADD R231, R231, 0x1, R225 ;  /* 0x00000001e7e77824 */ /* 0x000fe200078e02e1 */
[----:B------:R-:W-:-:S02]  /*04e0*/  SHF.R.S32.HI R5, RZ, 0x2, R6 ;  /* 0x00000002ff057819 */ /* 0x000fc40000011406 */
[----:B------:R-:W-:Y:S02]  /*04f0*/  LOP3.LUT R225, R225, R3, RZ, 0xfc, !PT ;  /* 0x00000003e1e17212 */ /* 0x000fe400078efcff */
[----:B------:R-:W-:Y:S01]  /*0500*/  LOP3.LUT R2, R6, 0x7ffffffc, RZ, 0xc0, !PT ;  /* 0x7ffffffc06027812 */ /* 0x000fe200078ec0ff */
[----:B------:R-:W-:Y:S01]  /*0510*/  IMAD R17, R8, 0x10, R5 ;  /* 0x0000001008117824 */ /* 0x000fe200078e0205 */
[----:B------:R-:W-:Y:S02]  /*0520*/  LEA.HI R3, R15, R20, RZ, 0x7 ;  /* 0x000000140f037211 */ /* 0x000fe400078f38ff */
[----:B------:R-:W-:Y:S01]  /*0530*/  LEA R224, R0, 0x3900, 0x1 ;  /* 0x0000390000e07811 */ /* 0x000fe200078e08ff */
[----:B------:R-:W-:Y:S01]  /*0540*/  IMAD.IADD R2, R18, 0x1, -R2 ;  /* 0x0000000112027824 */ /* 0x000fe200078e0a02 */
[----:B------:R-:W-:Y:S01]  /*0550*/  SHF.R.S32.HI R5, RZ, 0x7, R3 ;  /* 0x00000007ff057819 */ /* 0x000fe20000011403 */
[----:B------:R-:W-:Y:S01]  /*0560*/  IMAD R3, R9, 0x10, R19 ;  /* 0x0000001009037824 */ /* 0x000fe200078e0213 */
[----:B------:R-:W-:Y:S01]  /*0570*/  STL [R1+0x9c], R17 ;  /* 0x00009c1101007387 */ /* 0x000fe20000100800 */
[----:B------:R-:W-:Y:S01]  /*0580*/  IMAD.SHL.U32 R8, R2, 0x2, RZ ;  /* 0x0000000202087824 */ /* 0x000fe200078e00ff */
[----:B------:R-:W-:-:S02]  /*0590*/  SHF.R.S32.HI R5, RZ, 0x1f, R243 ;  /* 0x0000001fff057819 */ /* 0x000fc400000114f3 */
[----:B------:R-:W-:Y:S01]  /*05a0*/  STL [R1+0x74], R16 ;  /* 0x0000741001007387 */ /* 0x000fe20000100800 */
[----:B------:R-:W-:Y:S02]  /*05b0*/  R2P PR, R9, 0x6 ;  /* 0x0000000609007804 */ /* 0x000fe40000000000 */
[----:B------:R-:W-:Y:S01]  /*05c0*/  SHF.R.S32.HI R0, RZ, 0x1f, R8 ;  /* 0x0000001fff007819 */ /* 0x000fe20000011408 */
[----:B------:R1:W-:Y:S01]  /*05d0*/  STL [R1+0x14], R3 ;  /* 0x0000140301007387 */ /* 0x0003e20000100800 */
[C---:B------:R-:W-:Y:S02]  /*05e0*/  IADD3 R7, R8.reuse, 0x8, RZ ;  /* 0x0000000808077810 */ /* 0x040fe40007ffe0ff */
[C---:B------:R-:W-:Y:S02]  /*05f0*/  IADD3 R6, R8.reuse, 0x10, RZ ;  /* 0x0000001008067810 */ /* 0x040fe40007ffe0ff */
[C---:B------:R-:W-:Y:S02]  /*0600*/  IADD3 R5, R8.reuse, 0x18, RZ ;  /* 0x0000001808057810 */ /* 0x040fe40007ffe0ff */
[----:B------:R-:W-:-:S02]  /*0610*/  IADD3 R2, R8, 0x30, RZ ;  /* 0x0000003008027810 */ /* 0x000fc40007ffe0ff */
[C---:B------:R-:W-:Y:S02]  /*0620*/  SEL R227, R226.reuse, 0xffffffc0, !P2 ;  /* 0xffffffc0e2e37807 */ /* 0x040fe40005000000 */
[----:B------:R-:W-:Y:S02]  /*0630*/  SEL R226, R226, 0xffffffc0, !P0 ;  /* 0xffffffc0e2e27807 */ /* 0x000fe40004000000 */
[----:B------:R-:W-:Y:S01]  /*0640*/  LEA R231, R231, 0x7100, 0x1 ;  /* 0x00007100e7e77811 */ /* 0x000fe200078e08ff */
[----:B------:R-:W-:Y:S01]  /*0650*/  IMAD.IADD R230, R224, 0x1, R227 ;  /* 0x00000001e0e67824 */ /* 0x000fe200078e02e3 */
[----:B------:R-:W-:Y:S02]  /*0660*/  LEA R225, R225, 0x100, 0x1 ;  /* 0x00000100e1e17811 */ /* 0x000fe400078e08ff */
[----:B------:R-:W-:Y:S01]  /*0670*/  SEL R228, R228, 0xffffffe0, !P3 ;  /* 0xffffffe0e4e47807 */ /* 0x000fe20005800000 */
[C---:B------:R-:W-:Y:S01]  /*0680*/  IMAD.IADD R232, R231.reuse, 0x1, R226 ;  /* 0x00000001e7e87824 */ /* 0x040fe200078e02e2 */
[----:B------:R-:W-:Y:S01]  /*0690*/  IADD3 R235, R224, 0x20, RZ ;  /* 0x00000020e0eb7810 */ /* 0x000fe20007ffe0ff */
[----:B------:R-:W-:Y:S01]  /*06a0*/  IMAD.IADD R226, R226, 0x1, R225 ;  /* 0x00000001e2e27824 */ /* 0x000fe200078e02e1 */
[----:B------:R-:W-:Y:S01]  /*06b0*/  @P1 IADD3 R235, R224, -0x20, RZ ;  /* 0xffffffe0e0eb1810 */ /* 0x000fe20007ffe0ff */
[----:B------:R-:W-:-:S02]  /*06c0*/  IMAD.IADD R234, R231, 0x1, R228 ;  /* 0x00000001e7ea7824 */ /* 0x000fc400078e02e4 */
[----:B------:R-:W-:Y:S01]  /*06d0*/  IMAD.IADD R229, R228, 0x1, R225 ;  /* 0x00000001e4e57824 */ /* 0x000fe200078e02e1 */
[----:B------:R-:W-:Y:S01]  /*06e0*/  IADD3 R241, R235, 0x800, RZ ;  /* 0x00000800ebf17810 */ /* 0x000fe20007ffe0ff */
[----:B-1----:R-:W-:Y:S01]  /*06f0*/  IMAD.IADD R3, R17, 0x1, R4 ;  /* 0x0000000111037824 */ /* 0x002fe200078e0204 */
[----:B------:R-:W-:Y:S01]  /*0700*/  IADD3 R4, R8, 0x20, RZ ;  /* 0x0000002008047810 */ /* 0x000fe20007ffe0ff */
[C---:B------:R-:W-:Y:S01]  /*0710*/  IMAD.IADD R233, R228.reuse, 0x1, R232 ;  /* 0x00000001e4e97824 */ /* 0x040fe200078e02e8 */
[----:B------:R-:W-:Y:S01]  /*0720*/  IADD3 R240, R235, 0x1000, RZ ;  /* 0x00001000ebf07810 */ /* 0x000fe20007ffe0ff */
[----:B------:R-:W-:Y:S01]  /*0730*/  IMAD.IADD R227, R227, 0x1, R235 ;  /* 0x00000001e3e37824 */ /* 0x000fe200078e02eb */
[----:B------:R1:W-:Y:S01]  /*0740*/  STL [R1+0x98], R3 ;  /* 0x0000980301007387 */ /* 0x0003e20000100800 */
[C---:B------:R-:W-:Y:S01]  /*0750*/  IADD3 R239, R235.reuse, 0x1800, RZ ;  /* 0x00001800ebef7810 */ /* 0x040fe20007ffe0ff */
[----:B------:R-:W-:Y:S01]  /*0760*/  IMAD.IADD R228, R228, 0x1, R226 ;  /* 0x00000001e4e47824 */ /* 0x000fe200078e02e2 */
[C---:B------:R-:W-:Y:S01]  /*0770*/  IADD3 R238, R235.reuse, 0x2000, RZ ;  /* 0x00002000ebee7810 */ /* 0x040fe20007ffe0ff */
[----:B------:R-:W-:Y:S01]  /*0780*/  STL [R1+0x44], R8 ;  /* 0x0000440801007387 */ /* 0x000fe20000100800 */
[----:B------:R-:W-:-:S02]  /*0790*/  IADD3 R237, R235, 0x2800, RZ ;  /* 0x00002800ebed7810 */ /* 0x000fc40007ffe0ff */
[----:B------:R-:W-:Y:S01]  /*07a0*/  IADD3 R236, R235, 0x3000, RZ ;  /* 0x00003000ebec7810 */ /* 0x000fe20007ffe0ff */
[----:B------:R2:W-:Y:S04]  /*07b0*/  STL [R1+0x94], R0 ;  /* 0x0000940001007387 */ /* 0x0005e80000100800 */
[----:B------:R3:W-:Y:S04]  /*07c0*/  STL [R1+0x6c], R7 ;  /* 0x00006c0701007387 */ /* 0x0007e80000100800 */
[----:B------:R4:W-:Y:S04]  /*07d0*/  STL [R1+0x68], R6 ;  /* 0x0000680601007387 */ /* 0x0009e80000100800 */
[----:B------:R5:W-:Y:S04]  /*07e0*/  STL [R1+0x64], R5 ;  /* 0x0000640501007387 */ /* 0x000be80000100800 */
[----:B------:R5:W-:Y:S01]  /*07f0*/  STL [R1+0x54], R4 ;  /* 0x0000540401007387 */ /* 0x000be20000100800 */
[----:B-1----:R-:W-:-:S05]  /*0800*/  IADD3 R3, R8, 0x28, RZ ;  /* 0x0000002808037810 */ /* 0x002fca0007ffe0ff */
[----:B------:R1:W-:Y:S01]  /*0810*/  STL [R1+0x60], R3 ;  /* 0x0000600301007387 */ /* 0x0003e20000100800 */
[----:B--2---:R-:W-:-:S03]  /*0820*/  IADD3 R0, R8, 0x38, RZ ;  /* 0x0000003808007810 */ /* 0x004fc60007ffe0ff */
[----:B------:R2:W-:Y:S01]  /*0830*/  STL [R1+0x5c], R2 ;  /* 0x00005c0201007387 */ /* 0x0005e20000100800 */
[----:B---3--:R-:W-:-:S03]  /*0840*/  SHF.R.S32.HI R7, RZ, 0x1f, R7 ;  /* 0x0000001fff077819 */ /* 0x008fc60000011407 */
[----:B------:R3:W-:Y:S01]  /*0850*/  STL [R1+0x58], R0 ;  /* 0x0000580001007387 */ /* 0x0007e20000100800 */
[----:B----4-:R-:W-:-:S03]  /*0860*/  SHF.R.S32.HI R6, RZ, 0x1f, R6 ;  /* 0x0000001fff067819 */ /* 0x010fc60000011406 */
[----:B------:R4:W-:Y:S01]  /*0870*/  STL [R1+0x90], R7 ;  /* 0x0000900701007387 */ /* 0x0009e20000100800 */
[----:B-----5:R-:W-:-:S03]  /*0880*/  SHF.R.S32.HI R5, RZ, 0x1f, R5 ;  /* 0x0000001fff057819 */ /* 0x020fc60000011405 */
[----:B------:R4:W-:Y:S01]  /*0890*/  STL [R1+0x8c], R6 ;  /* 0x00008c0601007387 */ /* 0x0009e20000100800 */
[----:B------:R-:W-:-:S03]  /*08a0*/  SHF.R.S32.HI R4, RZ, 0x1f, R4 ;  /* 0x0000001fff047819 */ /* 0x000fc60000011404 */
[----:B------:R4:W-:Y:S04]  /*08b0*/  STL [R1+0x88], R5 ;  /* 0x0000880501007387 */ /* 0x0009e80000100800 */
[----:B------:R4:W-:Y:S01]  /*08c0*/  STL [R1+0x84], R4 ;  /* 0x0000840401007387 */ /* 0x0009e20000100800 */
[----:B-1----:R-:W-:Y:S02]  /*08d0*/  SHF.R.S32.HI R3, RZ, 0x1f, R3 ;  /* 0x0000001fff037819 */ /* 0x002fe40000011403 */
[----:B--2---:R-:W-:-:S03]  /*08e0*/  SHF.R.S32.HI R2, RZ, 0x1f, R2 ;  /* 0x0000001fff027819 */ /* 0x004fc60000011402 */
[----:B------:R4:W-:Y:S01]  /*08f0*/  STL [R1+0x80], R3 ;  /* 0x0000800301007387 */ /* 0x0009e20000100800 */
[----:B---3--:R-:W-:-:S03]  /*0900*/  SHF.R.S32.HI R0, RZ, 0x1f, R0 ;  /* 0x0000001fff007819 */ /* 0x008fc60000011400 */
[----:B------:R4:W-:Y:S04]  /*0910*/  STL [R1+0x7c], R2 ;  /* 0x00007c0201007387 */ /* 0x0009e80000100800 */
[----:B------:R4:W-:Y:S02]  /*0920*/  STL [R1+0x78], R0 ;  /* 0x0000780001007387 */ /* 0x0009e40000100800 */
.L_x_1376:
[----:B----4-:R-:W2:Y:S01]  /*0930*/  LDL R4, [R1+0x74] ;  /* 0x0000740001047983 */ /* 0x010ea20000100800 */
[----:B------:R-:W-:Y:S01]  /*0940*/  IMAD.MOV.U32 R0, RZ, RZ, c[0x0][0x560] ;  /* 0x00015800ff007624 */ /* 0x000fe200078e00ff */
[----:B------:R-:W-:Y:S01]  /*0950*/  YIELD ;  /* 0x0000000000007946 */ /* 0x000fe20003800000 */
[----:B------:R-:W-:Y:S03]  /*0960*/  BSSY B0, `(.L_x_1299) ;  /* 0x0000016000007945 */ /* 0x000fe60003800000 */
[----:B------:R-:W-:-:S13]  /*0970*/  ISETP.NE.AND P0, PT, R0, 0x1, PT ;  /* 0x000000010000780c */ /* 0x000fda0003f05270 */
[----:B--2---:R-:W-:Y:S01]  /*0980*/  @P0 IMAD.HI.U32 R0, R4, c[0x0][0x564], RZ ;  /* 0x0001590004000a27 */ /* 0x004fe200078e00ff */
[----:B------:R-:W-:-:S04]  /*0990*/  MOV R3, R4 ;  /* 0x0000000400037202 */ /* 0x000fc80000000f00 */
[----:B------:R-:W-:-:S04]  /*09a0*/  @P0 SHF.R.U32.HI R3, RZ, c[0x0][0x568], R0 ;  /* 0x00015a00ff030a19 */ /* 0x000fc80000011600 */
[----:B------:R-:W-:Y:S01]  /*09b0*/  ISETP.GE.AND P0, PT, R3, c[0x0][0x578], PT ;  /* 0x00015e0003007a0c */ /* 0x000fe20003f06270 */
[----:B------:R-:W-:-:S04]  /*09c0*/  IMAD.MOV R2, RZ, RZ, -R3 ;  /* 0x000000ffff027224 */ /* 0x000fc800078e0a03 */
[----:B------:R-:W-:-:S08]  /*09d0*/  IMAD R2, R2, c[0x0][0x560], R4 ;  /* 0x0001580002027a24 */ /* 0x000fd000078e0204 */
[----:B------:R-:W-:Y:S05]  /*09e0*/  @!P0 BRA `(.L_x_1300) ;  /* 0x0000007000008947 */ /* 0x000fea0003800000 */
[----:B------:R-:W-:-:S04]  /*09f0*/  MOV R0, c[0x0][0x56c] ;  /* 0x00015b0000007a02 */ /* 0x000fc80000000f00 */
[----:B------:R-:W-:Y:S02]  /*0a00*/  ISETP.NE.AND P0, PT, R0, 0x1, PT ;  /* 0x000000010000780c */ /* 0x000fe40003f05270 */
[----:B------:R-:W-:-:S11]  /*0a10*/  MOV R0, R2 ;  /* 0x0000000200007202 */ /* 0x000fd60000000f00 */
[----:B------:R-:W-:-:S05]  /*0a20*/  @P0 IMAD.HI.U32 R4, R2, c[0x0][0x570], RZ ;  /* 0x00015c0002040a27 */ /* 0x000fca00078e00ff */
[----:B------:R-:W-:-:S05]  /*0a30*/  @P0 SHF.R.U32.HI R0, RZ, c[0x0][0x574], R4 ;  /* 0x00015d00ff000a19 */ /* 0x000fca0000011604 */
[----:B------:R-:W-:Y:S01]  /*0a40*/  IMAD R4, R0, c[0x0][0x56c], RZ ;  /* 0x00015b0000047a24 */ /* 0x000fe200078e02ff */
[----:B------:R-:W-:Y:S05]  /*0a50*/  BRA `(.L_x_1301) ;  /* 0x0000006000007947 */ /* 0x000fea0003800000 */
.L_x_1300:
[----:B------:R-:W-:-:S04]  /*0a60*/  MOV R0, c[0x0][0x554] ;  /* 0x0001550000007a02 */ /* 0x000fc80000000f00 */
[----:B------:R-:W-:Y:S02]  /*0a70*/  ISETP.NE.AND P0, PT, R0, 0x1, PT ;  /* 0x000000010000780c */ /* 0x000fe40003f05270 */
[----:B------:R-:W-:-:S11]  /*0a80*/  MOV R0, R2 ;  /* 0x0000000200007202 */ /* 0x000fd60000000f00 */
[----:B------:R-:W-:-:S05]  /*0a90*/  @P0 IMAD.HI.U32 R4, R2, c[0x0][0x558], RZ ;  /* 0x0001560002040a27 */ /* 0x000fca00078e00ff */
[----:B------:R-:W-:-:S05]  /*0aa0*/  @P0 SHF.R.U32.HI R0, RZ, c[0x0][0x55c], R4 ;  /* 0x00015700ff000a19 */ /* 0x000fca0000011604 */
[----:B------:R-:W-:Y:S02]  /*0ab0*/  IMAD R4, R0, c[0x0][0x554], RZ ;  /* 0x0001550000047a24 */ /* 0x000fe400078e02ff */
.L_x_1301:
[----:B------:R-:W-:Y:S05]  /*0ac0*/  BSYNC B0 ;  /* 0x0000000000007941 */ /* 0x000fea0003800000 */
.L_x_1299:
[----:B------:R-:W-:Y:S01]  /*0ad0*/  IMAD.MOV.U32 R5, RZ, RZ, c[0x0][0x548] ;  /* 0x00015200ff057624 */ /* 0x000fe200078e00ff */
[----:B------:R-:W-:Y:S01]  /*0ae0*/  ISETP.NE.U32.AND P0, PT, RZ, c[0x0][0x370], PT ;  /* 0x0000dc00ff007a0c */ /* 0x000fe20003f05070 */
[----:B------:R-:W-:Y:S02]  /*0af0*/  IMAD.IADD R4, R2, 0x1, -R4 ;  /* 0x0000000102047824 */ /* 0x000fe400078e0a04 */
[----:B------:R-:W-:Y:S01]  /*0b00*/  IMAD.MOV.U32 R6, RZ, RZ, RZ ;  /* 0x000000ffff067224 */ /* 0x000fe200078e00ff */
[----:B------:R-:W-:Y:S01]  /*0b10*/  ISETP.NE.AND P1, PT, R5, 0x1, PT ;  /* 0x000000010500780c */ /* 0x000fe20003f25270 */
[----:B------:R-:W-:Y:S01]  /*0b20*/  IMAD R7, R3, c[0x0][0x554], R4 ;  /* 0x0001550003077a24 */ /* 0x000fe200078e0204 */
[----:B------:R-:W-:-:S03]  /*0b30*/  ISETP.NE.AND.EX P0, PT, RZ, c[0x0][0x374], PT, P0 ;  /* 0x0000dd00ff007a0c */ /* 0x000fc60003f05300 */
[----:B------:R-:W-:-:S08]  /*0b40*/  IMAD.MOV.U32 R11, RZ, RZ, R7 ;  /* 0x000000ffff0b7224 */ /* 0x000fd000078e0007 */
[----:B------:R-:W-:Y:S02]  /*0b50*/  @P1 IMAD.HI.U32 R2, R7, c[0x0][0x54c], RZ ;  /* 0x0001530007021a27 */ /* 0x000fe400078e00ff */
[----:B------:R-:W-:-:S03]  /*0b60*/  @P0 MOV R3, 0x4 ;  /* 0x0000000400030802 */ /* 0x000fc60000000f00 */
[----:B------:R-:W-:-:S05]  /*0b70*/  @P1 SHF.R.U32.HI R11, RZ, c[0x0][0x550], R2 ;  /* 0x00015400ff0b1a19 */ /* 0x000fca0000011602 */
[----:B------:R-:W-:Y:S01]  /*0b80*/  @P0 IMAD.WIDE R2, R11, R3, c[0x0][0x370] ;  /* 0x0000dc000b020625 */ /* 0x000fe200078e0203 */
[----:B------:R-:W-:Y:S01]  /*0b90*/  MOV R14, R0 ;  /* 0x00000000000e7202 */ /* 0x000fe20000000f00 */
[----:B------:R-:W-:Y:S04]  /*0ba0*/  STL [R1+0x48], R11 ;  /* 0x0000480b01007387 */ /* 0x000fe80000100800 */
[----:B------:R1:W2:Y:S01]  /*0bb0*/  @P0 LDG.E R6, [R2.64] ;  /* 0x0000000802060981 */ /* 0x0002a2000c1e1900 */
[----:B------:R-:W-:Y:S01]  /*0bc0*/  MOV R4, c[0x0][0x168] ;  /* 0x00005a0000047a02 */ /* 0x000fe20000000f00 */
[----:B------:R-:W-:Y:S03]  /*0bd0*/  BSSY B0, `(.L_x_1302) ;  /* 0x0000045000007945 */ /* 0x000fe60003800000 */
[----:B------:R-:W-:Y:S01]  /*0be0*/  IADD3 R4, -R4, 0x70, RZ ;  /* 0x0000007004047810 */ /* 0x000fe20007ffe1ff */
[----:B-1----:R-:W-:-:S05]  /*0bf0*/  IMAD.MOV.U32 R2, RZ, RZ, c[0x0][0x53c] ;  /* 0x00014f00ff027624 */ /* 0x002fca00078e00ff */
[----:B------:R-:W-:Y:S02]  /*0c00*/  ISETP.NE.AND P0, PT, R2, 0x1, PT ;  /* 0x000000010200780c */ /* 0x000fe40003f05270 */
[----:B------:R-:W-:-:S11]  /*0c10*/  LOP3.LUT R2, R0, 0x1ffffff, RZ, 0x3c, !PT ;  /* 0x01ffffff00027812 */ /* 0x000fd600078e3cff */
[----:B------:R-:W-:Y:S01]  /*0c20*/  @P0 IMAD.HI.U32 R3, R0, c[0x0][0x540], RZ ;  /* 0x0001500000030a27 */ /* 0x000fe200078e00ff */
[----:B------:R-:W-:-:S03]  /*0c30*/  IADD3 R0, R2, c[0x0][0x53c], RZ ;  /* 0x00014f0002007a10 */ /* 0x000fc60007ffe0ff */
[----:B------:R-:W-:Y:S01]  /*0c40*/  IMAD.MOV.U32 R2, RZ, RZ, c[0x0][0x2c4] ;  /* 0x0000b100ff027624 */ /* 0x000fe200078e00ff */
[----:B------:R-:W-:Y:S01]  /*0c50*/  @P0 SHF.R.U32.HI R14, RZ, c[0x0][0x544], R3 ;  /* 0x00015100ff0e0a19 */ /* 0x000fe20000011603 */
[----:B------:R-:W-:-:S03]  /*0c60*/  IMAD.MOV.U32 R3, RZ, RZ, c[0x0][0x2ac] ;  /* 0x0000ab00ff037624 */ /* 0x000fc600078e00ff */
[----:B------:R-:W-:Y:S01]  /*0c70*/  ISETP.NE.AND P2, PT, R2, 0x1, PT ;  /* 0x000000010200780c */ /* 0x000fe20003f45270 */
[----:B------:R-:W-:Y:S01]  /*0c80*/  IMAD R0, R14, c[0x0][0x53c], R0 ;  /* 0x00014f000e007a24 */ /* 0x000fe200078e0200 */
[----:B------:R-:W-:Y:S01]  /*0c90*/  STL [R1+0x50], R14 ;  /* 0x0000500e01007387 */ /* 0x000fe20000100800 */
[C---:B------:R-:W-:Y:S02]  /*0ca0*/  IMAD R5, R3.reuse, c[0x0][0x1d0], RZ ;  /* 0x0000740003057a24 */ /* 0x040fe400078e02ff */
[----:B------:R-:W-:Y:S02]  /*0cb0*/  IMAD.SHL.U32 R13, R0, 0x80, RZ ;  /* 0x00000080000d7824 */ /* 0x000fe400078e00ff */
[----:B------:R-:W-:Y:S01]  /*0cc0*/  IMAD R3, R3, c[0x0][0x1d0], R4 ;  /* 0x0000740003037a24 */ /* 0x000fe200078e0204 */
[----:B------:R-:W-:Y:S02]  /*0cd0*/  IADD3 R5, R5, 0x6f, RZ ;  /* 0x0000006f05057810 */ /* 0x000fe40007ffe0ff */
[----:B------:R-:W-:Y:S01]  /*0ce0*/  IADD3 R0, R13, 0x7f, RZ ;  /* 0x0000007f0d007810 */ /* 0x000fe20007ffe0ff */
[----:B------:R-:W-:Y:S01]  /*0cf0*/  STL [R1+0x70], R13 ;  /* 0x0000700d01007387 */ /* 0x000fe20000100800 */
[----:B------:R-:W-:-:S03]  /*0d00*/  MOV R4, RZ ;  /* 0x000000ff00047202 */ /* 0x000fc60000000f00 */
[----:B------:R-:W-:-:S04]  /*0d10*/  @P2 IMAD.HI.U32 R2, R0, c[0x0][0x2c8], RZ ;  /* 0x0000b20000022a27 */ /* 0x000fc800078e00ff */
[----:B------:R-:W-:Y:S01]  /*0d20*/  IMAD.HI R4, R5, -0x6db6db6d, R4 ;  /* 0x9249249305047827 */ /* 0x000fe200078e0204 */
[----:B------:R-:W-:-:S03]  /*0d30*/  @P2 SHF.R.U32.HI R0, RZ, c[0x0][0x2cc], R2 ;  /* 0x0000b300ff002a19 */ /* 0x000fc60000011602 */
[----:B------:R-:W-:Y:S02]  /*0d40*/  IMAD.MOV.U32 R2, RZ, RZ, RZ ;  /* 0x000000ffff027224 */ /* 0x000fe400078e00ff */
[----:B------:R-:W-:Y:S01]  /*0d50*/  IMAD.IADD R3, R3, 0x1, R0 ;  /* 0x0000000103037824 */ /* 0x000fe200078e0200 */
[----:B------:R-:W-:-:S03]  /*0d60*/  SHF.R.U32.HI R0, RZ, 0x1f, R4 ;  /* 0x0000001fff007819 */ /* 0x000fc60000011604 */
[----:B------:R-:W-:Y:S01]  /*0d70*/  IMAD.HI R2, R3, -0x6db6db6d, R2 ;  /* 0x9249249303027827 */ /* 0x000fe200078e0202 */
[----:B------:R-:W-:-:S03]  /*0d80*/  LEA.HI.SX32 R4, R4, R0, 0x1a ;  /* 0x0000000004047211 */ /* 0x000fc600078fd2ff */
[----:B------:R-:W-:-:S04]  /*0d90*/  IMAD.MOV R0, RZ, RZ, -R11 ;  /* 0x000000ffff007224 */ /* 0x000fc800078e0a0b */
[----:B------:R-:W-:Y:S01]  /*0da0*/  IMAD R12, R0, c[0x0][0x548], R7 ;  /* 0x00015200000c7a24 */ /* 0x000fe200078e0207 */
[----:B--2---:R1:W-:Y:S04]  /*0db0*/  STL [R1+0x1c], R6 ;  /* 0x00001c0601007387 */ /* 0x0043e80000100800 */
[----:B------:R2:W-:Y:S01]  /*0dc0*/  STL [R1+0x4c], R12 ;  /* 0x00004c0c01007387 */ /* 0x0005e20000100800 */
[----:B-1----:R-:W-:-:S04]  /*0dd0*/  SHF.R.U32.HI R6, RZ, 0x1f, R2 ;  /* 0x0000001fff067819 */ /* 0x002fc80000011602 */
[----:B------:R-:W-:Y:S02]  /*0de0*/  LEA.HI.SX32 R6, R2, R6, 0x1a ;  /* 0x0000000602067211 */ /* 0x000fe400078fd2ff */
[----:B------:R-:W-:Y:S02]  /*0df0*/  MOV R2, RZ ;  /* 0x000000ff00027202 */ /* 0x000fe40000000f00 */
[----:B------:R-:W-:-:S04]  /*0e00*/  IMNMX R6, R4, R6, PT ;  /* 0x0000000604067217 */ /* 0x000fc80003800200 */
[----:B------:R-:W-:-:S13]  /*0e10*/  ISETP.GE.AND P0, PT, R6, 0x1, PT ;  /* 0x000000010600780c */ /* 0x000fda0003f06270 */
[----:B------:R-:W-:Y:S05]  /*0e20*/  @!P0 BRA `(.L_x_1303) ;  /* 0x000001f000008947 */ /* 0x000fea0003800000 */
[----:B--2---:R-:W-:-:S04]  /*0e30*/  SHF.R.U32.HI R0, RZ, 0x10, R14 ;  /* 0x00000010ff007819 */ /* 0x004fc8000001160e */
[----:B------:R-:W-:-:S04]  /*0e40*/  ISETP.NE.AND P0, PT, R0, RZ, PT ;  /* 0x000000ff0000720c */ /* 0x000fc80003f05270 */
[----:B------:R-:W-:-:S04]  /*0e50*/  SEL R0, R0, c[0x0][0x338], P0 ;  /* 0x0000ce0000007a07 */ /* 0x000fc80000000000 */
[-C--:B------:R-:W-:Y:S02]  /*0e60*/  IABS R3, R0.reuse ;  /* 0x0000000000037213 */ /* 0x080fe40000000000 */
[----:B------:R-:W-:Y:S02]  /*0e70*/  IADD3 R7, R0, -0x1, R6 ;  /* 0xffffffff00077810 */ /* 0x000fe40007ffe006 */
[----:B------:R-:W1:Y:S02]  /*0e80*/  I2F.RP R4, R3 ;  /* 0x0000000300047306 */ /* 0x000e640000209400 */
[----:B------:R-:W-:Y:S02]  /*0e90*/  IABS R10, R7 ;  /* 0x00000007000a7213 */ /* 0x000fe40000000000 */
[----:B------:R-:W-:-:S04]  /*0ea0*/  LOP3.LUT R7, R7, R0, RZ, 0x3c, !PT ;  /* 0x0000000007077212 */ /* 0x000fc800078e3cff */
[----:B------:R-:W-:Y:S01]  /*0eb0*/  ISETP.GE.AND P0, PT, R7, RZ, PT ;  /* 0x000000ff0700720c */ /* 0x000fe20003f06270 */
[----:B-1----:R-:W1:Y:S02]  /*0ec0*/  MUFU.RCP R4, R4 ;  /* 0x0000000400047308 */ /* 0x002e640000001000 */
[----:B-1----:R-:W-:-:S06]  /*0ed0*/  IADD3 R4, R4, 0xffffffe, RZ ;  /* 0x0ffffffe04047810 */ /* 0x002fcc0007ffe0ff */
[----:B------:R-:W1:Y:S02]  /*0ee0*/  F2I.FTZ.U32.TRUNC.NTZ R5, R4 ;  /* 0x0000000400057305 */ /* 0x000e64000021f000 */
[----:B-1----:R-:W-:Y:S02]  /*0ef0*/  IMAD.MOV R2, RZ, RZ, -R5 ;  /* 0x000000ffff027224 */ /* 0x002fe400078e0a05 */
[----:B------:R-:W-:Y:S02]  /*0f00*/  IMAD.MOV.U32 R4, RZ, RZ, RZ ;  /* 0x000000ffff047224 */ /* 0x000fe400078e00ff */
        /* <DEDUP_REMOVED lines=13> */
[----:B------:R-:W-:-:S13]  /*0fe0*/  ISETP.GE.U32.AND P3, PT, R4, R3, PT ;  /* 0x000000030400720c */ /* 0x000fda0003f66070 */
[----:B------:R-:W-:-:S05]  /*0ff0*/  @P3 IADD3 R2, R2, 0x1, RZ ;  /* 0x0000000102023810 */ /* 0x000fca0007ffe0ff */
[----:B------:R-:W-:Y:S01]  /*1000*/  @!P0 IMAD.MOV R2, RZ, RZ, -R2 ;  /* 0x000000ffff028224 */ /* 0x000fe200078e0a02 */
[----:B------:R-:W-:Y:S02]  /*1010*/  @!P1 LOP3.LUT R2, RZ, R0, RZ, 0x33, !PT ;  /* 0x00000000ff029212 */ /* 0x000fe400078e33ff */
.L_x_1303:
[----:B--2---:R-:W-:Y:S05]  /*1020*/  BSYNC B0 ;  /* 0x0000000000007941 */ /* 0x004fea0003800000 */
.L_x_1302:
[----:B------:R-:W-:Y:S01]  /*1030*/  LOP3.LUT R0, R14, 0xffff, RZ, 0xc0, !PT ;  /* 0x0000ffff0e007812 */ /* 0x000fe200078ec0ff */
[----:B------:R-:W-:Y:S01]  /*1040*/  CS2R R20, SRZ ;  /* 0x0000000000147805 */ /* 0x000fe2000001ff00 */
[----:B------:R-:W-:Y:S01]  /*1050*/  CS2R R22, SRZ ;  /* 0x0000000000167805 */ /* 0x000fe2000001ff00 */
[----:B------:R-:W-:Y:S01]  /*1060*/  CS2R R126, SRZ ;  /* 0x00000000007e7805 */ /* 0x000fe2000001ff00 */
[----:B------:R-:W-:Y:S01]  /*1070*/  CS2R R124, SRZ ;  /* 0x00000000007c7805 */ /* 0x000fe2000001ff00 */
[----:B------:R-:W-:Y:S01]  /*1080*/  IMAD R3, R0, R2, RZ ;  /* 0x0000000200037224 */ /* 0x000fe200078e02ff */
        /* <DEDUP_REMOVED lines=36> */
[----:B-1----:R-:W-:-:S04]  /*12d0*/  ISETP.NE.U32.AND P0, PT, RZ, c[0x0][0x340], PT ;  /* 0x0000d000ff007a0c */ /* 0x002fc80003f05070 */
[----:B------:R-:W-:-:S13]  /*12e0*/  ISETP.NE.AND.EX P0, PT, RZ, c[0x0][0x344], PT, P0 ;  /* 0x0000d100ff007a0c */ /* 0x000fda0003f05300 */
[----:B------:R-:W-:Y:S05]  /*12f0*/  @!P0 BRA `(.L_x_1305) ;  /* 0x0000004000008947 */ /* 0x000fea0003800000 */
[----:B------:R-:W-:-:S05]  /*1300*/  MOV R2, 0x4 ;  /* 0x0000000400027802 */ /* 0x000fca0000000f00 */
[----:B------:R-:W-:-:S05]  /*1310*/  IMAD.WIDE R2, R11, R2, c[0x0][0x340] ;  /* 0x0000d0000b027625 */ /* 0x000fca00078e0202 */
[----:B------:R1:W5:Y:S01]  /*1320*/  LDG.E R8, [R2.64] ;  /* 0x0000000802087981 */ /* 0x000362000c1e1900 */
[----:B------:R-:W-:Y:S05]  /*1330*/  BRA `(.L_x_1306) ;  /* 0x0000001000007947 */ /* 0x000fea0003800000 */
.L_x_1305:
[----:B------:R-:W-:Y:S02]  /*1340*/  MOV R8, R11 ;  /* 0x0000000b00087202 */ /* 0x000fe40000000f00 */
.L_x_1306:
[----:B------:R-:W2:Y:S01]  /*1350*/  LDL R0, [R1+0x14] ;  /* 0x0000140001007983 */ /* 0x000ea20000100800 */
[----:B------:R-:W-:Y:S01]  /*1360*/  SHF.R.S32.HI R78, RZ, 0x1f, R12 ;  /* 0x0000001fff4e7819 */ /* 0x000fe2000001140c */
[----:B-1----:R-:W-:Y:S01]  /*1370*/  IMAD.WIDE.U32 R2, R12, c[0x0][0x1b8], RZ ;  /* 0x00006e000c027a25 */ /* 0x002fe200078e00ff */
[----:B------:R-:W-:Y:S02]  /*1380*/  SHF.R.S32.HI R6, RZ, 0x1f, R11 ;  /* 0x0000001fff067819 */ /* 0x000fe4000001140b */
[----:B------:R-:W-:Y:S01]  /*1390*/  ISETP.GE.AND P3, PT, R243, c[0x0][0x198], PT ;  /* 0x00006600f3007a0c */ /* 0x000fe20003f66270 */
[----:B------:R-:W-:Y:S01]  /*13a0*/  IMAD R5, R78, c[0x0][0x1b8], RZ ;  /* 0x00006e004e057a24 */ /* 0x000fe200078e02ff */
[----:B------:R-:W-:Y:S01]  /*13b0*/  IADD3 R178, R245, -0x1, RZ ;  /* 0xfffffffff5b27810 */ /* 0x000fe20007ffe0ff */
[----:B------:R-:W-:Y:S02]  /*13c0*/  IMAD R6, R6, c[0x0][0x1c0], RZ ;  /* 0x0000700006067a24 */ /* 0x000fe400078e02ff */
[----:B------:R-:W-:-:S05]  /*13d0*/  IMAD R5, R12, c[0x0][0x1bc], R5 ;  /* 0x00006f000c057a24 */ /* 0x000fca00078e0205 */
[----:B------:R-:W-:-:S05]  /*13e0*/  IADD3 R3, R3, R5, RZ ;  /* 0x0000000503037210 */ /* 0x000fca0007ffe0ff */
[----:B------:R-:W-:Y:S01]  /*13f0*/  IMAD.WIDE.U32 R2, R11, c[0x0][0x1c0], R2 ;  /* 0x000070000b027a25 */ /* 0x000fe200078e0002 */
[----:B--2---:R-:W-:-:S04]  /*1400*/  IADD3 R4, R0, R13, RZ ;  /* 0x0000000d00047210 */ /* 0x004fc80007ffe0ff */
[----:B------:R-:W-:Y:S01]  /*1410*/  MOV R0, R4 ;  /* 0x0000000400007202 */ /* 0x000fe20000000f00 */
[----:B------:R-:W-:-:S05]  /*1420*/  @P2 IMAD.HI.U32 R7, R4, c[0x0][0x2c8], RZ ;  /* 0x0000b20004072a27 */ /* 0x000fca00078e00ff */
[----:B------:R-:W-:Y:S01]  /*1430*/  @P2 SHF.R.U32.HI R0, RZ, c[0x0][0x2cc], R7 ;  /* 0x0000b300ff002a19 */ /* 0x000fe20000011607 */
[----:B------:R-:W-:-:S03]  /*1440*/  IMAD R7, R11, c[0x0][0x1c4], R6 ;  /* 0x000071000b077a24 */ /* 0x000fc600078e0206 */
        /* <DEDUP_REMOVED lines=17> */
.L_x_1377:
[----:B------:R-:W-:Y:S05]  /*1560*/  BRA.DIV ~URZ, `(.L_x_1308) ;  /* 0x00011b127f007947 */ /* 0x000fea000b800000 */
[----:B------:R3:W4:Y:S02]  /*1570*/  SHFL.IDX PT, R2, R5, RZ, 0x181f ;  /* 0x00181fff05027589 */ /* 0x00072400000e0000 */
.L_x_1378:
[----:B---3--:R-:W3:Y:S04]  /*1580*/  LDL R3, [R1+0x70] ;  /* 0x0000700001037983 */ /* 0x008ee80000100800 */
[----:B------:R-:W1:Y:S02]  /*1590*/  S2R R7, SR_TID.X ;  /* 0x0000000000077919 */ /* 0x000e640000002100 */
[----:B-1----:R-:W-:-:S04]  /*15a0*/  SHF.R.S32.HI R0, RZ, 0x1f, R7 ;  /* 0x0000001fff007819 */ /* 0x002fc80000011407 */
[----:B------:R-:W-:Y:S01]  /*15b0*/  LEA.HI R0, R0, R7, RZ, 0x3 ;  /* 0x0000000700007211 */ /* 0x000fe200078f18ff */
[----:B------:R-:W-:-:S03]  /*15c0*/  IMAD.MOV.U32 R7, RZ, RZ, c[0x0][0x2c4] ;  /* 0x0000b100ff077624 */ /* 0x000fc600078e00ff */
[----:B------:R-:W-:Y:S01]  /*15d0*/  SHF.R.S32.HI R0, RZ, 0x3, R0 ;  /* 0x00000003ff007819 */ /* 0x000fe20000011400 */
[----:B------:R-:W-:Y:S01]  /*15e0*/  IMAD R7, R7, c[0x0][0x168], RZ ;  /* 0x00005a0007077a24 */ /* 0x000fe200078e02ff */
[----:B------:R-:W-:Y:S03]  /*15f0*/  BSSY B0, `(.L_x_1309) ;  /* 0x000000b000007945 */ /* 0x000fe60003800000 */
[----:B---3--:R-:W-:-:S05]  /*1600*/  IMAD.IADD R0, R0, 0x1, R3 ;  /* 0x0000000100007824 */ /* 0x008fca00078e0203 */
        /* <DEDUP_REMOVED lines=9> */
.L_x_1310:
[----:B------:R-:W-:Y:S05]  /*16a0*/  BSYNC B0 ;  /* 0x0000000000007941 */ /* 0x000fea0003800000 */
.L_x_1309:
[----:B------:R-:W-:Y:S05]  /*16b0*/  BRA.DIV ~URZ, `(.L_x_1311) ;  /* 0x00011a327f007947 */ /* 0x000fea000b800000 */
[----:B--2---:R2:W3:Y:S04]  /*16c0*/  SHFL.IDX PT, R6, R4, 0x1, 0x181f ;  /* 0x00381f0004067f89 */ /* 0x0044e800000e0000 */
[----:B-1--4-:R2:W1:Y:S02]  /*16d0*/  SHFL.IDX PT, R2, R5, 0x1, 0x181f ;  /* 0x00381f0005027f89 */ /* 0x01246400000e0000 */
.L_x_1379:
        /* <DEDUP_REMOVED lines=11> */
.L_x_1313:
[----:B------:R-:W-:Y:S05]  /*1790*/  BSYNC B0 ;  /* 0x0000000000007941 */ /* 0x000fea0003800000 */
.L_x_1312:
[----:B------:R-:W-:Y:S05]  /*17a0*/  BRA.DIV ~URZ, `(.L_x_1314) ;  /* 0x00011a127f007947 */ /* 0x000fea000b800000 */
[----:B---3--:R3:W4:Y:S02]  /*17b0*/  SHFL.IDX PT, R6, R4, 0x2, 0x181f ;  /* 0x00581f0004067f89 */ /* 0x00872400000e0000 */
.L_x_1380:
[----:B------:R-:W-:Y:S05]  /*17c0*/  BRA.DIV ~URZ, `(.L_x_1315) ;  /* 0x00011a627f007947 */ /* 0x000fea000b800000 */
[----:B-1----:R1:W2:Y:S02]  /*17d0*/  SHFL.IDX PT, R2, R5, 0x2, 0x181f ;  /* 0x00581f0005027f89 */ /* 0x0022a400000e0000 */
.L_x_1381:
        /* <DEDUP_REMOVED lines=11> */
.L_x_1317:
[----:B------:R-:W-:Y:S05]  /*1890*/  BSYNC B0 ;  /* 0x0000000000007941 */ /* 0x000fea0003800000 */
.L_x_1316:
[----:B------:R-:W-:Y:S05]  /*18a0*/  BRA.DIV ~URZ, `(.L_x_1318) ;  /* 0x000119f27f007947 */ /* 0x000fea000b800000 */
[----:B----4-:R4:W1:Y:S04]  /*18b0*/  SHFL.IDX PT, R6, R4, 0x3, 0x181f ;  /* 0x00781f0004067f89 */ /* 0x01086800000e0000 */
[----:B--2---:R4:W2:Y:S02]  /*18c0*/  SHFL.IDX PT, R2, R5, 0x3, 0x181f ;  /* 0x00781f0005027f89 */ /* 0x0048a400000e0000 */
.L_x_1382:
        /* <DEDUP_REMOVED lines=11> */
.L_x_1320:
[----:B------:R-:W-:Y:S05]  /*1980*/  BSYNC B0 ;  /* 0x0000000000007941 */ /* 0x000fea0003800000 */
.L_x_1319:
[----:B------:R-:W-:Y:S05]  /*1990*/  BRA.DIV ~URZ, `(.L_x_1321) ;  /* 0x000119d27f007947 */ /* 0x000fea000b800000 */
[----:B-1----:R1:W3:Y:S02]  /*19a0*/  SHFL.IDX PT, R6, R4, 0x4, 0x181f ;  /* 0x00981f0004067f89 */ /* 0x0022e400000e0000 */
.L_x_1383:
[----:B------:R-:W-:Y:S05]  /*19b0*/  BRA.DIV ~URZ, `(.L_x_1322) ;  /* 0x00011a227f007947 */ /* 0x000fea000b800000 */
[----:B--2---:R2:W1:Y:S02]  /*19c0*/  SHFL.IDX PT, R2, R5, 0x4, 0x181f ;  /* 0x00981f0005027f89 */ /* 0x00446400000e0000 */
.L_x_1384:
        /* <DEDUP_REMOVED lines=11> */
.L_x_1324:
[----:B------:R-:W-:Y:S05]  /*1a80*/  BSYNC B0 ;  /* 0x0000000000007941 */ /* 0x000fea0003800000 */
.L_x_1323:
[----:B------:R-:W-:Y:S05]  /*1a90*/  BRA.DIV ~URZ, `(.L_x_1325) ;  /* 0x000119b27f007947 */ /* 0x000fea000b800000 */
[----:B---3--:R3:W2:Y:S04]  /*1aa0*/  SHFL.IDX PT, R6, R4, 0x5, 0x181f ;  /* 0x00b81f0004067f89 */ /* 0x0086a800000e0000 */
[----:B-1----:R3:W1:Y:S02]  /*1ab0*/  SHFL.IDX PT, R2, R5, 0x5, 0x181f ;  /* 0x00b81f0005027f89 */ /* 0x00266400000e0000 */
.L_x_1385:
        /* <DEDUP_REMOVED lines=11> */
.L_x_1327:
[----:B------:R-:W-:Y:S05]  /*1b70*/  BSYNC B0 ;  /* 0x0000000000007941 */ /* 0x000fea0003800000 */
.L_x_1326:
[----:B------:R-:W-:Y:S05]  /*1b80*/  BRA.DIV ~URZ, `(.L_x_1328) ;  /* 0x000119927f007947 */ /* 0x000fea000b800000 */
[----:B--2---:R2:W3:Y:S02]  /*1b90*/  SHFL.IDX PT, R6, R4, 0x6, 0x181f ;  /* 0x00d81f0004067f89 */ /* 0x0044e400000e0000 */
.L_x_1386:
[----:B------:R-:W-:Y:S05]  /*1ba0*/  BRA.DIV ~URZ, `(.L_x_1329) ;  /* 0x000119e27f007947 */ /* 0x000fea000b800000 */
[----:B-1----:R1:W2:Y:S02]  /*1bb0*/  SHFL.IDX PT, R2, R5, 0x6, 0x181f ;  /* 0x00d81f0005027f89 */ /* 0x0022a400000e0000 */
.L_x_1387:
        /* <DEDUP_REMOVED lines=11> */
.L_x_1331:
[----:B------:R-:W-:Y:S05]  /*1c70*/  BSYNC B0 ;  /* 0x0000000000007941 */ /* 0x000fea0003800000 */
.L_x_1330:
[----:B------:R-:W-:Y:S05]  /*1c80*/  BRA.DIV ~URZ, `(.L_x_1332) ;  /* 0x000119727f007947 */ /* 0x000fea000b800000 */
[----:B--234-:R-:W2:Y:S04]  /*1c90*/  SHFL.IDX PT, R4, R4, 0x7, 0x181f ;  /* 0x00f81f0004047f89 */ /* 0x01cea800000e0000 */
[----:B------:R3:W4:Y:S02]  /*1ca0*/  SHFL.IDX PT, R2, R5, 0x7, 0x181f ;  /* 0x00f81f0005027f89 */ /* 0x00072400000e0000 */
.L_x_1388:
        /* <DEDUP_REMOVED lines=19> */
[----:B-1-3--:R-:W3:Y:S01]  /*1de0*/  LDL R5, [R1+0x1c] ;  /* 0x00001c0001057983 */ /* 0x00aee20000100800 */
[----:B------:R-:W-:Y:S01]  /*1df0*/  IMAD.MOV.U32 R6, RZ, RZ, 0x70 ;  /* 0x00000070ff067424 */ /* 0x000fe200078e00ff */
[----:B------:R-:W-:-:S02]  /*1e00*/  ULDC UR4, c[0x0][0x2b8] ;  /* 0x0000ae0000047ab9 */ /* 0x000fc40000000800 */
[----:B------:R-:W-:Y:S01]  /*1e10*/  UISETP.NE.AND UP0, UPT, UR4, 0x1, UPT ;  /* 0x000000010400788c */ /* 0x000fe2000bf05270 */
[----:B------:R-:W-:Y:S01]  /*1e20*/  IMAD R177, R245, R6, -0x70 ;  /* 0xffffff90f5b17424 */ /* 0x000fe200078e0206 */
[----:B------:R-:W4:Y:S01]  /*1e30*/  LDL R79, [R1+0x4c] ;  /* 0x00004c00014f7983 */ /* 0x000f220000100800 */
[----:B------:R-:W-:-:S03]  /*1e40*/  IMAD.MOV.U32 R9, RZ, RZ, c[0x0][0x2ac] ;  /* 0x0000ab00ff097624 */ /* 0x000fc600078e00ff */
[----:B------:R-:W-:Y:S01]  /*1e50*/  PLOP3.LUT P1, PT, PT, PT, UP0, 0x80, 0x0 ;  /* 0x000000000000781c */ /* 0x000fe20003f2f008 */
[----:B------:R-:W-:Y:S01]  /*1e60*/  IMAD R9, R9, c[0x0][0x1d0], RZ ;  /* 0x0000740009097a24 */ /* 0x000fe200078e02ff */
[----:B------:R-:W-:Y:S01]  /*1e70*/  BAR.SYNC.DEFER_BLOCKING 0x0 ;  /* 0x0000000000007b1d */ /* 0x000fe20000010000 */
[----:B------:R-:W-:Y:S01]  /*1e80*/  PLOP3.LUT P0, PT, PT, PT, UP0, 0x80, 0x0 ;  /* 0x000000000000781c */ /* 0x000fe20003f0f008 */
[----:B------:R-:W-:Y:S02]  /*1e90*/  IMAD.MOV.U32 R244, RZ, RZ, RZ ;  /* 0x000000fffff47224 */ /* 0x000fe400078e00ff */
[----:B--2---:R-:W-:-:S05]  /*1ea0*/  IMAD.IADD R2, R204, 0x1, R177 ;  /* 0x00000001cc027824 */ /* 0x004fca00078e02b1 */
[C---:B------:R-:W-:Y:S01]  /*1eb0*/  ISETP.GE.AND P3, PT, R2.reuse, R9, PT ;  /* 0x000000090200720c */ /* 0x040fe20003f66270 */
[----:B---3--:R-:W-:-:S03]  /*1ec0*/  IMAD.IADD R2, R2, 0x1, R5 ;  /* 0x0000000102027824 */ /* 0x008fc600078e0205 */
        /* <DEDUP_REMOVED lines=10> */
[----:B------:R-:W-:-:S05]  /*1f70*/  IMAD R246, R0, c[0x0][0x2b8], R2 ;  /* 0x0000ae0000f67a24 */ /* 0x000fca00078e0202 */
[----:B------:R-:W-:Y:S01]  /*1f80*/  SHF.R.S32.HI R76, RZ, 0x1f, R246 ;  /* 0x0000001fff4c7819 */ /* 0x000fe200000114f6 */
[----:B------:R-:W-:-:S04]  /*1f90*/  IMAD.WIDE.U32 R2, R246, c[0x0][0x1e0], RZ ;  /* 0x00007800f6027a25 */ /* 0x000fc800078e00ff */
[----:B------:R-:W-:-:S04]  /*1fa0*/  IMAD R0, R76, c[0x0][0x1e0], RZ ;  /* 0x000078004c007a24 */ /* 0x000fc800078e02ff */
[----:B------:R-:W-:-:S05]  /*1fb0*/  IMAD R0, R246, c[0x0][0x1e4], R0 ;  /* 0x00007900f6007a24 */ /* 0x000fca00078e0200 */
[----:B------:R-:W-:Y:S01]  /*1fc0*/  IADD3 R3, R3, R0, RZ ;  /* 0x0000000003037210 */ /* 0x000fe20007ffe0ff */
[----:B------:R-:W-:Y:S02]  /*1fd0*/  IMAD R0, R78, c[0x0][0x1e8], RZ ;  /* 0x00007a004e007a24 */ /* 0x000fe400078e02ff */
[----:B----4-:R-:W-:-:S04]  /*1fe0*/  IMAD.WIDE.U32 R8, R79, c[0x0][0x1e8], RZ ;  /* 0x00007a004f087a25 */ /* 0x010fc800078e00ff */
[----:B------:R-:W-:Y:S01]  /*1ff0*/  IMAD R0, R79, c[0x0][0x1ec], R0 ;  /* 0x00007b004f007a24 */ /* 0x000fe200078e0200 */
[----:B------:R3:W-:Y:S03]  /*2000*/  STL.64 [R1+0x20], R8 ;  /* 0x0000200801007387 */ /* 0x0007e60000100a00 */
[----:B------:R-:W-:Y:S02]  /*2010*/  IMAD.IADD R247, R9, 0x1, R0 ;  /* 0x0000000109f77824 */ /* 0x000fe400078e0200 */
[----:B---3--:R-:W3:Y:S01]  /*2020*/  S2R R9, SR_TID.X ;  /* 0x0000000000097919 */ /* 0x008ee20000002100 */
[----:B------:R-:W-:Y:S02]  /*2030*/  IMAD.MOV.U32 R176, RZ, RZ, c[0x0][0x2ac] ;  /* 0x0000ab00ffb07624 */ /* 0x000fe400078e00ff */
[----:B-1----:R-:W-:-:S04]  /*2040*/  IMAD R5, R245, -0x70, R6 ;  /* 0xffffff90f5057824 */ /* 0x002fc800078e0206 */
[----:B------:R-:W-:Y:S01]  /*2050*/  IMAD R176, R176, c[0x0][0x1d0], R5 ;  /* 0x00007400b0b07a24 */ /* 0x000fe200078e0205 */
[----:B---3--:R-:W-:-:S04]  /*2060*/  SHF.R.S32.HI R7, RZ, 0x1f, R9 ;  /* 0x0000001fff077819 */ /* 0x008fc80000011409 */
[----:B------:R-:W-:-:S04]  /*2070*/  LEA.HI R7, R7, R9, RZ, 0x3 ;  /* 0x0000000907077211 */ /* 0x000fc800078f18ff */
[----:B------:R-:W-:Y:S02]  /*2080*/  SHF.R.S32.HI R7, RZ, 0x3, R7 ;  /* 0x00000003ff077819 */ /* 0x000fe40000011407 */
[----:B------:R-:W-:Y:S02]  /*2090*/  ISETP.GE.AND P3, PT, R243, c[0x0][0x1d4], PT ;  /* 0x00007500f3007a0c */ /* 0x000fe40003f66270 */
[----:B--2---:R-:W-:Y:S01]  /*20a0*/  SHF.R.S32.HI R77, RZ, 0x1f, R244 ;  /* 0x0000001fff4d7819 */ /* 0x004fe200000114f4 */
[----:B------:R-:W-:-:S04]  /*20b0*/  IMAD.WIDE.U32 R2, R244, c[0x0][0x1f0], R2 ;  /* 0x00007c00f4027a25 */ /* 0x000fc800078e0002 */
[----:B------:R-:W-:Y:S01]  /*20c0*/  IMAD R4, R77, c[0x0][0x1f0], RZ ;  /* 0x00007c004d047a24 */ /* 0x000fe200078e02ff */
[----:B------:R-:W-:-:S03]  /*20d0*/  IADD3 R2, P0, R2, R8, RZ ;  /* 0x0000000802027210 */ /* 0x000fc60007f1e0ff */
[----:B------:R-:W-:-:S05]  /*20e0*/  IMAD R0, R244, c[0x0][0x1f4], R4 ;  /* 0x00007d00f4007a24 */ /* 0x000fca00078e0204 */
[----:B------:R-:W-:Y:S02]  /*20f0*/  IADD3.X R3, R247, R3, R0, P0, !PT ;  /* 0x00000003f7037210 */ /* 0x000fe400007fe400 */
[----:B------:R-:W-:-:S04]  /*2100*/  LEA R0, P0, R2, c[0x0][0x1c8], 0x1 ;  /* 0x0000720002007a11 */ /* 0x000fc800078008ff */
[----:B------:R-:W-:Y:S01]  /*2110*/  LEA.HI.X R3, R2, c[0x0][0x1cc], R3, 0x1, P0 ;  /* 0x0000730002037a11 */ /* 0x000fe200000f0c03 */
[----:B------:R-:W1:Y:S01]  /*2120*/  SHFL.IDX PT, R4, R0, RZ, 0x181f ;  /* 0x00181fff00047589 */ /* 0x000e6200000e0000 */
[----:B------:R-:W-:-:S03]  /*2130*/  IMAD.IADD R2, R176, 0x1, -R7 ;  /* 0x00000001b0027824 */ /* 0x000fc600078e0a07 */
[----:B------:R-:W2:Y:S04]  /*2140*/  SHFL.IDX PT, R5, R3, RZ, 0x181f ;  /* 0x00181fff03057589 */ /* 0x000ea800000e0000 */
[----:B------:R-:W3:Y:S01]  /*2150*/  SHFL.IDX PT, R6, R0, 0x1, 0x181f ;  /* 0x00381f0000067f89 */ /* 0x000ee200000e0000 */
[----:B------:R-:W-:-:S03]  /*2160*/  ISETP.GE.AND P0, PT, R2, 0x1, PT ;  /* 0x000000010200780c */ /* 0x000fc60003f06270 */
[----:B------:R-:W4:Y:S04]  /*2170*/  SHFL.IDX PT, R7, R0, 0x2, 0x181f ;  /* 0x00581f0000077f89 */ /* 0x000f2800000e0000 */
[----:B------:R-:W5:Y:S01]  /*2180*/  SHFL.IDX PT, R8, R3, 0x1, 0x181f ;  /* 0x00381f0003087f89 */ /* 0x000f6200000e0000 */
[----:B------:R-:W-:-:S03]  /*2190*/  ISETP.GE.AND P4, PT, R2, 0x11, PT ;  /* 0x000000110200780c */ /* 0x000fc60003f86270 */
[----:B------:R-:W4:Y:S01]  /*21a0*/  SHFL.IDX PT, R9, R3, 0x2, 0x181f ;  /* 0x00581f0003097f89 */ /* 0x000f2200000e0000 */
[----:B------:R-:W-:-:S03]  /*21b0*/  ISETP.GE.AND P1, PT, R2, 0x21, PT ;  /* 0x000000210200780c */ /* 0x000fc60003f26270 */
[----:B------:R-:W4:Y:S01]  /*21c0*/  SHFL.IDX PT, R10, R0, 0x3, 0x181f ;  /* 0x00781f00000a7f89 */ /* 0x000f2200000e0000 */
[----:B-1----:R-:W-:-:S03]  /*21d0*/  @P0 LEA R4, P5, R243, R4, 0x1 ;  /* 0x00000004f3040211 */ /* 0x002fc600078a08ff */
[----:B------:R-:W1:Y:S01]  /*21e0*/  SHFL.IDX PT, R11, R3, 0x3, 0x181f ;  /* 0x00781f00030b7f89 */ /* 0x000e6200000e0000 */
[----:B--2---:R-:W-:-:S03]  /*21f0*/  @P0 LEA.HI.X R5, R243, R5, R205, 0x1, P5 ;  /* 0x00000005f3050211 */ /* 0x004fc600028f0ccd */
[----:B------:R-:W2:Y:S01]  /*2200*/  SHFL.IDX PT, R13, R0, 0x4, 0x181f ;  /* 0x00981f00000d7f89 */ /* 0x000ea200000e0000 */
[----:B------:R-:W-:-:S03]  /*2210*/  ISETP.GE.AND P6, PT, R2, 0x31, PT ;  /* 0x000000310200780c */ /* 0x000fc60003fc6270 */
[----:B------:R-:W1:Y:S01]  /*2220*/  SHFL.IDX PT, R14, R3, 0x4, 0x181f ;  /* 0x00981f00030e7f89 */ /* 0x000e6200000e0000 */
[----:B---3--:R-:W-:-:S03]  /*2230*/  @P4 LEA R6, P5, R243, R6, 0x1 ;  /* 0x00000006f3064211 */ /* 0x008fc600078a08ff */
[----:B------:R-:W3:Y:S04]  /*2240*/  SHFL.IDX PT, R15, R0, 0x5, 0x181f ;  /* 0x00b81f00000f7f89 */ /* 0x000ee800000e0000 */
[----:B------:R4:W-:Y:S04]  /*2250*/  @P0 LDGSTS.E.BYPASS.LTC128B.128 [R242+0x3900], [R4.64], !P3 ;  /* 0x0390000004f20fae */ /* 0x0009e8000d901d48 */
[----:B------:R-:W1:Y:S04]  /*2260*/  SHFL.IDX PT, R12, R3, 0x5, 0x181f ;  /* 0x00b81f00030c7f89 */ /* 0x000e6800000e0000 */
[----:B------:R-:W1:Y:S04]  /*2270*/  SHFL.IDX PT, R0, R0, 0x6, 0x181f ;  /* 0x00d81f0000007f89 */ /* 0x000e6800000e0000 */
[----:B------:R-:W1:Y:S01]  /*2280*/  SHFL.IDX PT, R3, R3, 0x6, 0x181f ;  /* 0x00d81f0003037f89 */ /* 0x000e6200000e0000 */
[----:B----4-:R-:W-:-:S02]  /*2290*/  @P1 LEA R4, P0, R243, R7, 0x1 ;  /* 0x00000007f3041211 */ /* 0x010fc400078008ff */
[C-C-:B-----5:R-:W-:Y:S02]  /*22a0*/  @P4 LEA.HI.X R7, R243.reuse, R8, R205.reuse, 0x1, P5 ;  /* 0x00000008f3074211 */ /* 0x160fe400028f0ccd */
[C---:B------:R-:W-:Y:S02]  /*22b0*/  ISETP.GE.AND P5, PT, R2.reuse, 0x41, PT ;  /* 0x000000410200780c */ /* 0x040fe40003fa6270 */
[C---:B------:R-:W-:Y:S01]  /*22c0*/  @P1 LEA.HI.X R5, R243.reuse, R9, R205, 0x1, P0 ;  /* 0x00000009f3051211 */ /* 0x040fe200000f0ccd */
[----:B------:R3:W-:Y:S01]  /*22d0*/  @P4 LDGSTS.E.BYPASS.LTC128B.128 [R242+0x4100], [R6.64], !P3 ;  /* 0x0410000006f24fae */ /* 0x0007e2000d901d48 */
[C---:B------:R-:W-:Y:S02]  /*22e0*/  ISETP.GE.AND P4, PT, R2.reuse, 0x51, PT ;  /* 0x000000510200780c */ /* 0x040fe40003f86270 */
[----:B------:R-:W-:Y:S01]  /*22f0*/  @P6 LEA R10, P0, R243, R10, 0x1 ;  /* 0x0000000af30a6211 */ /* 0x000fe200078008ff */
[----:B------:R4:W-:Y:S01]  /*2300*/  @P1 LDGSTS.E.BYPASS.LTC128B.128 [R242+0x4900], [R4.64], !P3 ;  /* 0x0490000004f21fae */ /* 0x0009e2000d901d48 */
[----:B------:R-:W-:-:S02]  /*2310*/  ISETP.GE.AND P1, PT, R2, 0x61, PT ;  /* 0x000000610200780c */ /* 0x000fc40003f26270 */
[----:B-1----:R-:W-:-:S03]  /*2320*/  @P6 LEA.HI.X R11, R243, R11, R205, 0x1, P0 ;  /* 0x0000000bf30b6211 */ /* 0x002fc600000f0ccd */
[C---:B--2---:R-:W-:Y:S02]  /*2330*/  @P5 LEA R8, P0, R243.reuse, R13, 0x1 ;  /* 0x0000000df3085211 */ /* 0x044fe400078008ff */
[----:B------:R1:W-:Y:S02]  /*2340*/  @P6 LDGSTS.E.BYPASS.LTC128B.128 [R242+0x5100], [R10.64], !P3 ;  /* 0x051000000af26fae */ /* 0x0003e4000d901d48 */
[----:B------:R-:W-:-:S05]  /*2350*/  @P5 LEA.HI.X R9, R243, R14, R205, 0x1, P0 ;  /* 0x0000000ef3095211 */ /* 0x000fca00000f0ccd */
[----:B------:R1:W-:Y:S01]  /*2360*/  @P5 LDGSTS.E.BYPASS.LTC128B.128 [R242+0x5900], [R8.64], !P3 ;  /* 0x0590000008f25fae */ /* 0x0003e2000d901d48 */
[----:B---3--:R-:W-:-:S04]  /*2370*/  @P4 LEA R6, P0, R243, R15, 0x1 ;  /* 0x0000000ff3064211 */ /* 0x008fc800078008ff */
[C---:B------:R-:W-:Y:S02]  /*2380*/  @P4 LEA.HI.X R7, R243.reuse, R12, R205, 0x1, P0 ;  /* 0x0000000cf3074211 */ /* 0x040fe400000f0ccd */
[----:B----4-:R-:W-:-:S03]  /*2390*/  @P1 LEA R4, P0, R243, R0, 0x1 ;  /* 0x00000000f3041211 */ /* 0x010fc600078008ff */
[----:B------:R2:W-:Y:S01]  /*23a0*/  @P4 LDGSTS.E.BYPASS.LTC128B.128 [R242+0x6100], [R6.64], !P3 ;  /* 0x0610000006f24fae */ /* 0x0005e2000d901d48 */
[----:B------:R-:W-:-:S05]  /*23b0*/  @P1 LEA.HI.X R5, R243, R3, R205, 0x1, P0 ;  /* 0x00000003f3051211 */ /* 0x000fca00000f0ccd */
[----:B------:R2:W-:Y:S04]  /*23c0*/  @P1 LDGSTS.E.BYPASS.LTC128B.128 [R242+0x6900], [R4.64], !P3 ;  /* 0x0690000004f21fae */ /* 0x0005e8000d901d48 */
[----:B------:R-:W0:Y:S01]  /*23d0*/  LDGDEPBAR ;  /* 0x00000000000079af */ /* 0x000e220000000000 */
[----:B------:R-:W-:-:S04]  /*23e0*/  DEPBAR.LE SB0, 0x1 ;  /* 0x000080400000791a */ /* 0x000fc80000000000 */
[----:B------:R-:W-:-:S04]  /*23f0*/  DEPBAR.LE SB0, 0x0 ;  /* 0x000080000000791a */ /* 0x000fc80000000000 */
[----:B------:R-:W-:Y:S06]  /*2400*/  BAR.SYNC.DEFER_BLOCKING 0x0 ;  /* 0x0000000000007b1d */ /* 0x000fec0000010000 */
[----:B--2---:R-:W-:Y:S04]  /*2410*/  LDSM.16.M88.4 R4, [R231+0x2000] ;  /* 0x00200000e704783b */ /* 0x004fe80000000200 */
[----:B------:R-:W2:Y:S04]  /*2420*/  LDSM.16.M88.4 R40, [R224] ;  /* 0x00000000e028783b */ /* 0x000ea80000000200 */
[----:B------:R-:W3:Y:S04]  /*2430*/  LDSM.16.M88.4 R36, [R224+0x800] ;  /* 0x00080000e024783b */ /* 0x000ee80000000200 */
[----:B------:R-:W4:Y:S04]  /*2440*/  LDSM.16.M88.4 R32, [R224+0x1000] ;  /* 0x00100000e020783b */ /* 0x000f280000000200 */
[----:B------:R-:W5:Y:S04]  /*2450*/  LDSM.16.M88.4 R28, [R224+0x1800] ;  /* 0x00180000e01c783b */ /* 0x000f680000000200 */
[----:B------:R-:W2:Y:S04]  /*2460*/  LDSM.16.M88.4 R24, [R224+0x2000] ;  /* 0x00200000e018783b */ /* 0x000ea80000000200 */
[----:B------:R-:W2:Y:S04]  /*2470*/  LDSM.16.M88.4 R20, [R224+0x2800] ;  /* 0x00280000e014783b */ /* 0x000ea80000000200 */
[----:B------:R-:W3:Y:S04]  /*2480*/  LDSM.16.M88.4 R16, [R224+0x3000] ;  /* 0x00300000e010783b */ /* 0x000ee80000000200 */
[----:B-1----:R-:W1:Y:S01]  /*2490*/  LDSM.16.M88.4 R8, [R231] ;  /* 0x00000000e708783b */ /* 0x002e620000000200 */
[----:B------:R-:W-:-:S03]  /*24a0*/  IMAD R0, R76, c[0x0][0x208], RZ ;  /* 0x000082004c007a24 */ /* 0x000fc600078e02ff */
[----:B------:R-:W-:Y:S04]  /*24b0*/  LDSM.16.M88.4 R12, [R234+0x2000] ;  /* 0x00200000ea0c783b */ /* 0x000fe80000000200 */
[----:B------:R-:W-:Y:S04]  /*24c0*/  LDSM.16.M88.4 R96, [R240] ;  /* 0x00000000f060783b */ /* 0x000fe80000000200 */
[----:B------:R-:W1:Y:S04]  /*24d0*/  LDSM.16.M88.4 R128, [R236] ;  /* 0x00000000ec80783b */ /* 0x000e680000000200 */
[----:B------:R-:W1:Y:S04]  /*24e0*/  LDSM.16.M88.4 R84, [R235] ;  /* 0x00000000eb54783b */ /* 0x000e680000000200 */
[----:B------:R-:W1:Y:S04]  /*24f0*/  LDSM.16.M88.4 R88, [R241] ;  /* 0x00000000f158783b */ /* 0x000e680000000200 */
[----:B------:R-:W1:Y:S04]  /*2500*/  LDSM.16.M88.4 R104, [R239] ;  /* 0x00000000ef68783b */ /* 0x000e680000000200 */
[----:B------:R-:W1:Y:S04]  /*2510*/  LDSM.16.M88.4 R108, [R238] ;  /* 0x00000000ee6c783b */ /* 0x000e680000000200 */
[----:B------:R-:W1:Y:S01]  /*2520*/  LDSM.16.M88.4 R112, [R237] ;  /* 0x00000000ed70783b */ /* 0x000e620000000200 */
[----:B--2---:R-:W-:Y:S01]  /*2530*/  HMMA.16816.F32 R80, R4, R40, RZ ;  /* 0x000000280450723c */ /* 0x004fe200000018ff */
[----:B------:R-:W-:-:S07]  /*2540*/  IMAD R0, R246, c[0x0][0x20c], R0 ;  /* 0x00008300f6007a24 */ /* 0x000fce00078e0200 */
        /* <DEDUP_REMOVED lines=12> */
[----:B------:R-:W-:Y:S07]  /*2610*/  HMMA.16816.F32 R120, R4, R18, RZ ;  /* 0x000000120478723c */ /* 0x000fee00000018ff */
[----:B------:R-:W-:-:S04]  /*2620*/  IMAD.WIDE.U32 R4, R246, c[0x0][0x208], RZ ;  /* 0x00008200f6047a25 */ /* 0x000fc800078e00ff */
[----:B------:R-:W-:Y:S02]  /*2630*/  IMAD.IADD R5, R5, 0x1, R0 ;  /* 0x0000000105057824 */ /* 0x000fe400078e0200 */
[----:B------:R-:W-:Y:S01]  /*2640*/  IMAD R0, R78, c[0x0][0x210], RZ ;  /* 0x000084004e007a24 */ /* 0x000fe200078e02ff */
[----:B-1----:R-:W-:Y:S01]  /*2650*/  HMMA.16816.F32 R132, R8, R40, RZ ;  /* 0x000000280884723c */ /* 0x002fe200000018ff */
[----:B------:R-:W-:Y:S02]  /*2660*/  IMAD R3, R77, c[0x0][0x218], RZ ;  /* 0x000086004d037a24 */ /* 0x000fe400078e02ff */
[----:B------:R-:W-:Y:S02]  /*2670*/  IMAD R0, R79, c[0x0][0x214], R0 ;  /* 0x000085004f007a24 */ /* 0x000fe400078e0200 */
[----:B------:R-:W-:-:S04]  /*2680*/  IMAD.WIDE.U32 R4, R244, c[0x0][0x218], R4 ;  /* 0x00008600f4047a25 */ /* 0x000fc800078e0004 */
[----:B------:R-:W-:-:S04]  /*2690*/  IMAD.WIDE.U32 R40, R79, c[0x0][0x210], RZ ;  /* 0x000084004f287a25 */ /* 0x000fc800078e00ff */
[----:B------:R-:W-:Y:S02]  /*26a0*/  IMAD.IADD R6, R41, 0x1, R0 ;  /* 0x0000000129067824 */ /* 0x000fe400078e0200 */
[----:B------:R-:W-:Y:S01]  /*26b0*/  IMAD R0, R244, c[0x0][0x21c], R3 ;  /* 0x00008700f4007a24 */ /* 0x000fe200078e0203 */
[----:B------:R-:W-:-:S04]  /*26c0*/  IADD3 R3, P0, R4, R40, RZ ;  /* 0x0000002804037210 */ /* 0x000fc80007f1e0ff */
[----:B------:R-:W-:Y:S02]  /*26d0*/  IADD3.X R4, R6, R5, R0, P0, !PT ;  /* 0x0000000506047210 */ /* 0x000fe400007fe400 */
[----:B------:R-:W-:-:S04]  /*26e0*/  LEA R0, P0, R3, c[0x0][0x1f8], 0x1 ;  /* 0x00007e0003007a11 */ /* 0x000fc800078008ff */
[----:B------:R-:W-:Y:S02]  /*26f0*/  LEA.HI.X R3, R3, c[0x0][0x1fc], R4, 0x1, P0 ;  /* 0x00007f0003037a11 */ /* 0x000fe400000f0c04 */
[----:B------:R-:W1:Y:S04]  /*2700*/  SHFL.IDX PT, R4, R0, RZ, 0x181f ;  /* 0x00181fff00047589 */ /* 0x000e6800000e0000 */
[----:B------:R-:W-:Y:S04]  /*2710*/  STL [R1+0x38], R247 ;  /* 0x000038f701007387 */ /* 0x000fe80000100800 */
[----:B------:R-:W-:Y:S04]  /*2720*/  STL.64 [R1+0x30], R40 ;  /* 0x0000302801007387 */ /* 0x000fe80000100a00 */
[----:B------:R-:W-:Y:S04]  /*2730*/  STL [R1+0x40], R6 ;  /* 0x0000400601007387 */ /* 0x000fe80000100800 */
[----:B------:R-:W2:Y:S01]  /*2740*/  SHFL.IDX PT, R7, R3, RZ, 0x181f ;  /* 0x00181fff03077589 */ /* 0x000ea200000e0000 */
[C---:B------:R-:W-:Y:S03]  /*2750*/  HMMA.16816.F32 R156, R12.reuse, R128, R44 ;  /* 0x000000800c9c723c */ /* 0x040fe6000000182c */
[----:B------:R-:W-:Y:S04]  /*2760*/  SHFL.IDX PT, R5, R0, 0x1, 0x181f ;  /* 0x00381f0000057f89 */ /* 0x000fe800000e0000 */
[----:B------:R-:W3:Y:S01]  /*2770*/  SHFL.IDX PT, R6, R0, 0x2, 0x181f ;  /* 0x00581f0000067f89 */ /* 0x000ee200000e0000 */
        /* <DEDUP_REMOVED lines=13> */
[----:B------:R-:W-:Y:S04]  /*2850*/  SHFL.IDX PT, R12, R3, 0x1, 0x181f ;  /* 0x00381f00030c7f89 */ /* 0x000fe800000e0000 */
[----:B------:R-:W4:Y:S04]  /*2860*/  SHFL.IDX PT, R15, R3, 0x2, 0x181f ;  /* 0x00581f00030f7f89 */ /* 0x000f2800000e0000 */
[----:B------:R-:W5:Y:S01]  /*2870*/  SHFL.IDX PT, R13, R0, 0x4, 0x181f ;  /* 0x00981f00000d7f89 */ /* 0x000f6200000e0000 */
[----:B------:R-:W-:Y:S01]  /*2880*/  HMMA.16816.F32 R140, R8, R32, RZ ;  /* 0x00000020088c723c */ /* 0x000fe200000018ff */
[----:B------:R-:W-:-:S02]  /*2890*/  IMAD.SHL.U32 R179, R243, 0x2, RZ ;  /* 0x00000002f3b37824 */ /* 0x000fc400078e00ff */
[----:B------:R-:W-:Y:S05]  /*28a0*/  SHFL.IDX PT, R14, R0, 0x3, 0x181f ;  /* 0x00781f00000e7f89 */ /* 0x000fea00000e0000 */
[C---:B------:R-:W-:Y:S08]  /*28b0*/  HMMA.16816.F32 R220, R8.reuse, R34, RZ ;  /* 0x0000002208dc723c */ /* 0x040ff000000018ff */
[C---:B------:R-:W-:Y:S01]  /*28c0*/  HMMA.16816.F32 R32, R8.reuse, R24, RZ ;  /* 0x000000180820723c */ /* 0x040fe200000018ff */
[----:B------:R-:W1:Y:S07]  /*28d0*/  SHFL.IDX PT, R24, R3, 0x4, 0x181f ;  /* 0x00981f0003187f89 */ /* 0x000e6e00000e0000 */
[C---:B------:R-:W-:Y:S08]  /*28e0*/  HMMA.16816.F32 R144, R8.reuse, R28, RZ ;  /* 0x0000001c0890723c */ /* 0x040ff000000018ff */
[C---:B------:R-:W-:Y:S08]  /*28f0*/  HMMA.16816.F32 R216, R8.reuse, R30, RZ ;  /* 0x0000001e08d8723c */ /* 0x040ff000000018ff */
[C---:B------:R-:W-:Y:S01]  /*2900*/  HMMA.16816.F32 R208, R8.reuse, R22, RZ ;  /* 0x0000001608d0723c */ /* 0x040fe200000018ff */
[----:B------:R-:W2:Y:S07]  /*2910*/  SHFL.IDX PT, R22, R3, 0x3, 0x181f ;  /* 0x00781f0003167f89 */ /* 0x000eae00000e0000 */
[C---:B------:R-:W-:Y:S01]  /*2920*/  HMMA.16816.F32 R28, R8.reuse, R20, RZ ;  /* 0x00000014081c723c */ /* 0x040fe200000018ff */
[----:B------:R-:W-:Y:S06]  /*2930*/  SHFL.IDX PT, R23, R3, 0x5, 0x181f ;  /* 0x00b81f0003177f89 */ /* 0x000fec00000e0000 */
[-C--:B-1----:R-:W-:Y:S01]  /*2940*/  IADD3 R20, P0, R4, R179.reuse, RZ ;  /* 0x000000b304147210 */ /* 0x082fe20007f1e0ff */
[C---:B------:R-:W-:Y:S01]  /*2950*/  HMMA.16816.F32 R148, R8.reuse, R16, RZ ;  /* 0x000000100894723c */ /* 0x040fe200000018ff */
[----:B------:R-:W1:Y:S06]  /*2960*/  SHFL.IDX PT, R17, R0, 0x5, 0x181f ;  /* 0x00b81f0000117f89 */ /* 0x000e6c00000e0000 */
[----:B------:R-:W-:Y:S01]  /*2970*/  SHF.L.U64.HI R16, R243, 0x1, R205 ;  /* 0x00000001f3107819 */ /* 0x000fe200000102cd */
[----:B------:R-:W-:Y:S01]  /*2980*/  HMMA.16816.F32 R136, R8, R42, RZ ;  /* 0x0000002a0888723c */ /* 0x000fe200000018ff */
[----:B------:R-:W1:Y:S03]  /*2990*/  SHFL.IDX PT, R0, R0, 0x6, 0x181f ;  /* 0x00d81f0000007f89 */ /* 0x000e6600000e0000 */
[----:B--2---:R-:W-:Y:S01]  /*29a0*/  IMAD.X R21, R7, 0x1, R16, P0 ;  /* 0x0000000107157824 */ /* 0x004fe200000e0610 */
[----:B---3--:R-:W-:-:S03]  /*29b0*/  IADD3 R4, P0, R6, R179, RZ ;  /* 0x000000b306047210 */ /* 0x008fc60007f1e0ff */
[----:B------:R-:W-:Y:S01]  /*29c0*/  HMMA.16816.F32 R200, R8, R18, RZ ;  /* 0x0000001208c8723c */ /* 0x000fe200000018ff */
[----:B------:R-:W-:-:S06]  /*29d0*/  ISETP.GE.AND P1, PT, R243, c[0x0][0x1d4], PT ;  /* 0x00007500f3007a0c */ /* 0x000fcc0003f26270 */
[----:B------:R-:W-:Y:S01]  /*29e0*/  IADD3 R18, P5, R5, R179, RZ ;  /* 0x000000b305127210 */ /* 0x000fe20007fbe0ff */
[----:B----4-:R-:W-:-:S04]  /*29f0*/  IMAD.X R5, R15, 0x1, R16, P0 ;  /* 0x000000010f057824 */ /* 0x010fc800000e0610 */
[--C-:B------:R-:W-:Y:S01]  /*2a00*/  IMAD.X R19, R12, 0x1, R16.reuse, P5 ;  /* 0x000000010c137824 */ /* 0x100fe200028e0610 */
[-C--:B-----5:R-:W-:Y:S02]  /*2a10*/  IADD3 R12, P0, R13, R179.reuse, RZ ;  /* 0x000000b30d0c7210 */ /* 0x0a0fe40007f1e0ff */
[C---:B------:R-:W-:Y:S02]  /*2a20*/  ISETP.LT.OR P6, PT, R2.reuse, 0x1, P1 ;  /* 0x000000010200780c */ /* 0x040fe40000fc1670 */
[----:B------:R-:W-:Y:S01]  /*2a30*/  ISETP.LT.OR P4, PT, R2, 0x11, P1 ;  /* 0x000000110200780c */ /* 0x000fe20000f81670 */
[----:B------:R-:W-:Y:S01]  /*2a40*/  IMAD.X R13, R24, 0x1, R16, P0 ;  /* 0x00000001180d7824 */ /* 0x000fe200000e0610 */
[----:B------:R-:W-:Y:S02]  /*2a50*/  IADD3 R14, P5, R14, R179, RZ ;  /* 0x000000b30e0e7210 */ /* 0x000fe40007fbe0ff */
[----:B------:R-:W-:Y:S01]  /*2a60*/  ISETP.LT.OR P0, PT, R2, 0x21, P1 ;  /* 0x000000210200780c */ /* 0x000fe20000f01670 */
[----:B------:R-:W-:-:S02]  /*2a70*/  IMAD.MOV.U32 R175, RZ, RZ, R136 ;  /* 0x000000ffffaf7224 */ /* 0x000fc400078e0088 */
[----:B------:R-:W-:Y:S01]  /*2a80*/  IMAD.X R15, R22, 0x1, R16, P5 ;  /* 0x00000001160f7824 */ /* 0x000fe200028e0610 */
[----:B-1----:R-:W-:Y:S01]  /*2a90*/  IADD3 R6, P5, R17, R179, RZ ;  /* 0x000000b311067210 */ /* 0x002fe20007fbe0ff */
[----:B------:R-:W-:Y:S01]  /*2aa0*/  IMAD.MOV.U32 R174, RZ, RZ, R137 ;  /* 0x000000ffffae7224 */ /* 0x000fe200078e0089 */
[----:B------:R-:W-:Y:S01]  /*2ab0*/  MOV R172, R139 ;  /* 0x0000008b00ac7202 */ /* 0x000fe20000000f00 */
[----:B------:R-:W-:Y:S01]  /*2ac0*/  IMAD.MOV.U32 R173, RZ, RZ, R138 ;  /* 0x000000ffffad7224 */ /* 0x000fe200078e008a */
[----:B------:R-:W-:Y:S01]  /*2ad0*/  HMMA.16816.F32 R248, R8, R38, RZ ;  /* 0x0000002608f8723c */ /* 0x000fe200000018ff */
[----:B------:R-:W-:Y:S01]  /*2ae0*/  IMAD.X R7, R23, 0x1, R16, P5 ;  /* 0x0000000117077824 */ /* 0x000fe200028e0610 */
[----:B------:R-:W-:-:S06]  /*2af0*/  ISETP.LT.OR P5, PT, R2, 0x41, P1 ;  /* 0x000000410200780c */ /* 0x000fcc0000fa1670 */
[C---:B------:R-:W-:Y:S08]  /*2b00*/  HMMA.16816.F32 R136, R8.reuse, R36, RZ ;  /* 0x000000240888723c */ /* 0x040ff000000018ff */
[----:B------:R-:W-:Y:S01]  /*2b10*/  HMMA.16816.F32 R212, R8, R26, RZ ;  /* 0x0000001a08d4723c */ /* 0x000fe200000018ff */
[----:B------:R-:W1:Y:S04]  /*2b20*/  LDSM.16.M88.4 R8, [R234] ;  /* 0x00000000ea08783b */ /* 0x000e680000000200 */
[----:B------:R-:W-:Y:S01]  /*2b30*/  @!PT LDS RZ, [RZ] ;  /* 0x00000000fffff984 */ /* 0x000fe20000000800 */
[----:B------:R-:W-:Y:S01]  /*2b40*/  @!PT LDS RZ, [RZ] ;  /* 0x00000000fffff984 */ /* 0x000fe20000000800 */
[----:B------:R-:W-:Y:S01]  /*2b50*/  @!PT LDS RZ, [RZ] ;  /* 0x00000000fffff984 */ /* 0x000fe20000000800 */
[----:B------:R2:W-:Y:S01]  /*2b60*/  LDGSTS.E.BYPASS.LTC128B.128 [R242+0x100], [R20.64], !P6 ;  /* 0x0010000014f27fae */ /* 0x0005e2000f101d48 */
[----:B------:R-:W-:-:S03]  /*2b70*/  ISETP.LT.OR P6, PT, R2, 0x31, P1 ;  /* 0x000000310200780c */ /* 0x000fc60000fc1670 */
[----:B------:R3:W-:Y:S01]  /*2b80*/  LDGSTS.E.BYPASS.LTC128B.128 [R242+0x900], [R18.64], !P4 ;  /* 0x0090000012f27fae */ /* 0x0007e2000e101d48 */
[C---:B------:R-:W-:Y:S02]  /*2b90*/  ISETP.LT.OR P4, PT, R2.reuse, 0x51, P1 ;  /* 0x000000510200780c */ /* 0x040fe40000f81670 */
[----:B------:R-:W-:Y:S01]  /*2ba0*/  ISETP.LT.OR P1, PT, R2, 0x61, P1 ;  /* 0x000000610200780c */ /* 0x000fe20000f21670 */
[----:B------:R4:W-:Y:S01]  /*2bb0*/  LDGSTS.E.BYPASS.LTC128B.128 [R242+0x1100], [R4.64], !P0 ;  /* 0x0110000004f27fae */ /* 0x0009e2000c101d48 */
[----:B------:R-:W-:-:S03]  /*2bc0*/  IADD3 R2, P0, R0, R179, RZ ;  /* 0x000000b300027210 */ /* 0x000fc60007f1e0ff */
[----:B------:R-:W5:Y:S04]  /*2bd0*/  LDL R0, [R1+0x18] ;  /* 0x0000180001007983 */ /* 0x000f680000100800 */
[----:B------:R-:W2:Y:S04]  /*2be0*/  SHFL.IDX PT, R3, R3, 0x6, 0x181f ;  /* 0x00d81f0003037f89 */ /* 0x000ea800000e0000 */
[----:B------:R3:W-:Y:S04]  /*2bf0*/  LDGSTS.E.BYPASS.LTC128B.128 [R242+0x1900], [R14.64], !P6 ;  /* 0x019000000ef27fae */ /* 0x0007e8000f101d48 */
[----:B------:R3:W-:Y:S04]  /*2c00*/  LDGSTS.E.BYPASS.LTC128B.128 [R242+0x2100], [R12.64], !P5 ;  /* 0x021000000cf27fae */ /* 0x0007e8000e901d48 */
[----:B------:R4:W-:Y:S01]  /*2c10*/  LDGSTS.E.BYPASS.LTC128B.128 [R242+0x2900], [R6.64], !P4 ;  /* 0x0290000006f27fae */ /* 0x0009e2000e101d48 */
[----:B-1----:R-:W-:Y:S01]  /*2c20*/  HMMA.16816.F32 R48, R8, R104, R144 ;  /* 0x000000680830723c */ /* 0x002fe20000001890 */
[----:B--2---:R-:W-:-:S07]  /*2c30*/  IMAD.X R3, R3, 0x1, R16, P0 ;  /* 0x0000000103037824 */ /* 0x004fce00000e0610 */
[C---:B------:R-:W-:Y:S01]  /*2c40*/  HMMA.16816.F32 R32, R8.reuse, R108, R32 ;  /* 0x0000006c0820723c */ /* 0x040fe20000001820 */
[----:B------:R1:W-:Y:S04]  /*2c50*/  LDGSTS.E.BYPASS.LTC128B.128 [R242+0x3100], [R2.64], !P1 ;  /* 0x0310000002f27fae */ /* 0x0003e8000c901d48 */
[----:B------:R-:W-:Y:S03]  /*2c60*/  LDSM.16.M88.4 R60, [R230+0x2000] ;  /* 0x00200000e63c783b */ /* 0x000fe60000000200 */
[C---:B------:R-:W-:Y:S01]  /*2c70*/  HMMA.16816.F32 R40, R8.reuse, R84, R132 ;  /* 0x000000540828723c */ /* 0x040fe20000001884 */
[----:B------:R-:W-:Y:S04]  /*2c80*/  LDSM.16.M88.4 R56, [R230+0x2800] ;  /* 0x00280000e638783b */ /* 0x000fe80000000200 */
[----:B----4-:R-:W2:Y:S03]  /*2c90*/  LDSM.16.M88.4 R4, [R232+0x2000] ;  /* 0x00200000e804783b */ /* 0x010ea60000000200 */
[----:B------:R-:W-:Y:S01]  /*2ca0*/  HMMA.16816.F32 R36, R8, R88, R136 ;  /* 0x000000580824723c */ /* 0x000fe20000001888 */
[----:B------:R-:W-:Y:S01]  /*2cb0*/  IMAD.MOV.U32 R85, RZ, RZ, R50 ;  /* 0x000000ffff557224 */ /* 0x000fe200078e0032 */
[----:B------:R-:W4:Y:S01]  /*2cc0*/  LDSM.16.M88.4 R52, [R230+0x3000] ;  /* 0x00300000e634783b */ /* 0x000f220000000200 */
[----:B------:R-:W-:-:S03]  /*2cd0*/  IMAD.MOV.U32 R84, RZ, RZ, R51 ;  /* 0x000000ffff547224 */ /* 0x000fc600078e0033 */
[----:B------:R-:W1:Y:S01]  /*2ce0*/  LDSM.16.M88.4 R24, [R230] ;  /* 0x00000000e618783b */ /* 0x000e620000000200 */
[----:B------:R-:W-:Y:S01]  /*2cf0*/  MOV R89, R48 ;  /* 0x0000003000597202 */ /* 0x000fe20000000f00 */
[----:B------:R-:W-:Y:S02]  /*2d00*/  IMAD.MOV.U32 R88, RZ, RZ, R49 ;  /* 0x000000ffff587224 */ /* 0x000fe400078e0031 */
[----:B------:R-:W1:Y:S04]  /*2d10*/  LDSM.16.M88.4 R20, [R230+0x800] ;  /* 0x00080000e614783b */ /* 0x000e680000000200 */
[----:B------:R-:W1:Y:S04]  /*2d20*/  LDSM.16.M88.4 R48, [R230+0x1000] ;  /* 0x00100000e630783b */ /* 0x000e680000000200 */
[----:B------:R-:W1:Y:S04]  /*2d30*/  LDSM.16.M88.4 R64, [R230+0x1800] ;  /* 0x00180000e640783b */ /* 0x000e680000000200 */
[----:B---3--:R-:W3:Y:S01]  /*2d40*/  LDSM.16.M88.4 R12, [R232] ;  /* 0x00000000e80c783b */ /* 0x008ee20000000200 */
[----:B------:R-:W-:Y:S01]  /*2d50*/  IMAD.MOV.U32 R116, RZ, RZ, R175 ;  /* 0x000000ffff747224 */ /* 0x000fe200078e00af */
[----:B------:R-:W-:Y:S01]  /*2d60*/  MOV R118, R173 ;  /* 0x000000ad00767202 */ /* 0x000fe20000000f00 */
[----:B------:R-:W-:-:S02]  /*2d70*/  IMAD.MOV.U32 R117, RZ, RZ, R174 ;  /* 0x000000ffff757224 */ /* 0x000fc400078e00ae */
[----:B------:R-:W-:Y:S02]  /*2d80*/  IMAD.MOV.U32 R119, RZ, RZ, R172 ;  /* 0x000000ffff777224 */ /* 0x000fe400078e00ac */
[----:B------:R-:W-:Y:S01]  /*2d90*/  IMAD.MOV.U32 R71, RZ, RZ, R204 ;  /* 0x000000ffff477224 */ /* 0x000fe200078e00cc */
[----:B------:R-:W-:Y:S01]  /*2da0*/  MOV R73, R34 ;  /* 0x0000002200497202 */ /* 0x000fe20000000f00 */
[----:B------:R-:W-:Y:S01]  /*2db0*/  HMMA.16816.F32 R204, R8, R112, R28 ;  /* 0x0000007008cc723c */ /* 0x000fe2000000181c */
[----:B------:R-:W-:Y:S01]  /*2dc0*/  IMAD.MOV.U32 R75, RZ, RZ, R32 ;  /* 0x000000ffff4b7224 */ /* 0x000fe200078e0020 */
[----:B------:R-:W0:Y:S01]  /*2dd0*/  LDGDEPBAR ;  /* 0x00000000000079af */ /* 0x000e220000000000 */
[----:B------:R-:W-:Y:S02]  /*2de0*/  IMAD.MOV.U32 R74, RZ, RZ, R33 ;  /* 0x000000ffff4a7224 */ /* 0x000fe400078e0021 */
[----:B------:R-:W-:-:S03]  /*2df0*/  IMAD.MOV.U32 R72, RZ, RZ, R35 ;  /* 0x000000ffff487224 */ /* 0x000fc600078e0023 */
[C---:B------:R-:W-:Y:S08]  /*2e00*/  HMMA.16816.F32 R28, R8.reuse, R90, R248 ;  /* 0x0000005a081c723c */ /* 0x040ff000000018f8 */
[----:B------:R-:W-:Y:S01]  /*2e10*/  HMMA.16816.F32 R32, R8, R86, R116 ;  /* 0x000000560820723c */ /* 0x000fe20000001874 */
[----:B------:R-:W-:-:S07]  /*2e20*/  IMAD.MOV.U32 R17, RZ, RZ, R71 ;  /* 0x000000ffff117224 */ /* 0x000fce00078e0047 */
[C---:B------:R-:W-:Y:S07]  /*2e30*/  HMMA.16816.F32 R68, R8.reuse, R98, R220 ;  /* 0x000000620844723c */ /* 0x040fee00000018dc */
[----:B------:R-:W-:Y:S01]  /*2e40*/  IMAD.MOV.U32 R220, RZ, RZ, R75 ;  /* 0x000000ffffdc7224 */ /* 0x000fe200078e004b */
[----:B------:R-:W-:Y:S01]  /*2e50*/  HMMA.16816.F32 R80, R8, R96, R140 ;  /* 0x000000600850723c */ /* 0x000fe2000000188c */
[----:B------:R-:W-:Y:S01]  /*2e60*/  IMAD.MOV.U32 R221, RZ, RZ, R74 ;  /* 0x000000ffffdd7224 */ /* 0x000fe200078e004a */
[----:B------:R-:W-:Y:S01]  /*2e70*/  MOV R223, R72 ;  /* 0x0000004800df7202 */ /* 0x000fe20000000f00 */
[----:B------:R-:W-:-:S05]  /*2e80*/  IMAD.MOV.U32 R222, RZ, RZ, R73 ;  /* 0x000000ffffde7224 */ /* 0x000fca00078e0049 */
[C---:B------:R-:W-:Y:S08]  /*2e90*/  HMMA.16816.F32 R72, R8.reuse, R106, R216 ;  /* 0x0000006a0848723c */ /* 0x040ff000000018d8 */
[----:B------:R-:W-:Y:S01]  /*2ea0*/  HMMA.16816.F32 R108, R8, R110, R212 ;  /* 0x0000006e086c723c */ /* 0x000fe200000018d4 */
[----:B------:R-:W-:Y:S02]  /*2eb0*/  IMAD.MOV.U32 R216, RZ, RZ, R89 ;  /* 0x000000ffffd87224 */ /* 0x000fe400078e0059 */
[----:B------:R-:W-:-:S05]  /*2ec0*/  IMAD.MOV.U32 R217, RZ, RZ, R88 ;  /* 0x000000ffffd97224 */ /* 0x000fca00078e0058 */
[C---:B------:R-:W-:Y:S08]  /*2ed0*/  HMMA.16816.F32 R172, R8.reuse, R128, R148 ;  /* 0x0000008008ac723c */ /* 0x040ff00000001894 */
[C---:B------:R-:W-:Y:S08]  /*2ee0*/  HMMA.16816.F32 R112, R8.reuse, R114, R208 ;  /* 0x000000720870723c */ /* 0x040ff000000018d0 */
[----:B------:R-:W-:Y:S01]  /*2ef0*/  HMMA.16816.F32 R128, R8, R130, R200 ;  /* 0x000000820880723c */ /* 0x000fe200000018c8 */
[----:B------:R-:W-:Y:S07]  /*2f00*/  LDSM.16.M88.4 R8, [R233] ;  /* 0x00000000e908783b */ /* 0x000fee0000000200 */
[C---:B--2---:R-:W-:Y:S08]  /*2f10*/  HMMA.16816.F32 R124, R4.reuse, R56, R164 ;  /* 0x00000038047c723c */ /* 0x044ff000000018a4 */
[C---:B----4-:R-:W-:Y:S08]  /*2f20*/  HMMA.16816.F32 R116, R4.reuse, R52, R156 ;  /* 0x000000340474723c */ /* 0x050ff0000000189c */
[C---:B------:R-:W-:Y:S08]  /*2f30*/  HMMA.16816.F32 R132, R4.reuse, R62, R92 ;  /* 0x0000003e0484723c */ /* 0x040ff0000000185c */
[C---:B-1----:R-:W-:Y:S08]  /*2f40*/  HMMA.16816.F32 R168, R4.reuse, R24, R168 ;  /* 0x0000001804a8723c */ /* 0x042ff000000018a8 */
        /* <DEDUP_REMOVED lines=10> */
[----:B------:R-:W-:Y:S04]  /*2ff0*/  LDSM.16.M88.4 R4, [R233+0x2000] ;  /* 0x00200000e904783b */ /* 0x000fe80000000200 */
[----:B------:R-:W-:Y:S03]  /*3000*/  LDSM.16.M88.4 R44, [R227] ;  /* 0x00000000e32c783b */ /* 0x000fe60000000200 */
[C---:B---3--:R-:W-:Y:S01]  /*3010*/  HMMA.16816.F32 R92, R12.reuse, R20, R36 ;  /* 0x000000140c5c723c */ /* 0x048fe20000001824 */
[----:B------:R-:W1:Y:S07]  /*3020*/  LDSM.16.M88.4 R36, [R227+0x1000] ;  /* 0x00100000e324783b */ /* 0x000e6e0000000200 */
[C---:B------:R-:W-:Y:S01]  /*3030*/  HMMA.16816.F32 R88, R12.reuse, R22, R28 ;  /* 0x000000160c58723c */ /* 0x040fe2000000181c */
[----:B------:R-:W2:Y:S04]  /*3040*/  LDSM.16.M88.4 R28, [R227+0x2000] ;  /* 0x00200000e31c783b */ /* 0x000ea80000000200 */
[----:B------:R-:W-:Y:S03]  /*3050*/  LDSM.16.M88.4 R20, [R227+0x3000] ;  /* 0x00300000e314783b */ /* 0x000fe60000000200 */
[C---:B------:R-:W-:Y:S01]  /*3060*/  HMMA.16816.F32 R100, R12.reuse, R24, R40 ;  /* 0x000000180c64723c */ /* 0x040fe20000001828 */
[----:B------:R-:W3:Y:S07]  /*3070*/  LDSM.16.M88.4 R40, [R227+0x800] ;  /* 0x00080000e328783b */ /* 0x000eee0000000200 */
[C---:B------:R-:W-:Y:S01]  /*3080*/  HMMA.16816.F32 R96, R12.reuse, R26, R32 ;  /* 0x0000001a0c60723c */ /* 0x040fe20000001820 */
[----:B------:R-:W4:Y:S04]  /*3090*/  LDSM.16.M88.4 R24, [R227+0x2800] ;  /* 0x00280000e318783b */ /* 0x000f280000000200 */
[----:B------:R-:W1:Y:S01]  /*30a0*/  LDSM.16.M88.4 R32, [R227+0x1800] ;  /* 0x00180000e320783b */ /* 0x000e620000000200 */
[----:B------:R-:W-:Y:S01]  /*30b0*/  IMAD.MOV.U32 R218, RZ, RZ, R85 ;  /* 0x000000ffffda7224 */ /* 0x000fe200078e0055 */
[----:B-----5:R-:W-:Y:S01]  /*30c0*/  ISETP.GT.AND P0, PT, R178, R0, PT ;  /* 0x00000000b200720c */ /* 0x020fe20003f04270 */
[----:B------:R-:W-:Y:S01]  /*30d0*/  IMAD.MOV.U32 R219, RZ, RZ, R84 ;  /* 0x000000ffffdb7224 */ /* 0x000fe200078e0054 */
[----:B------:R-:W-:Y:S01]  /*30e0*/  HMMA.16816.F32 R72, R12, R66, R72 ;  /* 0x000000420c48723c */ /* 0x000fe20000001848 */
[----:B------:R-:W-:-:S07]  /*30f0*/  DEPBAR.LE SB0, 0x0 ;  /* 0x000080000000791a */ /* 0x000fce0000000000 */
        /* <DEDUP_REMOVED lines=9> */
[----:B------:R-:W-:Y:S01]  /*3190*/  BSSY B0, `(.L_x_1333) ;  /* 0x0000068000007945 */ /* 0x000fe20003800000 */
[----:B------:R-:W-:-:S06]  /*31a0*/  ISETP.GT.AND P1, PT, R17, 0x6f, PT ;  /* 0x0000006f1100780c */ /* 0x000fcc0003f24270 */
[C---:B-1----:R-:W-:Y:S08]  /*31b0*/  HMMA.16816.F32 R172, R4.reuse, R36, R152 ;  /* 0x0000002404ac723c */ /* 0x042ff00000001898 */
[C---:B--2---:R-:W-:Y:S08]  /*31c0*/  HMMA.16816.F32 R152, R4.reuse, R30, R132 ;  /* 0x0000001e0498723c */ /* 0x044ff00000001884 */
[C---:B------:R-:W-:Y:S08]  /*31d0*/  HMMA.16816.F32 R188, R4.reuse, R44, R168 ;  /* 0x0000002c04bc723c */ /* 0x040ff000000018a8 */
[C---:B------:R-:W-:Y:S08]  /*31e0*/  HMMA.16816.F32 R184, R4.reuse, R46, R164 ;  /* 0x0000002e04b8723c */ /* 0x040ff000000018a4 */
[C---:B---3--:R-:W-:Y:S08]  /*31f0*/  HMMA.16816.F32 R180, R4.reuse, R40, R160 ;  /* 0x0000002804b4723c */ /* 0x048ff000000018a0 */
[C---:B------:R-:W-:Y:S08]  /*3200*/  HMMA.16816.F32 R52, R4.reuse, R42, R156 ;  /* 0x0000002a0434723c */ /* 0x040ff0000000189c */
[C---:B----4-:R-:W-:Y:S08]  /*3210*/  HMMA.16816.F32 R132, R4.reuse, R24, R124 ;  /* 0x000000180484723c */ /* 0x050ff0000000187c */
[C---:B------:R-:W-:Y:S08]  /*3220*/  HMMA.16816.F32 R116, R4.reuse, R20, R116 ;  /* 0x000000140474723c */ /* 0x040ff00000001874 */
[----:B------:R-:W-:Y:S08]  /*3230*/  HMMA.16816.F32 R192, R4, R22, R104 ;  /* 0x0000001604c0723c */ /* 0x000ff00000001868 */
[----:B------:R-:W-:Y:S08]  /*3240*/  HMMA.16816.F32 R48, R8, R20, R48 ;  /* 0x000000140830723c */ /* 0x000ff00000001830 */
        /* <DEDUP_REMOVED lines=21> */
[----:B------:R-:W2:Y:S04]  /*33a0*/  LDL R0, [R1+0x1c] ;  /* 0x00001c0001007983 */ /* 0x000ea80000100800 */
[----:B------:R-:W3:Y:S01]  /*33b0*/  LDL.64 R248, [R1+0x28] ;  /* 0x0000280001f87983 */ /* 0x000ee20000100a00 */
[----:B------:R-:W-:-:S02]  /*33c0*/  PLOP3.LUT P4, PT, PT, PT, UP0, 0x80, 0x0 ;  /* 0x000000000000781c */ /* 0x000fc40003f8f008 */
[----:B------:R-:W-:Y:S01]  /*33d0*/  PLOP3.LUT P0, PT, PT, PT, UP0, 0x80, 0x0 ;  /* 0x000000000000781c */ /* 0x000fe20003f0f008 */
[----:B------:R-:W-:Y:S01]  /*33e0*/  IMAD.MOV.U32 R244, RZ, RZ, RZ ;  /* 0x000000fffff47224 */ /* 0x000fe200078e00ff */
[----:B------:R-:W4:Y:S01]  /*33f0*/  LDL.64 R18, [R1+0x20] ;  /* 0x0000200001127983 */ /* 0x000f220000100a00 */
[----:B--2---:R-:W-:-:S04]  /*3400*/  IADD3 R2, R17, R177, R0 ;  /* 0x000000b111027210 */ /* 0x004fc80007ffe000 */
[----:B------:R-:W-:-:S05]  /*3410*/  IADD3 R2, R2, -0x70, RZ ;  /* 0xffffff9002027810 */ /* 0x000fca0007ffe0ff */
[----:B------:R-:W-:-:S04]  /*3420*/  @P4 IMAD.HI.U32 R3, R2, c[0x0][0x2bc], RZ ;  /* 0x0000af0002034a27 */ /* 0x000fc800078e00ff */
[----:B------:R-:W-:Y:S01]  /*3430*/  IMAD.MOV.U32 R0, RZ, RZ, R2 ;  /* 0x000000ffff007224 */ /* 0x000fe200078e0002 */
[----:B------:R-:W-:-:S04]  /*3440*/  @P0 SHF.R.U32.HI R0, RZ, c[0x0][0x2c0], R3 ;  /* 0x0000b000ff000a19 */ /* 0x000fc80000011603 */
[----:B---3--:R-:W-:-:S04]  /*3450*/  @!P1 IADD3 R3, P0, R0, R248, RZ ;  /* 0x000000f800039210 */ /* 0x008fc80007f1e0ff */
        /* <DEDUP_REMOVED lines=14> */
[----:B----4-:R-:W-:-:S03]  /*3540*/  IADD3 R0, P4, R18, R2, RZ ;  /* 0x0000000212007210 */ /* 0x010fc60007f9e0ff */
[----:B------:R-:W-:Y:S01]  /*3550*/  IMAD R2, R244, c[0x0][0x1f4], R4 ;  /* 0x00007d00f4027a24 */ /* 0x000fe200078e0204 */
[----:B------:R-:W-:-:S04]  /*3560*/  LEA R4, P0, R0, c[0x0][0x1c8], 0x1 ;  /* 0x0000720000047a11 */ /* 0x000fc800078008ff */
[----:B------:R-:W-:-:S04]  /*3570*/  IADD3.X R2, R247, R3, R2, P4, !PT ;  /* 0x00000003f7027210 */ /* 0x000fc800027fe402 */
[----:B------:R-:W-:Y:S01]  /*3580*/  LEA.HI.X R0, R0, c[0x0][0x1cc], R2, 0x1, P0 ;  /* 0x0000730000007a11 */ /* 0x000fe200000f0c02 */
[----:B------:R-:W-:Y:S05]  /*3590*/  BRA.DIV ~URZ, `(.L_x_1335) ;  /* 0x000101327f007947 */ /* 0x000fea000b800000 */
[----:B------:R1:W2:Y:S02]  /*35a0*/  SHFL.IDX PT, R7, R0, RZ, 0x181f ;  /* 0x00181fff00077589 */ /* 0x0002a400000e0000 */
.L_x_1389:
[----:B------:R-:W-:Y:S05]  /*35b0*/  BRA.DIV ~URZ, `(.L_x_1336) ;  /* 0x000101827f007947 */ /* 0x000fea000b800000 */
[----:B------:R-:W3:Y:S04]  /*35c0*/  SHFL.IDX PT, R2, R4, RZ, 0x181f ;  /* 0x00181fff04027589 */ /* 0x000ee800000e0000 */
[----:B------:R-:W4:Y:S04]  /*35d0*/  SHFL.IDX PT, R3, R4, 0x1, 0x181f ;  /* 0x00381f0004037f89 */ /* 0x000f2800000e0000 */
[----:B------:R-:W5:Y:S04]  /*35e0*/  SHFL.IDX PT, R5, R4, 0x2, 0x181f ;  /* 0x00581f0004057f89 */ /* 0x000f6800000e0000 */
[----:B------:R-:W1:Y:S04]  /*35f0*/  SHFL.IDX PT, R9, R0, 0x1, 0x181f ;  /* 0x00381f0000097f89 */ /* 0x000e6800000e0000 */
[----:B------:R-:W2:Y:S04]  /*3600*/  SHFL.IDX PT, R8, R4, 0x3, 0x181f ;  /* 0x00781f0004087f89 */ /* 0x000ea800000e0000 */
[----:B------:R-:W2:Y:S04]  /*3610*/  SHFL.IDX PT, R11, R0, 0x2, 0x181f ;  /* 0x00581f00000b7f89 */ /* 0x000ea800000e0000 */
[----:B------:R-:W-:Y:S01]  /*3620*/  SHFL.IDX PT, R12, R4, 0x4, 0x181f ;  /* 0x00981f00040c7f89 */ /* 0x000fe200000e0000 */
[----:B---3--:R-:W-:-:S03]  /*3630*/  IADD3 R6, P0, R2, R179, RZ ;  /* 0x000000b302067210 */ /* 0x008fc60007f1e0ff */
[----:B------:R-:W-:Y:S01]  /*3640*/  SHFL.IDX PT, R13, R4, 0x5, 0x181f ;  /* 0x00b81f00040d7f89 */ /* 0x000fe200000e0000 */
[-C--:B----4-:R-:W-:Y:S01]  /*3650*/  IADD3 R2, P4, R3, R179.reuse, RZ ;  /* 0x000000b303027210 */ /* 0x090fe20007f9e0ff */
[----:B--2---:R-:W-:Y:S02]  /*3660*/  IMAD.X R7, R7, 0x1, R16, P0 ;  /* 0x0000000107077824 */ /* 0x004fe400000e0610 */
[----:B------:R-:W2:Y:S01]  /*3670*/  SHFL.IDX PT, R17, R0, 0x3, 0x181f ;  /* 0x00781f0000117f89 */ /* 0x000ea200000e0000 */
[----:B-----5:R-:W-:-:S03]  /*3680*/  IADD3 R10, P0, R5, R179, RZ ;  /* 0x000000b3050a7210 */ /* 0x020fc60007f1e0ff */
[----:B------:R-:W3:Y:S01]  /*3690*/  SHFL.IDX PT, R15, R0, 0x4, 0x181f ;  /* 0x00981f00000f7f89 */ /* 0x000ee200000e0000 */
[----:B-1----:R-:W-:-:S03]  /*36a0*/  IMAD.X R3, R9, 0x1, R16, P4 ;  /* 0x0000000109037824 */ /* 0x002fc600020e0610 */
[----:B------:R-:W1:Y:S01]  /*36b0*/  SHFL.IDX PT, R14, R0, 0x5, 0x181f ;  /* 0x00b81f00000e7f89 */ /* 0x000e6200000e0000 */
[----:B------:R-:W-:-:S03]  /*36c0*/  IADD3 R8, P5, R8, R179, RZ ;  /* 0x000000b308087210 */ /* 0x000fc60007fbe0ff */
[----:B------:R4:W-:Y:S01]  /*36d0*/  LDGSTS.E.BYPASS.LTC128B.128 [R242+0x3900], [R6.64], !P3 ;  /* 0x0390000006f27fae */ /* 0x0009e2000d901d48 */
[----:B------:R-:W-:-:S03]  /*36e0*/  IMAD.X R11, R11, 0x1, R16, P0 ;  /* 0x000000010b0b7824 */ /* 0x000fc600000e0610 */
[----:B------:R5:W-:Y:S04]  /*36f0*/  LDGSTS.E.BYPASS.LTC128B.128 [R242+0x4100], [R2.64], !P3 ;  /* 0x0410000002f27fae */ /* 0x000be8000d901d48 */
[----:B------:R1:W-:Y:S01]  /*3700*/  LDGSTS.E.BYPASS.LTC128B.128 [R242+0x4900], [R10.64], !P3 ;  /* 0x049000000af27fae */ /* 0x0003e2000d901d48 */
[----:B--2---:R-:W-:-:S03]  /*3710*/  IMAD.X R9, R17, 0x1, R16, P5 ;  /* 0x0000000111097824 */ /* 0x004fc600028e0610 */
[----:B------:R-:W2:Y:S04]  /*3720*/  SHFL.IDX PT, R4, R4, 0x6, 0x181f ;  /* 0x00d81f0004047f89 */ /* 0x000ea800000e0000 */
[----:B------:R2:W-:Y:S04]  /*3730*/  LDGSTS.E.BYPASS.LTC128B.128 [R242+0x5100], [R8.64], !P3 ;  /* 0x0510000008f27fae */ /* 0x0005e8000d901d48 */
[----:B------:R-:W2:Y:S01]  /*3740*/  SHFL.IDX PT, R0, R0, 0x6, 0x181f ;  /* 0x00d81f0000007f89 */ /* 0x000ea200000e0000 */
[-C--:B----4-:R-:W-:Y:S02]  /*3750*/  IADD3 R6, P4, R12, R179.reuse, RZ ;  /* 0x000000b30c067210 */ /* 0x090fe40007f9e0ff */
[----:B-----5:R-:W-:-:S03]  /*3760*/  IADD3 R2, P0, R13, R179, RZ ;  /* 0x000000b30d027210 */ /* 0x020fc60007f1e0ff */
[--C-:B---3--:R-:W-:Y:S02]  /*3770*/  IMAD.X R7, R15, 0x1, R16.reuse, P4 ;  /* 0x000000010f077824 */ /* 0x108fe400020e0610 */
[----:B-1----:R-:W-:-:S03]  /*3780*/  IMAD.X R3, R14, 0x1, R16, P0 ;  /* 0x000000010e037824 */ /* 0x002fc600000e0610 */
[----:B------:R1:W-:Y:S04]  /*3790*/  LDGSTS.E.BYPASS.LTC128B.128 [R242+0x5900], [R6.64], !P3 ;  /* 0x0590000006f27fae */ /* 0x0003e8000d901d48 */
[----:B------:R1:W-:Y:S02]  /*37a0*/  LDGSTS.E.BYPASS.LTC128B.128 [R242+0x6100], [R2.64], !P3 ;  /* 0x0610000002f27fae */ /* 0x0003e4000d901d48 */
.L_x_1390:
[----:B-12---:R-:W-:-:S04]  /*37b0*/  IADD3 R2, P0, R4, R179, RZ ;  /* 0x000000b304027210 */ /* 0x006fc80007f1e0ff */
[----:B------:R-:W-:-:S05]  /*37c0*/  IADD3.X R3, R0, R16, RZ, P0, !PT ;  /* 0x0000001000037210 */ /* 0x000fca00007fe4ff */
[----:B------:R-:W-:Y:S01]  /*37d0*/  @!PT LDS RZ, [RZ] ;  /* 0x00000000fffff984 */ /* 0x000fe20000000800 */
[----:B------:R-:W-:Y:S01]  /*37e0*/  @!PT LDS RZ, [RZ] ;  /* 0x00000000fffff984 */ /* 0x000fe20000000800 */
[----:B------:R-:W-:Y:S01]  /*37f0*/  @!PT LDS RZ, [RZ] ;  /* 0x00000000fffff984 */ /* 0x000fe20000000800 */
[----:B------:R1:W-:Y:S04]  /*3800*/  LDGSTS.E.BYPASS.LTC128B.128 [R242+0x6900], [R2.64], !P3 ;  /* 0x0690000002f27fae */ /* 0x0003e8000d901d48 */
.L_x_1334:
[----:B------:R-:W-:Y:S05]  /*3810*/  BSYNC B0 ;  /* 0x0000000000007941 */ /* 0x000fea0003800000 */
.L_x_1333:
[----:B-1----:R-:W2:Y:S04]  /*3820*/  LDL R2, [R1+0x70] ;  /* 0x0000700001027983 */ /* 0x002ea80000100800 */
[----:B------:R-:W2:Y:S04]  /*3830*/  LDL R0, [R1+0x98] ;  /* 0x0000980001007983 */ /* 0x000ea80000100800 */
[----:B------:R-:W3:Y:S04]  /*3840*/  LDL R3, [R1+0x44] ;  /* 0x0000440001037983 */ /* 0x000ee80000100800 */
[----:B------:R-:W0:Y:S01]  /*3850*/  LDGDEPBAR ;  /* 0x00000000000079af */ /* 0x000e220000000000 */
[----:B--2---:R-:W-:-:S04]  /*3860*/  IMAD.IADD R2, R0, 0x1, R2 ;  /* 0x0000000100027824 */ /* 0x004fc800078e0202 */
[----:B------:R-:W-:Y:S01]  /*3870*/  @P2 IMAD.HI.U32 R0, R2, c[0x0][0x2c8], RZ ;  /* 0x0000b20002002a27 */ /* 0x000fe200078e00ff */
[----:B------:R1:W-:Y:S01]  /*3880*/  STL [R1+0x4], R2 ;  /* 0x0000040201007387 */ /* 0x0003e20000100800 */
[----:B------:R-:W-:Y:S02]  /*3890*/  MOV R4, R2 ;  /* 0x0000000200047202 */ /* 0x000fe40000000f00 */
[----:B---3--:R-:W-:Y:S01]  /*38a0*/  IMAD.IADD R6, R176, 0x1, -R3 ;  /* 0x00000001b0067824 */ /* 0x008fe200078e0a03 */
[----:B------:R-:W-:Y:S02]  /*38b0*/  @P2 SHF.R.U32.HI R4, RZ, c[0x0][0x2cc], R0 ;  /* 0x0000b300ff042a19 */ /* 0x000fe40000011600 */
[----:B-1----:R-:W-:-:S04]  /*38c0*/  IADD3 R2, -R3, 0x1, R176 ;  /* 0x0000000103027810 */ /* 0x002fc80007ffe1b0 */
[----:B------:R-:W-:Y:S01]  /*38d0*/  IADD3 R5, R2, -c[0x0][0x168], RZ ;  /* 0x80005a0002057a10 */ /* 0x000fe20007ffe0ff */
[----:B------:R-:W-:Y:S05]  /*38e0*/  BRA.DIV ~URZ, `(.L_x_1337) ;  /* 0x000105227f007947 */ /* 0x000fea000b800000 */
[----:B------:R1:W2:Y:S02]  /*38f0*/  SHFL.IDX PT, R0, R4, RZ, 0x1c1f ;  /* 0x001c1fff04007589 */ /* 0x0002a400000e0000 */
.L_x_1391:
[----:B--2---:R-:W-:-:S05]  /*3900*/  IMAD.IADD R0, R5, 0x1, R0 ;  /* 0x0000000105007824 */ /* 0x004fca00078e0200 */
[----:B------:R-:W-:-:S04]  /*3910*/  IMNMX R0, R6, R0, PT ;  /* 0x0000000006007217 */ /* 0x000fc80003800200 */
[C---:B------:R-:W-:Y:S02]  /*3920*/  ISETP.GT.AND P6, PT, R0.reuse, RZ, PT ;  /* 0x000000ff0000720c */ /* 0x040fe40003fc4270 */
[C---:B------:R-:W-:Y:S02]  /*3930*/  ISETP.GT.AND P5, PT, R0.reuse, 0x1, PT ;  /* 0x000000010000780c */ /* 0x040fe40003fa4270 */
[C---:B------:R-:W-:Y:S02]  /*3940*/  ISETP.GT.AND P4, PT, R0.reuse, 0x8, PT ;  /* 0x000000080000780c */ /* 0x040fe40003f84270 */
[----:B------:R-:W-:Y:S02]  /*3950*/  ISETP.GT.AND P0, PT, R0, 0x9, PT ;  /* 0x000000090000780c */ /* 0x000fe40003f04270 */
        /* <DEDUP_REMOVED lines=14> */
[C---:B------:R-:W-:Y:S02]  /*3a40*/  ISETP.GT.AND P4, PT, R0.reuse, 0x28, PT ;  /* 0x000000280000780c */ /* 0x040fe40003f84270 */
[----:B------:R-:W-:Y:S02]  /*3a50*/  ISETP.GT.AND P0, PT, R0, 0x29, PT ;  /* 0x000000290000780c */ /* 0x000fe40003f04270 */
[----:B------:R-:W-:Y:S02]  /*3a60*/  FSEL R148, R84, -INF , P6 ;  /* 0xff80000054947808 */ /* 0x000fe40003000000 */
[----:B------:R-:W-:Y:S02]  /*3a70*/  FSEL R147, R85, -INF , P5 ;  /* 0xff80000055937808 */ /* 0x000fe40002800000 */
[----:B------:R-:W-:Y:S02]  /*3a80*/  FSEL R146, R80, -INF , P4 ;  /* 0xff80000050927808 */ /* 0x000fe40002000000 */
[----:B------:R-:W-:-:S02]  /*3a90*/  FSEL R145, R81, -INF , P0 ;  /* 0xff80000051917808 */ /* 0x000fc40000000000 */
[C---:B------:R-:W-:Y:S02]  /*3aa0*/  ISETP.GT.AND P6, PT, R0.reuse, 0x30, PT ;  /* 0x000000300000780c */ /* 0x040fe40003fc4270 */
        /* <DEDUP_REMOVED lines=30> */
[----:B------:R-:W-:Y:S01]  /*3c90*/  FSEL R121, R21, -INF , P0 ;  /* 0xff80000015797808 */ /* 0x000fe20000000000 */
[----:B------:R-:W-:Y:S05]  /*3ca0*/  BRA.DIV ~URZ, `(.L_x_1338) ;  /* 0x000101d27f007947 */ /* 0x000fea000b800000 */
[----:B------:R-:W2:Y:S04]  /*3cb0*/  SHFL.IDX PT, R3, R4, 0x1, 0x1c1f ;  /* 0x003c1f0004037f89 */ /* 0x000ea800000e0000 */
[----:B------:R-:W3:Y:S04]  /*3cc0*/  SHFL.IDX PT, R2, R4, 0x2, 0x1c1f ;  /* 0x005c1f0004027f89 */ /* 0x000ee800000e0000 */
[----:B------:R-:W4:Y:S01]  /*3cd0*/  SHFL.IDX PT, R0, R4, 0x3, 0x1c1f ;  /* 0x007c1f0004007f89 */ /* 0x000f2200000e0000 */
[----:B--2---:R-:W-:-:S02]  /*3ce0*/  IMAD.IADD R3, R5, 0x1, R3 ;  /* 0x0000000105037824 */ /* 0x004fc400078e0203 */
[----:B---3--:R-:W-:-:S03]  /*3cf0*/  IMAD.IADD R2, R5, 0x1, R2 ;  /* 0x0000000105027824 */ /* 0x008fc600078e0202 */
[----:B------:R-:W-:Y:S01]  /*3d00*/  IMNMX R3, R6, R3, PT ;  /* 0x0000000306037217 */ /* 0x000fe20003800200 */
[----:B----4-:R-:W-:-:S03]  /*3d10*/  IMAD.IADD R0, R5, 0x1, R0 ;  /* 0x0000000105007824 */ /* 0x010fc600078e0200 */
[C---:B------:R-:W-:Y:S02]  /*3d20*/  ISETP.GT.AND P0, PT, R3.reuse, 0x9, PT ;  /* 0x000000090300780c */ /* 0x040fe40003f04270 */
[----:B------:R-:W-:Y:S02]  /*3d30*/  ISETP.GT.AND P4, PT, R3, 0x8, PT ;  /* 0x000000080300780c */ /* 0x000fe40003f84270 */
[----:B------:R-:W-:Y:S02]  /*3d40*/  FSEL R14, R99, -INF , P0 ;  /* 0xff800000630e7808 */ /* 0x000fe40000000000 */
[----:B------:R-:W-:Y:S02]  /*3d50*/  ISETP.GT.AND P0, PT, R3, 0x19, PT ;  /* 0x000000190300780c */ /* 0x000fe40003f04270 */
[----:B------:R-:W-:Y:S02]  /*3d60*/  FSEL R13, R98, -INF , P4 ;  /* 0xff800000620d7808 */ /* 0x000fe40002000000 */
[----:B------:R-:W-:-:S02]  /*3d70*/  FSEL R27, R91, -INF , P0 ;  /* 0xff8000005b1b7808 */ /* 0x000fc40000000000 */
[C---:B------:R-:W-:Y:S02]  /*3d80*/  ISETP.GT.AND P0, PT, R3.reuse, 0x29, PT ;  /* 0x000000290300780c */ /* 0x040fe40003f04270 */
[----:B------:R-:W-:Y:S02]  /*3d90*/  ISETP.GT.AND P4, PT, R3, 0x18, PT ;  /* 0x000000180300780c */ /* 0x000fe40003f84270 */
[----:B------:R-:W-:Y:S02]  /*3da0*/  FSEL R113, R83, -INF , P0 ;  /* 0xff80000053717808 */ /* 0x000fe40000000000 */
[C---:B------:R-:W-:Y:S02]  /*3db0*/  ISETP.GT.AND P0, PT, R3.reuse, 0x39, PT ;  /* 0x000000390300780c */ /* 0x040fe40003f04270 */
[----:B------:R-:W-:Y:S02]  /*3dc0*/  FSEL R25, R90, -INF , P4 ;  /* 0xff8000005a197808 */ /* 0x000fe40002000000 */
[----:B------:R-:W-:-:S02]  /*3dd0*/  ISETP.GT.AND P5, PT, R3, 0x1, PT ;  /* 0x000000010300780c */ /* 0x000fc40003fa4270 */
[----:B------:R-:W-:Y:S02]  /*3de0*/  ISETP.GT.AND P4, PT, R3, 0x28, PT ;  /* 0x000000280300780c */ /* 0x000fe40003f84270 */
[----:B------:R-:W-:Y:S02]  /*3df0*/  FSEL R109, R75, -INF , P0 ;  /* 0xff8000004b6d7808 */ /* 0x000fe40000000000 */
[----:B------:R-:W-:Y:S02]  /*3e00*/  ISETP.GT.AND P0, PT, R3, 0x49, PT ;  /* 0x000000490300780c */ /* 0x000fe40003f04270 */
[----:B------:R-:W-:Y:S02]  /*3e10*/  FSEL R8, R103, -INF , P5 ;  /* 0xff80000067087808 */ /* 0x000fe40002800000 */
        /* <DEDUP_REMOVED lines=8> */
[----:B------:R-:W-:Y:S02]  /*3ea0*/  FSEL R74, R59, -INF , P0 ;  /* 0xff8000003b4a7808 */ /* 0x000fe40000000000 */
[----:B------:R-:W-:Y:S02]  /*3eb0*/  ISETP.GT.AND P0, PT, R3, 0x61, PT ;  /* 0x000000610300780c */ /* 0x000fe40003f04270 */
[----:B------:R-:W-:Y:S02]  /*3ec0*/  IMNMX R2, R6, R2, PT ;  /* 0x0000000206027217 */ /* 0x000fe40003800200 */
[----:B------:R-:W-:Y:S02]  /*3ed0*/  FSEL R115, R87, -INF , P5 ;  /* 0xff80000057737808 */ /* 0x000fe40002800000 */
[----:B------:R-:W-:Y:S02]  /*3ee0*/  ISETP.GT.AND P5, PT, R3, 0x31, PT ;  /* 0x000000310300780c */ /* 0x000fe40003fa4270 */
[----:B------:R-:W-:-:S02]  /*3ef0*/  FSEL R76, R51, -INF , P0 ;  /* 0xff800000334c7808 */ /* 0x000fc40000000000 */
[----:B------:R-:W-:Y:S02]  /*3f00*/  ISETP.GT.AND P4, PT, R3, 0x48, PT ;  /* 0x000000480300780c */ /* 0x000fe40003f84270 */
[----:B------:R-:W-:Y:S02]  /*3f10*/  ISETP.GT.AND P0, PT, R2, RZ, PT ;  /* 0x000000ff0200720c */ /* 0x000fe40003f04270 */
[----:B------:R-:W-:Y:S02]  /*3f20*/  IMNMX R0, R6, R0, PT ;  /* 0x0000000006007217 */ /* 0x000fe40003800200 */
[----:B------:R-:W-:Y:S02]  /*3f30*/  FSEL R111, R79, -INF , P5 ;  /* 0xff8000004f6f7808 */ /* 0x000fe40002800000 */
[----:B------:R-:W-:Y:S02]  /*3f40*/  ISETP.GT.AND P5, PT, R3, 0x41, PT ;  /* 0x000000410300780c */ /* 0x000fe40003fa4270 */
[----:B------:R-:W-:-:S02]  /*3f50*/  FSEL R101, R66, -INF , P4 ;  /* 0xff80000042657808 */ /* 0x000fc40002000000 */
[----:B------:R-:W-:Y:S02]  /*3f60*/  FSEL R11, R188, -INF , P0 ;  /* 0xff800000bc0b7808 */ /* 0x000fe40000000000 */
[----:B------:R-:W-:Y:S02]  /*3f70*/  ISETP.GT.AND P4, PT, R3, 0x58, PT ;  /* 0x000000580300780c */ /* 0x000fe40003f84270 */
[----:B------:R-:W-:Y:S02]  /*3f80*/  ISETP.GT.AND P0, PT, R0, 0x1, PT ;  /* 0x000000010000780c */ /* 0x000fe40003f04270 */
[----:B------:R-:W-:Y:S02]  /*3f90*/  FSEL R103, R71, -INF , P5 ;  /* 0xff80000047677808 */ /* 0x000fe40002800000 */
[C---:B------:R-:W-:Y:S02]  /*3fa0*/  ISETP.GT.AND P6, PT, R3.reuse, RZ, PT ;  /* 0x000000ff0300720c */ /* 0x040fe40003fc4270 */
[----:B------:R-:W-:-:S02]  /*3fb0*/  ISETP.GT.AND P5, PT, R3, 0x51, PT ;  /* 0x000000510300780c */ /* 0x000fc40003fa4270 */
[----:B------:R-:W-:Y:S02]  /*3fc0*/  FSEL R77, R58, -INF , P4 ;  /* 0xff8000003a4d7808 */ /* 0x000fe40002000000 */
[----:B------:R-:W-:Y:S02]  /*3fd0*/  FSEL R20, R191, -INF , P0 ;  /* 0xff800000bf147808 */ /* 0x000fe40000000000 */
[----:B------:R-:W-:Y:S02]  /*3fe0*/  ISETP.GT.AND P4, PT, R3, 0x69, PT ;  /* 0x000000690300780c */ /* 0x000fe40003f84270 */
[----:B------:R-:W-:Y:S02]  /*3ff0*/  ISETP.GT.AND P0, PT, R2, 0x9, PT ;  /* 0x000000090200780c */ /* 0x000fe40003f04270 */
[----:B------:R-:W-:Y:S02]  /*4000*/  FSEL R7, R102, -INF , P6 ;  /* 0xff80000066077808 */ /* 0x000fe40003000000 */
[----:B------:R-:W-:-:S02]  /*4010*/  FSEL R80, R63, -INF , P5 ;  /* 0xff8000003f507808 */ /* 0x000fc40002800000 */
[C---:B------:R-:W-:Y:S02]  /*4020*/  ISETP.GT.AND P6, PT, R3.reuse, 0x10, PT ;  /* 0x000000100300780c */ /* 0x040fe40003fc4270 */
[----:B------:R-:W-:Y:S02]  /*4030*/  ISETP.GT.AND P5, PT, R3, 0x68, PT ;  /* 0x000000680300780c */ /* 0x000fe40003fa4270 */
[----:B------:R-:W-:Y:S02]  /*4040*/  FSEL R71, R23, -INF , P4 ;  /* 0xff80000017477808 */ /* 0x000fe40002000000 */
[----:B------:R-:W-:Y:S02]  /*4050*/  FSEL R21, R185, -INF , P0 ;  /* 0xff800000b9157808 */ /* 0x000fe40000000000 */
[C---:B------:R-:W-:Y:S02]  /*4060*/  ISETP.GT.AND P4, PT, R2.reuse, 0x1, PT ;  /* 0x000000010200780c */ /* 0x040fe40003f84270 */
[----:B------:R-:W-:-:S02]  /*4070*/  ISETP.GT.AND P0, PT, R2, 0x10, PT ;  /* 0x000000100200780c */ /* 0x000fc40003f04270 */
[----:B------:R-:W-:Y:S02]  /*4080*/  FSEL R15, R94, -INF , P6 ;  /* 0xff8000005e0f7808 */ /* 0x000fe40003000000 */
        /* <DEDUP_REMOVED lines=19> */
[----:B------:R-:W-:Y:S02]  /*41c0*/  FSEL R23, R181, -INF , P4 ;  /* 0xff800000b5177808 */ /* 0x000fe40002000000 */
[----:B------:R-:W-:Y:S02]  /*41d0*/  FSEL R70, R172, -INF , P0 ;  /* 0xff800000ac467808 */ /* 0x000fe40000000000 */
[----:B------:R-:W-:Y:S02]  /*41e0*/  ISETP.GT.AND P5, PT, R0, RZ, PT ;  /* 0x000000ff0000720c */ /* 0x000fe40003fa4270 */
[----:B------:R-:W-:-:S02]  /*41f0*/  ISETP.GT.AND P4, PT, R2, 0x18, PT ;  /* 0x000000180200780c */ /* 0x000fc40003f84270 */
[----:B------:R-:W-:Y:S02]  /*4200*/  ISETP.GT.AND P0, PT, R0, 0x21, PT ;  /* 0x000000210000780c */ /* 0x000fe40003f04270 */
        /* <DEDUP_REMOVED lines=9> */
[----:B------:R-:W-:Y:S02]  /*42a0*/  ISETP.GT.AND P5, PT, R0, 0x10, PT ;  /* 0x000000100000780c */ /* 0x000fe40003fa4270 */
        /* <DEDUP_REMOVED lines=38> */
[----:B------:R-:W-:Y:S02]  /*4510*/  ISETP.GT.AND P6, PT, R3, 0x50, PT ;  /* 0x000000500300780c */ /* 0x000fe40003fc4270 */
[----:B------:R-:W-:Y:S02]  /*4520*/  FSEL R83, R157, -INF , P5 ;  /* 0xff8000009d537808 */ /* 0x000fe40002800000 */
[----:B------:R-:W-:Y:S02]  /*4530*/  FSEL R172, R158, -INF , P4 ;  /* 0xff8000009eac7808 */ /* 0x000fe40002000000 */
[----:B------:R-:W-:Y:S02]  /*4540*/  FSEL R170, R154, -INF , P0 ;  /* 0xff8000009aaa7808 */ /* 0x000fe40000000000 */
[----:B------:R-:W-:-:S02]  /*4550*/  FSEL R97, R62, -INF , P6 ;  /* 0xff8000003e617808 */ /* 0x000fc40003000000 */
[C---:B------:R-:W-:Y:S02]  /*4560*/  ISETP.GT.AND P5, PT, R2.reuse, 0x48, PT ;  /* 0x000000480200780c */ /* 0x040fe40003fa4270 */
[----:B------:R-:W-:Y:S02]  /*4570*/  ISETP.GT.AND P4, PT, R2, 0x50, PT ;  /* 0x000000500200780c */ /* 0x000fe40003f84270 */
[----:B------:R-:W-:Y:S02]  /*4580*/  ISETP.GT.AND P0, PT, R0, 0x51, PT ;  /* 0x000000510000780c */ /* 0x000fe40003f04270 */
[----:B------:R-:W-:Y:S02]  /*4590*/  ISETP.GT.AND P6, PT, R3, 0x60, PT ;  /* 0x000000600300780c */ /* 0x000fe40003fc4270 */
[----:B------:R-:W-:Y:S02]  /*45a0*/  FSEL R82, R152, -INF , P5 ;  /* 0xff80000098527808 */ /* 0x000fe40002800000 */
[----:B------:R-:W-:-:S02]  /*45b0*/  FSEL R107, R132, -INF , P4 ;  /* 0xff800000846b7808 */ /* 0x000fc40002000000 */
[----:B------:R-:W-:Y:S02]  /*45c0*/  FSEL R167, R135, -INF , P0 ;  /* 0xff80000087a77808 */ /* 0x000fe40000000000 */
[----:B------:R-:W-:Y:S02]  /*45d0*/  FSEL R79, R50, -INF , P6 ;  /* 0xff800000324f7808 */ /* 0x000fe40003000000 */
[C---:B------:R-:W-:Y:S02]  /*45e0*/  ISETP.GT.AND P5, PT, R0.reuse, 0x49, PT ;  /* 0x000000490000780c */ /* 0x040fe40003fa4270 */
[----:B------:R-:W-:Y:S02]  /*45f0*/  ISETP.GT.AND P4, PT, R0, 0x50, PT ;  /* 0x000000500000780c */ /* 0x000fe40003f84270 */
        /* <DEDUP_REMOVED lines=10> */
[----:B------:R-:W-:Y:S02]  /*46a0*/  FMNMX.FTZ R3, R9, R10, !PT ;  /* 0x0000000a09037209 */ /* 0x000fe40007810000 */
[----:B------:R-:W-:Y:S02]  /*46b0*/  FSEL R105, R124, -INF , P5 ;  /* 0xff8000007c697808 */ /* 0x000fe40002800000 */
[----:B------:R-:W-:Y:S02]  /*46c0*/  FSEL R104, R125, -INF , P4 ;  /* 0xff8000007d687808 */ /* 0x000fe40002000000 */
[----:B------:R-:W-:-:S02]  /*46d0*/  FSEL R165, R127, -INF , P0 ;  /* 0xff8000007fa57808 */ /* 0x000fc40000000000 */
[C---:B------:R-:W-:Y:S02]  /*46e0*/  ISETP.GT.AND P5, PT, R2.reuse, 0x61, PT ;  /* 0x000000610200780c */ /* 0x040fe40003fa4270 */
[----:B------:R-:W-:Y:S02]  /*46f0*/  ISETP.GT.AND P4, PT, R2, 0x68, PT ;  /* 0x000000680200780c */ /* 0x000fe40003f84270 */
[----:B------:R-:W-:Y:S02]  /*4700*/  FSEL R166, R126, -INF , P6 ;  /* 0xff8000007ea67808 */ /* 0x000fe40003000000 */
[----:B------:R-:W-:Y:S02]  /*4710*/  ISETP.GT.AND P0, PT, R0, 0x60, PT ;  /* 0x000000600000780c */ /* 0x000fe40003f04270 */
[----:B------:R-:W-:Y:S02]  /*4720*/  ISETP.GT.AND P6, PT, R2, 0x69, PT ;  /* 0x000000690200780c */ /* 0x000fe40003fc4270 */
[----:B------:R-:W-:-:S02]  /*4730*/  FMNMX.FTZ R2, R19, R3, !PT ;  /* 0x0000000313027209 */ /* 0x000fc40007810000 */
[----:B------:R-:W-:Y:S02]  /*4740*/  FSEL R99, R117, -INF , P5 ;  /* 0xff80000075637808 */ /* 0x000fe40002800000 */
[----:B------:R-:W-:Y:S02]  /*4750*/  FSEL R98, R192, -INF , P4 ;  /* 0xff800000c0627808 */ /* 0x000fe40002000000 */
[----:B------:R-:W-:Y:S02]  /*4760*/  FSEL R164, R118, -INF , P0 ;  /* 0xff80000076a47808 */ /* 0x000fe40000000000 */
        /* <DEDUP_REMOVED lines=9> */
[----:B-1----:R-:W-:Y:S02]  /*4800*/  FMNMX.FTZ R4, R16, R20, !PT ;  /* 0x0000001410047209 */ /* 0x002fe40007810000 */
        /* <DEDUP_REMOVED lines=88> */
[----:B------:R-:W-:-:S02]  /*4d90*/  FMNMX.FTZ R0, R123, R0, !PT ;  /* 0x000000007b007209 */ /* 0x000fc40007810000 */
[----:B------:R-:W-:Y:S02]  /*4da0*/  FMNMX.FTZ R118, R76, R118, !PT ;  /* 0x000000764c767209 */ /* 0x000fe40007810000 */
[----:B------:R-:W-:Y:S02]  /*4db0*/  FMNMX.FTZ R3, R164, R3, !PT ;  /* 0x00000003a4037209 */ /* 0x000fe40007810000 */
[----:B------:R-:W-:Y:S02]  /*4dc0*/  FSEL R69, R193, -INF , P6 ;  /* 0xff800000c1457808 */ /* 0x000fe40003000000 */
[----:B------:R-:W-:Y:S02]  /*4dd0*/  FMNMX.FTZ R2, R98, R2, !PT ;  /* 0x0000000262027209 */ /* 0x000fe40007810000 */
[----:B------:R-:W-:Y:S02]  /*4de0*/  FSEL R162, R194, -INF , P4 ;  /* 0xff800000c2a27808 */ /* 0x000fe40002000000 */
[----:B------:R-:W-:-:S02]  /*4df0*/  FMNMX.FTZ R0, R122, R0, !PT ;  /* 0x000000007a007209 */ /* 0x000fc40007810000 */
[----:B------:R-:W-:Y:S02]  /*4e00*/  FMNMX.FTZ R118, R73, R118, !PT ;  /* 0x0000007649767209 */ /* 0x000fe40007810000 */
[----:B------:R-:W-:Y:S02]  /*4e10*/  FMNMX.FTZ R3, R163, R3, !PT ;  /* 0x00000003a3037209 */ /* 0x000fe40007810000 */
[----:B------:R-:W-:Y:S02]  /*4e20*/  FMNMX.FTZ R117, R69, R2, !PT ;  /* 0x0000000245757209 */ /* 0x000fe40007810000 */
[----:B------:R-:W-:Y:S02]  /*4e30*/  FMNMX.FTZ R0, R121, R0, !PT ;  /* 0x0000000079007209 */ /* 0x000fe40007810000 */
[----:B------:R-:W-:Y:S01]  /*4e40*/  FMNMX.FTZ R118, R71, R118, !PT ;  /* 0x0000007647767209 */ /* 0x000fe20007810000 */
[----:B------:R-:W1:Y:S01]  /*4e50*/  SHFL.BFLY PT, R5, R117, 0x2, 0x1f ;  /* 0x0c401f0075057f89 */ /* 0x000e6200000e0000 */
[----:B------:R-:W-:-:S02]  /*4e60*/  FSEL R149, R195, -INF , P0 ;  /* 0xff800000c3957808 */ /* 0x000fc40000000000 */
[----:B------:R-:W-:Y:S01]  /*4e70*/  FMNMX.FTZ R2, R162, R3, !PT ;  /* 0x00000003a2027209 */ /* 0x000fe20007810000 */
[----:B------:R-:W2:Y:S03]  /*4e80*/  SHFL.BFLY PT, R4, R0, 0x2, 0x1f ;  /* 0x0c401f0000047f89 */ /* 0x000ea600000e0000 */
[----:B------:R-:W-:Y:S01]  /*4e90*/  FMNMX.FTZ R2, R149, R2, !PT ;  /* 0x0000000295027209 */ /* 0x000fe20007810000 */
        /* <DEDUP_REMOVED lines=12> */
[----:B---3--:R-:W-:-:S03]  /*4f60*/  FMNMX.FTZ R118, R118, R3, !PT ;  /* 0x0000000376767209 */ /* 0x008fc60007810000 */
.L_x_1392:
[C---:B------:R-:W-:Y:S01]  /*4f70*/  FMUL.FTZ R4, R119.reuse, c[0x0][0x2d0] ;  /* 0x0000b40077047a20 */ /* 0x040fe20000410000 */
[----:B------:R-:W-:Y:S01]  /*4f80*/  FSETP.NEU.FTZ.AND P0, PT, R119, -INF , PT ;  /* 0xff8000007700780b */ /* 0x000fe20003f1d000 */
[----:B------:R-:W-:Y:S01]  /*4f90*/  FMUL.FTZ R3, R118, c[0x0][0x2d0] ;  /* 0x0000b40076037a20 */ /* 0x000fe20000410000 */
        /* <DEDUP_REMOVED lines=10> */
[----:B------:R-:W3:Y:S01]  /*5040*/  LDSM.16.MT88.4 R40, [R229] ;  /* 0x00000000e528783b */ /* 0x000ee20000004200 */
[----:B------:R-:W-:Y:S02]  /*5050*/  FFMA.FTZ R5, R25, c[0x0][0x2d0], -R3 ;  /* 0x0000b40019057a23 */ /* 0x000fe40000010803 */
[--C-:B------:R-:W-:Y:S01]  /*5060*/  FFMA.FTZ R144, R144, c[0x0][0x2d0], -R4.reuse ;  /* 0x0000b40090907a23 */ /* 0x100fe20000010804 */
[----:B------:R-:W4:Y:S01]  /*5070*/  LDSM.16.MT88.4 R36, [R225+0x800] ;  /* 0x00080000e124783b */ /* 0x000f220000004200 */
[----:B------:R-:W-:-:S02]  /*5080*/  FFMA.FTZ R143, R143, c[0x0][0x2d0], -R4 ;  /* 0x0000b4008f8f7a23 */ /* 0x000fc40000010804 */
[----:B------:R5:W5:Y:S01]  /*5090*/  MUFU.EX2 R178, R2 ;  /* 0x0000000200b27308 */ /* 0x000b620000000800 */
[--C-:B------:R-:W-:Y:S02]  /*50a0*/  FFMA.FTZ R142, R142, c[0x0][0x2d0], -R4.reuse ;  /* 0x0000b4008e8e7a23 */ /* 0x100fe40000010804 */
[--C-:B------:R-:W-:Y:S02]  /*50b0*/  FFMA.FTZ R141, R141, c[0x0][0x2d0], -R4.reuse ;  /* 0x0000b4008d8d7a23 */ /* 0x100fe40000010804 */
[--C-:B------:R-:W-:Y:S02]  /*50c0*/  FFMA.FTZ R184, R136, c[0x0][0x2d0], -R4.reuse ;  /* 0x0000b40088b87a23 */ /* 0x100fe40000010804 */
[--C-:B------:R-:W-:Y:S01]  /*50d0*/  FFMA.FTZ R187, R131, c[0x0][0x2d0], -R4.reuse ;  /* 0x0000b40083bb7a23 */ /* 0x100fe20000010804 */
[----:B------:R-:W1:Y:S01]  /*50e0*/  MUFU.EX2 R177, R5 ;  /* 0x0000000500b17308 */ /* 0x000e620000000800 */
[--C-:B--2---:R-:W-:Y:S02]  /*50f0*/  FFMA.FTZ R0, R10, c[0x0][0x2d0], -R4.reuse ;  /* 0x0000b4000a007a23 */ /* 0x104fe40000010804 */
[----:B------:R-:W-:-:S02]  /*5100*/  FFMA.FTZ R186, R130, c[0x0][0x2d0], -R4 ;  /* 0x0000b40082ba7a23 */ /* 0x000fc40000010804 */
[--C-:B------:R-:W-:Y:S02]  /*5110*/  FFMA.FTZ R185, R129, c[0x0][0x2d0], -R4.reuse ;  /* 0x0000b40081b97a23 */ /* 0x100fe40000010804 */
[--C-:B------:R-:W-:Y:S01]  /*5120*/  FFMA.FTZ R193, R128, c[0x0][0x2d0], -R4.reuse ;  /* 0x0000b40080c17a23 */ /* 0x100fe20000010804 */
[----:B------:R2:W-:Y:S01]  /*5130*/  MUFU.EX2 R207, R0 ;  /* 0x0000000000cf7308 */ /* 0x0005e20000000800 */
[----:B-----5:R-:W-:Y:S01]  /*5140*/  FMUL.FTZ R2, R117, c[0x0][0x2d0] ;  /* 0x0000b40075027a20 */ /* 0x020fe20000410000 */
[----:B------:R-:W-:Y:S01]  /*5150*/  MOV R130, R178 ;  /* 0x000000b200827202 */ /* 0x000fe20000000f00 */
[--C-:B------:R-:W-:Y:S02]  /*5160*/  FFMA.FTZ R194, R123, c[0x0][0x2d0], -R4.reuse ;  /* 0x0000b4007bc27a23 */ /* 0x100fe40000010804 */
[--C-:B------:R-:W-:Y:S01]  /*5170*/  FFMA.FTZ R195, R122, c[0x0][0x2d0], -R4.reuse ;  /* 0x0000b4007ac37a23 */ /* 0x100fe20000010804 */
[----:B------:R-:W-:Y:S01]  /*5180*/  FSEL R2, R2, RZ, P0 ;  /* 0x000000ff02027208 */ /* 0x000fe20000000000 */
[----:B------:R-:W-:Y:S01]  /*5190*/  FFMA.FTZ R196, R121, c[0x0][0x2d0], -R4 ;  /* 0x0000b40079c47a23 */ /* 0x000fe20000010804 */
[----:B------:R-:W-:Y:S01]  /*51a0*/  FSETP.NEU.FTZ.AND P0, PT, R68, -INF , PT ;  /* 0xff8000004400780b */ /* 0x000fe20003f1d000 */
[----:B------:R-:W-:Y:S01]  /*51b0*/  FFMA.FTZ R181, R97, c[0x0][0x2d0], -R3 ;  /* 0x0000b40061b57a23 */ /* 0x000fe20000010803 */
[----:B-1----:R-:W-:Y:S01]  /*51c0*/  MOV R131, R177 ;  /* 0x000000b100837202 */ /* 0x002fe20000000f00 */
[----:B------:R-:W-:-:S02]  /*51d0*/  FFMA.FTZ R5, R23, c[0x0][0x2d0], -R2 ;  /* 0x0000b40017057a23 */ /* 0x000fc40000010802 */
[----:B------:R-:W-:Y:S02]  /*51e0*/  FFMA.FTZ R6, R35, c[0x0][0x2d0], -R2 ;  /* 0x0000b40023067a23 */ /* 0x000fe40000010802 */
[----:B------:R1:W5:Y:S01]  /*51f0*/  MUFU.EX2 R197, R5 ;  /* 0x0000000500c57308 */ /* 0x0003620000000800 */
[----:B--2---:R-:W-:Y:S02]  /*5200*/  FFMA.FTZ R0, R19, c[0x0][0x2d0], -R4 ;  /* 0x0000b40013007a23 */ /* 0x004fe40000010804 */
[----:B------:R-:W-:Y:S02]  /*5210*/  FFMA.FTZ R202, R98, c[0x0][0x2d0], -R2 ;  /* 0x0000b40062ca7a23 */ /* 0x000fe40000010802 */
[--C-:B------:R-:W-:Y:S02]  /*5220*/  FFMA.FTZ R183, R74, c[0x0][0x2d0], -R3.reuse ;  /* 0x0000b4004ab77a23 */ /* 0x100fe40000010803 */
[--C-:B------:R-:W-:Y:S01]  /*5230*/  FFMA.FTZ R198, R73, c[0x0][0x2d0], -R3.reuse ;  /* 0x0000b40049c67a23 */ /* 0x100fe20000010803 */
[----:B------:R2:W-:Y:S01]  /*5240*/  MUFU.EX2 R212, R0 ;  /* 0x0000000000d47308 */ /* 0x0005e20000000800 */
[----:B------:R-:W-:-:S02]  /*5250*/  FFMA.FTZ R112, R112, c[0x0][0x2d0], -R3 ;  /* 0x0000b40070707a23 */ /* 0x000fc40000010803 */
[--C-:B------:R-:W-:Y:S02]  /*5260*/  FFMA.FTZ R136, R108, c[0x0][0x2d0], -R3.reuse ;  /* 0x0000b4006c887a23 */ /* 0x100fe40000010803 */
[--C-:B------:R-:W-:Y:S02]  /*5270*/  FFMA.FTZ R180, R80, c[0x0][0x2d0], -R3.reuse ;  /* 0x0000b40050b47a23 */ /* 0x100fe40000010803 */
[--C-:B------:R-:W-:Y:S01]  /*5280*/  FFMA.FTZ R182, R77, c[0x0][0x2d0], -R3.reuse ;  /* 0x0000b4004db67a23 */ /* 0x100fe20000010803 */
[----:B------:R-:W-:Y:S01]  /*5290*/  MUFU.EX2 R220, R6 ;  /* 0x0000000600dc7308 */ /* 0x000fe20000000800 */
[----:B-1----:R-:W-:Y:S02]  /*52a0*/  FFMA.FTZ R5, R32, c[0x0][0x2d0], -R2 ;  /* 0x0000b40020057a23 */ /* 0x002fe40000010802 */
[--C-:B------:R-:W-:Y:S02]  /*52b0*/  FFMA.FTZ R192, R79, c[0x0][0x2d0], -R3.reuse ;  /* 0x0000b4004fc07a23 */ /* 0x100fe40000010803 */
[----:B------:R-:W-:-:S02]  /*52c0*/  FFMA.FTZ R248, R76, c[0x0][0x2d0], -R3 ;  /* 0x0000b4004cf87a23 */ /* 0x000fc40000010803 */
[----:B------:R-:W-:Y:S01]  /*52d0*/  FFMA.FTZ R201, R71, c[0x0][0x2d0], -R3 ;  /* 0x0000b40047c97a23 */ /* 0x000fe20000010803 */
[----:B------:R-:W-:Y:S01]  /*52e0*/  MUFU.EX2 R116, R5 ;  /* 0x0000000500747308 */ /* 0x000fe20000000800 */
[----:B--2---:R-:W-:Y:S01]  /*52f0*/  FFMA.FTZ R0, R24, c[0x0][0x2d0], -R4 ;  /* 0x0000b40018007a23 */ /* 0x004fe20000010804 */
[----:B-----5:R-:W-:Y:S01]  /*5300*/  MOV R71, R197 ;  /* 0x000000c500477202 */ /* 0x020fe20000000f00 */
[--C-:B------:R-:W-:Y:S02]  /*5310*/  FFMA.FTZ R108, R93, c[0x0][0x2d0], -R2.reuse ;  /* 0x0000b4005d6c7a23 */ /* 0x100fe40000010802 */
[----:B------:R-:W-:-:S03]  /*5320*/  FFMA.FTZ R204, R69, c[0x0][0x2d0], -R2 ;  /* 0x0000b40045cc7a23 */ /* 0x000fc60000010802 */
[----:B------:R1:W-:Y:S08]  /*5330*/  MUFU.EX2 R214, R0 ;  /* 0x0000000000d67308 */ /* 0x0003f00000000800 */
[----:B------:R-:W-:Y:S01]  /*5340*/  MUFU.EX2 R248, R248 ;  /* 0x000000f800f87308 */ /* 0x000fe20000000800 */
[----:B-1----:R-:W-:-:S07]  /*5350*/  FFMA.FTZ R0, R28, c[0x0][0x2d0], -R4 ;  /* 0x0000b4001c007a23 */ /* 0x002fce0000010804 */
[----:B------:R1:W-:Y:S02]  /*5360*/  MUFU.EX2 R216, R0 ;  /* 0x0000000000d87308 */ /* 0x0003e40000000800 */
[----:B-1----:R-:W-:-:S06]  /*5370*/  FFMA.FTZ R0, R30, c[0x0][0x2d0], -R4 ;  /* 0x0000b4001e007a23 */ /* 0x002fcc0000010804 */
[----:B------:R1:W2:Y:S02]  /*5380*/  MUFU.EX2 R190, R0 ;  /* 0x0000000000be7308 */ /* 0x0002a40000000800 */
[----:B-1----:R-:W-:Y:S01]  /*5390*/  FFMA.FTZ R0, R33, c[0x0][0x2d0], -R4 ;  /* 0x0000b40021007a23 */ /* 0x002fe20000010804 */
[----:B--2---:R-:W-:-:S05]  /*53a0*/  MOV R121, R190 ;  /* 0x000000be00797202 */ /* 0x004fca0000000f00 */
[----:B------:R1:W2:Y:S02]  /*53b0*/  MUFU.EX2 R252, R0 ;  /* 0x0000000000fc7308 */ /* 0x0002a40000000800 */
[----:B-1----:R-:W-:-:S06]  /*53c0*/  FFMA.FTZ R0, R7, c[0x0][0x2d0], -R3 ;  /* 0x0000b40007007a23 */ /* 0x002fcc0000010803 */
[----:B------:R1:W-:Y:S02]  /*53d0*/  MUFU.EX2 R206, R0 ;  /* 0x0000000000ce7308 */ /* 0x0003e40000000800 */
[----:B-1----:R-:W-:-:S06]  /*53e0*/  FFMA.FTZ R0, R8, c[0x0][0x2d0], -R3 ;  /* 0x0000b40008007a23 */ /* 0x002fcc0000010803 */
[----:B------:R1:W-:Y:S02]  /*53f0*/  MUFU.EX2 R205, R0 ;  /* 0x0000000000cd7308 */ /* 0x0003e40000000800 */
[----:B-1----:R-:W-:-:S06]  /*5400*/  FFMA.FTZ R0, R13, c[0x0][0x2d0], -R3 ;  /* 0x0000b4000d007a23 */ /* 0x002fcc0000010803 */
[----:B------:R1:W-:Y:S02]  /*5410*/  MUFU.EX2 R125, R0 ;  /* 0x00000000007d7308 */ /* 0x0003e40000000800 */
[----:B-1----:R-:W-:Y:S01]  /*5420*/  FFMA.FTZ R0, R14, c[0x0][0x2d0], -R3 ;  /* 0x0000b4000e007a23 */ /* 0x002fe20000010803 */
[----:B--2---:R-:W-:Y:S01]  /*5430*/  F2FP.PACK_AB R14, R252, R178 ;  /* 0x000000b2fc0e723e */ /* 0x004fe200000000ff */
[----:B------:R-:W-:-:S04]  /*5440*/  FFMA.FTZ R178, R83, c[0x0][0x2d0], -R2 ;  /* 0x0000b40053b27a23 */ /* 0x000fc80000010802 */
        /* <DEDUP_REMOVED lines=9> */
[--C-:B-1----:R-:W-:Y:S01]  /*54e0*/  FFMA.FTZ R0, R11, c[0x0][0x2d0], -R2.reuse ;  /* 0x0000b4000b007a23 */ /* 0x102fe20000010802 */
[----:B--2---:R-:W-:Y:S01]  /*54f0*/  F2FP.PACK_AB R15, R221, R177 ;  /* 0x000000b1dd0f723e */ /* 0x004fe200000000ff */
[----:B------:R-:W-:-:S04]  /*5500*/  FFMA.FTZ R177, R82, c[0x0][0x2d0], -R2 ;  /* 0x0000b40052b17a23 */ /* 0x000fc80000010802 */
[----:B------:R1:W-:Y:S02]  /*5510*/  MUFU.EX2 R203, R0 ;  /* 0x0000000000cb7308 */ /* 0x0003e40000000800 */
[--C-:B-1----:R-:W-:Y:S01]  /*5520*/  FFMA.FTZ R0, R12, c[0x0][0x2d0], -R2.reuse ;  /* 0x0000b4000c007a23 */ /* 0x102fe20000010802 */
[----:B------:R-:W-:Y:S01]  /*5530*/  F2FP.PACK_AB R12, R190, R216 ;  /* 0x000000d8be0c723e */ /* 0x000fe200000000ff */
[----:B------:R-:W-:-:S04]  /*5540*/  FFMA.FTZ R190, R106, c[0x0][0x2d0], -R2 ;  /* 0x0000b4006abe7a23 */ /* 0x000fc80000010802 */
[----:B------:R1:W-:Y:S02]  /*5550*/  MUFU.EX2 R199, R0 ;  /* 0x0000000000c77308 */ /* 0x0003e40000000800 */
[----:B-1----:R-:W-:-:S06]  /*5560*/  FFMA.FTZ R0, R17, c[0x0][0x2d0], -R2 ;  /* 0x0000b40011007a23 */ /* 0x002fcc0000010802 */
[----:B------:R1:W-:Y:S02]  /*5570*/  MUFU.EX2 R211, R0 ;  /* 0x0000000000d37308 */ /* 0x0003e40000000800 */
[----:B-1----:R-:W-:Y:S01]  /*5580*/  FFMA.FTZ R0, R21, c[0x0][0x2d0], -R2 ;  /* 0x0000b40015007a23 */ /* 0x002fe20000010802 */
[----:B------:R-:W-:-:S05]  /*5590*/  F2FP.PACK_AB R21, R205, R206 ;  /* 0x000000cecd15723e */ /* 0x000fca00000000ff */
[----:B------:R1:W2:Y:S02]  /*55a0*/  MUFU.EX2 R124, R0 ;  /* 0x00000000007c7308 */ /* 0x0002a40000000800 */
[----:B-1----:R-:W-:Y:S01]  /*55b0*/  FFMA.FTZ R0, R22, c[0x0][0x2d0], -R2 ;  /* 0x0000b40016007a23 */ /* 0x002fe20000010802 */
[----:B------:R-:W-:Y:S02]  /*55c0*/  F2FP.PACK_AB R22, R214, R212 ;  /* 0x000000d4d616723e */ /* 0x000fe400000000ff */
[----:B--2---:R-:W-:-:S03]  /*55d0*/  F2FP.PACK_AB R18, R124, R211 ;  /* 0x000000d37c12723e */ /* 0x004fc600000000ff */
[----:B------:R1:W-:Y:S02]  /*55e0*/  MUFU.EX2 R218, R0 ;  /* 0x0000000000da7308 */ /* 0x0003e40000000800 */
[----:B-1----:R-:W-:-:S05]  /*55f0*/  FMUL.FTZ R0, R68, c[0x0][0x2d0] ;  /* 0x0000b40044007a20 */ /* 0x002fca0000410000 */
[----:B------:R-:W-:-:S05]  /*5600*/  FSEL R0, R0, RZ, P0 ;  /* 0x000000ff00007208 */ /* 0x000fca0000000000 */
[----:B------:R-:W-:Y:S01]  /*5610*/  FFMA.FTZ R5, R16, c[0x0][0x2d0], -R0 ;  /* 0x0000b40010057a23 */ /* 0x000fe20000010800 */
[----:B------:R-:W-:-:S03]  /*5620*/  F2FP.PACK_AB R16, R199, R203 ;  /* 0x000000cbc710723e */ /* 0x000fc600000000ff */
[----:B------:R1:W-:Y:S02]  /*5630*/  MUFU.EX2 R213, R5 ;  /* 0x0000000500d57308 */ /* 0x0003e40000000800 */
[----:B-1----:R-:W-:Y:S01]  /*5640*/  FFMA.FTZ R5, R20, c[0x0][0x2d0], -R0 ;  /* 0x0000b40014057a23 */ /* 0x002fe20000010800 */
[----:B------:R-:W-:-:S05]  /*5650*/  F2FP.PACK_AB R20, R207, R208 ;  /* 0x000000d0cf14723e */ /* 0x000fca00000000ff */
[----:B------:R1:W2:Y:S02]  /*5660*/  MUFU.EX2 R209, R5 ;  /* 0x0000000500d17308 */ /* 0x0002a40000000800 */
[C---:B------:R-:W-:Y:S08]  /*5670*/  HMMA.16816.F32 R8, R20.reuse, R44, RZ ;  /* 0x0000002c1408723c */ /* 0x040ff000000018ff */
[----:B---3--:R-:W-:Y:S01]  /*5680*/  HMMA.16816.F32 R64, R20, R40, RZ ;  /* 0x000000281440723c */ /* 0x008fe200000018ff */
[--C-:B-1----:R-:W-:Y:S01]  /*5690*/  FFMA.FTZ R5, R26, c[0x0][0x2d0], -R0.reuse ;  /* 0x0000b4001a057a23 */ /* 0x102fe20000010800 */
[----:B--2---:R-:W-:Y:S01]  /*56a0*/  F2FP.PACK_AB R17, R209, R213 ;  /* 0x000000d5d111723e */ /* 0x004fe200000000ff */
[----:B------:R-:W1:Y:S02]  /*56b0*/  LDSM.16.MT88.4 R24, [R226] ;  /* 0x00000000e218783b */ /* 0x000e640000004200 */
[----:B------:R2:W-:Y:S11]  /*56c0*/  MUFU.EX2 R210, R5 ;  /* 0x0000000500d27308 */ /* 0x0005f60000000800 */
[----:B----4-:R-:W-:Y:S07]  /*56d0*/  HMMA.16816.F32 R84, R12, R36, R8 ;  /* 0x000000240c54723c */ /* 0x010fee0000001808 */
[----:B------:R-:W-:Y:S01]  /*56e0*/  F2FP.PACK_AB R8, R197, R218 ;  /* 0x000000dac508723e */ /* 0x000fe200000000ff */
[----:B--2---:R-:W-:Y:S01]  /*56f0*/  FFMA.FTZ R5, R29, c[0x0][0x2d0], -R0 ;  /* 0x0000b4001d057a23 */ /* 0x004fe20000010800 */
[----:B------:R-:W-:Y:S01]  /*5700*/  F2FP.PACK_AB R10, R220, R116 ;  /* 0x00000074dc0a723e */ /* 0x000fe200000000ff */
[----:B------:R-:W-:-:S02]  /*5710*/  FFMA.FTZ R197, R102, c[0x0][0x2d0], -R2 ;  /* 0x0000b40066c57a23 */ /* 0x000fc40000010802 */
[----:B------:R2:W3:Y:S02]  /*5720*/  MUFU.EX2 R219, R5 ;  /* 0x0000000500db7308 */ /* 0x0004e40000000800 */
[--C-:B--2---:R-:W-:Y:S01]  /*5730*/  FFMA.FTZ R5, R34, c[0x0][0x2d0], -R0.reuse ;  /* 0x0000b40022057a23 */ /* 0x104fe20000010800 */
[----:B---3--:R-:W-:Y:S01]  /*5740*/  F2FP.PACK_AB R19, R219, R210 ;  /* 0x000000d2db13723e */ /* 0x008fe200000000ff */
[----:B------:R-:W2:Y:S04]  /*5750*/  LDSM.16.MT88.4 R32, [R229+0x800] ;  /* 0x00080000e520783b */ /* 0x000ea80000004200 */
[----:B------:R3:W-:Y:S02]  /*5760*/  MUFU.EX2 R200, R5 ;  /* 0x0000000500c87308 */ /* 0x0007e40000000800 */
[C---:B------:R-:W-:Y:S08]  /*5770*/  HMMA.16816.F32 R60, R16.reuse, R44, RZ ;  /* 0x0000002c103c723c */ /* 0x040ff000000018ff */
[----:B-1----:R-:W-:Y:S01]  /*5780*/  HMMA.16816.F32 R28, R16, R24, RZ ;  /* 0x00000018101c723c */ /* 0x002fe200000018ff */
[----:B---3--:R-:W-:-:S02]  /*5790*/  FFMA.FTZ R5, R48, c[0x0][0x2d0], -R0 ;  /* 0x0000b40030057a23 */ /* 0x008fc40000010800 */
[----:B------:R-:W1:Y:S02]  /*57a0*/  LDSM.16.MT88.4 R48, [R226+0x800] ;  /* 0x00080000e230783b */ /* 0x000e640000004200 */
[----:B------:R3:W4:Y:S03]  /*57b0*/  MUFU.EX2 R189, R5 ;  /* 0x0000000500bd7308 */ /* 0x0007260000000800 */
[----:B------:R-:W-:Y:S01]  /*57c0*/  HMMA.16816.F32 R56, R16, R40, RZ ;  /* 0x000000281038723c */ /* 0x000fe200000018ff */
[----:B---3--:R-:W-:Y:S01]  /*57d0*/  FFMA.FTZ R5, R52, c[0x0][0x2d0], -R0 ;  /* 0x0000b40034057a23 */ /* 0x008fe20000010800 */
[----:B----4-:R-:W-:-:S06]  /*57e0*/  F2FP.PACK_AB R9, R189, R200 ;  /* 0x000000c8bd09723e */ /* 0x010fcc00000000ff */
[----:B--2---:R-:W-:Y:S01]  /*57f0*/  HMMA.16816.F32 R132, R12, R32, R64 ;  /* 0x000000200c84723c */ /* 0x004fe20000001840 */
[----:B------:R-:W-:Y:S01]  /*5800*/  MOV R122, R189 ;  /* 0x000000bd007a7202 */ /* 0x000fe20000000f00 */
[----:B------:R2:W3:Y:S01]  /*5810*/  MUFU.EX2 R179, R5 ;  /* 0x0000000500b37308 */ /* 0x0004e20000000800 */
[----:B------:R-:W-:-:S04]  /*5820*/  FFMA.FTZ R189, R105, c[0x0][0x2d0], -R2 ;  /* 0x0000b40069bd7a23 */ /* 0x000fc80000010802 */
[----:B------:R-:W-:Y:S01]  /*5830*/  FFMA.FTZ R64, R148, c[0x0][0x2d0], -R4 ;  /* 0x0000b40094407a23 */ /* 0x000fe20000010804 */
[----:B------:R-:W-:Y:S01]  /*5840*/  MOV R67, R125 ;  /* 0x0000007d00437202 */ /* 0x000fe20000000f00 */
[----:B------:R-:W-:Y:S01]  /*5850*/  FFMA.FTZ R148, R81, c[0x0][0x2d0], -R2 ;  /* 0x0000b40051947a23 */ /* 0x000fe20000010802 */
[----:B------:R-:W-:Y:S01]  /*5860*/  MOV R66, R124 ;  /* 0x0000007c00427202 */ /* 0x000fe20000000f00 */
[----:B------:R-:W-:Y:S01]  /*5870*/  MUFU.EX2 R250, R64 ;  /* 0x0000004000fa7308 */ /* 0x000fe20000000800 */
[----:B--2---:R-:W-:Y:S01]  /*5880*/  FFMA.FTZ R5, R53, c[0x0][0x2d0], -R0 ;  /* 0x0000b40035057a23 */ /* 0x004fe20000010800 */
[-C--:B---3--:R-:W-:Y:S01]  /*5890*/  MOV R129, R179.reuse ;  /* 0x000000b300817202 */ /* 0x088fe20000000f00 */
[----:B------:R-:W-:Y:S05]  /*58a0*/  HMMA.16816.F32 R52, R20, R24, RZ ;  /* 0x000000181434723c */ /* 0x000fea00000018ff */
[----:B------:R-:W2:Y:S02]  /*58b0*/  MUFU.EX2 R188, R5 ;  /* 0x0000000500bc7308 */ /* 0x000ea40000000800 */
[----:B--2---:R-:W-:Y:S01]  /*58c0*/  F2FP.PACK_AB R11, R188, R179 ;  /* 0x000000b3bc0b723e */ /* 0x004fe200000000ff */
[--C-:B------:R-:W-:Y:S01]  /*58d0*/  FFMA.FTZ R179, R92, c[0x0][0x2d0], -R2.reuse ;  /* 0x0000b4005cb37a23 */ /* 0x100fe20000010802 */
[----:B------:R-:W-:Y:S01]  /*58e0*/  MOV R128, R188 ;  /* 0x000000bc00807202 */ /* 0x000fe20000000f00 */
[----:B------:R-:W-:Y:S11]  /*58f0*/  FFMA.FTZ R188, R104, c[0x0][0x2d0], -R2 ;  /* 0x0000b40068bc7a23 */ /* 0x000ff60000010802 */
[----:B------:R-:W-:Y:S03]  /*5900*/  @!UPT UIADD3 URZ, URZ, URZ, URZ ;  /* 0x0000003f3f3ff290 */ /* 0x000fe6000fffe03f */
[----:B-1----:R-:W-:Y:S08]  /*5910*/  HMMA.16816.F32 R156, R12, R48, R52 ;  /* 0x000000300c9c723c */ /* 0x002ff00000001834 */
[C---:B------:R-:W-:Y:S07]  /*5920*/  HMMA.16816.F32 R88, R8.reuse, R36, R60 ;  /* 0x000000240858723c */ /* 0x040fee000000183c */
[--C-:B------:R-:W-:Y:S01]  /*5930*/  FFMA.FTZ R63, R147, c[0x0][0x2d0], -R4.reuse ;  /* 0x0000b400933f7a23 */ /* 0x100fe20000010804 */
[----:B------:R-:W-:Y:S01]  /*5940*/  HMMA.16816.F32 R152, R8, R48, R28 ;  /* 0x000000300898723c */ /* 0x000fe2000000181c */
[--C-:B------:R-:W-:Y:S01]  /*5950*/  FFMA.FTZ R62, R146, c[0x0][0x2d0], -R4.reuse ;  /* 0x0000b400923e7a23 */ /* 0x100fe20000010804 */
[----:B------:R-:W-:Y:S01]  /*5960*/  LDSM.16.MT88.4 R28, [R228+0x800] ;  /* 0x00080000e41c783b */ /* 0x000fe20000004200 */
[--C-:B------:R-:W-:Y:S01]  /*5970*/  FFMA.FTZ R61, R145, c[0x0][0x2d0], -R4.reuse ;  /* 0x0000b400913d7a23 */ /* 0x100fe20000010804 */
[----:B------:R-:W-:Y:S01]  /*5980*/  MUFU.EX2 R251, R63 ;  /* 0x0000003f00fb7308 */ /* 0x000fe20000000800 */
[----:B------:R-:W-:-:S02]  /*5990*/  FFMA.FTZ R147, R140, c[0x0][0x2d0], -R4 ;  /* 0x0000b4008c937a23 */ /* 0x000fc40000010804 */
[--C-:B------:R-:W-:Y:S01]  /*59a0*/  FFMA.FTZ R146, R139, c[0x0][0x2d0], -R4.reuse ;  /* 0x0000b4008b927a23 */ /* 0x100fe20000010804 */
[----:B------:R-:W-:Y:S01]  /*59b0*/  HMMA.16816.F32 R124, R8, R32, R56 ;  /* 0x00000020087c723c */ /* 0x000fe20000001838 */
[--C-:B------:R-:W-:Y:S02]  /*59c0*/  FFMA.FTZ R145, R138, c[0x0][0x2d0], -R4.reuse ;  /* 0x0000b4008a917a23 */ /* 0x100fe40000010804 */
[----:B------:R-:W-:Y:S01]  /*59d0*/  FFMA.FTZ R140, R137, c[0x0][0x2d0], -R4 ;  /* 0x0000b400898c7a23 */ /* 0x000fe20000010804 */
[----:B------:R-:W-:Y:S01]  /*59e0*/  MUFU.EX2 R106, R62 ;  /* 0x0000003e006a7308 */ /* 0x000fe20000000800 */
[----:B------:R-:W1:Y:S01]  /*59f0*/  LDSM.16.MT88.4 R4, [R228] ;  /* 0x00000000e404783b */ /* 0x000e620000004200 */
[--C-:B------:R-:W-:Y:S02]  /*5a00*/  FFMA.FTZ R49, R115, c[0x0][0x2d0], -R3.reuse ;  /* 0x0000b40073317a23 */ /* 0x100fe40000010803 */
[----:B------:R-:W-:Y:S01]  /*5a10*/  FFMA.FTZ R36, R70, c[0x0][0x2d0], -R2 ;  /* 0x0000b40046247a23 */ /* 0x000fe20000010802 */
[----:B------:R-:W-:Y:S01]  /*5a20*/  MOV R70, R200 ;  /* 0x000000c800467202 */ /* 0x000fe20000000f00 */
[----:B------:R-:W-:-:S02]  /*5a30*/  FFMA.FTZ R115, R111, c[0x0][0x2d0], -R3 ;  /* 0x0000b4006f737a23 */ /* 0x000fc40000010803 */
[--C-:B------:R-:W-:Y:S01]  /*5a40*/  FFMA.FTZ R111, R96, c[0x0][0x2d0], -R2.reuse ;  /* 0x0000b400606f7a23 */ /* 0x100fe20000010802 */
[----:B------:R-:W-:Y:S01]  /*5a50*/  MUFU.EX2 R105, R61 ;  /* 0x0000003d00697308 */ /* 0x000fe20000000800 */
[--C-:B------:R-:W-:Y:S02]  /*5a60*/  FFMA.FTZ R200, R99, c[0x0][0x2d0], -R2.reuse ;  /* 0x0000b40063c87a23 */ /* 0x100fe40000010802 */
[--C-:B------:R-:W-:Y:S02]  /*5a70*/  FFMA.FTZ R33, R72, c[0x0][0x2d0], -R2.reuse ;  /* 0x0000b40048217a23 */ /* 0x100fe40000010802 */
[----:B------:R-:W-:Y:S02]  /*5a80*/  FFMA.FTZ R32, R75, c[0x0][0x2d0], -R2 ;  /* 0x0000b4004b207a23 */ /* 0x000fe40000010802 */
[--C-:B------:R-:W-:Y:S01]  /*5a90*/  FFMA.FTZ R48, R114, c[0x0][0x2d0], -R3.reuse ;  /* 0x0000b40072307a23 */ /* 0x100fe20000010803 */
[----:B------:R-:W-:Y:S01]  /*5aa0*/  MUFU.EX2 R249, R49 ;  /* 0x0000003100f97308 */ /* 0x000fe20000000800 */
[----:B------:R-:W-:-:S02]  /*5ab0*/  FFMA.FTZ R37, R113, c[0x0][0x2d0], -R3 ;  /* 0x0000b40071257a23 */ /* 0x000fc40000010803 */
[--C-:B------:R-:W-:Y:S01]  /*5ac0*/  FFMA.FTZ R60, R120, c[0x0][0x2d0], -R3.reuse ;  /* 0x0000b400783c7a23 */ /* 0x100fe20000010803 */
[----:B------:R-:W-:Y:S01]  /*5ad0*/  MOV R120, R191 ;  /* 0x000000bf00787202 */ /* 0x000fe20000000f00 */
[--C-:B------:R-:W-:Y:S02]  /*5ae0*/  FFMA.FTZ R114, R110, c[0x0][0x2d0], -R3.reuse ;  /* 0x0000b4006e727a23 */ /* 0x100fe40000010803 */
[--C-:B------:R-:W-:Y:S01]  /*5af0*/  FFMA.FTZ R113, R109, c[0x0][0x2d0], -R3.reuse ;  /* 0x0000b4006d717a23 */ /* 0x100fe20000010803 */
[----:B------:R-:W-:Y:S01]  /*5b00*/  MUFU.EX2 R123, R37 ;  /* 0x00000025007b7308 */ /* 0x000fe20000000800 */
[--C-:B------:R-:W-:Y:S02]  /*5b10*/  FFMA.FTZ R137, R103, c[0x0][0x2d0], -R3.reuse ;  /* 0x0000b40067897a23 */ /* 0x100fe40000010803 */
[--C-:B------:R-:W-:Y:S02]  /*5b20*/  FFMA.FTZ R138, R101, c[0x0][0x2d0], -R3.reuse ;  /* 0x0000b400658a7a23 */ /* 0x100fe40000010803 */
[----:B------:R-:W-:-:S02]  /*5b30*/  FFMA.FTZ R139, R100, c[0x0][0x2d0], -R3 ;  /* 0x0000b400648b7a23 */ /* 0x000fc40000010803 */
[--C-:B------:R-:W-:Y:S01]  /*5b40*/  FFMA.FTZ R3, R78, c[0x0][0x2d0], -R2.reuse ;  /* 0x0000b4004e037a23 */ /* 0x100fe20000010802 */
[----:B------:R-:W2:Y:S01]  /*5b50*/  MUFU.EX2 R32, R32 ;  /* 0x0000002000207308 */ /* 0x000ea20000000800 */
[--C-:B------:R-:W-:Y:S02]  /*5b60*/  FFMA.FTZ R110, R95, c[0x0][0x2d0], -R2.reuse ;  /* 0x0000b4005f6e7a23 */ /* 0x100fe40000010802 */
[--C-:B------:R-:W-:Y:S02]  /*5b70*/  FFMA.FTZ R109, R94, c[0x0][0x2d0], -R2.reuse ;  /* 0x0000b4005e6d7a23 */ /* 0x100fe40000010802 */
[----:B------:R-:W-:Y:S02]  /*5b80*/  FFMA.FTZ R191, R107, c[0x0][0x2d0], -R2 ;  /* 0x0000b4006bbf7a23 */ /* 0x000fe40000010802 */
[--C-:B------:R-:W-:Y:S01]  /*5b90*/  FFMA.FTZ R2, R150, c[0x0][0x2d0], -R0.reuse ;  /* 0x0000b40096027a23 */ /* 0x100fe20000010800 */
[-C--:B-1----:R-:W-:Y:S01]  /*5ba0*/  HMMA.16816.F32 R52, R16, R4.reuse, RZ ;  /* 0x000000041034723c */ /* 0x082fe200000018ff */
[----:B------:R1:W-:Y:S07]  /*5bb0*/  MUFU.EX2 R65, R3 ;  /* 0x0000000300417308 */ /* 0x0003ee0000000800 */
[----:B------:R-:W-:Y:S01]  /*5bc0*/  HMMA.16816.F32 R56, R20, R4, RZ ;  /* 0x000000041438723c */ /* 0x000fe200000018ff */
[----:B------:R3:W-:Y:S08]  /*5bd0*/  MUFU.EX2 R150, R2 ;  /* 0x0000000200967308 */ /* 0x0007f00000000800 */
[----:B------:R-:W-:Y:S01]  /*5be0*/  MUFU.EX2 R247, R60 ;  /* 0x0000003c00f77308 */ /* 0x000fe20000000800 */
[----:B-1----:R-:W-:-:S06]  /*5bf0*/  FFMA.FTZ R3, R174, c[0x0][0x2d0], -R0 ;  /* 0x0000b400ae037a23 */ /* 0x002fcc0000010800 */
[----:B------:R-:W-:Y:S01]  /*5c00*/  HMMA.16816.F32 R96, R8, R28, R52 ;  /* 0x0000001c0860723c */ /* 0x000fe20000001834 */
[----:B---3--:R-:W-:Y:S01]  /*5c10*/  FFMA.FTZ R2, R151, c[0x0][0x2d0], -R0 ;  /* 0x0000b40097027a23 */ /* 0x008fe20000010800 */
[----:B------:R-:W-:Y:S01]  /*5c20*/  MUFU.EX2 R107, R48 ;  /* 0x00000030006b7308 */ /* 0x000fe20000000800 */
[----:B--2---:R-:W-:-:S05]  /*5c30*/  MOV R151, R32 ;  /* 0x0000002000977202 */ /* 0x004fca0000000f00 */
[-C--:B------:R-:W-:Y:S02]  /*5c40*/  HMMA.16816.F32 R52, R16, R46.reuse, RZ ;  /* 0x0000002e1034723c */ /* 0x080fe400000018ff */
[----:B------:R1:W2:Y:S06]  /*5c50*/  MUFU.EX2 R69, R2 ;  /* 0x0000000200457308 */ /* 0x0002ac0000000800 */
[----:B------:R-:W-:Y:S02]  /*5c60*/  HMMA.16816.F32 R44, R20, R46, RZ ;  /* 0x0000002e142c723c */ /* 0x000fe400000018ff */
[----:B------:R-:W-:Y:S06]  /*5c70*/  MUFU.EX2 R222, R36 ;  /* 0x0000002400de7308 */ /* 0x000fec0000000800 */
[----:B------:R-:W-:Y:S01]  /*5c80*/  HMMA.16816.F32 R100, R12, R28, R56 ;  /* 0x0000001c0c64723c */ /* 0x000fe20000001838 */
[----:B-1----:R-:W-:Y:S01]  /*5c90*/  FFMA.FTZ R2, R160, c[0x0][0x2d0], -R0 ;  /* 0x0000b400a0027a23 */ /* 0x002fe20000010800 */
[----:B------:R-:W1:Y:S01]  /*5ca0*/  MUFU.EX2 R223, R33 ;  /* 0x0000002100df7308 */ /* 0x000e620000000800 */
[----:B--2---:R-:W-:-:S05]  /*5cb0*/  F2FP.PACK_AB R5, R69, R150 ;  /* 0x000000964505723e */ /* 0x004fca00000000ff */
[----:B------:R-:W-:Y:S02]  /*5cc0*/  HMMA.16816.F32 R72, R8, R38, R52 ;  /* 0x000000260848723c */ /* 0x000fe40000001834 */
[----:B------:R2:W-:Y:S06]  /*5cd0*/  MUFU.EX2 R160, R2 ;  /* 0x0000000200a07308 */ /* 0x0005ec0000000800 */
[----:B------:R-:W-:Y:S01]  /*5ce0*/  HMMA.16816.F32 R52, R16, R42, RZ ;  /* 0x0000002a1034723c */ /* 0x000fe200000018ff */
[----:B-1----:R-:W-:-:S07]  /*5cf0*/  F2FP.PACK_AB R4, R223, R222 ;  /* 0x000000dedf04723e */ /* 0x002fce00000000ff */
[----:B------:R-:W-:Y:S01]  /*5d00*/  HMMA.16816.F32 R40, R20, R42, RZ ;  /* 0x0000002a1428723c */ /* 0x000fe200000018ff */
[----:B--2---:R-:W-:Y:S01]  /*5d10*/  FFMA.FTZ R2, R161, c[0x0][0x2d0], -R0 ;  /* 0x0000b400a1027a23 */ /* 0x004fe20000010800 */
[----:B------:R-:W-:Y:S02]  /*5d20*/  MOV R161, R123 ;  /* 0x0000007b00a17202 */ /* 0x000fe40000000f00 */
[----:B------:R-:W-:Y:S01]  /*5d30*/  MOV R123, R252 ;  /* 0x000000fc007b7202 */ /* 0x000fe20000000f00 */
[----:B------:R1:W2:Y:S03]  /*5d40*/  MUFU.EX2 R104, R2 ;  /* 0x0000000200687308 */ /* 0x0002a60000000800 */
[----:B------:R-:W-:Y:S05]  /*5d50*/  HMMA.16816.F32 R44, R12, R38, R44 ;  /* 0x000000260c2c723c */ /* 0x000fea000000182c */
[----:B------:R3:W-:Y:S03]  /*5d60*/  MUFU.EX2 R252, R144 ;  /* 0x0000009000fc7308 */ /* 0x0007e60000000800 */
[----:B------:R-:W-:Y:S01]  /*5d70*/  HMMA.16816.F32 R76, R8, R34, R52 ;  /* 0x00000022084c723c */ /* 0x000fe20000001834 */
[----:B-1----:R-:W-:-:S07]  /*5d80*/  MOV R2, R65 ;  /* 0x0000004100027202 */ /* 0x002fce0000000f00 */
[----:B------:R-:W-:Y:S01]  /*5d90*/  HMMA.16816.F32 R52, R16, R26, RZ ;  /* 0x0000001a1034723c */ /* 0x000fe200000018ff */
[----:B---3--:R-:W-:-:S07]  /*5da0*/  FFMA.FTZ R144, R164, c[0x0][0x2d0], -R0 ;  /* 0x0000b400a4907a23 */ /* 0x008fce0000010800 */
[----:B------:R-:W-:Y:S08]  /*5db0*/  HMMA.16816.F32 R16, R16, R6, RZ ;  /* 0x000000061010723c */ /* 0x000ff000000018ff */
[C---:B------:R-:W-:Y:S08]  /*5dc0*/  HMMA.16816.F32 R24, R20.reuse, R26, RZ ;  /* 0x0000001a1418723c */ /* 0x040ff000000018ff */
[----:B------:R-:W-:Y:S07]  /*5dd0*/  HMMA.16816.F32 R20, R20, R6, RZ ;  /* 0x000000061414723c */ /* 0x000fee00000018ff */
[----:B------:R-:W-:Y:S01]  /*5de0*/  F2FP.PACK_AB R6, R2, R151 ;  /* 0x000000970206723e */ /* 0x000fe200000000ff */
[----:B------:R-:W-:Y:S01]  /*5df0*/  HMMA.16816.F32 R92, R8, R30, R16 ;  /* 0x0000001e085c723c */ /* 0x000fe20000001810 */
[----:B--2---:R-:W-:-:S07]  /*5e00*/  F2FP.PACK_AB R7, R104, R160 ;  /* 0x000000a06807723e */ /* 0x004fce00000000ff */
[C---:B------:R-:W-:Y:S08]  /*5e10*/  HMMA.16816.F32 R40, R12.reuse, R34, R40 ;  /* 0x000000220c28723c */ /* 0x040ff00000001828 */
[C---:B------:R-:W-:Y:S08]  /*5e20*/  HMMA.16816.F32 R24, R12.reuse, R50, R24 ;  /* 0x000000320c18723c */ /* 0x040ff00000001818 */
[----:B------:R-:W-:Y:S01]  /*5e30*/  HMMA.16816.F32 R16, R12, R30, R20 ;  /* 0x0000001e0c10723c */ /* 0x000fe20000001814 */
[----:B------:R-:W1:Y:S07]  /*5e40*/  LDSM.16.MT88.4 R12, [R225+0x1000] ;  /* 0x00100000e10c783b */ /* 0x000e6e0000004200 */
[----:B------:R-:W-:Y:S07]  /*5e50*/  HMMA.16816.F32 R80, R8, R50, R52 ;  /* 0x000000320850723c */ /* 0x000fee0000001834 */
[----:B------:R-:W-:-:S02]  /*5e60*/  F2FP.PACK_AB R8, R251, R250 ;  /* 0x000000fafb08723e */ /* 0x000fc400000000ff */
[----:B------:R-:W-:Y:S02]  /*5e70*/  F2FP.PACK_AB R9, R249, R247 ;  /* 0x000000f7f909723e */ /* 0x000fe400000000ff */
[----:B------:R-:W-:Y:S02]  /*5e80*/  F2FP.PACK_AB R10, R105, R106 ;  /* 0x0000006a690a723e */ /* 0x000fe400000000ff */
[----:B------:R-:W-:-:S07]  /*5e90*/  F2FP.PACK_AB R11, R161, R107 ;  /* 0x0000006ba10b723e */ /* 0x000fce00000000ff */
[-C--:B-1----:R-:W-:Y:S01]  /*5ea0*/  HMMA.16816.F32 R48, R8, R12.reuse, R84 ;  /* 0x0000000c0830723c */ /* 0x082fe20000001854 */
[----:B------:R-:W1:Y:S06]  /*5eb0*/  MUFU.EX2 R84, R141 ;  /* 0x0000008d00547308 */ /* 0x000e6c0000000800 */
[----:B------:R-:W-:Y:S01]  /*5ec0*/  MOV R87, R66 ;  /* 0x0000004200577202 */ /* 0x000fe20000000f00 */
[----:B------:R-:W-:Y:S01]  /*5ed0*/  HMMA.16816.F32 R56, R4, R12, R88 ;  /* 0x0000000c0438723c */ /* 0x000fe20000001858 */
[----:B------:R-:W-:Y:S02]  /*5ee0*/  MOV R86, R67 ;  /* 0x0000004300567202 */ /* 0x000fe40000000f00 */
[----:B------:R-:W-:Y:S01]  /*5ef0*/  MOV R85, R70 ;  /* 0x0000004600557202 */ /* 0x000fe20000000f00 */
[----:B------:R-:W-:Y:S01]  /*5f00*/  FFMA.FTZ R70, R170, c[0x0][0x2d0], -R0 ;  /* 0x0000b400aa467a23 */ /* 0x000fe20000010800 */
[----:B------:R-:W-:-:S02]  /*5f10*/  MOV R170, R221 ;  /* 0x000000dd00aa7202 */ /* 0x000fc40000000f00 */
[----:B------:R-:W-:Y:S01]  /*5f20*/  MOV R88, R161 ;  /* 0x000000a100587202 */ /* 0x000fe20000000f00 */
[-C--:B------:R-:W-:Y:S01]  /*5f30*/  HMMA.16816.F32 R52, R4, R14.reuse, R72 ;  /* 0x0000000e0434723c */ /* 0x080fe20000001848 */
[----:B------:R-:W-:Y:S01]  /*5f40*/  MOV R161, R121 ;  /* 0x0000007900a17202 */ /* 0x000fe20000000f00 */
[----:B------:R-:W-:Y:S01]  /*5f50*/  MUFU.EX2 R221, R115 ;  /* 0x0000007300dd7308 */ /* 0x000fe20000000800 */
[----:B-1----:R-:W-:Y:S02]  /*5f60*/  MOV R174, R84 ;  /* 0x0000005400ae7202 */ /* 0x002fe40000000f00 */
[----:B------:R-:W-:Y:S02]  /*5f70*/  MOV R84, R107 ;  /* 0x0000006b00547202 */ /* 0x000fe40000000f00 */
[----:B------:R-:W-:Y:S01]  /*5f80*/  MOV R107, R130 ;  /* 0x00000082006b7202 */ /* 0x000fe20000000f00 */
[----:B------:R-:W-:Y:S01]  /*5f90*/  HMMA.16816.F32 R28, R8, R14, R44 ;  /* 0x0000000e081c723c */ /* 0x000fe2000000182c */
[----:B------:R-:W1:Y:S01]  /*5fa0*/  LDSM.16.MT88.4 R12, [R229+0x1000] ;  /* 0x00100000e50c783b */ /* 0x000e620000004200 */
[----:B------:R-:W-:Y:S01]  /*5fb0*/  MOV R121, R116 ;  /* 0x0000007400797202 */ /* 0x000fe20000000f00 */
[--C-:B------:R-:W-:Y:S01]  /*5fc0*/  FFMA.FTZ R130, R167, c[0x0][0x2d0], -R0.reuse ;  /* 0x0000b400a7827a23 */ /* 0x100fe20000010800 */
[----:B------:R-:W-:Y:S01]  /*5fd0*/  MOV R90, R69 ;  /* 0x00000045005a7202 */ /* 0x000fe20000000f00 */
[--C-:B------:R-:W-:Y:S01]  /*5fe0*/  FFMA.FTZ R116, R172, c[0x0][0x2d0], -R0.reuse ;  /* 0x0000b400ac747a23 */ /* 0x100fe20000010800 */
[----:B------:R-:W-:Y:S01]  /*5ff0*/  MOV R167, R218 ;  /* 0x000000da00a77202 */ /* 0x000fe20000000f00 */
[----:B------:R-:W-:Y:S01]  /*6000*/  FFMA.FTZ R69, R169, c[0x0][0x2d0], -R0 ;  /* 0x0000b400a9457a23 */ /* 0x000fe20000010800 */
[----:B------:R-:W-:Y:S01]  /*6010*/  MUFU.EX2 R172, R108 ;  /* 0x0000006c00ac7308 */ /* 0x000fe20000000800 */
[----:B------:R-:W-:-:S02]  /*6020*/  MOV R169, R220 ;  /* 0x000000dc00a97202 */ /* 0x000fc40000000f00 */
[----:B------:R-:W-:Y:S02]  /*6030*/  MOV R141, R122 ;  /* 0x0000007a008d7202 */ /* 0x000fe40000000f00 */
[----:B------:R-:W-:Y:S02]  /*6040*/  MOV R89, R105 ;  /* 0x0000006900597202 */ /* 0x000fe40000000f00 */
[----:B------:R-:W-:Y:S01]  /*6050*/  MOV R91, R106 ;  /* 0x0000006a005b7202 */ /* 0x000fe20000000f00 */
[----:B------:R-:W-:Y:S01]  /*6060*/  MUFU.EX2 R220, R112 ;  /* 0x0000007000dc7308 */ /* 0x000fe20000000800 */
[----:B------:R-:W-:Y:S01]  /*6070*/  MOV R105, R128 ;  /* 0x0000008000697202 */ /* 0x000fe20000000f00 */
[--C-:B------:R-:W-:Y:S01]  /*6080*/  FFMA.FTZ R128, R165, c[0x0][0x2d0], -R0.reuse ;  /* 0x0000b400a5807a23 */ /* 0x100fe20000010800 */
[----:B------:R-:W-:Y:S01]  /*6090*/  MOV R106, R129 ;  /* 0x00000081006a7202 */ /* 0x000fe20000000f00 */
[----:B------:R-:W-:Y:S01]  /*60a0*/  FFMA.FTZ R129, R166, c[0x0][0x2d0], -R0 ;  /* 0x0000b400a6817a23 */ /* 0x000fe20000010800 */
[----:B------:R-:W-:-:S02]  /*60b0*/  MOV R166, R217 ;  /* 0x000000d900a67202 */ /* 0x000fc40000000f00 */
[----:B------:R-:W-:Y:S01]  /*60c0*/  MOV R165, R216 ;  /* 0x000000d800a57202 */ /* 0x000fe20000000f00 */
[----:B------:R-:W-:Y:S08]  /*60d0*/  MUFU.EX2 R217, R140 ;  /* 0x0000008c00d97308 */ /* 0x000ff00000000800 */
[----:B------:R-:W-:Y:S08]  /*60e0*/  MUFU.EX2 R216, R145 ;  /* 0x0000009100d87308 */ /* 0x000ff00000000800 */
[----:B------:R-:W-:Y:S01]  /*60f0*/  MUFU.EX2 R116, R116 ;  /* 0x0000007400747308 */ /* 0x000fe20000000800 */
[-C--:B-1----:R-:W-:Y:S07]  /*6100*/  HMMA.16816.F32 R44, R8, R12.reuse, R132 ;  /* 0x0000000c082c723c */ /* 0x082fee0000001884 */
[----:B------:R-:W-:Y:S01]  /*6110*/  MOV R134, R87 ;  /* 0x0000005700867202 */ /* 0x000fe20000000f00 */
[----:B------:R-:W-:Y:S01]  /*6120*/  HMMA.16816.F32 R36, R4, R12, R124 ;  /* 0x0000000c0424723c */ /* 0x000fe2000000187c */
[----:B------:R-:W-:Y:S01]  /*6130*/  MOV R135, R2 ;  /* 0x0000000200877202 */ /* 0x000fe20000000f00 */
[----:B------:R-:W-:Y:S01]  /*6140*/  FFMA.FTZ R2, R173, c[0x0][0x2d0], -R0 ;  /* 0x0000b400ad027a23 */ /* 0x000fe20000010800 */
[----:B------:R-:W-:Y:S01]  /*6150*/  MOV R87, R120 ;  /* 0x0000007800577202 */ /* 0x000fe20000000f00 */
[----:B------:R-:W1:Y:S01]  /*6160*/  MUFU.EX2 R173, R113 ;  /* 0x0000007100ad7308 */ /* 0x000e620000000800 */
[----:B------:R-:W-:-:S02]  /*6170*/  MOV R133, R86 ;  /* 0x0000005600857202 */ /* 0x000fc40000000f00 */
[----:B------:R-:W-:Y:S01]  /*6180*/  MOV R120, R131 ;  /* 0x0000008300787202 */ /* 0x000fe20000000f00 */
[-C--:B------:R-:W-:Y:S01]  /*6190*/  HMMA.16816.F32 R32, R4, R14.reuse, R76 ;  /* 0x0000000e0420723c */ /* 0x080fe2000000184c */
[----:B------:R-:W-:Y:S01]  /*61a0*/  MOV R86, R71 ;  /* 0x0000004700567202 */ /* 0x000fe20000000f00 */
[--C-:B------:R-:W-:Y:S01]  /*61b0*/  FFMA.FTZ R131, R168, c[0x0][0x2d0], -R0.reuse ;  /* 0x0000b400a8837a23 */ /* 0x100fe20000010800 */
[----:B------:R-:W-:Y:S01]  /*61c0*/  MOV R168, R219 ;  /* 0x000000db00a87202 */ /* 0x000fe20000000f00 */
[----:B------:R-:W-:Y:S01]  /*61d0*/  FFMA.FTZ R71, R171, c[0x0][0x2d0], -R0 ;  /* 0x0000b400ab477a23 */ /* 0x000fe20000010800 */
[----:B------:R-:W-:Y:S01]  /*61e0*/  MUFU.EX2 R219, R110 ;  /* 0x0000006e00db7308 */ /* 0x000fe20000000800 */
[----:B------:R-:W-:Y:S02]  /*61f0*/  MOV R164, R134 ;  /* 0x0000008600a47202 */ /* 0x000fe40000000f00 */
[----:B------:R-:W-:Y:S01]  /*6200*/  HMMA.16816.F32 R20, R8, R14, R40 ;  /* 0x0000000e0814723c */ /* 0x000fe20000001828 */
[----:B------:R-:W2:Y:S01]  /*6210*/  LDSM.16.MT88.4 R12, [R226+0x1000] ;  /* 0x00100000e20c783b */ /* 0x000ea20000004200 */
[----:B------:R-:W-:-:S02]  /*6220*/  MOV R132, R89 ;  /* 0x0000005900847202 */ /* 0x000fc40000000f00 */
[----:B------:R-:W-:Y:S01]  /*6230*/  MOV R134, R91 ;  /* 0x0000005b00867202 */ /* 0x000fe20000000f00 */
[----:B------:R-:W3:Y:S01]  /*6240*/  MUFU.EX2 R171, R3 ;  /* 0x0000000300ab7308 */ /* 0x000ee20000000800 */
[----:B-1----:R-:W-:Y:S02]  /*6250*/  MOV R145, R173 ;  /* 0x000000ad00917202 */ /* 0x002fe40000000f00 */
[-C--:B--2---:R-:W-:Y:S05]  /*6260*/  HMMA.16816.F32 R40, R8, R12.reuse, R156 ;  /* 0x0000000c0828723c */ /* 0x084fea000000189c */
[----:B------:R-:W1:Y:S03]  /*6270*/  MUFU.EX2 R157, R2 ;  /* 0x00000002009d7308 */ /* 0x000e660000000800 */
[C---:B------:R-:W-:Y:S05]  /*6280*/  HMMA.16816.F32 R72, R4.reuse, R12, R152 ;  /* 0x0000000c0448723c */ /* 0x040fea0000001898 */
[----:B------:R-:W-:Y:S02]  /*6290*/  MUFU.EX2 R155, R111 ;  /* 0x0000006f009b7308 */ /* 0x000fe40000000800 */
[--C-:B------:R-:W-:Y:S01]  /*62a0*/  FFMA.FTZ R154, R149, c[0x0][0x2d0], -R0.reuse ;  /* 0x0000b400959a7a23 */ /* 0x100fe20000010800 */
[-C--:B------:R-:W-:Y:S05]  /*62b0*/  HMMA.16816.F32 R64, R4, R14.reuse, R80 ;  /* 0x0000000e0440723c */ /* 0x080fea0000001850 */
[----:B------:R2:W4:Y:S01]  /*62c0*/  MUFU.EX2 R156, R143 ;  /* 0x0000008f009c7308 */ /* 0x0005220000000800 */
[----:B------:R-:W-:Y:S01]  /*62d0*/  MOV R149, R133 ;  /* 0x0000008500957202 */ /* 0x000fe20000000f00 */
[--C-:B------:R-:W-:Y:S01]  /*62e0*/  FFMA.FTZ R152, R163, c[0x0][0x2d0], -R0.reuse ;  /* 0x0000b400a3987a23 */ /* 0x100fe20000010800 */
[----:B------:R-:W-:Y:S01]  /*62f0*/  MOV R133, R90 ;  /* 0x0000005a00857202 */ /* 0x000fe20000000f00 */
[----:B------:R-:W-:Y:S01]  /*6300*/  FFMA.FTZ R153, R162, c[0x0][0x2d0], -R0 ;  /* 0x0000b400a2997a23 */ /* 0x000fe20000010800 */
[----:B------:R-:W-:Y:S01]  /*6310*/  MOV R163, R215 ;  /* 0x000000d700a37202 */ /* 0x000fe20000000f00 */
[----:B------:R-:W-:Y:S01]  /*6320*/  HMMA.16816.F32 R24, R8, R14, R24 ;  /* 0x0000000e0818723c */ /* 0x000fe20000001818 */
[----:B------:R-:W5:Y:S01]  /*6330*/  LDSM.16.MT88.4 R12, [R228+0x1000] ;  /* 0x00100000e40c783b */ /* 0x000f620000004200 */
[----:B------:R1:W-:Y:S01]  /*6340*/  MUFU.EX2 R158, R142 ;  /* 0x0000008e009e7308 */ /* 0x0003e20000000800 */
[----:B------:R-:W-:-:S02]  /*6350*/  MOV R162, R214 ;  /* 0x000000d600a27202 */ /* 0x000fc40000000f00 */
[----:B--2---:R-:W-:-:S05]  /*6360*/  MOV R143, R120 ;  /* 0x00000078008f7202 */ /* 0x004fca0000000f00 */
[----:B------:R-:W-:Y:S01]  /*6370*/  MUFU.EX2 R159, R114 ;  /* 0x00000072009f7308 */ /* 0x000fe20000000800 */
[----:B-1----:R-:W-:-:S07]  /*6380*/  MOV R142, R121 ;  /* 0x00000079008e7202 */ /* 0x002fce0000000f00 */
[----:B------:R3:W-:Y:S08]  /*6390*/  MUFU.EX2 R214, R147 ;  /* 0x0000009300d67308 */ /* 0x0007f00000000800 */
[----:B------:R1:W-:Y:S01]  /*63a0*/  MUFU.EX2 R215, R146 ;  /* 0x0000009200d77308 */ /* 0x0003e20000000800 */
[----:B---3--:R-:W-:Y:S01]  /*63b0*/  MOV R147, R171 ;  /* 0x000000ab00937202 */ /* 0x008fe20000000f00 */
[----:B-----5:R-:W-:Y:S01]  /*63c0*/  HMMA.16816.F32 R76, R8, R12, R100 ;  /* 0x0000000c084c723c */ /* 0x020fe20000001864 */
[----:B-1----:R-:W-:-:S06]  /*63d0*/  MOV R146, R172 ;  /* 0x000000ac00927202 */ /* 0x002fcc0000000f00 */
[----:B------:R-:W-:Y:S01]  /*63e0*/  MOV R103, R135 ;  /* 0x0000008700677202 */ /* 0x000fe20000000f00 */
[C---:B------:R-:W-:Y:S01]  /*63f0*/  HMMA.16816.F32 R80, R4.reuse, R12, R96 ;  /* 0x0000000c0450723c */ /* 0x040fe20000001860 */
[----:B------:R-:W-:Y:S02]  /*6400*/  MOV R135, R84 ;  /* 0x0000005400877202 */ /* 0x000fe40000000f00 */
[----:B------:R-:W-:Y:S02]  /*6410*/  MOV R101, R85 ;  /* 0x0000005500657202 */ /* 0x000fe40000000f00 */
[----:B------:R-:W-:Y:S02]  /*6420*/  MOV R100, R86 ;  /* 0x0000005600647202 */ /* 0x000fe40000000f00 */
[----:B------:R-:W-:Y:S01]  /*6430*/  MOV R98, R161 ;  /* 0x000000a100627202 */ /* 0x000fe20000000f00 */
[----:B------:R-:W-:Y:S01]  /*6440*/  HMMA.16816.F32 R60, R4, R14, R92 ;  /* 0x0000000e043c723c */ /* 0x000fe2000000185c */
[----:B------:R-:W1:Y:S01]  /*6450*/  MUFU.EX2 R161, R109 ;  /* 0x0000006d00a17308 */ /* 0x000e620000000800 */
[----:B------:R-:W-:-:S02]  /*6460*/  MOV R99, R87 ;  /* 0x0000005700637202 */ /* 0x000fc40000000f00 */
[----:B------:R-:W-:Y:S02]  /*6470*/  MOV R97, R104 ;  /* 0x0000006800617202 */ /* 0x000fe40000000f00 */
[----:B------:R-:W-:Y:S01]  /*6480*/  MOV R96, R105 ;  /* 0x0000006900607202 */ /* 0x000fe20000000f00 */
[--C-:B------:R-:W-:Y:S01]  /*6490*/  FFMA.FTZ R5, R176, c[0x0][0x2d0], -R0.reuse ;  /* 0x0000b400b0057a23 */ /* 0x100fe20000010800 */
[----:B------:R-:W-:Y:S01]  /*64a0*/  HMMA.16816.F32 R16, R8, R14, R16 ;  /* 0x0000000e0810723c */ /* 0x000fe20000001810 */
[----:B------:R-:W2:Y:S01]  /*64b0*/  LDSM.16.MT88.4 R12, [R225+0x1800] ;  /* 0x00180000e10c783b */ /* 0x000ea20000004200 */
[----:B------:R-:W-:Y:S01]  /*64c0*/  FFMA.FTZ R4, R175, c[0x0][0x2d0], -R0 ;  /* 0x0000b400af047a23 */ /* 0x000fe20000010800 */
[----:B------:R-:W-:Y:S01]  /*64d0*/  MUFU.EX2 R218, R5 ;  /* 0x0000000500da7308 */ /* 0x000fe20000000800 */
[----:B------:R-:W-:Y:S01]  /*64e0*/  F2FP.PACK_AB R7, R157, R171 ;  /* 0x000000ab9d07723e */ /* 0x000fe200000000ff */
[----:B------:R-:W-:Y:S01]  /*64f0*/  FADD.FTZ R0, R208, R207 ;  /* 0x000000cfd0007221 */ /* 0x000fe20000010000 */
[----:B------:R-:W-:Y:S01]  /*6500*/  MOV R176, R123 ;  /* 0x0000007b00b07202 */ /* 0x000fe20000000f00 */
[----:B------:R-:W-:Y:S01]  /*6510*/  FADD.FTZ R93, R203, R199 ;  /* 0x000000c7cb5d7221 */ /* 0x000fe20000010000 */
[----:B----4-:R-:W-:Y:S01]  /*6520*/  F2FP.PACK_AB R8, R156, R252 ;  /* 0x000000fc9c08723e */ /* 0x010fe200000000ff */
[----:B------:R-:W-:Y:S01]  /*6530*/  FADD.FTZ R92, R206, R205 ;  /* 0x000000cdce5c7221 */ /* 0x000fe20000010000 */
[----:B-1----:R-:W-:Y:S01]  /*6540*/  F2FP.PACK_AB R6, R172, R161 ;  /* 0x000000a1ac06723e */ /* 0x002fe200000000ff */
[----:B------:R1:W3:Y:S01]  /*6550*/  MUFU.EX2 R175, R4 ;  /* 0x0000000400af7308 */ /* 0x0002e20000000800 */
[----:B------:R-:W-:Y:S01]  /*6560*/  F2FP.PACK_AB R9, R221, R220 ;  /* 0x000000dcdd09723e */ /* 0x000fe200000000ff */
[----:B------:R-:W-:Y:S01]  /*6570*/  FADD.FTZ R2, R149, R92 ;  /* 0x0000005c95027221 */ /* 0x000fe20000010000 */
[----:B------:R-:W-:-:S02]  /*6580*/  F2FP.PACK_AB R10, R174, R158 ;  /* 0x0000009eae0a723e */ /* 0x000fc400000000ff */
[----:B------:R-:W-:Y:S01]  /*6590*/  F2FP.PACK_AB R11, R173, R159 ;  /* 0x0000009fad0b723e */ /* 0x000fe200000000ff */
[----:B------:R-:W-:Y:S01]  /*65a0*/  FADD.FTZ R2, R163, R2 ;  /* 0x00000002a3027221 */ /* 0x000fe20000010000 */
[----:B------:R-:W-:Y:S01]  /*65b0*/  MOV R95, R106 ;  /* 0x0000006a005f7202 */ /* 0x000fe20000000f00 */
[----:B------:R-:W-:Y:S01]  /*65c0*/  MUFU.EX2 R199, R179 ;  /* 0x000000b300c77308 */ /* 0x000fe20000000800 */
[----:B------:R-:W-:Y:S01]  /*65d0*/  MOV R94, R107 ;  /* 0x0000006b005e7202 */ /* 0x000fe20000000f00 */
[----:B------:R-:W-:Y:S01]  /*65e0*/  FADD.FTZ R2, R166, R2 ;  /* 0x00000002a6027221 */ /* 0x000fe20000010000 */
[----:B------:R-:W-:Y:S02]  /*65f0*/  MOV R102, R88 ;  /* 0x0000005800667202 */ /* 0x000fe40000000f00 */
[----:B------:R-:W-:Y:S02]  /*6600*/  MOV R207, R212 ;  /* 0x000000d400cf7202 */ /* 0x000fe40000000f00 */
[----:B------:R-:W-:Y:S01]  /*6610*/  MOV R166, R141 ;  /* 0x0000008d00a67202 */ /* 0x000fe20000000f00 */
[----:B------:R-:W-:Y:S01]  /*6620*/  MUFU.EX2 R212, R136 ;  /* 0x0000008800d47308 */ /* 0x000fe20000000800 */
[----:B-1----:R-:W-:Y:S01]  /*6630*/  F2FP.PACK_AB R4, R219, R155 ;  /* 0x0000009bdb04723e */ /* 0x002fe200000000ff */
[----:B------:R-:W-:Y:S01]  /*6640*/  FADD.FTZ R3, R207, R0 ;  /* 0x00000000cf037221 */ /* 0x000fe20000010000 */
[----:B---3--:R-:W-:Y:S01]  /*6650*/  F2FP.PACK_AB R5, R175, R218 ;  /* 0x000000daaf05723e */ /* 0x008fe200000000ff */
[----:B------:R-:W-:Y:S01]  /*6660*/  FADD.FTZ R0, R211, R93 ;  /* 0x0000005dd3007221 */ /* 0x000fe20000010000 */
[----:B------:R-:W-:Y:S01]  /*6670*/  MOV R149, R100 ;  /* 0x0000006400957202 */ /* 0x000fe20000000f00 */
[----:B------:R-:W-:Y:S01]  /*6680*/  FADD.FTZ R3, R162, R3 ;  /* 0x00000003a2037221 */ /* 0x000fe20000010000 */
[----:B------:R-:W-:Y:S01]  /*6690*/  MOV R162, R101 ;  /* 0x0000006500a27202 */ /* 0x000fe20000000f00 */
[----:B------:R1:W3:Y:S01]  /*66a0*/  MUFU.EX2 R211, R137 ;  /* 0x0000008900d37308 */ /* 0x0002e20000000800 */
[----:B------:R-:W-:Y:S01]  /*66b0*/  FADD.FTZ R0, R164, R0 ;  /* 0x00000000a4007221 */ /* 0x000fe20000010000 */
[----:B------:R-:W-:Y:S01]  /*66c0*/  MOV R164, R143 ;  /* 0x0000008f00a47202 */ /* 0x000fe20000000f00 */
[----:B------:R-:W-:Y:S01]  /*66d0*/  FADD.FTZ R3, R165, R3 ;  /* 0x00000003a5037221 */ /* 0x000fe20000010000 */
[----:B------:R-:W-:Y:S01]  /*66e0*/  MOV R165, R142 ;  /* 0x0000008e00a57202 */ /* 0x000fe20000000f00 */
[----:B------:R-:W-:Y:S01]  /*66f0*/  FADD.FTZ R0, R167, R0 ;  /* 0x00000000a7007221 */ /* 0x000fe20000010000 */
[----:B--2---:R-:W-:Y:S01]  /*6700*/  HMMA.16816.F32 R124, R4, R12, R56 ;  /* 0x0000000c047c723c */ /* 0x004fe20000001838 */
[----:B------:R-:W-:Y:S01]  /*6710*/  MOV R167, R176 ;  /* 0x000000b000a77202 */ /* 0x000fe20000000f00 */
[----:B------:R-:W-:Y:S01]  /*6720*/  MUFU.EX2 R203, R178 ;  /* 0x000000b200cb7308 */ /* 0x000fe20000000800 */
[----:B------:R-:W-:Y:S01]  /*6730*/  MOV R143, R102 ;  /* 0x00000066008f7202 */ /* 0x000fe20000000f00 */
[----:B------:R-:W-:Y:S01]  /*6740*/  FADD.FTZ R0, R149, R0 ;  /* 0x0000000095007221 */ /* 0x000fe20000010000 */
[----:B------:R-:W-:-:S02]  /*6750*/  MOV R142, R103 ;  /* 0x00000067008e7202 */ /* 0x000fc40000000f00 */
[----:B------:R-:W-:Y:S01]  /*6760*/  MOV R163, R94 ;  /* 0x0000005e00a37202 */ /* 0x000fe20000000f00 */
[----:B------:R-:W-:Y:S01]  /*6770*/  HMMA.16816.F32 R56, R4, R14, R52 ;  /* 0x0000000e0438723c */ /* 0x000fe20000001834 */
[----:B------:R-:W-:Y:S01]  /*6780*/  MOV R176, R96 ;  /* 0x0000006000b07202 */ /* 0x000fe20000000f00 */
[----:B------:R-:W-:Y:S01]  /*6790*/  MUFU.EX2 R206, R177 ;  /* 0x000000b100ce7308 */ /* 0x000fe20000000800 */
[----:B------:R-:W-:Y:S01]  /*67a0*/  MOV R141, R97 ;  /* 0x00000061008d7202 */ /* 0x000fe20000000f00 */
[----:B------:R-:W-:Y:S01]  /*67b0*/  FADD.FTZ R0, R165, R0 ;  /* 0x00000000a5007221 */ /* 0x000fe20000010000 */
[----:B------:R-:W-:Y:S02]  /*67c0*/  MOV R165, R135 ;  /* 0x0000008700a57202 */ /* 0x000fe40000000f00 */
[----:B-1----:R-:W-:Y:S01]  /*67d0*/  MOV R137, R175 ;  /* 0x000000af00897202 */ /* 0x002fe20000000f00 */
[----:B------:R-:W-:Y:S01]  /*67e0*/  HMMA.16816.F32 R84, R8, R12, R48 ;  /* 0x0000000c0854723c */ /* 0x000fe20000001830 */
[----:B------:R-:W-:Y:S01]  /*67f0*/  FADD.FTZ R0, R169, R0 ;  /* 0x00000000a9007221 */ /* 0x000fe20000010000 */
[----:B------:R-:W-:Y:S01]  /*6800*/  MUFU.EX2 R208, R148 ;  /* 0x0000009400d07308 */ /* 0x000fe20000000800 */
[----:B------:R-:W-:-:S02]  /*6810*/  MOV R169, R143 ;  /* 0x0000008f00a97202 */ /* 0x000fc40000000f00 */
[----:B------:R-:W-:Y:S01]  /*6820*/  FADD.FTZ R0, R222, R0 ;  /* 0x00000000de007221 */ /* 0x000fe20000010000 */
[----:B------:R-:W-:Y:S02]  /*6830*/  MOV R136, R174 ;  /* 0x000000ae00887202 */ /* 0x000fe40000000f00 */
[----:B------:R-:W-:Y:S01]  /*6840*/  HMMA.16816.F32 R52, R8, R14, R28 ;  /* 0x0000000e0834723c */ /* 0x000fe2000000181c */
[----:B------:R-:W1:Y:S01]  /*6850*/  LDSM.16.MT88.4 R12, [R229+0x1800] ;  /* 0x00180000e50c783b */ /* 0x000e620000004200 */
[----:B------:R-:W-:Y:S01]  /*6860*/  MUFU.EX2 R205, R71 ;  /* 0x0000004700cd7308 */ /* 0x000fe20000000800 */
[----:B------:R-:W-:-:S04]  /*6870*/  FADD.FTZ R0, R223, R0 ;  /* 0x00000000df007221 */ /* 0x000fc80000010000 */
[----:B------:R-:W-:Y:S02]  /*6880*/  MOV R30, R98 ;  /* 0x00000062001e7202 */ /* 0x000fe40000000f00 */
[----:B------:R-:W-:Y:S01]  /*6890*/  MOV R31, R99 ;  /* 0x00000063001f7202 */ /* 0x000fe20000000f00 */
[----:B------:R-:W-:Y:S02]  /*68a0*/  MUFU.EX2 R207, R70 ;  /* 0x0000004600cf7308 */ /* 0x000fe40000000800 */
[----:B------:R-:W-:Y:S02]  /*68b0*/  FADD.FTZ R3, R30, R3 ;  /* 0x000000031e037221 */ /* 0x000fe40000010000 */
[----:B------:R-:W-:Y:S02]  /*68c0*/  FADD.FTZ R2, R31, R2 ;  /* 0x000000021f027221 */ /* 0x000fe40000010000 */
[----:B------:R-:W-:Y:S02]  /*68d0*/  FADD.FTZ R3, R163, R3 ;  /* 0x00000003a3037221 */ /* 0x000fe40000010000 */
[----:B------:R-:W-:Y:S01]  /*68e0*/  MUFU.EX2 R71, R191 ;  /* 0x000000bf00477308 */ /* 0x000fe20000000800 */
[----:B------:R-:W-:Y:S01]  /*68f0*/  FADD.FTZ R2, R164, R2 ;  /* 0x00000002a4027221 */ /* 0x000fe20000010000 */
[----:B------:R-:W-:Y:S01]  /*6900*/  MOV R164, R134 ;  /* 0x0000008600a47202 */ /* 0x000fe20000000f00 */
[----:B------:R-:W-:Y:S01]  /*6910*/  FADD.FTZ R3, R167, R3 ;  /* 0x00000003a7037221 */ /* 0x000fe20000010000 */
[----:B------:R-:W-:-:S03]  /*6920*/  MOV R167, R133 ;  /* 0x0000008500a77202 */ /* 0x000fc60000000f00 */
[----:B------:R-:W-:Y:S01]  /*6930*/  FADD.FTZ R3, R250, R3 ;  /* 0x00000003fa037221 */ /* 0x000fe20000010000 */
[----:B------:R-:W-:Y:S03]  /*6940*/  MUFU.EX2 R70, R193 ;  /* 0x000000c100467308 */ /* 0x000fe60000000800 */
[----:B------:R-:W-:-:S04]  /*6950*/  FADD.FTZ R3, R251, R3 ;  /* 0x00000003fb037221 */ /* 0x000fc80000010000 */
[----:B------:R-:W-:Y:S01]  /*6960*/  FADD.FTZ R3, R164, R3 ;  /* 0x00000003a4037221 */ /* 0x000fe20000010000 */
[-C--:B-1----:R-:W-:Y:S08]  /*6970*/  HMMA.16816.F32 R48, R8, R12.reuse, R44 ;  /* 0x0000000c0830723c */ /* 0x082ff0000000182c */
[C---:B------:R-:W-:Y:S08]  /*6980*/  HMMA.16816.F32 R120, R4.reuse, R12, R36 ;  /* 0x0000000c0478723c */ /* 0x040ff00000001824 */
[-C--:B------:R-:W-:Y:S08]  /*6990*/  HMMA.16816.F32 R112, R4, R14.reuse, R32 ;  /* 0x0000000e0470723c */ /* 0x080ff00000001820 */
[C---:B------:R-:W-:Y:S01]  /*69a0*/  HMMA.16816.F32 R44, R8.reuse, R14, R20 ;  /* 0x0000000e082c723c */ /* 0x040fe20000001814 */
[----:B------:R-:W1:Y:S04]  /*69b0*/  LDSM.16.MT88.4 R12, [R226+0x1800] ;  /* 0x00180000e20c783b */ /* 0x000e680000004200 */
[----:B------:R-:W-:Y:S03]  /*69c0*/  LDSM.16.MT88.4 R20, [R225+0x2000] ;  /* 0x00200000e114783b */ /* 0x000fe60000004200 */
[-C--:B-1----:R-:W-:Y:S08]  /*69d0*/  HMMA.16816.F32 R40, R8, R12.reuse, R40 ;  /* 0x0000000c0828723c */ /* 0x082ff00000001828 */
[C---:B------:R-:W-:Y:S08]  /*69e0*/  HMMA.16816.F32 R108, R4.reuse, R12, R72 ;  /* 0x0000000c046c723c */ /* 0x040ff00000001848 */
[-C--:B------:R-:W-:Y:S08]  /*69f0*/  HMMA.16816.F32 R104, R4, R14.reuse, R64 ;  /* 0x0000000e0468723c */ /* 0x080ff00000001840 */
[C---:B------:R-:W-:Y:S01]  /*6a00*/  HMMA.16816.F32 R32, R8.reuse, R14, R24 ;  /* 0x0000000e0820723c */ /* 0x040fe20000001818 */
[----:B------:R-:W1:Y:S07]  /*6a10*/  LDSM.16.MT88.4 R12, [R228+0x1800] ;  /* 0x00180000e40c783b */ /* 0x000e6e0000004200 */
[-C--:B-1----:R-:W-:Y:S08]  /*6a20*/  HMMA.16816.F32 R36, R8, R12.reuse, R76 ;  /* 0x0000000c0824723c */ /* 0x082ff0000000184c */
[----:B------:R-:W-:Y:S08]  /*6a30*/  HMMA.16816.F32 R88, R4, R12, R80 ;  /* 0x0000000c0458723c */ /* 0x000ff00000001850 */
[-C--:B------:R-:W-:Y:S01]  /*6a40*/  HMMA.16816.F32 R24, R8, R14.reuse, R16 ;  /* 0x0000000e0818723c */ /* 0x080fe20000001810 */
[----:B------:R-:W1:Y:S04]  /*6a50*/  LDSM.16.MT88.4 R8, [R228+0x2000] ;  /* 0x00200000e408783b */ /* 0x000e680000004200 */
[----:B------:R-:W2:Y:S03]  /*6a60*/  LDSM.16.MT88.4 R16, [R229+0x2000] ;  /* 0x00200000e510783b */ /* 0x000ea60000004200 */
[----:B------:R-:W-:Y:S01]  /*6a70*/  HMMA.16816.F32 R80, R4, R14, R60 ;  /* 0x0000000e0450723c */ /* 0x000fe2000000183c */
[----:B------:R-:W4:Y:S06]  /*6a80*/  LDSM.16.MT88.4 R12, [R226+0x2000] ;  /* 0x00200000e20c783b */ /* 0x000f2c0000004200 */
[----:B------:R-:W-:Y:S01]  /*6a90*/  FADD.FTZ R4, R213, R209 ;  /* 0x000000d1d5047221 */ /* 0x000fe20000010000 */
[----:B---3--:R-:W-:Y:S01]  /*6aa0*/  F2FP.PACK_AB R5, R211, R212 ;  /* 0x000000d4d305723e */ /* 0x008fe200000000ff */
[----:B------:R3:W-:Y:S01]  /*6ab0*/  MUFU.EX2 R213, R139 ;  /* 0x0000008b00d57308 */ /* 0x0007e20000000800 */
[----:B------:R-:W-:Y:S01]  /*6ac0*/  F2FP.PACK_AB R6, R217, R216 ;  /* 0x000000d8d906723e */ /* 0x000fe200000000ff */
[----:B------:R-:W-:-:S04]  /*6ad0*/  FADD.FTZ R4, R210, R4 ;  /* 0x00000004d2047221 */ /* 0x000fc80000010000 */
[----:B------:R-:W-:Y:S01]  /*6ae0*/  FADD.FTZ R28, R168, R4 ;  /* 0x00000004a81c7221 */ /* 0x000fe20000010000 */
[----:B------:R-:W-:Y:S01]  /*6af0*/  F2FP.PACK_AB R4, R215, R214 ;  /* 0x000000d6d704723e */ /* 0x000fe200000000ff */
[----:B------:R-:W5:Y:S01]  /*6b00*/  MUFU.EX2 R210, R138 ;  /* 0x0000008a00d27308 */ /* 0x000f620000000800 */
[----:B------:R-:W-:Y:S02]  /*6b10*/  MOV R168, R170 ;  /* 0x000000aa00a87202 */ /* 0x000fe40000000f00 */
[----:B------:R-:W-:-:S03]  /*6b20*/  MOV R170, R95 ;  /* 0x0000005f00aa7202 */ /* 0x000fc60000000f00 */
[----:B------:R-:W-:Y:S01]  /*6b30*/  FADD.FTZ R2, R168, R2 ;  /* 0x00000002a8027221 */ /* 0x000fe20000010000 */
[----:B------:R-:W-:Y:S01]  /*6b40*/  MOV R168, R132 ;  /* 0x0000008400a87202 */ /* 0x000fe20000000f00 */
[----:B------:R-:W1:Y:S01]  /*6b50*/  MUFU.EX2 R209, R69 ;  /* 0x0000004500d17308 */ /* 0x000e620000000800 */
[----:B---3--:R-:W-:Y:S01]  /*6b60*/  MOV R139, R159 ;  /* 0x0000009f008b7202 */ /* 0x008fe20000000f00 */
[----:B------:R-:W-:Y:S01]  /*6b70*/  FADD.FTZ R2, R247, R2 ;  /* 0x00000002f7027221 */ /* 0x000fe20000010000 */
[----:B------:R-:W-:Y:S01]  /*6b80*/  LDSM.16.MT88.4 R132, [R226+0x3000] ;  /* 0x00300000e284783b */ /* 0x000fe20000004200 */
[----:B------:R-:W-:Y:S02]  /*6b90*/  FADD.FTZ R3, R168, R3 ;  /* 0x00000003a8037221 */ /* 0x000fe40000010000 */
[----:B------:R-:W-:Y:S01]  /*6ba0*/  FADD.FTZ R2, R249, R2 ;  /* 0x00000002f9027221 */ /* 0x000fe20000010000 */
[----:B-----5:R-:W-:Y:S01]  /*6bb0*/  F2FP.PACK_AB R7, R213, R210 ;  /* 0x000000d2d507723e */ /* 0x020fe200000000ff */
[----:B------:R-:W-:Y:S02]  /*6bc0*/  MUFU.EX2 R69, R194 ;  /* 0x000000c200457308 */ /* 0x000fe40000000800 */
[----:B------:R-:W-:Y:S01]  /*6bd0*/  FADD.FTZ R2, R165, R2 ;  /* 0x00000002a5027221 */ /* 0x000fe20000010000 */
[----:B------:R-:W-:-:S03]  /*6be0*/  MOV R138, R161 ;  /* 0x000000a1008a7202 */ /* 0x000fc60000000f00 */
[----:B------:R-:W-:Y:S01]  /*6bf0*/  FADD.FTZ R2, R169, R2 ;  /* 0x00000002a9027221 */ /* 0x000fe20000010000 */
[C---:B------:R-:W-:Y:S08]  /*6c00*/  HMMA.16816.F32 R100, R4.reuse, R20, R84 ;  /* 0x000000140464723c */ /* 0x040ff00000001854 */
[C---:B-1----:R-:W-:Y:S08]  /*6c10*/  HMMA.16816.F32 R64, R4.reuse, R8, R36 ;  /* 0x000000080440723c */ /* 0x042ff00000001824 */
[C---:B------:R-:W-:Y:S08]  /*6c20*/  HMMA.16816.F32 R96, R4.reuse, R22, R52 ;  /* 0x000000160460723c */ /* 0x040ff00000001834 */
[C---:B--2---:R-:W-:Y:S08]  /*6c30*/  HMMA.16816.F32 R92, R4.reuse, R16, R48 ;  /* 0x00000010045c723c */ /* 0x044ff00000001830 */
[C---:B------:R-:W-:Y:S08]  /*6c40*/  HMMA.16816.F32 R84, R4.reuse, R18, R44 ;  /* 0x000000120454723c */ /* 0x040ff0000000182c */
[C---:B----4-:R-:W-:Y:S08]  /*6c50*/  HMMA.16816.F32 R76, R4.reuse, R12, R40 ;  /* 0x0000000c044c723c */ /* 0x050ff00000001828 */
[C---:B------:R-:W-:Y:S08]  /*6c60*/  HMMA.16816.F32 R72, R4.reuse, R14, R32 ;  /* 0x0000000e0448723c */ /* 0x040ff00000001820 */
[----:B------:R-:W-:Y:S01]  /*6c70*/  HMMA.16816.F32 R36, R4, R10, R24 ;  /* 0x0000000a0424723c */ /* 0x000fe20000001818 */
[----:B------:R-:W-:Y:S01]  /*6c80*/  FADD.FTZ R2, R220, R2 ;  /* 0x00000002dc027221 */ /* 0x000fe20000010000 */
[----:B------:R-:W-:Y:S05]  /*6c90*/  MUFU.EX2 R25, R192 ;  /* 0x000000c000197308 */ /* 0x000fea0000000800 */
[----:B------:R-:W-:Y:S01]  /*6ca0*/  F2FP.PACK_AB R4, R203, R199 ;  /* 0x000000c7cb04723e */ /* 0x000fe200000000ff */
[----:B------:R-:W-:Y:S01]  /*6cb0*/  FADD.FTZ R24, R162, R28 ;  /* 0x0000001ca2187221 */ /* 0x000fe20000010000 */
[----:B------:R-:W-:Y:S01]  /*6cc0*/  F2FP.PACK_AB R6, R208, R206 ;  /* 0x000000ced006723e */ /* 0x000fe200000000ff */
[----:B------:R-:W-:Y:S01]  /*6cd0*/  FADD.FTZ R3, R252, R3 ;  /* 0x00000003fc037221 */ /* 0x000fe20000010000 */
[----:B------:R-:W-:Y:S01]  /*6ce0*/  F2FP.PACK_AB R5, R205, R116 ;  /* 0x00000074cd05723e */ /* 0x000fe200000000ff */
[----:B------:R-:W-:Y:S01]  /*6cf0*/  MUFU.EX2 R27, R195 ;  /* 0x000000c3001b7308 */ /* 0x000fe20000000800 */
[----:B------:R-:W-:-:S07]  /*6d00*/  F2FP.PACK_AB R7, R209, R207 ;  /* 0x000000cfd107723e */ /* 0x000fce00000000ff */
[C---:B------:R-:W-:Y:S01]  /*6d10*/  HMMA.16816.F32 R60, R4.reuse, R20, R124 ;  /* 0x00000014043c723c */ /* 0x040fe2000000187c */
[----:B------:R-:W-:Y:S06]  /*6d20*/  MUFU.EX2 R26, R196 ;  /* 0x000000c4001a7308 */ /* 0x000fec0000000800 */
[----:B------:R-:W-:Y:S01]  /*6d30*/  MOV R125, R156 ;  /* 0x0000009c007d7202 */ /* 0x000fe20000000f00 */
[----:B------:R-:W-:Y:S01]  /*6d40*/  HMMA.16816.F32 R56, R4, R22, R56 ;  /* 0x000000160438723c */ /* 0x000fe20000001838 */
[----:B------:R-:W1:Y:S01]  /*6d50*/  LDSM.16.MT88.4 R20, [R225+0x2800] ;  /* 0x00280000e114783b */ /* 0x000e620000004200 */
[----:B------:R-:W-:-:S02]  /*6d60*/  MOV R127, R158 ;  /* 0x0000009e007f7202 */ /* 0x000fc40000000f00 */
[----:B------:R-:W-:-:S04]  /*6d70*/  MOV R126, R157 ;  /* 0x0000009d007e7202 */ /* 0x000fc80000000f00 */
[C---:B------:R-:W-:Y:S08]  /*6d80*/  HMMA.16816.F32 R48, R4.reuse, R16, R120 ;  /* 0x000000100430723c */ /* 0x040ff00000001878 */
[C---:B------:R-:W-:Y:S01]  /*6d90*/  HMMA.16816.F32 R40, R4.reuse, R18, R112 ;  /* 0x000000120428723c */ /* 0x040fe20000001870 */
[----:B------:R-:W2:Y:S07]  /*6da0*/  LDSM.16.MT88.4 R16, [R229+0x2800] ;  /* 0x00280000e510783b */ /* 0x000eae0000004200 */
[C---:B------:R-:W-:Y:S01]  /*6db0*/  HMMA.16816.F32 R32, R4.reuse, R12, R108 ;  /* 0x0000000c0420723c */ /* 0x040fe2000000186c */
[----:B------:R-:W-:Y:S07]  /*6dc0*/  MUFU.EX2 R109, R184 ;  /* 0x000000b8006d7308 */ /* 0x000fee0000000800 */
[C---:B------:R-:W-:Y:S01]  /*6dd0*/  HMMA.16816.F32 R28, R4.reuse, R14, R104 ;  /* 0x0000000e041c723c */ /* 0x040fe20000001868 */
[----:B------:R-:W3:Y:S01]  /*6de0*/  LDSM.16.MT88.4 R12, [R226+0x2800] ;  /* 0x00280000e20c783b */ /* 0x000ee20000004200 */
[----:B------:R-:W4:Y:S06]  /*6df0*/  MUFU.EX2 R107, R187 ;  /* 0x000000bb006b7308 */ /* 0x000f2c0000000800 */
[C---:B------:R-:W-:Y:S02]  /*6e00*/  HMMA.16816.F32 R44, R4.reuse, R8, R88 ;  /* 0x00000008042c723c */ /* 0x040fe40000001858 */
[----:B------:R-:W-:Y:S06]  /*6e10*/  MUFU.EX2 R108, R186 ;  /* 0x000000ba006c7308 */ /* 0x000fec0000000800 */
[----:B------:R-:W-:Y:S01]  /*6e20*/  HMMA.16816.F32 R52, R4, R10, R80 ;  /* 0x0000000a0434723c */ /* 0x000fe20000001850 */
[----:B------:R-:W5:Y:S01]  /*6e30*/  LDSM.16.MT88.4 R8, [R228+0x2800] ;  /* 0x00280000e408783b */ /* 0x000f620000004200 */
[----:B------:R-:W1:Y:S05]  /*6e40*/  MUFU.EX2 R110, R185 ;  /* 0x000000b9006e7308 */ /* 0x000e6a0000000800 */
[----:B------:R-:W-:Y:S01]  /*6e50*/  FADD.FTZ R4, R166, R24 ;  /* 0x00000018a6047221 */ /* 0x000fe20000010000 */
[----:B------:R-:W-:-:S02]  /*6e60*/  MOV R166, R151 ;  /* 0x0000009700a67202 */ /* 0x000fc40000000f00 */
[----:B------:R-:W-:Y:S01]  /*6e70*/  MUFU.EX2 R105, R181 ;  /* 0x000000b500697308 */ /* 0x000fe20000000800 */
[----:B------:R-:W-:Y:S01]  /*6e80*/  FADD.FTZ R24, R170, R4 ;  /* 0x00000004aa187221 */ /* 0x000fe20000010000 */
[----:B----4-:R-:W-:Y:S01]  /*6e90*/  F2FP.PACK_AB R4, R107, R109 ;  /* 0x0000006d6b04723e */ /* 0x010fe200000000ff */
[----:B------:R-:W-:Y:S01]  /*6ea0*/  FADD.FTZ R0, R166, R0 ;  /* 0x00000000a6007221 */ /* 0x000fe20000010000 */
[----:B------:R-:W-:-:S04]  /*6eb0*/  MOV R170, R142 ;  /* 0x0000008e00aa7202 */ /* 0x000fc80000000f00 */
[----:B------:R-:W4:Y:S01]  /*6ec0*/  MUFU.EX2 R106, R180 ;  /* 0x000000b4006a7308 */ /* 0x000f220000000800 */
[----:B-1----:R-:W-:Y:S01]  /*6ed0*/  F2FP.PACK_AB R6, R110, R108 ;  /* 0x0000006c6e06723e */ /* 0x002fe200000000ff */
[----:B------:R-:W-:-:S06]  /*6ee0*/  FADD.FTZ R0, R170, R0 ;  /* 0x00000000aa007221 */ /* 0x000fcc0000010000 */
[----:B------:R-:W-:Y:S08]  /*6ef0*/  MUFU.EX2 R91, R182 ;  /* 0x000000b6005b7308 */ /* 0x000ff00000000800 */
[----:B------:R-:W1:Y:S01]  /*6f00*/  MUFU.EX2 R104, R183 ;  /* 0x000000b700687308 */ /* 0x000e620000000800 */
[----:B----4-:R-:W-:-:S07]  /*6f10*/  F2FP.PACK_AB R5, R106, R105 ;  /* 0x000000696a05723e */ /* 0x010fce00000000ff */
[----:B------:R-:W-:Y:S08]  /*6f20*/  MUFU.EX2 R81, R190 ;  /* 0x000000be00517308 */ /* 0x000ff00000000800 */
[----:B------:R-:W-:Y:S01]  /*6f30*/  MUFU.EX2 R83, R189 ;  /* 0x000000bd00537308 */ /* 0x000fe20000000800 */
[----:B-1----:R-:W-:-:S07]  /*6f40*/  F2FP.PACK_AB R7, R104, R91 ;  /* 0x0000005b6807723e */ /* 0x002fce00000000ff */
[----:B------:R-:W1:Y:S01]  /*6f50*/  MUFU.EX2 R89, R188 ;  /* 0x000000bc00597308 */ /* 0x000e620000000800 */
[C---:B------:R-:W-:Y:S07]  /*6f60*/  HMMA.16816.F32 R100, R4.reuse, R20, R100 ;  /* 0x000000140464723c */ /* 0x040fee0000001864 */
[----:B------:R-:W-:Y:S01]  /*6f70*/  MUFU.EX2 R80, R131 ;  /* 0x0000008300507308 */ /* 0x000fe20000000800 */
[C---:B------:R-:W-:Y:S07]  /*6f80*/  HMMA.16816.F32 R96, R4.reuse, R22, R96 ;  /* 0x000000160460723c */ /* 0x040fee0000001860 */
[----:B------:R-:W4:Y:S01]  /*6f90*/  MUFU.EX2 R82, R130 ;  /* 0x0000008200527308 */ /* 0x000f220000000800 */
[C---:B--2---:R-:W-:Y:S07]  /*6fa0*/  HMMA.16816.F32 R92, R4.reuse, R16, R92 ;  /* 0x00000010045c723c */ /* 0x044fee000000185c */
[----:B------:R-:W-:Y:S01]  /*6fb0*/  MUFU.EX2 R88, R129 ;  /* 0x0000008100587308 */ /* 0x000fe20000000800 */
[C---:B------:R-:W-:Y:S07]  /*6fc0*/  HMMA.16816.F32 R84, R4.reuse, R18, R84 ;  /* 0x000000120454723c */ /* 0x040fee0000001854 */
[----:B------:R-:W2:Y:S01]  /*6fd0*/  MUFU.EX2 R90, R128 ;  /* 0x00000080005a7308 */ /* 0x000ea20000000800 */
[C---:B---3--:R-:W-:Y:S08]  /*6fe0*/  HMMA.16816.F32 R76, R4.reuse, R12, R76 ;  /* 0x0000000c044c723c */ /* 0x048ff0000000184c */
[C---:B------:R-:W-:Y:S08]  /*6ff0*/  HMMA.16816.F32 R72, R4.reuse, R14, R72 ;  /* 0x0000000e0448723c */ /* 0x040ff00000001848 */
[C---:B-----5:R-:W-:Y:S08]  /*7000*/  HMMA.16816.F32 R64, R4.reuse, R8, R64 ;  /* 0x000000080440723c */ /* 0x060ff00000001840 */
[----:B------:R-:W-:Y:S07]  /*7010*/  HMMA.16816.F32 R36, R4, R10, R36 ;  /* 0x0000000a0424723c */ /* 0x000fee0000001824 */
[----:B------:R-:W-:Y:S01]  /*7020*/  FADD.FTZ R4, R176, R24 ;  /* 0x00000018b0047221 */ /* 0x000fe20000010000 */
[----:B-1----:R-:W-:-:S02]  /*7030*/  F2FP.PACK_AB R6, R89, R83 ;  /* 0x000000535906723e */ /* 0x002fc400000000ff */
[----:B----4-:R-:W-:Y:S01]  /*7040*/  F2FP.PACK_AB R5, R82, R80 ;  /* 0x000000505205723e */ /* 0x010fe200000000ff */
[----:B------:R-:W-:Y:S01]  /*7050*/  FADD.FTZ R24, R150, R4 ;  /* 0x0000000496187221 */ /* 0x000fe20000010000 */
[----:B------:R-:W-:Y:S01]  /*7060*/  F2FP.PACK_AB R4, R81, R71 ;  /* 0x000000475104723e */ /* 0x000fe200000000ff */
[----:B------:R-:W-:Y:S01]  /*7070*/  FADD.FTZ R0, R155, R0 ;  /* 0x000000009b007221 */ /* 0x000fe20000010000 */
[----:B--2---:R-:W-:Y:S01]  /*7080*/  F2FP.PACK_AB R7, R90, R88 ;  /* 0x000000585a07723e */ /* 0x004fe200000000ff */
[----:B------:R-:W1:Y:S01]  /*7090*/  LDSM.16.MT88.4 R148, [R225+0x3000] ;  /* 0x00300000e194783b */ /* 0x000e620000004200 */
[----:B------:R-:W-:Y:S02]  /*70a0*/  MOV R112, R139 ;  /* 0x0000008b00707202 */ /* 0x000fe40000000f00 */
[----:B------:R-:W-:Y:S02]  /*70b0*/  MOV R176, R141 ;  /* 0x0000008d00b07202 */ /* 0x000fe40000000f00 */
[----:B------:R-:W-:Y:S01]  /*70c0*/  MOV R111, R127 ;  /* 0x0000007f006f7202 */ /* 0x000fe20000000f00 */
[C---:B------:R-:W-:Y:S01]  /*70d0*/  HMMA.16816.F32 R60, R4.reuse, R20, R60 ;  /* 0x00000014043c723c */ /* 0x040fe2000000183c */
[----:B------:R-:W-:Y:S01]  /*70e0*/  MOV R124, R176 ;  /* 0x000000b0007c7202 */ /* 0x000fe20000000f00 */
[----:B------:R-:W2:Y:S06]  /*70f0*/  LDSM.16.MT88.4 R140, [R229+0x3000] ;  /* 0x00300000e58c783b */ /* 0x000eac0000004200 */
[C---:B------:R-:W-:Y:S08]  /*7100*/  HMMA.16816.F32 R56, R4.reuse, R22, R56 ;  /* 0x000000160438723c */ /* 0x040ff00000001838 */
[C---:B------:R-:W-:Y:S08]  /*7110*/  HMMA.16816.F32 R48, R4.reuse, R16, R48 ;  /* 0x000000100430723c */ /* 0x040ff00000001830 */
[C---:B------:R-:W-:Y:S08]  /*7120*/  HMMA.16816.F32 R40, R4.reuse, R18, R40 ;  /* 0x000000120428723c */ /* 0x040ff00000001828 */
[C---:B------:R-:W-:Y:S08]  /*7130*/  HMMA.16816.F32 R32, R4.reuse, R12, R32 ;  /* 0x0000000c0420723c */ /* 0x040ff00000001820 */
[C---:B------:R-:W-:Y:S08]  /*7140*/  HMMA.16816.F32 R28, R4.reuse, R14, R28 ;  /* 0x0000000e041c723c */ /* 0x040ff0000000181c */
[C---:B------:R-:W-:Y:S08]  /*7150*/  HMMA.16816.F32 R44, R4.reuse, R8, R44 ;  /* 0x00000008042c723c */ /* 0x040ff0000000182c */
[----:B------:R-:W-:Y:S01]  /*7160*/  HMMA.16816.F32 R52, R4, R10, R52 ;  /* 0x0000000a0434723c */ /* 0x000fe20000001834 */
[----:B------:R-:W-:-:S02]  /*7170*/  MOV R113, R138 ;  /* 0x0000008a00717202 */ /* 0x000fc40000000f00 */
[----:B------:R-:W-:Y:S02]  /*7180*/  MOV R114, R137 ;  /* 0x0000008900727202 */ /* 0x000fe40000000f00 */
[----:B------:R-:W-:Y:S02]  /*7190*/  MOV R115, R136 ;  /* 0x0000008800737202 */ /* 0x000fe40000000f00 */
[----:B------:R-:W-:Y:S01]  /*71a0*/  MOV R120, R145 ;  /* 0x0000009100787202 */ /* 0x000fe20000000f00 */
[----:B------:R-:W-:Y:S01]  /*71b0*/  FADD.FTZ R4, R167, R24 ;  /* 0x00000018a7047221 */ /* 0x000fe20000010000 */
[----:B------:R-:W-:Y:S01]  /*71c0*/  MOV R121, R146 ;  /* 0x0000009200797202 */ /* 0x000fe20000000f00 */
[----:B------:R-:W3:Y:S01]  /*71d0*/  LDL R24, [R1+0x70] ;  /* 0x0000700001187983 */ /* 0x000ee20000100800 */
[----:B------:R-:W-:Y:S01]  /*71e0*/  FADD.FTZ R6, R221, R2 ;  /* 0x00000002dd067221 */ /* 0x000fe20000010000 */
[----:B------:R-:W-:Y:S01]  /*71f0*/  MOV R9, c[0x0][0x2ac] ;  /* 0x0000ab0000097a02 */ /* 0x000fe20000000f00 */
[----:B------:R-:W-:Y:S01]  /*7200*/  FADD.FTZ R5, R219, R0 ;  /* 0x00000000db057221 */ /* 0x000fe20000010000 */
[----:B------:R-:W-:-:S02]  /*7210*/  MOV R122, R147 ;  /* 0x00000093007a7202 */ /* 0x000fc40000000f00 */
[----:B------:R-:W-:Y:S01]  /*7220*/  MOV R123, R126 ;  /* 0x0000007e007b7202 */ /* 0x000fe20000000f00 */
[----:B------:R-:W-:Y:S01]  /*7230*/  IMAD R9, R9, c[0x0][0x1d0], RZ ;  /* 0x0000740009097a24 */ /* 0x000fe200078e02ff */
[----:B------:R-:W4:Y:S01]  /*7240*/  MUFU.EX2 R19, R197 ;  /* 0x000000c500137308 */ /* 0x000f220000000800 */
[----:B------:R-:W-:Y:S01]  /*7250*/  FADD.FTZ R7, R125, R3 ;  /* 0x000000037d077221 */ /* 0x000fe20000010000 */
[----:B------:R-:W5:Y:S01]  /*7260*/  LDSM.16.MT88.4 R12, [R228+0x3000] ;  /* 0x00300000e40c783b */ /* 0x000f620000004200 */
[----:B------:R-:W-:-:S04]  /*7270*/  FADD.FTZ R4, R160, R4 ;  /* 0x00000004a0047221 */ /* 0x000fc80000010000 */
[----:B------:R-:W-:Y:S01]  /*7280*/  FADD.FTZ R4, R124, R4 ;  /* 0x000000047c047221 */ /* 0x000fe20000010000 */
[----:B------:R-:W-:Y:S03]  /*7290*/  MUFU.EX2 R21, R202 ;  /* 0x000000ca00157308 */ /* 0x000fe60000000800 */
[----:B------:R-:W-:Y:S02]  /*72a0*/  FADD.FTZ R8, R218, R4 ;  /* 0x00000004da087221 */ /* 0x000fe40000010000 */
[----:B------:R-:W-:Y:S02]  /*72b0*/  FADD.FTZ R4, R113, R5 ;  /* 0x0000000571047221 */ /* 0x000fe40000010000 */
[----:B------:R-:W-:Y:S01]  /*72c0*/  FADD.FTZ R5, R114, R8 ;  /* 0x0000000872057221 */ /* 0x000fe20000010000 */
[----:B------:R-:W-:Y:S01]  /*72d0*/  F2FP.PACK_AB R185, R248, R25 ;  /* 0x00000019f8b9723e */ /* 0x000fe200000000ff */
[----:B------:R-:W-:Y:S01]  /*72e0*/  FADD.FTZ R4, R121, R4 ;  /* 0x0000000479047221 */ /* 0x000fe20000010000 */
[----:B------:R-:W-:Y:S01]  /*72f0*/  MUFU.EX2 R20, R204 ;  /* 0x000000cc00147308 */ /* 0x000fe20000000800 */
[----:B------:R-:W-:-:S02]  /*7300*/  FADD.FTZ R5, R122, R5 ;  /* 0x000000057a057221 */ /* 0x000fc40000010000 */
[----:B------:R-:W-:-:S05]  /*7310*/  FADD.FTZ R4, R199, R4 ;  /* 0x00000004c7047221 */ /* 0x000fca0000010000 */
[----:B------:R-:W-:Y:S08]  /*7320*/  MUFU.EX2 R23, R198 ;  /* 0x000000c600177308 */ /* 0x000ff00000000800 */
[----:B------:R-:W-:Y:S01]  /*7330*/  MUFU.EX2 R22, R201 ;  /* 0x000000c900167308 */ /* 0x000fe20000000800 */
[----:B---3--:R-:W-:Y:S01]  /*7340*/  @P2 IMAD.HI.U32 R2, R24, c[0x0][0x2c8], RZ ;  /* 0x0000b20018022a27 */ /* 0x008fe200078e00ff */
[----:B------:R-:W-:-:S04]  /*7350*/  MOV R0, R24 ;  /* 0x0000001800007202 */ /* 0x000fc80000000f00 */
[----:B------:R-:W-:Y:S02]  /*7360*/  @P2 SHF.R.U32.HI R0, RZ, c[0x0][0x2cc], R2 ;  /* 0x0000b300ff002a19 */ /* 0x000fe40000011602 */
[----:B------:R-:W-:Y:S02]  /*7370*/  MOV R2, RZ ;  /* 0x000000ff00027202 */ /* 0x000fe40000000f00 */
[----:B------:R-:W-:-:S05]  /*7380*/  IADD3 R3, R0, -c[0x0][0x168], R9 ;  /* 0x80005a0000037a10 */ /* 0x000fca0007ffe009 */
[----:B------:R-:W-:-:S04]  /*7390*/  IMAD.HI R2, R3, -0x6db6db6d, R2 ;  /* 0x9249249303027827 */ /* 0x000fc800078e0202 */
[----:B------:R-:W-:Y:S02]  /*73a0*/  FADD.FTZ R3, R112, R6 ;  /* 0x0000000670037221 */ /* 0x000fe40000010000 */
[----:B------:R-:W3:Y:S01]  /*73b0*/  LDL R6, [R1+0x18] ;  /* 0x0000180001067983 */ /* 0x000ee20000100800 */
[----:B------:R-:W-:-:S04]  /*73c0*/  SHF.R.U32.HI R0, RZ, 0x1f, R2 ;  /* 0x0000001fff007819 */ /* 0x000fc80000011602 */
[----:B------:R-:W-:Y:S01]  /*73d0*/  LEA.HI.SX32 R9, R2, R0, 0x1a ;  /* 0x0000000002097211 */ /* 0x000fe200078fd2ff */
        /* <DEDUP_REMOVED lines=28> */
[----:B------:R-:W1:Y:S01]  /*75a0*/  MUFU.EX2 R17, R144 ;  /* 0x0000009000117308 */ /* 0x000e620000000800 */
[----:B------:R-:W-:Y:S02]  /*75b0*/  FADD.FTZ R0, R91, R3 ;  /* 0x000000035b007221 */ /* 0x000fe40000010000 */
[----:B------:R-:W-:Y:S02]  /*75c0*/  FADD.FTZ R4, R83, R4 ;  /* 0x0000000453047221 */ /* 0x000fe40000010000 */
[----:B------:R-:W-:-:S02]  /*75d0*/  FADD.FTZ R5, R82, R5 ;  /* 0x0000000552057221 */ /* 0x000fc40000010000 */
[----:B------:R-:W-:Y:S01]  /*75e0*/  FADD.FTZ R3, R110, R2 ;  /* 0x000000026e037221 */ /* 0x000fe20000010000 */
[----:B------:R-:W1:Y:S01]  /*75f0*/  MUFU.EX2 R16, R152 ;  /* 0x0000009800107308 */ /* 0x000e620000000800 */
[----:B------:R-:W-:Y:S02]  /*7600*/  FADD.FTZ R2, R104, R0 ;  /* 0x0000000068027221 */ /* 0x000fe40000010000 */
[----:B------:R-:W-:Y:S02]  /*7610*/  FADD.FTZ R0, R89, R4 ;  /* 0x0000000459007221 */ /* 0x000fe40000010000 */
[----:B------:R-:W-:Y:S02]  /*7620*/  FADD.FTZ R5, R88, R5 ;  /* 0x0000000558057221 */ /* 0x000fe40000010000 */
[----:B------:R-:W-:Y:S01]  /*7630*/  FADD.FTZ R4, R70, R3 ;  /* 0x0000000346047221 */ /* 0x000fe20000010000 */
[----:B------:R-:W2:Y:S01]  /*7640*/  MUFU.EX2 R11, R153 ;  /* 0x00000099000b7308 */ /* 0x000ea20000000800 */
[----:B------:R-:W-:-:S02]  /*7650*/  FADD.FTZ R3, R25, R2 ;  /* 0x0000000219037221 */ /* 0x000fc40000010000 */
[----:B----4-:R-:W-:Y:S02]  /*7660*/  FADD.FTZ R0, R19, R0 ;  /* 0x0000000013007221 */ /* 0x010fe40000010000 */
[----:B------:R-:W-:-:S03]  /*7670*/  FADD.FTZ R2, R90, R5 ;  /* 0x000000055a027221 */ /* 0x000fc60000010000 */
[----:B------:R-:W4:Y:S01]  /*7680*/  MUFU.EX2 R10, R154 ;  /* 0x0000009a000a7308 */ /* 0x000f220000000800 */
[----:B------:R-:W-:Y:S02]  /*7690*/  FADD.FTZ R248, R248, R3 ;  /* 0x00000003f8f87221 */ /* 0x000fe40000010000 */
[----:B-1----:R-:W-:Y:S02]  /*76a0*/  FADD.FTZ R3, R18, R0 ;  /* 0x0000000012037221 */ /* 0x002fe40000010000 */
[----:B------:R-:W-:Y:S02]  /*76b0*/  FADD.FTZ R0, R17, R2 ;  /* 0x0000000211007221 */ /* 0x000fe40000010000 */
[----:B------:R-:W-:Y:S02]  /*76c0*/  FADD.FTZ R4, R69, R4 ;  /* 0x0000000445047221 */ /* 0x000fe40000010000 */
[----:B------:R-:W-:Y:S02]  /*76d0*/  FADD.FTZ R0, R16, R0 ;  /* 0x0000000010007221 */ /* 0x000fe40000010000 */
[----:B------:R-:W-:-:S02]  /*76e0*/  FADD.FTZ R2, R27, R4 ;  /* 0x000000041b027221 */ /* 0x000fc40000010000 */
[----:B--2---:R-:W-:Y:S02]  /*76f0*/  FADD.FTZ R0, R11, R0 ;  /* 0x000000000b007221 */ /* 0x004fe40000010000 */
[----:B------:R-:W-:Y:S02]  /*7700*/  FADD.FTZ R3, R21, R3 ;  /* 0x0000000315037221 */ /* 0x000fe40000010000 */
[----:B------:R-:W-:Y:S02]  /*7710*/  FADD.FTZ R4, R26, R2 ;  /* 0x000000021a047221 */ /* 0x000fe40000010000 */
[----:B----4-:R-:W-:Y:S02]  /*7720*/  FADD.FTZ R0, R10, R0 ;  /* 0x000000000a007221 */ /* 0x010fe40000010000 */
[----:B------:R-:W-:Y:S01]  /*7730*/  FADD.FTZ R2, R20, R3 ;  /* 0x0000000314027221 */ /* 0x000fe20000010000 */
[----:B------:R-:W-:Y:S02]  /*7740*/  IADD3 R245, R245, -0x2, RZ ;  /* 0xfffffffef5f57810 */ /* 0x000fe40007ffe0ff */
[----:B------:R-:W-:-:S02]  /*7750*/  F2FP.PACK_AB R184, R69, R70 ;  /* 0x0000004645b8723e */ /* 0x000fc400000000ff */
[----:B------:R-:W-:Y:S02]  /*7760*/  F2FP.PACK_AB R186, R26, R27 ;  /* 0x0000001b1aba723e */ /* 0x000fe400000000ff */
[----:B------:R-:W-:Y:S02]  /*7770*/  F2FP.PACK_AB R187, R22, R23 ;  /* 0x0000001716bb723e */ /* 0x000fe400000000ff */
[----:B------:R-:W-:Y:S02]  /*7780*/  F2FP.PACK_AB R124, R18, R19 ;  /* 0x00000013127c723e */ /* 0x000fe400000000ff */
[----:B------:R-:W-:Y:S02]  /*7790*/  F2FP.PACK_AB R126, R20, R21 ;  /* 0x00000015147e723e */ /* 0x000fe400000000ff */
[----:B------:R-:W-:Y:S02]  /*77a0*/  F2FP.PACK_AB R125, R16, R17 ;  /* 0x00000011107d723e */ /* 0x000fe400000000ff */
[----:B------:R-:W-:Y:S01]  /*77b0*/  F2FP.PACK_AB R127, R10, R11 ;  /* 0x0000000b0a7f723e */ /* 0x000fe200000000ff */
[----:B------:R-:W-:Y:S01]  /*77c0*/  HMMA.16816.F32 R156, R184, R148, R100 ;  /* 0x00000094b89c723c */ /* 0x000fe20000001864 */
[----:B------:R-:W-:-:S07]  /*77d0*/  FADD.FTZ R248, R23, R248 ;  /* 0x000000f817f87221 */ /* 0x000fce0000010000 */
[----:B------:R-:W-:Y:S01]  /*77e0*/  HMMA.16816.F32 R160, R184, R150, R96 ;  /* 0x00000096b8a0723c */ /* 0x000fe20000001860 */
[----:B------:R-:W-:-:S07]  /*77f0*/  FADD.FTZ R248, R22, R248 ;  /* 0x000000f816f87221 */ /* 0x000fce0000010000 */
[C---:B------:R-:W-:Y:S08]  /*7800*/  HMMA.16816.F32 R164, R184.reuse, R140, R92 ;  /* 0x0000008cb8a4723c */ /* 0x040ff0000000185c */
[C---:B------:R-:W-:Y:S08]  /*7810*/  HMMA.16816.F32 R168, R184.reuse, R142, R84 ;  /* 0x0000008eb8a8723c */ /* 0x040ff00000001854 */
[C---:B------:R-:W-:Y:S08]  /*7820*/  HMMA.16816.F32 R172, R184.reuse, R132, R76 ;  /* 0x00000084b8ac723c */ /* 0x040ff0000000184c */
[----:B------:R-:W-:Y:S08]  /*7830*/  HMMA.16816.F32 R176, R184, R134, R72 ;  /* 0x00000086b8b0723c */ /* 0x000ff00000001848 */
[C---:B------:R-:W-:Y:S08]  /*7840*/  HMMA.16816.F32 R152, R124.reuse, R148, R60 ;  /* 0x000000947c98723c */ /* 0x040ff0000000183c */
[C---:B------:R-:W-:Y:S08]  /*7850*/  HMMA.16816.F32 R144, R124.reuse, R140, R48 ;  /* 0x0000008c7c90723c */ /* 0x040ff00000001830 */
[----:B------:R-:W-:Y:S08]  /*7860*/  HMMA.16816.F32 R136, R124, R132, R32 ;  /* 0x000000847c88723c */ /* 0x000ff00000001820 */
[----:B-----5:R-:W-:Y:S08]  /*7870*/  HMMA.16816.F32 R180, R184, R12, R64 ;  /* 0x0000000cb8b4723c */ /* 0x020ff00000001840 */
[C---:B------:R-:W-:Y:S08]  /*7880*/  HMMA.16816.F32 R148, R124.reuse, R150, R56 ;  /* 0x000000967c94723c */ /* 0x040ff00000001838 */
[C---:B------:R-:W-:Y:S08]  /*7890*/  HMMA.16816.F32 R140, R124.reuse, R142, R40 ;  /* 0x0000008e7c8c723c */ /* 0x040ff00000001828 */
[C---:B------:R-:W-:Y:S08]  /*78a0*/  HMMA.16816.F32 R132, R124.reuse, R134, R28 ;  /* 0x000000867c84723c */ /* 0x040ff0000000181c */
[----:B------:R-:W-:Y:S08]  /*78b0*/  HMMA.16816.F32 R128, R124, R12, R44 ;  /* 0x0000000c7c80723c */ /* 0x000ff0000000182c */
[-C--:B------:R-:W-:Y:S08]  /*78c0*/  HMMA.16816.F32 R184, R184, R14.reuse, R36 ;  /* 0x0000000eb8b8723c */ /* 0x080ff00000001824 */
[----:B------:R-:W-:Y:S01]  /*78d0*/  HMMA.16816.F32 R124, R124, R14, R52 ;  /* 0x0000000e7c7c723c */ /* 0x000fe20000001834 */
[----:B---3--:R-:W-:-:S05]  /*78e0*/  IMNMX R6, R6, R9, !PT ;  /* 0x0000000906067217 */ /* 0x008fca0007800200 */
[----:B------:R1:W-:Y:S04]  /*78f0*/  STL [R1+0x8], R6 ;  /* 0x0000080601007387 */ /* 0x0003e80000100800 */
[----:B------:R1:W-:Y:S04]  /*7900*/  STL [R1], R4 ;  /* 0x0000000401007387 */ /* 0x0003e80000100800 */
[----:B------:R1:W-:Y:S04]  /*7910*/  STL [R1+0x10], R0 ;  /* 0x0000100001007387 */ /* 0x0003e80000100800 */
[----:B------:R1:W-:Y:S01]  /*7920*/  STL [R1+0xc], R2 ;  /* 0x00000c0201007387 */ /* 0x0003e20000100800 */
[----:B------:R-:W-:Y:S11]  /*7930*/  ISETP.GE.AND P0, PT, R245, R6, PT ;  /* 0x00000006f500720c */ /* 0x000ff60003f06270 */
[----:B------:R-:W-:Y:S02]  /*7940*/  @!UPT UIADD3 URZ, URZ, URZ, URZ ;  /* 0x0000003f3f3ff290 */ /* 0x000fe4000fffe03f */
[----:B------:R-:W-:Y:S05]  /*7950*/  @!P0 BRA `(.L_x_1339) ;  /* 0x0000540000008947 */ /* 0x000fea0003800000 */
[----:B------:R-:W-:Y:S01]  /*7960*/  IMAD.MOV.U32 R121, RZ, RZ, R118 ;  /* 0x000000ffff797224 */ /* 0x000fe200078e0076 */
[----:B------:R-:W-:Y:S01]  /*7970*/  MOV R123, R68 ;  /* 0x00000044007b7202 */ /* 0x000fe20000000f00 */
[----:B------:R-:W-:Y:S01]  /*7980*/  IMAD.MOV.U32 R120, RZ, RZ, R119 ;  /* 0x000000ffff787224 */ /* 0x000fe200078e0077 */
[----:B------:R-:W-:Y:S02]  /*7990*/  MOV R122, R117 ;  /* 0x00000075007a7202 */ /* 0x000fe40000000f00 */
.L_x_1350:
[----:B-1----:R-:W2:Y:S01]  /*79a0*/  LDL R0, [R1+0x18] ;  /* 0x0000180001007983 */ /* 0x002ea20000100800 */
        /* <DEDUP_REMOVED lines=27> */
[----:B------:R-:W2:Y:S01]  /*7b60*/  LDL.64 R8, [R1+0x30] ;  /* 0x0000300001087983 */ /* 0x000ea20000100a00 */
[----:B------:R-:W-:Y:S01]  /*7b70*/  SHF.R.S32.HI R4, RZ, 0x1f, R244 ;  /* 0x0000001fff047819 */ /* 0x000fe200000114f4 */
[C---:B------:R-:W-:Y:S01]  /*7b80*/  IMAD.SHL.U32 R20, R243.reuse, 0x2, RZ ;  /* 0x00000002f3147824 */ /* 0x040fe200078e00ff */
[----:B------:R-:W-:Y:S01]  /*7b90*/  SHF.R.S32.HI R5, RZ, 0x1f, R243 ;  /* 0x0000001fff057819 */ /* 0x000fe200000114f3 */
[----:B------:R-:W-:Y:S02]  /*7ba0*/  IMAD R0, R0, c[0x0][0x208], RZ ;  /* 0x0000820000007a24 */ /* 0x000fe400078e02ff */
[----:B------:R-:W-:Y:S01]  /*7bb0*/  IMAD R4, R4, c[0x0][0x218], RZ ;  /* 0x0000860004047a24 */ /* 0x000fe200078e02ff */
[----:B------:R-:W-:Y:S01]  /*7bc0*/  SHF.L.U64.HI R5, R243, 0x1, R5 ;  /* 0x00000001f3057819 */ /* 0x000fe20000010205 */
[----:B------:R-:W-:Y:S01]  /*7bd0*/  IMAD R0, R246, c[0x0][0x20c], R0 ;  /* 0x00008300f6007a24 */ /* 0x000fe200078e0200 */
[----:B------:R-:W3:Y:S03]  /*7be0*/  LDL R6, [R1+0x40] ;  /* 0x0000400001067983 */ /* 0x000ee60000100800 */
[----:B------:R-:W-:Y:S04]  /*7bf0*/  IMAD.IADD R3, R3, 0x1, R0 ;  /* 0x0000000103037824 */ /* 0x000fe800078e0200 */
[----:B------:R-:W-:Y:S05]  /*7c00*/  IMAD.WIDE.U32 R2, R244, c[0x0][0x218], R2 ;  /* 0x00008600f4027a25 */ /* 0x000fea00078e0002 */
[----:B--2---:R-:W-:Y:S01]  /*7c10*/  IADD3 R0, P4, R8, R2, RZ ;  /* 0x0000000208007210 */ /* 0x004fe20007f9e0ff */
[----:B------:R-:W-:Y:S03]  /*7c20*/  IMAD R2, R244, c[0x0][0x21c], R4 ;  /* 0x00008700f4027a24 */ /* 0x000fe600078e0204 */
[----:B------:R-:W-:Y:S02]  /*7c30*/  LEA R4, P0, R0, c[0x0][0x1f8], 0x1 ;  /* 0x00007e0000047a11 */ /* 0x000fe400078008ff */
[----:B---3--:R-:W-:Y:S04]  /*7c40*/  IADD3.X R2, R6, R3, R2, P4, !PT ;  /* 0x0000000306027210 */ /* 0x008fe800027fe402 */
[----:B------:R-:W-:Y:S01]  /*7c50*/  LEA.HI.X R0, R0, c[0x0][0x1fc], R2, 0x1, P0 ;  /* 0x00007f0000007a11 */ /* 0x000fe200000f0c02 */
[----:B------:R-:W-:-:S05]  /*7c60*/  BRA.DIV ~URZ, `(.L_x_1342) ;  /* 0x0000d7327f007947 */ /* 0x000fca000b800000 */
[----:B------:R1:W2:Y:S02]  /*7c70*/  SHFL.IDX PT, R7, R0, RZ, 0x181f ;  /* 0x00181fff00077589 */ /* 0x0002a400000e0000 */
.L_x_1393:
[----:B------:R-:W-:-:S05]  /*7c80*/  BRA.DIV ~URZ, `(.L_x_1343) ;  /* 0x0000d7827f007947 */ /* 0x000fca000b800000 */
[----:B------:R-:W3:Y:S04]  /*7c90*/  SHFL.IDX PT, R6, R4, RZ, 0x181f ;  /* 0x00181fff04067589 */ /* 0x000ee800000e0000 */
[----:B------:R-:W4:Y:S04]  /*7ca0*/  SHFL.IDX PT, R2, R4, 0x1, 0x181f ;  /* 0x00381f0004027f89 */ /* 0x000f2800000e0000 */
[----:B------:R-:W-:Y:S04]  /*7cb0*/  SHFL.IDX PT, R3, R0, 0x1, 0x181f ;  /* 0x00381f0000037f89 */ /* 0x000fe800000e0000 */
[----:B------:R-:W-:Y:S04]  /*7cc0*/  SHFL.IDX PT, R10, R4, 0x2, 0x181f ;  /* 0x00581f00040a7f89 */ /* 0x000fe800000e0000 */
[----:B------:R-:W5:Y:S04]  /*7cd0*/  SHFL.IDX PT, R8, R4, 0x3, 0x181f ;  /* 0x00781f0004087f89 */ /* 0x000f6800000e0000 */
[----:B------:R-:W1:Y:S04]  /*7ce0*/  SHFL.IDX PT, R11, R0, 0x2, 0x181f ;  /* 0x00581f00000b7f89 */ /* 0x000e6800000e0000 */
[----:B------:R-:W2:Y:S04]  /*7cf0*/  SHFL.IDX PT, R9, R4, 0x4, 0x181f ;  /* 0x00981f0004097f89 */ /* 0x000ea800000e0000 */
[----:B------:R-:W1:Y:S04]  /*7d00*/  SHFL.IDX PT, R15, R0, 0x3, 0x181f ;  /* 0x00781f00000f7f89 */ /* 0x000e6800000e0000 */
[----:B------:R-:W1:Y:S04]  /*7d10*/  SHFL.IDX PT, R12, R4, 0x5, 0x181f ;  /* 0x00b81f00040c7f89 */ /* 0x000e6800000e0000 */
[----:B------:R-:W1:Y:S04]  /*7d20*/  SHFL.IDX PT, R14, R0, 0x4, 0x181f ;  /* 0x00981f00000e7f89 */ /* 0x000e6800000e0000 */
[----:B------:R-:W2:Y:S04]  /*7d30*/  SHFL.IDX PT, R13, R0, 0x5, 0x181f ;  /* 0x00b81f00000d7f89 */ /* 0x000ea800000e0000 */
[----:B------:R-:W2:Y:S04]  /*7d40*/  SHFL.IDX PT, R4, R4, 0x6, 0x181f ;  /* 0x00d81f0004047f89 */ /* 0x000ea800000e0000 */
[----:B-1----:R-:W1:Y:S01]  /*7d50*/  SHFL.IDX PT, R0, R0, 0x6, 0x181f ;  /* 0x00d81f0000007f89 */ /* 0x002e6200000e0000 */
[-C--:B---3--:R-:W-:Y:S02]  /*7d60*/  IADD3 R6, P0, R6, R20.reuse, RZ ;  /* 0x0000001406067210 */ /* 0x088fe40007f1e0ff */
[-C--:B----4-:R-:W-:Y:S02]  /*7d70*/  IADD3 R2, P4, R2, R20.reuse, RZ ;  /* 0x0000001402027210 */ /* 0x090fe40007f9e0ff */
[-C--:B-----5:R-:W-:Y:S01]  /*7d80*/  IADD3 R8, P5, R8, R20.reuse, RZ ;  /* 0x0000001408087210 */ /* 0x0a0fe20007fbe0ff */
[--C-:B--2---:R-:W-:Y:S01]  /*7d90*/  IMAD.X R7, R7, 0x1, R5.reuse, P0 ;  /* 0x0000000107077824 */ /* 0x104fe200000e0605 */
[-C--:B------:R-:W-:Y:S01]  /*7da0*/  IADD3 R10, P0, R10, R20.reuse, RZ ;  /* 0x000000140a0a7210 */ /* 0x080fe20007f1e0ff */
[--C-:B------:R-:W-:Y:S03]  /*7db0*/  IMAD.X R3, R3, 0x1, R5.reuse, P4 ;  /* 0x0000000103037824 */ /* 0x100fe600020e0605 */
[----:B------:R2:W-:Y:S01]  /*7dc0*/  LDGSTS.E.BYPASS.LTC128B.128 [R242+0x100], [R6.64], !P3 ;  /* 0x0010000006f27fae */ /* 0x0005e2000d901d48 */
[--C-:B------:R-:W-:Y:S03]  /*7dd0*/  IMAD.X R11, R11, 0x1, R5.reuse, P0 ;  /* 0x000000010b0b7824 */ /* 0x100fe600000e0605 */
[----:B------:R3:W-:Y:S04]  /*7de0*/  LDGSTS.E.BYPASS.LTC128B.128 [R242+0x900], [R2.64], !P3 ;  /* 0x0090000002f27fae */ /* 0x0007e8000d901d48 */
[----:B------:R4:W-:Y:S01]  /*7df0*/  LDGSTS.E.BYPASS.LTC128B.128 [R242+0x1100], [R10.64], !P3 ;  /* 0x011000000af27fae */ /* 0x0009e2000d901d48 */
[-C--:B--2---:R-:W-:Y:S01]  /*7e00*/  IADD3 R6, P4, R9, R20.reuse, RZ ;  /* 0x0000001409067210 */ /* 0x084fe20007f9e0ff */
[--C-:B------:R-:W-:Y:S01]  /*7e10*/  IMAD.X R9, R15, 0x1, R5.reuse, P5 ;  /* 0x000000010f097824 */ /* 0x100fe200028e0605 */
[----:B---3--:R-:W-:Y:S03]  /*7e20*/  IADD3 R2, P0, R12, R20, RZ ;  /* 0x000000140c027210 */ /* 0x008fe60007f1e0ff */
[--C-:B------:R-:W-:Y:S01]  /*7e30*/  IMAD.X R7, R14, 0x1, R5.reuse, P4 ;  /* 0x000000010e077824 */ /* 0x100fe200020e0605 */
[----:B------:R4:W-:Y:S01]  /*7e40*/  LDGSTS.E.BYPASS.LTC128B.128 [R242+0x1900], [R8.64], !P3 ;  /* 0x0190000008f27fae */ /* 0x0009e2000d901d48 */
[----:B------:R-:W-:Y:S03]  /*7e50*/  IMAD.X R3, R13, 0x1, R5, P0 ;  /* 0x000000010d037824 */ /* 0x000fe600000e0605 */
[----:B------:R4:W-:Y:S04]  /*7e60*/  LDGSTS.E.BYPASS.LTC128B.128 [R242+0x2100], [R6.64], !P3 ;  /* 0x0210000006f27fae */ /* 0x0009e8000d901d48 */
[----:B------:R4:W-:Y:S02]  /*7e70*/  LDGSTS.E.BYPASS.LTC128B.128 [R242+0x2900], [R2.64], !P3 ;  /* 0x0290000002f27fae */ /* 0x0009e4000d901d48 */
.L_x_1394:
[----:B-1--4-:R-:W-:Y:S04]  /*7e80*/  IADD3 R2, P0, R4, R20, RZ ;  /* 0x0000001404027210 */ /* 0x012fe80007f1e0ff */
[----:B------:R-:W-:Y:S05]  /*7e90*/  IADD3.X R3, R0, R5, RZ, P0, !PT ;  /* 0x0000000500037210 */ /* 0x000fea00007fe4ff */
[----:B------:R-:W-:Y:S01]  /*7ea0*/  @!PT LDS RZ, [RZ] ;  /* 0x00000000fffff984 */ /* 0x000fe20000000800 */
[----:B------:R-:W-:Y:S01]  /*7eb0*/  @!PT LDS RZ, [RZ] ;  /* 0x00000000fffff984 */ /* 0x000fe20000000800 */
[----:B------:R-:W-:Y:S01]  /*7ec0*/  @!PT LDS RZ, [RZ] ;  /* 0x00000000fffff984 */ /* 0x000fe20000000800 */
[----:B------:R1:W-:Y:S04]  /*7ed0*/  LDGSTS.E.BYPASS.LTC128B.128 [R242+0x3100], [R2.64], !P3 ;  /* 0x0310000002f27fae */ /* 0x0003e8000d901d48 */
.L_x_1341:
[----:B-1-34-:R-:W-:Y:S05]  /*7ee0*/  BSYNC B0 ;  /* 0x0000000000007941 */ /* 0x01afea0003800000 */
.L_x_1340:
        /* <DEDUP_REMOVED lines=139> */
[----:B------:R-:W-:Y:S01]  /*87a0*/  IMAD.MOV.U32 R244, RZ, RZ, RZ ;  /* 0x000000fffff47224 */ /* 0x000fe200078e00ff */
[----:B------:R-:W-:Y:S01]  /*87b0*/  PLOP3.LUT P4, PT, PT, PT, UP0, 0x80, 0x0 ;  /* 0x000000000000781c */ /* 0x000fe20003f8f008 */
[C---:B------:R-:W-:Y:S01]  /*87c0*/  IMAD.SHL.U32 R119, R243.reuse, 0x2, RZ ;  /* 0x00000002f3777824 */ /* 0x040fe200078e00ff */
[----:B------:R-:W-:Y:S01]  /*87d0*/  PLOP3.LUT P0, PT, PT, PT, UP0, 0x80, 0x0 ;  /* 0x000000000000781c */ /* 0x000fe20003f0f008 */
[----:B------:R-:W2:Y:S01]  /*87e0*/  LDL R2, [R1+0x1c] ;  /* 0x00001c0001027983 */ /* 0x000ea20000100800 */
[----:B------:R-:W-:Y:S03]  /*87f0*/  SHF.R.S32.HI R117, RZ, 0x1f, R243 ;  /* 0x0000001fff757819 */ /* 0x000fe600000114f3 */
[----:B------:R-:W3:Y:S01]  /*8800*/  LDL R0, [R1+0x14] ;  /* 0x0000140001007983 */ /* 0x000ee20000100800 */
[----:B------:R-:W-:Y:S03]  /*8810*/  SHF.L.U64.HI R117, R243, 0x1, R117 ;  /* 0x00000001f3757819 */ /* 0x000fe60000010275 */
[----:B------:R-:W4:Y:S04]  /*8820*/  LDL.64 R222, [R1+0x28] ;  /* 0x0000280001de7983 */ /* 0x000f280000100a00 */
[----:B------:R-:W5:Y:S04]  /*8830*/  LDL R249, [R1+0x3c] ;  /* 0x00003c0001f97983 */ /* 0x000f680000100800 */
[----:B------:R-:W4:Y:S04]  /*8840*/  LDL.64 R220, [R1+0x20] ;  /* 0x0000200001dc7983 */ /* 0x000f280000100a00 */
[----:B------:R-:W5:Y:S01]  /*8850*/  LDL R247, [R1+0x38] ;  /* 0x0000380001f77983 */ /* 0x000f620000100800 */
[----:B--2---:R-:W-:Y:S05]  /*8860*/  IMAD R2, R245, 0x70, R2 ;  /* 0x00000070f5027824 */ /* 0x004fea00078e0202 */
[----:B---3--:R-:W-:Y:S05]  /*8870*/  IADD3 R2, R2, -0x70, R0 ;  /* 0xffffff9002027810 */ /* 0x008fea0007ffe000 */
        /* <DEDUP_REMOVED lines=25> */
.L_x_1395:
[----:B------:R-:W-:-:S05]  /*8a10*/  BRA.DIV ~URZ, `(.L_x_1347) ;  /* 0x0000d1327f007947 */ /* 0x000fca000b800000 */
[----:B------:R-:W3:Y:S02]  /*8a20*/  SHFL.IDX PT, R2, R116, RZ, 0x181f ;  /* 0x00181fff74027589 */ /* 0x000ee400000e0000 */
[-C--:B---3--:R-:W-:Y:S05]  /*8a30*/  IADD3 R2, P0, R2, R119.reuse, RZ ;  /* 0x0000007702027210 */ /* 0x088fea0007f1e0ff */
[--C-:B--2---:R-:W-:Y:S05]  /*8a40*/  IMAD.X R3, R118, 0x1, R117.reuse, P0 ;  /* 0x0000000176037824 */ /* 0x104fea00000e0675 */
        /* <DEDUP_REMOVED lines=30> */
.L_x_1396:
[----:B--2-4-:R-:W-:Y:S04]  /*8c30*/  IADD3 R2, P0, R116, R119, RZ ;  /* 0x0000007774027210 */ /* 0x014fe80007f1e0ff */
[----:B-1----:R-:W-:Y:S05]  /*8c40*/  IADD3.X R3, R0, R117, RZ, P0, !PT ;  /* 0x0000007500037210 */ /* 0x002fea00007fe4ff */
[----:B------:R-:W-:Y:S01]  /*8c50*/  @!PT LDS RZ, [RZ] ;  /* 0x00000000fffff984 */ /* 0x000fe20000000800 */
[----:B------:R-:W-:Y:S01]  /*8c60*/  @!PT LDS RZ, [RZ] ;  /* 0x00000000fffff984 */ /* 0x000fe20000000800 */
[----:B------:R-:W-:Y:S01]  /*8c70*/  @!PT LDS RZ, [RZ] ;  /* 0x00000000fffff984 */ /* 0x000fe20000000800 */
[----:B------:R1:W-:Y:S04]  /*8c80*/  LDGSTS.E.BYPASS.LTC128B.128 [R242+0x6900], [R2.64], !P3 ;  /* 0x0690000002f27fae */ /* 0x0003e8000d901d48 */
.L_x_1345:
[----:B------:R-:W-:Y:S05]  /*8c90*/  BSYNC B0 ;  /* 0x0000000000007941 */ /* 0x000fea0003800000 */
.L_x_1344:
[----:B-1----:R-:W2:Y:S01]  /*8ca0*/  LDL R3, [R1+0x4] ;  /* 0x0000040001037983 */ /* 0x002ea20000100800 */
[----:B------:R-:W-:Y:S03]  /*8cb0*/  IMAD R117, R245, -0x70, RZ ;  /* 0xffffff90f5757824 */ /* 0x000fe600078e02ff */
[----:B------:R-:W3:Y:S04]  /*8cc0*/  LDL R2, [R1+0x44] ;  /* 0x0000440001027983 */ /* 0x000ee80000100800 */
[----:B------:R-:W0:Y:S01]  /*8cd0*/  LDGDEPBAR ;  /* 0x00000000000079af */ /* 0x000e220000000000 */
[----:B--2---:R-:W-:Y:S01]  /*8ce0*/  MOV R116, R3 ;  /* 0x0000000300747202 */ /* 0x004fe20000000f00 */
[----:B------:R-:W-:Y:S01]  /*8cf0*/  @P2 IMAD.HI.U32 R0, R3, c[0x0][0x2c8], RZ ;  /* 0x0000b20003002a27 */ /* 0x000fe200078e00ff */
[----:B---3--:R-:W-:Y:S04]  /*8d00*/  IADD3 R117, -R2, 0x1, R117 ;  /* 0x0000000102757810 */ /* 0x008fe80007ffe175 */
[----:B------:R-:W-:Y:S02]  /*8d10*/  @P2 SHF.R.U32.HI R116, RZ, c[0x0][0x2cc], R0 ;  /* 0x0000b300ff742a19 */ /* 0x000fe40000011600 */
[----:B------:R-:W-:Y:S05]  /*8d20*/  MOV R0, c[0x0][0x2ac] ;  /* 0x0000ab0000007a02 */ /* 0x000fea0000000f00 */
[----:B------:R-:W-:Y:S05]  /*8d30*/  IMAD R117, R0, c[0x0][0x1d0], R117 ;  /* 0x0000740000757a24 */ /* 0x000fea00078e0275 */
[----:B------:R-:W-:Y:S01]  /*8d40*/  IADD3 R117, R117, -c[0x0][0x168], RZ ;  /* 0x80005a0075757a10 */ /* 0x000fe20007ffe0ff */
[----:B------:R-:W-:-:S05]  /*8d50*/  BRA.DIV ~URZ, `(.L_x_1348) ;  /* 0x0000d4c27f007947 */ /* 0x000fca000b800000 */
[----:B------:R1:W2:Y:S02]  /*8d60*/  SHFL.IDX PT, R0, R116, RZ, 0x1c1f ;  /* 0x001c1fff74007589 */ /* 0x0002a400000e0000 */
.L_x_1397:
[----:B--2---:R-:W-:Y:S05]  /*8d70*/  IMAD.IADD R0, R117, 0x1, R0 ;  /* 0x0000000175007824 */ /* 0x004fea00078e0200 */
[C---:B------:R-:W-:Y:S02]  /*8d80*/  ISETP.GT.AND P6, PT, R0.reuse, RZ, PT ;  /* 0x000000ff0000720c */ /* 0x040fe40003fc4270 */
[C---:B------:R-:W-:Y:S02]  /*8d90*/  ISETP.GT.AND P5, PT, R0.reuse, 0x1, PT ;  /* 0x000000010000780c */ /* 0x040fe40003fa4270 */
[C---:B------:R-:W-:Y:S02]  /*8da0*/  ISETP.GT.AND P4, PT, R0.reuse, 0x8, PT ;  /* 0x000000080000780c */ /* 0x040fe40003f84270 */
[----:B------:R-:W-:Y:S02]  /*8db0*/  ISETP.GT.AND P0, PT, R0, 0x9, PT ;  /* 0x000000090000780c */ /* 0x000fe40003f04270 */
[----:B------:R-:W-:Y:S02]  /*8dc0*/  FSEL R4, R4, -INF , P6 ;  /* 0xff80000004047808 */ /* 0x000fe40003000000 */
[C---:B------:R-:W-:Y:S02]  /*8dd0*/  ISETP.GT.AND P6, PT, R0.reuse, 0x10, PT ;  /* 0x000000100000780c */ /* 0x040fe40003fc4270 */
[----:B------:R-:W-:Y:S02]  /*8de0*/  FSEL R196, R5, -INF , P5 ;  /* 0xff80000005c47808 */ /* 0x000fe40002800000 */
        /* <DEDUP_REMOVED lines=46> */
[----:B------:R-:W-:Y:S02]  /*90d0*/  FSEL R101, R101, -INF , P5 ;  /* 0xff80000065657808 */ /* 0x000fe40002800000 */
[----:B------:R-:W-:Y:S02]  /*90e0*/  FSEL R112, R112, -INF , P4 ;  /* 0xff80000070707808 */ /* 0x000fe40002000000 */
[----:B------:R-:W-:Y:S01]  /*90f0*/  FSEL R113, R113, -INF , P0 ;  /* 0xff80000071717808 */ /* 0x000fe20000000000 */
[----:B------:R-:W-:-:S05]  /*9100*/  BRA.DIV ~URZ, `(.L_x_1349) ;  /* 0x0000d1827f007947 */ /* 0x000fca000b800000 */
[----:B------:R-:W-:Y:S01]  /*9110*/  FMNMX.FTZ R119, R4, R120, !PT ;  /* 0x0000007804777209 */ /* 0x000fe20007810000 */
[----:B------:R-:W2:Y:S03]  /*9120*/  SHFL.IDX PT, R3, R116, 0x1, 0x1c1f ;  /* 0x003c1f0074037f89 */ /* 0x000ea600000e0000 */
[----:B------:R-:W-:Y:S04]  /*9130*/  FMNMX.FTZ R119, R196, R119, !PT ;  /* 0x00000077c4777209 */ /* 0x000fe80007810000 */
[----:B------:R-:W-:Y:S01]  /*9140*/  FMNMX.FTZ R119, R195, R119, !PT ;  /* 0x00000077c3777209 */ /* 0x000fe20007810000 */
[----:B------:R-:W3:Y:S03]  /*9150*/  SHFL.IDX PT, R2, R116, 0x2, 0x1c1f ;  /* 0x005c1f0074027f89 */ /* 0x000ee600000e0000 */
[----:B------:R-:W-:Y:S04]  /*9160*/  FMNMX.FTZ R119, R194, R119, !PT ;  /* 0x00000077c2777209 */ /* 0x000fe80007810000 */
[----:B------:R-:W-:Y:S01]  /*9170*/  FMNMX.FTZ R119, R193, R119, !PT ;  /* 0x00000077c1777209 */ /* 0x000fe20007810000 */
[----:B------:R-:W4:Y:S03]  /*9180*/  SHFL.IDX PT, R0, R116, 0x3, 0x1c1f ;  /* 0x007c1f0074007f89 */ /* 0x000f2600000e0000 */
[----:B------:R-:W-:Y:S04]  /*9190*/  FMNMX.FTZ R119, R192, R119, !PT ;  /* 0x00000077c0777209 */ /* 0x000fe80007810000 */
[----:B------:R-:W-:Y:S04]  /*91a0*/  FMNMX.FTZ R119, R191, R119, !PT ;  /* 0x00000077bf777209 */ /* 0x000fe80007810000 */
[----:B------:R-:W-:Y:S04]  /*91b0*/  FMNMX.FTZ R119, R190, R119, !PT ;  /* 0x00000077be777209 */ /* 0x000fe80007810000 */
[----:B------:R-:W-:Y:S04]  /*91c0*/  FMNMX.FTZ R119, R189, R119, !PT ;  /* 0x00000077bd777209 */ /* 0x000fe80007810000 */
[----:B------:R-:W-:Y:S04]  /*91d0*/  FMNMX.FTZ R119, R188, R119, !PT ;  /* 0x00000077bc777209 */ /* 0x000fe80007810000 */
[----:B------:R-:W-:Y:S01]  /*91e0*/  FMNMX.FTZ R119, R48, R119, !PT ;  /* 0x0000007730777209 */ /* 0x000fe20007810000 */
[C---:B--2---:R-:W-:Y:S02]  /*91f0*/  IMAD.IADD R3, R117.reuse, 0x1, R3 ;  /* 0x0000000175037824 */ /* 0x044fe400078e0203 */
[----:B---3--:R-:W-:Y:S01]  /*9200*/  IMAD.IADD R2, R117, 0x1, R2 ;  /* 0x0000000175027824 */ /* 0x008fe200078e0202 */
[----:B------:R-:W-:Y:S01]  /*9210*/  FMNMX.FTZ R119, R49, R119, !PT ;  /* 0x0000007731777209 */ /* 0x000fe20007810000 */
[----:B----4-:R-:W-:Y:S01]  /*9220*/  IMAD.IADD R0, R117, 0x1, R0 ;  /* 0x0000000175007824 */ /* 0x010fe200078e0200 */
[C---:B------:R-:W-:Y:S02]  /*9230*/  ISETP.GT.AND P6, PT, R3.reuse, RZ, PT ;  /* 0x000000ff0300720c */ /* 0x040fe40003fc4270 */
[C---:B------:R-:W-:Y:S02]  /*9240*/  ISETP.GT.AND P5, PT, R3.reuse, 0x1, PT ;  /* 0x000000010300780c */ /* 0x040fe40003fa4270 */
[C---:B------:R-:W-:Y:S02]  /*9250*/  ISETP.GT.AND P4, PT, R3.reuse, 0x8, PT ;  /* 0x000000080300780c */ /* 0x040fe40003f84270 */
[----:B------:R-:W-:Y:S02]  /*9260*/  ISETP.GT.AND P0, PT, R3, 0x9, PT ;  /* 0x000000090300780c */ /* 0x000fe40003f04270 */
[----:B------:R-:W-:Y:S02]  /*9270*/  FSEL R21, R6, -INF , P6 ;  /* 0xff80000006157808 */ /* 0x000fe40003000000 */
[----:B------:R-:W-:Y:S02]  /*9280*/  FSEL R36, R7, -INF , P5 ;  /* 0xff80000007247808 */ /* 0x000fe40002800000 */
[----:B------:R-:W-:Y:S02]  /*9290*/  FSEL R32, R18, -INF , P4 ;  /* 0xff80000012207808 */ /* 0x000fe40002000000 */
[----:B------:R-:W-:Y:S02]  /*92a0*/  FSEL R33, R19, -INF , P0 ;  /* 0xff80000013217808 */ /* 0x000fe40000000000 */
[C---:B------:R-:W-:Y:S02]  /*92b0*/  ISETP.GT.AND P6, PT, R3.reuse, 0x10, PT ;  /* 0x000000100300780c */ /* 0x040fe40003fc4270 */
        /* <DEDUP_REMOVED lines=27> */
[----:B------:R-:W-:Y:S02]  /*9470*/  FMNMX.FTZ R119, R52, R119, !PT ;  /* 0x0000007734777209 */ /* 0x000fe40007810000 */
        /* <DEDUP_REMOVED lines=18> */
[----:B------:R-:W-:Y:S02]  /*95a0*/  FMNMX.FTZ R119, R64, R119, !PT ;  /* 0x0000007740777209 */ /* 0x000fe40007810000 */
[----:B------:R-:W-:Y:S02]  /*95b0*/  FSEL R102, R102, -INF , P6 ;  /* 0xff80000066667808 */ /* 0x000fe40003000000 */
[----:B------:R-:W-:Y:S02]  /*95c0*/  FSEL R103, R103, -INF , P5 ;  /* 0xff80000067677808 */ /* 0x000fe40002800000 */
[----:B------:R-:W-:Y:S02]  /*95d0*/  FSEL R114, R114, -INF , P4 ;  /* 0xff80000072727808 */ /* 0x000fe40002000000 */
[----:B------:R-:W-:Y:S02]  /*95e0*/  FSEL R115, R115, -INF , P0 ;  /* 0xff80000073737808 */ /* 0x000fe40000000000 */
[C---:B------:R-:W-:Y:S02]  /*95f0*/  ISETP.GT.AND P6, PT, R2.reuse, RZ, PT ;  /* 0x000000ff0200720c */ /* 0x040fe40003fc4270 */
[----:B------:R-:W-:Y:S02]  /*9600*/  ISETP.GT.AND P5, PT, R2, 0x1, PT ;  /* 0x000000010200780c */ /* 0x000fe40003fa4270 */
[C---:B------:R-:W-:Y:S02]  /*9610*/  ISETP.GT.AND P4, PT, R0.reuse, RZ, PT ;  /* 0x000000ff0000720c */ /* 0x040fe40003f84270 */
[----:B------:R-:W-:Y:S02]  /*9620*/  ISETP.GT.AND P0, PT, R0, 0x1, PT ;  /* 0x000000010000780c */ /* 0x000fe40003f04270 */
[----:B------:R-:W-:Y:S02]  /*9630*/  FMNMX.FTZ R118, R36, R118, !PT ;  /* 0x0000007624767209 */ /* 0x000fe40007810000 */
[----:B------:R-:W-:Y:S02]  /*9640*/  FMNMX.FTZ R119, R65, R119, !PT ;  /* 0x0000007741777209 */ /* 0x000fe40007810000 */
[----:B------:R-:W-:Y:S02]  /*9650*/  FSEL R5, R8, -INF , P6 ;  /* 0xff80000008057808 */ /* 0x000fe40003000000 */
[----:B------:R-:W-:Y:S02]  /*9660*/  FSEL R17, R9, -INF , P5 ;  /* 0xff80000009117808 */ /* 0x000fe40002800000 */
[----:B------:R-:W-:Y:S02]  /*9670*/  FSEL R16, R10, -INF , P4 ;  /* 0xff8000000a107808 */ /* 0x000fe40002000000 */
[----:B------:R-:W-:Y:S02]  /*9680*/  FSEL R20, R11, -INF , P0 ;  /* 0xff8000000b147808 */ /* 0x000fe40000000000 */
[C---:B------:R-:W-:Y:S02]  /*9690*/  ISETP.GT.AND P6, PT, R2.reuse, 0x8, PT ;  /* 0x000000080200780c */ /* 0x040fe40003fc4270 */
[----:B------:R-:W-:Y:S02]  /*96a0*/  ISETP.GT.AND P5, PT, R2, 0x9, PT ;  /* 0x000000090200780c */ /* 0x000fe40003fa4270 */
        /* <DEDUP_REMOVED lines=114> */
[----:B------:R-:W-:Y:S02]  /*9dd0*/  FMNMX.FTZ R117, R5, R122, !PT ;  /* 0x0000007a05757209 */ /* 0x000fe40007810000 */
        /* <DEDUP_REMOVED lines=22> */
[----:B--2---:R-:W-:Y:S02]  /*9f40*/  FMNMX.FTZ R119, R0, R119, !PT ;  /* 0x0000007700777209 */ /* 0x004fe40007810000 */
        /* <DEDUP_REMOVED lines=16> */
[----:B------:R-:W-:Y:S01]  /*a050*/  FMNMX.FTZ R117, R60, R117, !PT ;  /* 0x000000753c757209 */ /* 0x000fe20007810000 */
[----:B------:R-:W2:Y:S01]  /*a060*/  SHFL.BFLY PT, R0, R118, 0x2, 0x1f ;  /* 0x0c401f0076007f89 */ /* 0x000ea200000e0000 */
[----:B------:R-:W-:Y:S02]  /*a070*/  FSEL R106, R106, -INF , P6 ;  /* 0xff8000006a6a7808 */ /* 0x000fe40003000000 */
[----:B------:R-:W-:Y:S02]  /*a080*/  FMNMX.FTZ R117, R61, R117, !PT ;  /* 0x000000753d757209 */ /* 0x000fe40007810000 */
[----:B------:R-:W-:Y:S02]  /*a090*/  FSEL R107, R107, -INF , P5 ;  /* 0xff8000006b6b7808 */ /* 0x000fe40002800000 */
[----:B------:R-:W-:Y:S02]  /*a0a0*/  FMNMX.FTZ R117, R13, R117, !PT ;  /* 0x000000750d757209 */ /* 0x000fe40007810000 */
[----:B------:R-:W-:Y:S02]  /*a0b0*/  FSEL R110, R110, -INF , P4 ;  /* 0xff8000006e6e7808 */ /* 0x000fe40002000000 */
[----:B------:R-:W-:Y:S02]  /*a0c0*/  FMNMX.FTZ R117, R12, R117, !PT ;  /* 0x000000750c757209 */ /* 0x000fe40007810000 */
[----:B------:R-:W-:Y:S02]  /*a0d0*/  FSEL R111, R111, -INF , P0 ;  /* 0xff8000006f6f7808 */ /* 0x000fe40000000000 */
[----:B------:R-:W-:Y:S04]  /*a0e0*/  FMNMX.FTZ R117, R76, R117, !PT ;  /* 0x000000754c757209 */ /* 0x000fe80007810000 */
[----:B------:R-:W-:Y:S04]  /*a0f0*/  FMNMX.FTZ R117, R77, R117, !PT ;  /* 0x000000754d757209 */ /* 0x000fe80007810000 */
[----:B------:R-:W-:Y:S02]  /*a100*/  FMNMX.FTZ R117, R88, R117, !PT ;  /* 0x0000007558757209 */ /* 0x000fe40007810000 */
[----:B--2---:R-:W-:Y:S02]  /*a110*/  FMNMX.FTZ R118, R118, R0, !PT ;  /* 0x0000000076767209 */ /* 0x004fe40007810000 */
[----:B------:R-:W-:Y:S03]  /*a120*/  FMNMX.FTZ R117, R89, R117, !PT ;  /* 0x0000007559757209 */ /* 0x000fe60007810000 */
[----:B------:R-:W2:Y:S01]  /*a130*/  SHFL.BFLY PT, R0, R118, 0x1, 0x1f ;  /* 0x0c201f0076007f89 */ /* 0x000ea200000e0000 */
[----:B------:R-:W-:Y:S04]  /*a140*/  FMNMX.FTZ R117, R92, R117, !PT ;  /* 0x000000755c757209 */ /* 0x000fe80007810000 */
[----:B------:R-:W-:Y:S04]  /*a150*/  FMNMX.FTZ R117, R93, R117, !PT ;  /* 0x000000755d757209 */ /* 0x000fe80007810000 */
[----:B------:R-:W-:Y:S04]  /*a160*/  FMNMX.FTZ R117, R104, R117, !PT ;  /* 0x0000007568757209 */ /* 0x000fe80007810000 */
[----:B------:R-:W-:Y:S04]  /*a170*/  FMNMX.FTZ R117, R105, R117, !PT ;  /* 0x0000007569757209 */ /* 0x000fe80007810000 */
[----:B------:R-:W-:Y:S04]  /*a180*/  FMNMX.FTZ R117, R108, R117, !PT ;  /* 0x000000756c757209 */ /* 0x000fe80007810000 */
[----:B------:R-:W-:Y:S02]  /*a190*/  FMNMX.FTZ R117, R109, R117, !PT ;  /* 0x000000756d757209 */ /* 0x000fe40007810000 */
[----:B--2---:R-:W-:Y:S03]  /*a1a0*/  FMNMX.FTZ R118, R118, R0, !PT ;  /* 0x0000000076767209 */ /* 0x004fe60007810000 */
[----:B------:R-:W2:Y:S02]  /*a1b0*/  SHFL.BFLY PT, R0, R117, 0x2, 0x1f ;  /* 0x0c401f0075007f89 */ /* 0x000ea400000e0000 */
[----:B--2---:R-:W-:Y:S06]  /*a1c0*/  FMNMX.FTZ R117, R117, R0, !PT ;  /* 0x0000000075757209 */ /* 0x004fec0007810000 */
[----:B------:R-:W2:Y:S02]  /*a1d0*/  SHFL.BFLY PT, R0, R117, 0x1, 0x1f ;  /* 0x0c201f0075007f89 */ /* 0x000ea400000e0000 */
[----:B--2---:R-:W-:Y:S02]  /*a1e0*/  FMNMX.FTZ R117, R117, R0, !PT ;  /* 0x0000000075757209 */ /* 0x004fe40007810000 */
        /* <DEDUP_REMOVED lines=23> */
[----:B-1----:R-:W-:Y:S04]  /*a360*/  FMNMX.FTZ R116, R95, R0, !PT ;  /* 0x000000005f747209 */ /* 0x002fe80007810000 */
[----:B------:R-:W-:Y:S04]  /*a370*/  FMNMX.FTZ R116, R106, R116, !PT ;  /* 0x000000746a747209 */ /* 0x000fe80007810000 */
[----:B------:R-:W-:Y:S04]  /*a380*/  FMNMX.FTZ R116, R107, R116, !PT ;  /* 0x000000746b747209 */ /* 0x000fe80007810000 */
[----:B------:R-:W-:Y:S04]  /*a390*/  FMNMX.FTZ R116, R110, R116, !PT ;  /* 0x000000746e747209 */ /* 0x000fe80007810000 */
[----:B------:R-:W-:Y:S05]  /*a3a0*/  FMNMX.FTZ R116, R111, R116, !PT ;  /* 0x000000746f747209 */ /* 0x000fea0007810000 */
[----:B------:R-:W1:Y:S02]  /*a3b0*/  SHFL.BFLY PT, R0, R116, 0x2, 0x1f ;  /* 0x0c401f0074007f89 */ /* 0x000e6400000e0000 */
[----:B-1----:R-:W-:Y:S06]  /*a3c0*/  FMNMX.FTZ R116, R116, R0, !PT ;  /* 0x0000000074747209 */ /* 0x002fec0007810000 */
[----:B------:R1:W2:Y:S02]  /*a3d0*/  SHFL.BFLY PT, R0, R116, 0x1, 0x1f ;  /* 0x0c201f0074007f89 */ /* 0x0002a400000e0000 */
.L_x_1398:
[----:B------:R-:W3:Y:S01]  /*a3e0*/  LDL.LU R8, [R1] ;  /* 0x0000000001087983 */ /* 0x000ee20000300800 */
        /* <DEDUP_REMOVED lines=42> */
[----:B------:R-:W-:Y:S02]  /*a690*/  FFMA.FTZ R210, R96, c[0x0][0x2d0], -R2 ;  /* 0x0000b40060d27a23 */ /* 0x000fe40000010802 */
[----:B------:R-:W-:Y:S05]  /*a6a0*/  FMUL.FTZ R2, R118, c[0x0][0x2d0] ;  /* 0x0000b40076027a20 */ /* 0x000fea0000410000 */
[----:B------:R-:W-:Y:S02]  /*a6b0*/  FSEL R2, R2, RZ, P0 ;  /* 0x000000ff02027208 */ /* 0x000fe40000000000 */
[----:B------:R-:W-:Y:S03]  /*a6c0*/  MUFU.EX2 R204, R204 ;  /* 0x000000cc00cc7308 */ /* 0x000fe60000000800 */
[--C-:B------:R-:W-:Y:S01]  /*a6d0*/  FFMA.FTZ R189, R50, c[0x0][0x2d0], -R2.reuse ;  /* 0x0000b40032bd7a23 */ /* 0x100fe20000010802 */
[----:B------:R-:W-:Y:S01]  /*a6e0*/  MOV R50, R73 ;  /* 0x0000004900327202 */ /* 0x000fe20000000f00 */
[--C-:B------:R-:W-:Y:S02]  /*a6f0*/  FFMA.FTZ R81, R35, c[0x0][0x2d0], -R2.reuse ;  /* 0x0000b40023517a23 */ /* 0x100fe40000010802 */
[--C-:B------:R-:W-:Y:S02]  /*a700*/  FFMA.FTZ R188, R51, c[0x0][0x2d0], -R2.reuse ;  /* 0x0000b40033bc7a23 */ /* 0x100fe40000010802 */
[--C-:B------:R-:W-:Y:S01]  /*a710*/  FFMA.FTZ R120, R55, c[0x0][0x2d0], -R2.reuse ;  /* 0x0000b40037787a23 */ /* 0x100fe20000010802 */
[----:B------:R-:W-:Y:S01]  /*a720*/  MUFU.EX2 R201, R201 ;  /* 0x000000c900c97308 */ /* 0x000fe20000000800 */
[--C-:B------:R-:W-:Y:S01]  /*a730*/  FFMA.FTZ R206, R82, c[0x0][0x2d0], -R2.reuse ;  /* 0x0000b40052ce7a23 */ /* 0x100fe20000010802 */
[----:B------:R-:W4:Y:S01]  /*a740*/  LDL.LU R51, [R1+0xc] ;  /* 0x00000c0001337983 */ /* 0x000f220000300800 */
        /* <DEDUP_REMOVED lines=21> */
[--C-:B-1----:R-:W-:Y:S01]  /*a8a0*/  FFMA.FTZ R116, R66, c[0x0][0x2d0], -R2.reuse ;  /* 0x0000b40042747a23 */ /* 0x102fe20000010802 */
[----:B------:R-:W-:Y:S01]  /*a8b0*/  MUFU.EX2 R71, R192 ;  /* 0x000000c000477308 */ /* 0x000fe20000000800 */
[--C-:B------:R-:W-:Y:S09]  /*a8c0*/  FFMA.FTZ R64, R115, c[0x0][0x2d0], -R2.reuse ;  /* 0x0000b40073407a23 */ /* 0x100ff20000010802 */
[----:B------:R-:W-:Y:S10]  /*a8d0*/  MUFU.EX2 R66, R195 ;  /* 0x000000c300427308 */ /* 0x000ff40000000800 */
        /* <DEDUP_REMOVED lines=22> */
[----:B------:R-:W-:Y:S01]  /*aa40*/  MUFU.EX2 R247, R247 ;  /* 0x000000f700f77308 */ /* 0x000fe20000000800 */
[----:B---3--:R-:W-:Y:S01]  /*aa50*/  FFMA.FTZ R0, R65, R8, R3 ;  /* 0x0000000841007223 */ /* 0x008fe20000010003 */
[C---:B--2---:R-:W-:Y:S01]  /*aa60*/  F2FP.PACK_AB R72, R4.reuse, R3 ;  /* 0x000000030448723e */ /* 0x044fe200000000ff */
[----:B------:R-:W-:Y:S02]  /*aa70*/  FFMA.FTZ R3, R21, c[0x0][0x2d0], -R2 ;  /* 0x0000b40015037a23 */ /* 0x000fe40000010802 */
[----:B------:R-:W-:Y:S01]  /*aa80*/  FADD.FTZ R8, R4, R0 ;  /* 0x0000000004087221 */ /* 0x000fe20000010000 */
[----:B------:R-:W-:Y:S01]  /*aa90*/  FSEL R0, R118, RZ, P0 ;  /* 0x000000ff76007208 */ /* 0x000fe20000000000 */
[--C-:B------:R-:W-:Y:S01]  /*aaa0*/  FFMA.FTZ R4, R36, c[0x0][0x2d0], -R2.reuse ;  /* 0x0000b40024047a23 */ /* 0x100fe20000010802 */
[C---:B------:R-:W-:Y:S02]  /*aab0*/  FSETP.NEU.FTZ.AND P0, PT, R117.reuse, -INF , PT ;  /* 0xff8000007500780b */ /* 0x040fe40003f1d000 */
[----:B------:R-:W-:Y:S01]  /*aac0*/  MUFU.EX2 R73, R3 ;  /* 0x0000000300497308 */ /* 0x000fe20000000800 */
[----:B------:R-:W-:Y:S01]  /*aad0*/  FADD.FTZ R0, -R0, R121 ;  /* 0x0000007900007221 */ /* 0x000fe20000010100 */
[----:B------:R-:W-:Y:S01]  /*aae0*/  MOV R36, R11 ;  /* 0x0000000b00247202 */ /* 0x000fe20000000f00 */
[----:B------:R-:W-:Y:S02]  /*aaf0*/  FFMA.FTZ R121, R54, c[0x0][0x2d0], -R2 ;  /* 0x0000b40036797a23 */ /* 0x000fe40000010802 */
[----:B------:R-:W-:Y:S02]  /*ab00*/  FMUL.FTZ R0, R0, c[0x0][0x2d0] ;  /* 0x0000b40000007a20 */ /* 0x000fe40000410000 */
[----:B------:R-:W-:Y:S03]  /*ab10*/  FMUL.FTZ R2, R117, c[0x0][0x2d0] ;  /* 0x0000b40075027a20 */ /* 0x000fe60000410000 */
[----:B------:R-:W1:Y:S02]  /*ab20*/  MUFU.EX2 R3, R0 ;  /* 0x0000000000037308 */ /* 0x000e640000000800 */
[----:B------:R-:W-:Y:S05]  /*ab30*/  FSEL R2, R2, RZ, P0 ;  /* 0x000000ff02027208 */ /* 0x000fea0000000000 */
        /* <DEDUP_REMOVED lines=8> */
[----:B------:R3:W5:Y:S01]  /*abc0*/  MUFU.EX2 R11, R6 ;  /* 0x00000006000b7308 */ /* 0x0007620000000800 */
[--C-:B------:R-:W-:Y:S02]  /*abd0*/  FFMA.FTZ R21, R105, c[0x0][0x2d0], -R2.reuse ;  /* 0x0000b40069157a23 */ /* 0x100fe40000010802 */
[--C-:B------:R-:W-:Y:S02]  /*abe0*/  FFMA.FTZ R23, R109, c[0x0][0x2d0], -R2.reuse ;  /* 0x0000b4006d177a23 */ /* 0x100fe40000010802 */
[----:B-1----:R-:W-:Y:S02]  /*abf0*/  FFMA.FTZ R0, R3, R248, R73 ;  /* 0x000000f803007223 */ /* 0x002fe40000010049 */
[--C-:B------:R-:W-:Y:S02]  /*ac00*/  FFMA.FTZ R19, R19, c[0x0][0x2d0], -R2.reuse ;  /* 0x0000b40013137a23 */ /* 0x100fe40000010802 */
[--C-:B------:R-:W-:Y:S02]  /*ac10*/  FFMA.FTZ R18, R18, c[0x0][0x2d0], -R2.reuse ;  /* 0x0000b40012127a23 */ /* 0x100fe40000010802 */
[--C-:B------:R-:W-:Y:S02]  /*ac20*/  FFMA.FTZ R48, R24, c[0x0][0x2d0], -R2.reuse ;  /* 0x0000b40018307a23 */ /* 0x100fe40000010802 */
[----:B------:R-:W-:Y:S01]  /*ac30*/  FFMA.FTZ R49, R25, c[0x0][0x2d0], -R2 ;  /* 0x0000b40019317a23 */ /* 0x000fe20000010802 */
[C---:B--2---:R-:W-:Y:S01]  /*ac40*/  F2FP.PACK_AB R73, R4.reuse, R73 ;  /* 0x000000490449723e */ /* 0x044fe200000000ff */
[----:B------:R-:W-:Y:S01]  /*ac50*/  FADD.FTZ R32, R4, R0 ;  /* 0x0000000004207221 */ /* 0x000fe20000010000 */
[----:B------:R-:W-:Y:S01]  /*ac60*/  FSEL R0, R117, RZ, P0 ;  /* 0x000000ff75007208 */ /* 0x000fe20000000000 */
[--C-:B------:R-:W-:Y:S01]  /*ac70*/  FFMA.FTZ R4, R5, c[0x0][0x2d0], -R2.reuse ;  /* 0x0000b40005047a23 */ /* 0x100fe20000010802 */
[----:B------:R-:W-:Y:S01]  /*ac80*/  FSETP.NEU.FTZ.AND P0, PT, R68, -INF , PT ;  /* 0xff8000004400780b */ /* 0x000fe20003f1d000 */
[----:B------:R-:W-:Y:S02]  /*ac90*/  FFMA.FTZ R5, R17, c[0x0][0x2d0], -R2 ;  /* 0x0000b40011057a23 */ /* 0x000fe40000010802 */
[----:B------:R-:W-:Y:S01]  /*aca0*/  MUFU.EX2 R76, R4 ;  /* 0x00000004004c7308 */ /* 0x000fe20000000800 */
[----:B------:R-:W-:Y:S02]  /*acb0*/  FADD.FTZ R0, -R0, R122 ;  /* 0x0000007a00007221 */ /* 0x000fe40000010100 */
        /* <DEDUP_REMOVED lines=14> */
[----:B------:R-:W-:Y:S01]  /*ada0*/  FFMA.FTZ R122, R12, c[0x0][0x2d0], -R2 ;  /* 0x0000b4000c7a7a23 */ /* 0x000fe20000010802 */
[----:B------:R-:W-:Y:S01]  /*adb0*/  FSEL R2, R68, RZ, P0 ;  /* 0x000000ff44027208 */ /* 0x000fe20000000000 */
[----:B------:R-:W-:Y:S01]  /*adc0*/  FMUL.FTZ R0, R0, c[0x0][0x2d0] ;  /* 0x0000b40000007a20 */ /* 0x000fe20000410000 */
[----:B------:R-:W-:Y:S01]  /*add0*/  MUFU.EX2 R220, R220 ;  /* 0x000000dc00dc7308 */ /* 0x000fe20000000800 */
[----:B---3--:R-:W-:Y:S02]  /*ade0*/  FMUL.FTZ R6, R68, c[0x0][0x2d0] ;  /* 0x0000b40044067a20 */ /* 0x008fe40000410000 */
[----:B------:R-:W-:Y:S02]  /*adf0*/  FADD.FTZ R2, -R2, R123 ;  /* 0x0000007b02027221 */ /* 0x000fe40000010100 */
[----:B-----5:R-:W-:Y:S01]  /*ae00*/  FADD.FTZ R5, R11, R8 ;  /* 0x000000080b057221 */ /* 0x020fe20000010000 */
[----:B------:R-:W-:Y:S01]  /*ae10*/  FSEL R4, R6, RZ, P0 ;  /* 0x000000ff06047208 */ /* 0x000fe20000000000 */
[----:B------:R-:W-:Y:S02]  /*ae20*/  FMUL.FTZ R2, R2, c[0x0][0x2d0] ;  /* 0x0000b40002027a20 */ /* 0x000fe40000410000 */
[C---:B------:R-:W-:Y:S01]  /*ae30*/  FADD.FTZ R67, R74.reuse, R5 ;  /* 0x000000054a437221 */ /* 0x040fe20000010000 */
[----:B------:R-:W1:Y:S01]  /*ae40*/  MUFU.EX2 R0, R0 ;  /* 0x0000000000007308 */ /* 0x000e620000000800 */
[----:B------:R-:W2:Y:S01]  /*ae50*/  LDL.LU R5, [R1+0x10] ;  /* 0x0000100001057983 */ /* 0x000ea20000300800 */
[--C-:B------:R-:W-:Y:S01]  /*ae60*/  FFMA.FTZ R252, R75, c[0x0][0x2d0], -R4.reuse ;  /* 0x0000b4004bfc7a23 */ /* 0x100fe20000010804 */
[----:B------:R-:W-:Y:S01]  /*ae70*/  F2FP.PACK_AB R74, R74, R11 ;  /* 0x0000000b4a4a723e */ /* 0x000fe200000000ff */
[--C-:B------:R-:W-:Y:S02]  /*ae80*/  FFMA.FTZ R17, R20, c[0x0][0x2d0], -R4.reuse ;  /* 0x0000b40014117a23 */ /* 0x100fe40000010804 */
        /* <DEDUP_REMOVED lines=11> */
[C---:B-1----:R-:W-:Y:S01]  /*af40*/  FMUL.FTZ R24, R0.reuse, R144 ;  /* 0x0000009000187220 */ /* 0x042fe20000410000 */
[----:B------:R-:W-:Y:S01]  /*af50*/  MOV R144, R23 ;  /* 0x0000001700907202 */ /* 0x000fe20000000f00 */
[C---:B------:R-:W-:Y:S01]  /*af60*/  FMUL.FTZ R28, R0.reuse, R140 ;  /* 0x0000008c001c7220 */ /* 0x040fe20000410000 */
[----:B------:R-:W-:Y:S01]  /*af70*/  MOV R140, R21 ;  /* 0x00000015008c7202 */ /* 0x000fe20000000f00 */
[C---:B------:R-:W-:Y:S01]  /*af80*/  FMUL.FTZ R29, R0.reuse, R141 ;  /* 0x0000008d001d7220 */ /* 0x040fe20000410000 */
[----:B------:R-:W-:Y:S01]  /*af90*/  MOV R141, R22 ;  /* 0x00000016008d7202 */ /* 0x000fe20000000f00 */
[C---:B------:R-:W-:Y:S01]  /*afa0*/  FMUL.FTZ R13, R0.reuse, R149 ;  /* 0x00000095000d7220 */ /* 0x040fe20000410000 */
[----:B------:R-:W1:Y:S01]  /*afb0*/  LDSM.16.MT88.4 R20, [R225] ;  /* 0x00000000e114783b */ /* 0x000e620000004200 */
[----:B------:R-:W-:Y:S01]  /*afc0*/  MOV R149, R106 ;  /* 0x0000006a00957202 */ /* 0x000fe20000000f00 */
[----:B------:R-:W-:Y:S01]  /*afd0*/  MUFU.EX2 R77, R6 ;  /* 0x00000006004d7308 */ /* 0x000fe20000000800 */
[----:B------:R-:W-:Y:S01]  /*afe0*/  FMUL.FTZ R12, R0, R148 ;  /* 0x00000094000c7220 */ /* 0x000fe20000410000 */
[----:B------:R-:W-:Y:S01]  /*aff0*/  MOV R148, R107 ;  /* 0x0000006b00947202 */ /* 0x000fe20000000f00 */
[--C-:B------:R-:W-:Y:S02]  /*b000*/  FFMA.FTZ R93, R27, c[0x0][0x2d0], -R4.reuse ;  /* 0x0000b4001b5d7a23 */ /* 0x100fe40000010804 */
[--C-:B------:R-:W-:Y:S02]  /*b010*/  FFMA.FTZ R92, R30, c[0x0][0x2d0], -R4.reuse ;  /* 0x0000b4001e5c7a23 */ /* 0x100fe40000010804 */
[--C-:B------:R-:W-:Y:S02]  /*b020*/  FFMA.FTZ R89, R31, c[0x0][0x2d0], -R4.reuse ;  /* 0x0000b4001f597a23 */ /* 0x100fe40000010804 */
[--C-:B------:R-:W-:Y:S01]  /*b030*/  FFMA.FTZ R37, R78, c[0x0][0x2d0], -R4.reuse ;  /* 0x0000b4004e257a23 */ /* 0x100fe20000010804 */
[----:B------:R-:W-:Y:S01]  /*b040*/  MUFU.EX2 R106, R7 ;  /* 0x00000007006a7308 */ /* 0x000fe20000000800 */
[C---:B---3--:R-:W-:Y:S01]  /*b050*/  FMUL.FTZ R10, R2.reuse, R154 ;  /* 0x0000009a020a7220 */ /* 0x048fe20000410000 */
[----:B------:R-:W-:Y:S01]  /*b060*/  MOV R154, R95 ;  /* 0x0000005f009a7202 */ /* 0x000fe20000000f00 */
[C---:B------:R-:W-:Y:S01]  /*b070*/  FMUL.FTZ R11, R2.reuse, R155 ;  /* 0x0000009b020b7220 */ /* 0x040fe20000410000 */
[----:B------:R-:W-:Y:S01]  /*b080*/  MOV R155, R94 ;  /* 0x0000005e009b7202 */ /* 0x000fe20000000f00 */
[C---:B------:R-:W-:Y:S01]  /*b090*/  FMUL.FTZ R14, R2.reuse, R150 ;  /* 0x00000096020e7220 */ /* 0x040fe20000410000 */
[----:B------:R-:W-:Y:S01]  /*b0a0*/  MOV R150, R91 ;  /* 0x0000005b00967202 */ /* 0x000fe20000000f00 */
[----:B------:R-:W-:Y:S01]  /*b0b0*/  FMUL.FTZ R15, R2, R151 ;  /* 0x00000097020f7220 */ /* 0x000fe20000410000 */
[----:B------:R-:W-:Y:S01]  /*b0c0*/  MOV R151, R90 ;  /* 0x0000005a00977202 */ /* 0x000fe20000000f00 */
[--C-:B------:R-:W-:Y:S01]  /*b0d0*/  FFMA.FTZ R79, R79, c[0x0][0x2d0], -R4.reuse ;  /* 0x0000b4004f4f7a23 */ /* 0x100fe20000010804 */
[----:B------:R-:W3:Y:S01]  /*b0e0*/  MUFU.EX2 R95, R33 ;  /* 0x00000021005f7308 */ /* 0x000ee20000000800 */
        /* <DEDUP_REMOVED lines=13> */
[----:B------:R-:W-:Y:S02]  /*b1c0*/  FFMA.FTZ R110, R110, c[0x0][0x2d0], -R4 ;  /* 0x0000b4006e6e7a23 */ /* 0x000fe40000010804 */
[----:B----4-:R-:W-:Y:S01]  /*b1d0*/  FFMA.FTZ R4, R0, R51, R76 ;  /* 0x0000003300047223 */ /* 0x010fe2000001004c */
[C---:B------:R-:W-:Y:S01]  /*b1e0*/  F2FP.PACK_AB R76, R69.reuse, R76 ;  /* 0x0000004c454c723e */ /* 0x040fe200000000ff */
[C---:B------:R-:W-:Y:S01]  /*b1f0*/  FMUL.FTZ R26, R2.reuse, R146 ;  /* 0x00000092021a7220 */ /* 0x040fe20000410000 */
[----:B------:R-:W-:Y:S01]  /*b200*/  MOV R146, R39 ;  /* 0x0000002700927202 */ /* 0x000fe20000000f00 */
[C---:B------:R-:W-:Y:S01]  /*b210*/  FMUL.FTZ R30, R2.reuse, R142 ;  /* 0x0000008e021e7220 */ /* 0x040fe20000410000 */
[----:B------:R-:W4:Y:S01]  /*b220*/  MUFU.EX2 R91, R16 ;  /* 0x00000010005b7308 */ /* 0x000f220000000800 */
[C---:B------:R-:W-:Y:S01]  /*b230*/  FMUL.FTZ R31, R2.reuse, R143 ;  /* 0x0000008f021f7220 */ /* 0x040fe20000410000 */
[----:B------:R-:W-:Y:S01]  /*b240*/  MOV R142, R38 ;  /* 0x00000026008e7202 */ /* 0x000fe20000000f00 */
[C---:B------:R-:W-:Y:S01]  /*b250*/  FMUL.FTZ R58, R2.reuse, R130 ;  /* 0x00000082023a7220 */ /* 0x040fe20000410000 */
[----:B------:R-:W-:Y:S01]  /*b260*/  MOV R143, R36 ;  /* 0x00000024008f7202 */ /* 0x000fe20000000f00 */
[C---:B------:R-:W-:Y:S02]  /*b270*/  FMUL.FTZ R59, R2.reuse, R131 ;  /* 0x00000083023b7220 */ /* 0x040fe40000410000 */
[C---:B------:R-:W-:Y:S02]  /*b280*/  FMUL.FTZ R62, R2.reuse, R126 ;  /* 0x0000007e023e7220 */ /* 0x040fe40000410000 */
[C---:B------:R-:W-:Y:S01]  /*b290*/  FMUL.FTZ R63, R2.reuse, R127 ;  /* 0x0000007f023f7220 */ /* 0x040fe20000410000 */
[----:B------:R-:W5:Y:S01]  /*b2a0*/  MUFU.EX2 R107, R18 ;  /* 0x00000012006b7308 */ /* 0x000f620000000800 */
[----:B------:R-:W-:Y:S02]  /*b2b0*/  FADD.FTZ R69, R69, R4 ;  /* 0x0000000445457221 */ /* 0x000fe40000010000 */
[----:B------:R-:W-:Y:S01]  /*b2c0*/  FADD.FTZ R70, R75, R32 ;  /* 0x000000204b467221 */ /* 0x000fe20000010000 */
[----:B---3--:R-:W-:Y:S01]  /*b2d0*/  F2FP.PACK_AB R75, R95, R75 ;  /* 0x0000004b5f4b723e */ /* 0x008fe200000000ff */
[----:B------:R-:W-:Y:S01]  /*b2e0*/  FMUL.FTZ R4, R65, R156 ;  /* 0x0000009c41047220 */ /* 0x000fe20000410000 */
[----:B------:R-:W-:Y:S01]  /*b2f0*/  MOV R156, R37 ;  /* 0x00000025009c7202 */ /* 0x000fe20000000f00 */
[C---:B------:R-:W-:Y:S01]  /*b300*/  FMUL.FTZ R6, R3.reuse, R158 ;  /* 0x0000009e03067220 */ /* 0x040fe20000410000 */
[----:B------:R-:W3:Y:S01]  /*b310*/  LDSM.16.MT88.4 R36, [R229] ;  /* 0x00000000e524783b */ /* 0x000ee20000004200 */
[----:B------:R-:W-:Y:S01]  /*b320*/  FMUL.FTZ R7, R3, R159 ;  /* 0x0000009f03077220 */ /* 0x000fe20000410000 */
[----:B------:R-:W-:Y:S01]  /*b330*/  MOV R158, R52 ;  /* 0x00000034009e7202 */ /* 0x000fe20000000f00 */
[C---:B------:R-:W-:Y:S01]  /*b340*/  FMUL.FTZ R27, R2.reuse, R147 ;  /* 0x00000093021b7220 */ /* 0x040fe20000410000 */
[----:B------:R-:W-:Y:S01]  /*b350*/  MOV R147, R35 ;  /* 0x0000002300937202 */ /* 0x000fe20000000f00 */
[C---:B------:R-:W-:Y:S01]  /*b360*/  FMUL.FTZ R42, R2.reuse, R138 ;  /* 0x0000008a022a7220 */ /* 0x040fe20000410000 */
[----:B------:R-:W-:Y:S01]  /*b370*/  MUFU.EX2 R127, R87 ;  /* 0x00000057007f7308 */ /* 0x000fe20000000800 */
[C---:B------:R-:W-:Y:S01]  /*b380*/  FMUL.FTZ R43, R2.reuse, R139 ;  /* 0x0000008b022b7220 */ /* 0x040fe20000410000 */
[----:B------:R-:W-:Y:S01]  /*b390*/  MOV R139, R79 ;  /* 0x0000004f008b7202 */ /* 0x000fe20000000f00 */
[----:B------:R-:W-:Y:S01]  /*b3a0*/  FMUL.FTZ R46, R2, R134 ;  /* 0x00000086022e7220 */ /* 0x000fe20000410000 */
[----:B----4-:R-:W-:Y:S01]  /*b3b0*/  F2FP.PACK_AB R79, R106, R91 ;  /* 0x0000005b6a4f723e */ /* 0x010fe200000000ff */
[----:B------:R-:W-:Y:S01]  /*b3c0*/  FMUL.FTZ R47, R2, R135 ;  /* 0x00000087022f7220 */ /* 0x000fe20000410000 */
[----:B------:R-:W-:Y:S01]  /*b3d0*/  MOV R138, R50 ;  /* 0x00000032008a7202 */ /* 0x000fe20000000f00 */
[C---:B------:R-:W-:Y:S01]  /*b3e0*/  FMUL.FTZ R8, R0.reuse, R152 ;  /* 0x0000009800087220 */ /* 0x040fe20000410000 */
[----:B------:R-:W-:Y:S01]  /*b3f0*/  MOV R152, R111 ;  /* 0x0000006f00987202 */ /* 0x000fe20000000f00 */
[C---:B------:R-:W-:Y:S01]  /*b400*/  FMUL.FTZ R9, R0.reuse, R153 ;  /* 0x0000009900097220 */ /* 0x040fe20000410000 */
[----:B-----5:R-:W-:Y:S01]  /*b410*/  F2FP.PACK_AB R78, R107, R94 ;  /* 0x0000005e6b4e723e */ /* 0x020fe200000000ff */
[C---:B------:R-:W-:Y:S01]  /*b420*/  FMUL.FTZ R16, R65.reuse, R160 ;  /* 0x000000a041107220 */ /* 0x040fe20000410000 */
[----:B------:R-:W-:Y:S01]  /*b430*/  MUFU.EX2 R111, R80 ;  /* 0x00000050006f7308 */ /* 0x000fe20000000800 */
[----:B------:R-:W-:Y:S01]  /*b440*/  FMUL.FTZ R17, R65, R161 ;  /* 0x000000a141117220 */ /* 0x000fe20000410000 */
[----:B------:R-:W-:Y:S01]  /*b450*/  MOV R153, R110 ;  /* 0x0000006e00997202 */ /* 0x000fe20000000f00 */
[C---:B------:R-:W-:Y:S02]  /*b460*/  FMUL.FTZ R18, R3.reuse, R162 ;  /* 0x000000a203127220 */ /* 0x040fe40000410000 */
[----:B------:R-:W-:Y:S02]  /*b470*/  FMUL.FTZ R19, R3, R163 ;  /* 0x000000a303137220 */ /* 0x000fe40000410000 */
[C---:B------:R-:W-:Y:S01]  /*b480*/  FMUL.FTZ R25, R0.reuse, R145 ;  /* 0x0000009100197220 */ /* 0x040fe20000410000 */
[----:B------:R-:W-:Y:S01]  /*b490*/  MOV R145, R34 ;  /* 0x0000002200917202 */ /* 0x000fe20000000f00 */
[C---:B------:R-:W-:Y:S01]  /*b4a0*/  FMUL.FTZ R61, R0.reuse, R125 ;  /* 0x0000007d003d7220 */ /* 0x040fe20000410000 */
[----:B------:R-:W-:Y:S01]  /*b4b0*/  MUFU.EX2 R110, R101 ;  /* 0x00000065006e7308 */ /* 0x000fe20000000800 */
[C---:B------:R-:W-:Y:S01]  /*b4c0*/  FMUL.FTZ R32, R65.reuse, R168 ;  /* 0x000000a841207220 */ /* 0x040fe20000410000 */
[----:B------:R-:W-:Y:S01]  /*b4d0*/  LDSM.16.MT88.4 R160, [R225+0x3000] ;  /* 0x00300000e1a0783b */ /* 0x000fe20000004200 */
[----:B------:R-:W-:Y:S02]  /*b4e0*/  FMUL.FTZ R33, R65, R169 ;  /* 0x000000a941217220 */ /* 0x000fe40000410000 */
[C---:B------:R-:W-:Y:S02]  /*b4f0*/  FMUL.FTZ R34, R3.reuse, R170 ;  /* 0x000000aa03227220 */ /* 0x040fe40000410000 */
[C---:B------:R-:W-:Y:S02]  /*b500*/  FMUL.FTZ R35, R3.reuse, R171 ;  /* 0x000000ab03237220 */ /* 0x040fe40000410000 */
[C---:B------:R-:W-:Y:S01]  /*b510*/  FMUL.FTZ R60, R0.reuse, R124 ;  /* 0x0000007c003c7220 */ /* 0x040fe20000410000 */
[----:B------:R4:W-:Y:S01]  /*b520*/  MUFU.EX2 R125, R81 ;  /* 0x00000051007d7308 */ /* 0x0009e20000000800 */
[C---:B------:R-:W-:Y:S01]  /*b530*/  FMUL.FTZ R40, R0.reuse, R136 ;  /* 0x0000008800287220 */ /* 0x040fe20000410000 */
[----:B------:R-:W-:Y:S01]  /*b540*/  LDSM.16.MT88.4 R168, [R229+0x3000] ;  /* 0x00300000e5a8783b */ /* 0x000fe20000004200 */
[C---:B------:R-:W-:Y:S01]  /*b550*/  FMUL.FTZ R41, R0.reuse, R137 ;  /* 0x0000008900297220 */ /* 0x040fe20000410000 */
[----:B------:R-:W-:Y:S01]  /*b560*/  MOV R137, R64 ;  /* 0x0000004000897202 */ /* 0x000fe20000000f00 */
[C---:B------:R-:W-:Y:S02]  /*b570*/  FMUL.FTZ R45, R0.reuse, R133 ;  /* 0x00000085002d7220 */ /* 0x040fe40000410000 */
[C---:B------:R-:W-:Y:S02]  /*b580*/  FMUL.FTZ R44, R0.reuse, R132 ;  /* 0x00000084002c7220 */ /* 0x040fe40000410000 */
[C---:B------:R-:W-:Y:S01]  /*b590*/  FMUL.FTZ R57, R0.reuse, R129 ;  /* 0x0000008100397220 */ /* 0x040fe20000410000 */
[----:B------:R5:W-:Y:S01]  /*b5a0*/  MUFU.EX2 R101, R49 ;  /* 0x0000003100657308 */ /* 0x000be20000000800 */
[C---:B------:R-:W-:Y:S02]  /*b5b0*/  FMUL.FTZ R50, R3.reuse, R178 ;  /* 0x000000b203327220 */ /* 0x040fe40000410000 */
[C---:B------:R-:W-:Y:S02]  /*b5c0*/  FMUL.FTZ R51, R3.reuse, R179 ;  /* 0x000000b303337220 */ /* 0x040fe40000410000 */
[----:B------:R-:W-:Y:S02]  /*b5d0*/  FMUL.FTZ R56, R0, R128 ;  /* 0x0000008000387220 */ /* 0x000fe40000410000 */
[----:B------:R-:W-:Y:S02]  /*b5e0*/  FADD.FTZ R0, R66, R67 ;  /* 0x0000004342007221 */ /* 0x000fe40000010000 */
[----:B------:R-:W-:Y:S01]  /*b5f0*/  FMUL.FTZ R67, R3, R187 ;  /* 0x000000bb03437220 */ /* 0x000fe20000410000 */
[----:B------:R-:W-:Y:S01]  /*b600*/  MUFU.EX2 R124, R100 ;  /* 0x00000064007c7308 */ /* 0x000fe20000000800 */
[----:B------:R-:W-:Y:S01]  /*b610*/  FADD.FTZ R70, R95, R70 ;  /* 0x000000465f467221 */ /* 0x000fe20000010000 */
[----:B----4-:R-:W-:Y:S08]  /*b620*/  LDSM.16.MT88.4 R80, [R228] ;  /* 0x00000000e450783b */ /* 0x010ff00000004200 */
[----:B------:R4:W-:Y:S01]  /*b630*/  MUFU.EX2 R100, R48 ;  /* 0x0000003000647308 */ /* 0x0009e20000000800 */
[C---:B-----5:R-:W-:Y:S09]  /*b640*/  FMUL.FTZ R49, R65.reuse, R177 ;  /* 0x000000b141317220 */ /* 0x060ff20000410000 */
[----:B------:R-:W-:Y:S10]  /*b650*/  MUFU.EX2 R129, R86 ;  /* 0x0000005600817308 */ /* 0x000ff40000000800 */
[----:B------:R-:W-:Y:S01]  /*b660*/  MUFU.EX2 R133, R85 ;  /* 0x0000005500857308 */ /* 0x000fe20000000800 */
[----:B----4-:R-:W-:Y:S02]  /*b670*/  FMUL.FTZ R48, R65, R176 ;  /* 0x000000b041307220 */ /* 0x010fe40000410000 */
[----:B------:R-:W-:Y:S07]  /*b680*/  LDSM.16.MT88.4 R176, [R226+0x3000] ;  /* 0x00300000e2b0783b */ /* 0x000fee0000004200 */
[----:B------:R4:W-:Y:S10]  /*b690*/  MUFU.EX2 R136, R84 ;  /* 0x0000005400887308 */ /* 0x0009f40000000800 */
[----:B------:R-:W5:Y:S10]  /*b6a0*/  MUFU.EX2 R64, R194 ;  /* 0x000000c200407308 */ /* 0x000f740000000800 */
[----:B------:R-:W1:Y:S01]  /*b6b0*/  MUFU.EX2 R126, R97 ;  /* 0x00000061007e7308 */ /* 0x000e620000000800 */
[----:B----4-:R-:W-:Y:S09]  /*b6c0*/  LDSM.16.MT88.4 R84, [R225+0x800] ;  /* 0x00080000e154783b */ /* 0x010ff20000004200 */
[----:B------:R-:W-:Y:S01]  /*b6d0*/  MUFU.EX2 R97, R93 ;  /* 0x0000005d00617308 */ /* 0x000fe20000000800 */
[----:B-----5:R-:W-:Y:S04]  /*b6e0*/  FADD.FTZ R0, R64, R0 ;  /* 0x0000000040007221 */ /* 0x020fe80000010000 */
[----:B------:R-:W-:Y:S05]  /*b6f0*/  FADD.FTZ R0, R88, R0 ;  /* 0x0000000058007221 */ /* 0x000fea0000010000 */
[----:B------:R-:W-:Y:S01]  /*b700*/  MUFU.EX2 R131, R98 ;  /* 0x0000006200837308 */ /* 0x000fe20000000800 */
[----:B------:R-:W-:Y:S04]  /*b710*/  FADD.FTZ R0, R71, R0 ;  /* 0x0000000047007221 */ /* 0x000fe80000010000 */
[----:B------:R-:W-:Y:S05]  /*b720*/  FADD.FTZ R0, R204, R0 ;  /* 0x00000000cc007221 */ /* 0x000fea0000010000 */
[----:B------:R4:W-:Y:S01]  /*b730*/  MUFU.EX2 R98, R92 ;  /* 0x0000005c00627308 */ /* 0x0009e20000000800 */
[----:B------:R-:W-:Y:S04]  /*b740*/  FADD.FTZ R0, R203, R0 ;  /* 0x00000000cb007221 */ /* 0x000fe80000010000 */
[----:B------:R-:W-:Y:S05]  /*b750*/  FADD.FTZ R0, R202, R0 ;  /* 0x00000000ca007221 */ /* 0x000fea0000010000 */
[----:B------:R-:W-:Y:S10]  /*b760*/  MUFU.EX2 R132, R99 ;  /* 0x0000006300847308 */ /* 0x000ff40000000800 */
[----:B------:R5:W-:Y:S10]  /*b770*/  MUFU.EX2 R99, R89 ;  /* 0x0000005900637308 */ /* 0x000bf40000000800 */
[----:B------:R-:W1:Y:S10]  /*b780*/  MUFU.EX2 R96, R96 ;  /* 0x0000006000607308 */ /* 0x000e740000000800 */
[----:B------:R-:W-:Y:S10]  /*b790*/  MUFU.EX2 R248, R248 ;  /* 0x000000f800f87308 */ /* 0x000ff40000000800 */
[----:B------:R-:W-:Y:S01]  /*b7a0*/  MUFU.EX2 R134, R121 ;  /* 0x0000007900867308 */ /* 0x000fe20000000800 */
[----:B--2---:R-:W-:Y:S01]  /*b7b0*/  FFMA.FTZ R2, R2, R5, R77 ;  /* 0x0000000502027223 */ /* 0x004fe2000001004d */
[C---:B------:R-:W-:Y:S01]  /*b7c0*/  F2FP.PACK_AB R77, R90.reuse, R77 ;  /* 0x0000004d5a4d723e */ /* 0x040fe200000000ff */
[C---:B------:R-:W-:Y:S01]  /*b7d0*/  FMUL.FTZ R5, R65.reuse, R157 ;  /* 0x0000009d41057220 */ /* 0x040fe20000410000 */
[----:B------:R-:W-:Y:S01]  /*b7e0*/  MOV R157, R53 ;  /* 0x00000035009d7202 */ /* 0x000fe20000000f00 */
[----:B------:R-:W-:Y:S01]  /*b7f0*/  FADD.FTZ R2, R90, R2 ;  /* 0x000000025a027221 */ /* 0x000fe20000010000 */
[----:B------:R-:W2:Y:S04]  /*b800*/  LDSM.16.MT88.4 R52, [R226] ;  /* 0x00000000e234783b */ /* 0x000ea80000004200 */
[-C--:B-1----:R-:W-:Y:S01]  /*b810*/  HMMA.16816.F32 R4, R72, R20.reuse, R4 ;  /* 0x000000144804723c */ /* 0x082fe20000001804 */
[----:B------:R-:W-:Y:S07]  /*b820*/  MUFU.EX2 R135, R120 ;  /* 0x0000007800877308 */ /* 0x000fee0000000800 */
[C---:B------:R-:W-:Y:S03]  /*b830*/  HMMA.16816.F32 R8, R76.reuse, R20, R8 ;  /* 0x000000144c08723c */ /* 0x040fe60000001808 */
[----:B------:R-:W-:Y:S04]  /*b840*/  MUFU.EX2 R193, R113 ;  /* 0x0000007100c17308 */ /* 0x000fe80000000800 */
[C---:B------:R-:W-:Y:S01]  /*b850*/  FMUL.FTZ R20, R65.reuse, R164 ;  /* 0x000000a441147220 */ /* 0x040fe20000410000 */
[-C--:B------:R-:W-:Y:S04]  /*b860*/  HMMA.16816.F32 R12, R76, R22.reuse, R12 ;  /* 0x000000164c0c723c */ /* 0x080fe8000000180c */
[----:B------:R-:W-:Y:S01]  /*b870*/  FMUL.FTZ R21, R65, R165 ;  /* 0x000000a541157220 */ /* 0x000fe20000410000 */
[----:B------:R-:W-:Y:S03]  /*b880*/  MUFU.EX2 R120, R115 ;  /* 0x0000007300787308 */ /* 0x000fe60000000800 */
[C---:B------:R-:W-:Y:S07]  /*b890*/  HMMA.16816.F32 R16, R72.reuse, R22, R16 ;  /* 0x000000164810723c */ /* 0x040fee0000001810 */
[C---:B------:R-:W-:Y:S01]  /*b8a0*/  FMUL.FTZ R22, R3.reuse, R166 ;  /* 0x000000a603167220 */ /* 0x040fe20000410000 */
[----:B------:R-:W-:Y:S01]  /*b8b0*/  MUFU.EX2 R121, R114 ;  /* 0x0000007200797308 */ /* 0x000fe20000000800 */
[----:B------:R-:W-:Y:S07]  /*b8c0*/  FMUL.FTZ R23, R3, R167 ;  /* 0x000000a703177220 */ /* 0x000fee0000410000 */
[-C--:B---3--:R-:W-:Y:S02]  /*b8d0*/  HMMA.16816.F32 R20, R72, R36.reuse, R20 ;  /* 0x000000244814723c */ /* 0x088fe40000001814 */
[----:B------:R-:W-:Y:S06]  /*b8e0*/  MUFU.EX2 R113, R104 ;  /* 0x0000006800717308 */ /* 0x000fec0000000800 */
[C---:B------:R-:W-:Y:S04]  /*b8f0*/  HMMA.16816.F32 R24, R76.reuse, R36, R24 ;  /* 0x000000244c18723c */ /* 0x040fe80000001818 */
[----:B------:R-:W1:Y:S03]  /*b900*/  MUFU.EX2 R114, R105 ;  /* 0x0000006900727308 */ /* 0x000e660000000800 */
[C---:B------:R-:W-:Y:S01]  /*b910*/  FMUL.FTZ R36, R65.reuse, R172 ;  /* 0x000000ac41247220 */ /* 0x040fe20000410000 */
[-C--:B------:R-:W-:Y:S04]  /*b920*/  HMMA.16816.F32 R28, R76, R38.reuse, R28 ;  /* 0x000000264c1c723c */ /* 0x080fe8000000181c */
[----:B------:R-:W-:Y:S02]  /*b930*/  FMUL.FTZ R37, R65, R173 ;  /* 0x000000ad41257220 */ /* 0x000fe40000410000 */
[----:B------:R-:W-:Y:S02]  /*b940*/  MUFU.EX2 R105, R158 ;  /* 0x0000009e00697308 */ /* 0x000fe40000000800 */
[C---:B------:R-:W-:Y:S07]  /*b950*/  HMMA.16816.F32 R32, R72.reuse, R38, R32 ;  /* 0x000000264820723c */ /* 0x040fee0000001820 */
[C---:B------:R-:W-:Y:S01]  /*b960*/  FMUL.FTZ R38, R3.reuse, R174 ;  /* 0x000000ae03267220 */ /* 0x040fe20000410000 */
[----:B------:R-:W-:Y:S01]  /*b970*/  MUFU.EX2 R116, R108 ;  /* 0x0000006c00747308 */ /* 0x000fe20000000800 */
[----:B------:R-:W-:Y:S07]  /*b980*/  FMUL.FTZ R39, R3, R175 ;  /* 0x000000af03277220 */ /* 0x000fee0000410000 */
[-C--:B--2---:R-:W-:Y:S02]  /*b990*/  HMMA.16816.F32 R36, R72, R52.reuse, R36 ;  /* 0x000000344824723c */ /* 0x084fe40000001824 */
[----:B------:R-:W2:Y:S06]  /*b9a0*/  MUFU.EX2 R115, R109 ;  /* 0x0000006d00737308 */ /* 0x000eac0000000800 */
[C---:B------:R-:W-:Y:S04]  /*b9b0*/  HMMA.16816.F32 R40, R76.reuse, R52, R40 ;  /* 0x000000344c28723c */ /* 0x040fe80000001828 */
[----:B------:R-:W-:Y:S03]  /*b9c0*/  MUFU.EX2 R130, R102 ;  /* 0x0000006600827308 */ /* 0x000fe60000000800 */
        /* <DEDUP_REMOVED lines=8> */
[-C--:B------:R-:W-:Y:S02]  /*ba50*/  HMMA.16816.F32 R52, R72, R80.reuse, R52 ;  /* 0x000000504834723c */ /* 0x080fe40000001834 */
[----:B------:R-:W-:Y:S06]  /*ba60*/  MUFU.EX2 R217, R217 ;  /* 0x000000d900d97308 */ /* 0x000fec0000000800 */
[C---:B------:R-:W-:Y:S04]  /*ba70*/  HMMA.16816.F32 R56, R76.reuse, R80, R56 ;  /* 0x000000504c38723c */ /* 0x040fe80000001838 */
[----:B------:R-:W-:Y:S04]  /*ba80*/  MUFU.EX2 R219, R219 ;  /* 0x000000db00db7308 */ /* 0x000fe80000000800 */
[-C--:B------:R-:W-:Y:S06]  /*ba90*/  HMMA.16816.F32 R60, R76, R82.reuse, R60 ;  /* 0x000000524c3c723c */ /* 0x080fec000000183c */
[----:B------:R-:W-:Y:S01]  /*baa0*/  MUFU.EX2 R221, R221 ;  /* 0x000000dd00dd7308 */ /* 0x000fe20000000800 */
[----:B------:R-:W-:Y:S01]  /*bab0*/  F2FP.PACK_AB R76, R64, R66 ;  /* 0x00000042404c723e */ /* 0x000fe200000000ff */
[----:B------:R-:W-:Y:S01]  /*bac0*/  FMUL.FTZ R64, R65, R184 ;  /* 0x000000b841407220 */ /* 0x000fe20000410000 */
[----:B------:R-:W-:Y:S03]  /*bad0*/  F2FP.PACK_AB R78, R71, R88 ;  /* 0x00000058474e723e */ /* 0x000fe600000000ff */
[----:B------:R-:W-:Y:S01]  /*bae0*/  FMUL.FTZ R65, R65, R185 ;  /* 0x000000b941417220 */ /* 0x000fe20000410000 */
[----:B------:R-:W-:Y:S01]  /*baf0*/  F2FP.PACK_AB R77, R110, R112 ;  /* 0x000000706e4d723e */ /* 0x000fe200000000ff */
[----:B------:R-:W-:Y:S01]  /*bb00*/  FMUL.FTZ R66, R3, R186 ;  /* 0x000000ba03427220 */ /* 0x000fe20000410000 */
[----:B------:R-:W-:Y:S01]  /*bb10*/  F2FP.PACK_AB R79, R125, R124 ;  /* 0x0000007c7d4f723e */ /* 0x000fe200000000ff */
[----:B------:R-:W-:Y:S01]  /*bb20*/  FADD.FTZ R3, R94, R69 ;  /* 0x000000455e037221 */ /* 0x000fe20000010000 */
[----:B------:R-:W3:Y:S01]  /*bb30*/  MUFU.EX2 R184, R157 ;  /* 0x0000009d00b87308 */ /* 0x000ee20000000800 */
[----:B----4-:R-:W-:Y:S01]  /*bb40*/  LDSM.16.MT88.4 R92, [R226+0x1000] ;  /* 0x00100000e25c783b */ /* 0x010fe20000004200 */
[----:B------:R-:W-:Y:S02]  /*bb50*/  FADD.FTZ R69, R91, R2 ;  /* 0x000000025b457221 */ /* 0x000fe40000010000 */
[----:B------:R-:W-:Y:S04]  /*bb60*/  HMMA.16816.F32 R64, R72, R82, R64 ;  /* 0x000000524840723c */ /* 0x000fe80000001840 */
[----:B------:R-:W-:Y:S01]  /*bb70*/  FADD.FTZ R69, R106, R69 ;  /* 0x000000456a457221 */ /* 0x000fe20000010000 */
[----:B------:R-:W4:Y:S01]  /*bb80*/  LDSM.16.MT88.4 R80, [R229+0x800] ;  /* 0x00080000e550783b */ /* 0x000f220000004200 */
[----:B------:R-:W-:Y:S01]  /*bb90*/  MUFU.EX2 R186, R143 ;  /* 0x0000008f00ba7308 */ /* 0x000fe20000000800 */
[----:B------:R-:W-:Y:S01]  /*bba0*/  F2FP.PACK_AB R72, R101, R100 ;  /* 0x000000646548723e */ /* 0x000fe200000000ff */
[-C--:B------:R-:W-:Y:S05]  /*bbb0*/  HMMA.16816.F32 R4, R76, R84.reuse, R4 ;  /* 0x000000544c04723c */ /* 0x080fea0000001804 */
[----:B------:R-:W-:Y:S01]  /*bbc0*/  F2FP.PACK_AB R74, R126, R111 ;  /* 0x0000006f7e4a723e */ /* 0x000fe200000000ff */
[----:B-----5:R-:W5:Y:S01]  /*bbd0*/  LDSM.16.MT88.4 R88, [R226+0x800] ;  /* 0x00080000e258783b */ /* 0x020f620000004200 */
[----:B------:R-:W-:Y:S01]  /*bbe0*/  F2FP.PACK_AB R73, R97, R96 ;  /* 0x000000606149723e */ /* 0x000fe200000000ff */
[----:B------:R-:W-:Y:S01]  /*bbf0*/  MUFU.EX2 R196, R196 ;  /* 0x000000c400c47308 */ /* 0x000fe20000000800 */
[----:B------:R-:W-:Y:S03]  /*bc00*/  F2FP.PACK_AB R75, R99, R98 ;  /* 0x00000062634b723e */ /* 0x000fe600000000ff */
[----:B------:R-:W-:Y:S02]  /*bc10*/  FADD.FTZ R2, R201, R0 ;  /* 0x00000000c9027221 */ /* 0x000fe40000010000 */
[----:B------:R-:W-:Y:S02]  /*bc20*/  FADD.FTZ R0, R107, R3 ;  /* 0x000000036b007221 */ /* 0x000fe40000010000 */
[C---:B------:R-:W-:Y:S02]  /*bc30*/  HMMA.16816.F32 R8, R72.reuse, R84, R8 ;  /* 0x000000544808723c */ /* 0x040fe40000001808 */
[----:B------:R-:W-:Y:S02]  /*bc40*/  MUFU.EX2 R122, R122 ;  /* 0x0000007a007a7308 */ /* 0x000fe40000000800 */
[----:B------:R-:W-:Y:S02]  /*bc50*/  FADD.FTZ R3, R112, R70 ;  /* 0x0000004670037221 */ /* 0x000fe40000010000 */
[----:B------:R-:W-:Y:S02]  /*bc60*/  FADD.FTZ R70, R100, R0 ;  /* 0x0000000064467221 */ /* 0x000fe40000010000 */
[-C--:B------:R-:W-:Y:S04]  /*bc70*/  HMMA.16816.F32 R12, R72, R86.reuse, R12 ;  /* 0x00000056480c723c */ /* 0x080fe8000000180c */
[----:B------:R-:W-:Y:S01]  /*bc80*/  MUFU.EX2 R250, R250 ;  /* 0x000000fa00fa7308 */ /* 0x000fe20000000800 */
[----:B------:R-:W-:Y:S03]  /*bc90*/  FADD.FTZ R0, R200, R2 ;  /* 0x00000002c8007221 */ /* 0x000fe60000010000 */
[C---:B------:R-:W-:Y:S01]  /*bca0*/  HMMA.16816.F32 R16, R76.reuse, R86, R16 ;  /* 0x000000564c10723c */ /* 0x040fe20000001810 */
[----:B------:R-:W1:Y:S03]  /*bcb0*/  LDSM.16.MT88.4 R84, [R228+0x800] ;  /* 0x00080000e454783b */ /* 0x000e660000004200 */
[----:B------:R-:W-:Y:S02]  /*bcc0*/  FADD.FTZ R0, R199, R0 ;  /* 0x00000000c7007221 */ /* 0x000fe40000010000 */
[----:B------:R-:W-:Y:S02]  /*bcd0*/  MUFU.EX2 R252, R252 ;  /* 0x000000fc00fc7308 */ /* 0x000fe40000000800 */
[-C--:B----4-:R-:W-:Y:S04]  /*bce0*/  HMMA.16816.F32 R20, R76, R80.reuse, R20 ;  /* 0x000000504c14723c */ /* 0x090fe80000001814 */
[----:B------:R-:W-:Y:S04]  /*bcf0*/  FADD.FTZ R0, R198, R0 ;  /* 0x00000000c6007221 */ /* 0x000fe80000010000 */
        /* <DEDUP_REMOVED lines=9> */
[----:B------:R-:W4:Y:S03]  /*bd90*/  LDSM.16.MT88.4 R80, [R225+0x1000] ;  /* 0x00100000e150783b */ /* 0x000f260000004200 */
[----:B------:R-:W-:Y:S01]  /*bda0*/  FADD.FTZ R70, R97, R0 ;  /* 0x0000000061467221 */ /* 0x000fe20000010000 */
[----:B------:R-:W-:Y:S01]  /*bdb0*/  MUFU.EX2 R110, R156 ;  /* 0x0000009c006e7308 */ /* 0x000fe20000000800 */
[----:B------:R-:W-:Y:S02]  /*bdc0*/  FADD.FTZ R0, R209, R2 ;  /* 0x00000002d1007221 */ /* 0x000fe40000010000 */
[-C--:B-----5:R-:W-:Y:S04]  /*bdd0*/  HMMA.16816.F32 R36, R76, R88.reuse, R36 ;  /* 0x000000584c24723c */ /* 0x0a0fe80000001824 */
[----:B------:R-:W-:Y:S03]  /*bde0*/  FADD.FTZ R0, R212, R0 ;  /* 0x00000000d4007221 */ /* 0x000fe60000010000 */
[----:B------:R-:W-:Y:S01]  /*bdf0*/  MUFU.EX2 R251, R251 ;  /* 0x000000fb00fb7308 */ /* 0x000fe20000000800 */
[C---:B------:R-:W-:Y:S04]  /*be00*/  HMMA.16816.F32 R40, R72.reuse, R88, R40 ;  /* 0x000000584828723c */ /* 0x040fe80000001828 */
[----:B------:R-:W-:Y:S04]  /*be10*/  FADD.FTZ R0, R215, R0 ;  /* 0x00000000d7007221 */ /* 0x000fe80000010000 */
[-C--:B------:R-:W-:Y:S01]  /*be20*/  HMMA.16816.F32 R44, R72, R90.reuse, R44 ;  /* 0x0000005a482c723c */ /* 0x080fe2000000182c */
[----:B------:R-:W-:Y:S03]  /*be30*/  MUFU.EX2 R103, R151 ;  /* 0x0000009700677308 */ /* 0x000fe60000000800 */
[----:B------:R-:W-:Y:S02]  /*be40*/  FADD.FTZ R2, R214, R0 ;  /* 0x00000000d6027221 */ /* 0x000fe40000010000 */
[----:B------:R-:W-:Y:S02]  /*be50*/  FADD.FTZ R0, R124, R69 ;  /* 0x000000457c007221 */ /* 0x000fe40000010000 */
[C---:B------:R-:W-:Y:S01]  /*be60*/  HMMA.16816.F32 R48, R76.reuse, R90, R48 ;  /* 0x0000005a4c30723c */ /* 0x040fe20000001830 */
[----:B------:R-:W5:Y:S02]  /*be70*/  LDSM.16.MT88.4 R88, [R229+0x1000] ;  /* 0x00100000e558783b */ /* 0x000f640000004200 */
[----:B------:R-:W-:Y:S01]  /*be80*/  MUFU.EX2 R104, R150 ;  /* 0x0000009600687308 */ /* 0x000fe20000000800 */
[----:B------:R-:W-:Y:S02]  /*be90*/  FADD.FTZ R71, R125, R0 ;  /* 0x000000007d477221 */ /* 0x000fe40000010000 */
[----:B------:R-:W-:Y:S02]  /*bea0*/  FADD.FTZ R69, R111, R3 ;  /* 0x000000036f457221 */ /* 0x000fe40000010000 */
[-C--:B-1----:R-:W-:Y:S04]  /*beb0*/  HMMA.16816.F32 R52, R76, R84.reuse, R52 ;  /* 0x000000544c34723c */ /* 0x082fe80000001834 */
        /* <DEDUP_REMOVED lines=8> */
[----:B------:R-:W-:Y:S03]  /*bf40*/  FADD.FTZ R0, R210, R0 ;  /* 0x00000000d2007221 */ /* 0x000fe60000010000 */
[----:B------:R-:W-:Y:S01]  /*bf50*/  F2FP.PACK_AB R72, R203, R204 ;  /* 0x000000cccb48723e */ /* 0x000fe200000000ff */
[----:B------:R-:W-:Y:S01]  /*bf60*/  HMMA.16816.F32 R64, R76, R86, R64 ;  /* 0x000000564c40723c */ /* 0x000fe20000001840 */
[----:B------:R-:W1:Y:S01]  /*bf70*/  LDSM.16.MT88.4 R84, [R228+0x1000] ;  /* 0x00100000e454783b */ /* 0x000e620000004200 */
[----:B------:R-:W1:Y:S02]  /*bf80*/  MUFU.EX2 R96, R138 ;  /* 0x0000008a00607308 */ /* 0x000e640000000800 */
[----:B------:R-:W-:Y:S01]  /*bf90*/  F2FP.PACK_AB R74, R201, R202 ;  /* 0x000000cac94a723e */ /* 0x000fe200000000ff */
        /* <DEDUP_REMOVED lines=8> */
[-C--:B----4-:R-:W-:Y:S05]  /*c020*/  HMMA.16816.F32 R4, R72, R80.reuse, R4 ;  /* 0x000000504804723c */ /* 0x090fea0000001804 */
[----:B------:R-:W-:Y:S01]  /*c030*/  F2FP.PACK_AB R77, R114, R113 ;  /* 0x00000071724d723e */ /* 0x000fe200000000ff */
[----:B------:R-:W-:Y:S01]  /*c040*/  FADD.FTZ R3, R127, R0 ;  /* 0x000000007f037221 */ /* 0x000fe20000010000 */
[----:B--2---:R-:W-:Y:S01]  /*c050*/  F2FP.PACK_AB R79, R115, R116 ;  /* 0x00000074734f723e */ /* 0x004fe200000000ff */
[----:B------:R-:W-:Y:S01]  /*c060*/  MUFU.EX2 R108, R142 ;  /* 0x0000008e006c7308 */ /* 0x000fe20000000800 */
[----:B------:R-:W-:Y:S03]  /*c070*/  FADD.FTZ R0, R105, R2 ;  /* 0x0000000269007221 */ /* 0x000fe60000010000 */
[----:B------:R-:W-:Y:S02]  /*c080*/  FADD.FTZ R3, R129, R3 ;  /* 0x0000000381037221 */ /* 0x000fe40000010000 */
[C---:B------:R-:W-:Y:S04]  /*c090*/  HMMA.16816.F32 R8, R76.reuse, R80, R8 ;  /* 0x000000504c08723c */ /* 0x040fe80000001808 */
[C---:B---3--:R-:W-:Y:S01]  /*c0a0*/  FADD.FTZ R0, R184.reuse, R0 ;  /* 0x00000000b8007221 */ /* 0x048fe20000010000 */
[----:B------:R-:W-:Y:S01]  /*c0b0*/  F2FP.PACK_AB R184, R184, R105 ;  /* 0x00000069b8b8723e */ /* 0x000fe200000000ff */
[----:B------:R-:W2:Y:S01]  /*c0c0*/  MUFU.EX2 R107, R147 ;  /* 0x00000093006b7308 */ /* 0x000ea20000000800 */
[----:B------:R-:W-:Y:S01]  /*c0d0*/  FADD.FTZ R3, R133, R3 ;  /* 0x0000000385037221 */ /* 0x000fe20000010000 */
[-C--:B------:R-:W-:Y:S04]  /*c0e0*/  HMMA.16816.F32 R12, R76, R82.reuse, R12 ;  /* 0x000000524c0c723c */ /* 0x080fe8000000180c */
[----:B-1----:R-:W-:Y:S02]  /*c0f0*/  FADD.FTZ R0, R96, R0 ;  /* 0x0000000060007221 */ /* 0x002fe40000010000 */
[----:B------:R-:W-:Y:S02]  /*c100*/  FADD.FTZ R3, R136, R3 ;  /* 0x0000000388037221 */ /* 0x000fe40000010000 */
[C---:B------:R-:W-:Y:S01]  /*c110*/  HMMA.16816.F32 R16, R72.reuse, R82, R16 ;  /* 0x000000524810723c */ /* 0x040fe20000001810 */
[----:B------:R-:W1:Y:S01]  /*c120*/  LDSM.16.MT88.4 R80, [R225+0x1800] ;  /* 0x00180000e150783b */ /* 0x000e620000004200 */
[----:B------:R-:W-:Y:S02]  /*c130*/  MUFU.EX2 R106, R146 ;  /* 0x00000092006a7308 */ /* 0x000fe40000000800 */
[C---:B------:R-:W-:Y:S01]  /*c140*/  FADD.FTZ R0, R186.reuse, R0 ;  /* 0x00000000ba007221 */ /* 0x040fe20000010000 */
[----:B------:R-:W-:Y:S01]  /*c150*/  F2FP.PACK_AB R186, R186, R96 ;  /* 0x00000060baba723e */ /* 0x000fe200000000ff */
[----:B------:R-:W-:Y:S02]  /*c160*/  FADD.FTZ R3, R131, R3 ;  /* 0x0000000383037221 */ /* 0x000fe40000010000 */
[-C--:B-----5:R-:W-:Y:S04]  /*c170*/  HMMA.16816.F32 R20, R72, R88.reuse, R20 ;  /* 0x000000584814723c */ /* 0x0a0fe80000001814 */
[----:B------:R-:W3:Y:S01]  /*c180*/  MUFU.EX2 R102, R137 ;  /* 0x0000008900667308 */ /* 0x000ee20000000800 */
[----:B------:R-:W-:Y:S01]  /*c190*/  FADD.FTZ R3, R132, R3 ;  /* 0x0000000384037221 */ /* 0x000fe20000010000 */
[----:B--2---:R-:W-:Y:S01]  /*c1a0*/  F2FP.PACK_AB R185, R107, R108 ;  /* 0x0000006c6bb9723e */ /* 0x004fe200000000ff */
[----:B------:R-:W-:Y:S01]  /*c1b0*/  FADD.FTZ R2, R190, R69 ;  /* 0x00000045be027221 */ /* 0x000fe20000010000 */
[C---:B------:R-:W-:Y:S04]  /*c1c0*/  HMMA.16816.F32 R24, R76.reuse, R88, R24 ;  /* 0x000000584c18723c */ /* 0x040fe80000001818 */
[----:B------:R-:W-:Y:S02]  /*c1d0*/  FADD.FTZ R3, R130, R3 ;  /* 0x0000000382037221 */ /* 0x000fe40000010000 */
[----:B------:R-:W-:Y:S02]  /*c1e0*/  MUFU.EX2 R97, R145 ;  /* 0x0000009100617308 */ /* 0x000fe40000000800 */
[-C--:B------:R-:W-:Y:S04]  /*c1f0*/  HMMA.16816.F32 R28, R76, R90.reuse, R28 ;  /* 0x0000005a4c1c723c */ /* 0x080fe8000000181c */
[----:B------:R-:W-:Y:S04]  /*c200*/  FADD.FTZ R3, R128, R3 ;  /* 0x0000000380037221 */ /* 0x000fe80000010000 */
[C---:B------:R-:W-:Y:S01]  /*c210*/  HMMA.16816.F32 R32, R72.reuse, R90, R32 ;  /* 0x0000005a4820723c */ /* 0x040fe20000001820 */
[----:B------:R-:W2:Y:S01]  /*c220*/  LDSM.16.MT88.4 R88, [R229+0x1800] ;  /* 0x00180000e558783b */ /* 0x000ea20000004200 */
[----:B------:R-:W-:Y:S02]  /*c230*/  MUFU.EX2 R98, R140 ;  /* 0x0000008c00627308 */ /* 0x000fe40000000800 */
[----:B---3--:R-:W-:Y:S01]  /*c240*/  F2FP.PACK_AB R187, R102, R106 ;  /* 0x0000006a66bb723e */ /* 0x008fe200000000ff */
[----:B------:R-:W-:Y:S03]  /*c250*/  FADD.FTZ R3, R196, R3 ;  /* 0x00000003c4037221 */ /* 0x000fe60000010000 */
[-C--:B------:R-:W-:Y:S04]  /*c260*/  HMMA.16816.F32 R36, R72, R92.reuse, R36 ;  /* 0x0000005c4824723c */ /* 0x080fe80000001824 */
[----:B------:R-:W3:Y:S01]  /*c270*/  MUFU.EX2 R99, R141 ;  /* 0x0000008d00637308 */ /* 0x000ee20000000800 */
[----:B------:R-:W-:Y:S03]  /*c280*/  FADD.FTZ R3, R122, R3 ;  /* 0x000000037a037221 */ /* 0x000fe60000010000 */
[C---:B------:R-:W-:Y:S04]  /*c290*/  HMMA.16816.F32 R40, R76.reuse, R92, R40 ;  /* 0x0000005c4c28723c */ /* 0x040fe80000001828 */
[----:B------:R-:W-:Y:S04]  /*c2a0*/  FADD.FTZ R3, R120, R3 ;  /* 0x0000000378037221 */ /* 0x000fe80000010000 */
[-C--:B------:R-:W-:Y:S04]  /*c2b0*/  HMMA.16816.F32 R44, R76, R94.reuse, R44 ;  /* 0x0000005e4c2c723c */ /* 0x080fe8000000182c */
[----:B------:R-:W-:Y:S04]  /*c2c0*/  FADD.FTZ R3, R121, R3 ;  /* 0x0000000379037221 */ /* 0x000fe80000010000 */
[C---:B------:R-:W-:Y:S01]  /*c2d0*/  HMMA.16816.F32 R48, R72.reuse, R94, R48 ;  /* 0x0000005e4830723c */ /* 0x040fe20000001830 */
[----:B------:R-:W4:Y:S03]  /*c2e0*/  LDSM.16.MT88.4 R92, [R226+0x1800] ;  /* 0x00180000e25c783b */ /* 0x000f260000004200 */
[----:B---3--:R-:W-:Y:S01]  /*c2f0*/  F2FP.PACK_AB R124, R98, R99 ;  /* 0x00000063627c723e */ /* 0x008fe200000000ff */
[----:B------:R-:W-:Y:S03]  /*c300*/  FADD.FTZ R3, R220, R3 ;  /* 0x00000003dc037221 */ /* 0x000fe60000010000 */
[-C--:B------:R-:W-:Y:S04]  /*c310*/  HMMA.16816.F32 R52, R72, R84.reuse, R52 ;  /* 0x000000544834723c */ /* 0x080fe80000001834 */
[----:B------:R-:W-:Y:S04]  /*c320*/  FADD.FTZ R3, R248, R3 ;  /* 0x00000003f8037221 */ /* 0x000fe80000010000 */
[C---:B------:R-:W-:Y:S04]  /*c330*/  HMMA.16816.F32 R56, R76.reuse, R84, R56 ;  /* 0x000000544c38723c */ /* 0x040fe80000001838 */
[----:B------:R-:W-:Y:S04]  /*c340*/  FADD.FTZ R3, R249, R3 ;  /* 0x00000003f9037221 */ /* 0x000fe80000010000 */
[-C--:B------:R-:W-:Y:S04]  /*c350*/  HMMA.16816.F32 R60, R76, R86.reuse, R60 ;  /* 0x000000564c3c723c */ /* 0x080fe8000000183c */
[----:B------:R-:W-:Y:S03]  /*c360*/  FADD.FTZ R3, R251, R3 ;  /* 0x00000003fb037221 */ /* 0x000fe60000010000 */
[----:B------:R-:W-:Y:S01]  /*c370*/  F2FP.PACK_AB R76, R199, R200 ;  /* 0x000000c8c74c723e */ /* 0x000fe200000000ff */
[----:B------:R-:W-:Y:S01]  /*c380*/  HMMA.16816.F32 R64, R72, R86, R64 ;  /* 0x000000564840723c */ /* 0x000fe20000001840 */
[----:B------:R-:W3:Y:S03]  /*c390*/  LDSM.16.MT88.4 R84, [R228+0x1800] ;  /* 0x00180000e454783b */ /* 0x000ee60000004200 */
[----:B------:R-:W-:Y:S01]  /*c3a0*/  F2FP.PACK_AB R78, R197, R198 ;  /* 0x000000c6c54e723e */ /* 0x000fe200000000ff */
[----:B------:R-:W-:Y:S01]  /*c3b0*/  FADD.FTZ R3, R99, R3 ;  /* 0x0000000363037221 */ /* 0x000fe20000010000 */
[----:B------:R-:W-:Y:S02]  /*c3c0*/  F2FP.PACK_AB R77, R135, R134 ;  /* 0x00000086874d723e */ /* 0x000fe400000000ff */
[----:B------:R-:W-:Y:S04]  /*c3d0*/  F2FP.PACK_AB R79, R193, R192 ;  /* 0x000000c0c14f723e */ /* 0x000fe800000000ff */
[----:B------:R-:W-:Y:S02]  /*c3e0*/  F2FP.PACK_AB R72, R132, R131 ;  /* 0x000000838448723e */ /* 0x000fe400000000ff */
[----:B------:R-:W-:Y:S01]  /*c3f0*/  F2FP.PACK_AB R74, R128, R130 ;  /* 0x00000082804a723e */ /* 0x000fe200000000ff */
[-C--:B-1----:R-:W-:Y:S05]  /*c400*/  HMMA.16816.F32 R4, R76, R80.reuse, R4 ;  /* 0x000000504c04723c */ /* 0x082fea0000001804 */
[----:B------:R-:W-:Y:S02]  /*c410*/  F2FP.PACK_AB R73, R217, R123 ;  /* 0x0000007bd949723e */ /* 0x000fe400000000ff */
[----:B------:R-:W-:Y:S07]  /*c420*/  F2FP.PACK_AB R75, R221, R219 ;  /* 0x000000dbdd4b723e */ /* 0x000fee00000000ff */
[C---:B------:R-:W-:Y:S08]  /*c430*/  HMMA.16816.F32 R8, R72.reuse, R80, R8 ;  /* 0x000000504808723c */ /* 0x040ff00000001808 */
[-C--:B------:R-:W-:Y:S08]  /*c440*/  HMMA.16816.F32 R12, R72, R82.reuse, R12 ;  /* 0x00000052480c723c */ /* 0x080ff0000000180c */
[C---:B------:R-:W-:Y:S01]  /*c450*/  HMMA.16816.F32 R16, R76.reuse, R82, R16 ;  /* 0x000000524c10723c */ /* 0x040fe20000001810 */
[----:B------:R-:W1:Y:S07]  /*c460*/  LDSM.16.MT88.4 R80, [R225+0x2000] ;  /* 0x00200000e150783b */ /* 0x000e6e0000004200 */
[-C--:B--2---:R-:W-:Y:S08]  /*c470*/  HMMA.16816.F32 R20, R76, R88.reuse, R20 ;  /* 0x000000584c14723c */ /* 0x084ff00000001814 */
[C---:B------:R-:W-:Y:S08]  /*c480*/  HMMA.16816.F32 R24, R72.reuse, R88, R24 ;  /* 0x000000584818723c */ /* 0x040ff00000001818 */
[-C--:B------:R-:W-:Y:S08]  /*c490*/  HMMA.16816.F32 R28, R72, R90.reuse, R28 ;  /* 0x0000005a481c723c */ /* 0x080ff0000000181c */
[C---:B------:R-:W-:Y:S01]  /*c4a0*/  HMMA.16816.F32 R32, R76.reuse, R90, R32 ;  /* 0x0000005a4c20723c */ /* 0x040fe20000001820 */
[----:B------:R-:W2:Y:S07]  /*c4b0*/  LDSM.16.MT88.4 R88, [R229+0x2000] ;  /* 0x00200000e558783b */ /* 0x000eae0000004200 */
[-C--:B----4-:R-:W-:Y:S08]  /*c4c0*/  HMMA.16816.F32 R36, R76, R92.reuse, R36 ;  /* 0x0000005c4c24723c */ /* 0x090ff00000001824 */
[C---:B------:R-:W-:Y:S08]  /*c4d0*/  HMMA.16816.F32 R40, R72.reuse, R92, R40 ;  /* 0x0000005c4828723c */ /* 0x040ff00000001828 */
[-C--:B------:R-:W-:Y:S08]  /*c4e0*/  HMMA.16816.F32 R44, R72, R94.reuse, R44 ;  /* 0x0000005e482c723c */ /* 0x080ff0000000182c */
[C---:B------:R-:W-:Y:S01]  /*c4f0*/  HMMA.16816.F32 R48, R76.reuse, R94, R48 ;  /* 0x0000005e4c30723c */ /* 0x040fe20000001830 */
[----:B------:R-:W4:Y:S07]  /*c500*/  LDSM.16.MT88.4 R92, [R226+0x2000] ;  /* 0x00200000e25c783b */ /* 0x000f2e0000004200 */
[-C--:B---3--:R-:W-:Y:S08]  /*c510*/  HMMA.16816.F32 R52, R76, R84.reuse, R52 ;  /* 0x000000544c34723c */ /* 0x088ff00000001834 */
        /* <DEDUP_REMOVED lines=9> */
[----:B------:R-:W-:Y:S01]  /*c5b0*/  F2FP.PACK_AB R78, R121, R120 ;  /* 0x00000078794e723e */ /* 0x000fe200000000ff */
[-C--:B-1----:R-:W-:Y:S05]  /*c5c0*/  HMMA.16816.F32 R4, R72, R80.reuse, R4 ;  /* 0x000000504804723c */ /* 0x082fea0000001804 */
[----:B------:R-:W-:Y:S02]  /*c5d0*/  F2FP.PACK_AB R77, R252, R250 ;  /* 0x000000fafc4d723e */ /* 0x000fe400000000ff */
[----:B------:R-:W-:Y:S02]  /*c5e0*/  F2FP.PACK_AB R79, R109, R110 ;  /* 0x0000006e6d4f723e */ /* 0x000fe400000000ff */
[----:B------:R-:W-:Y:S03]  /*c5f0*/  MOV R121, R118 ;  /* 0x0000007600797202 */ /* 0x000fe60000000f00 */
[----:B------:R-:W-:Y:S02]  /*c600*/  MOV R120, R119 ;  /* 0x0000007700787202 */ /* 0x000fe40000000f00 */
[C---:B------:R-:W-:Y:S04]  /*c610*/  HMMA.16816.F32 R8, R76.reuse, R80, R8 ;  /* 0x000000504c08723c */ /* 0x040fe80000001808 */
[----:B------:R-:W-:Y:S04]  /*c620*/  MOV R122, R117 ;  /* 0x00000075007a7202 */ /* 0x000fe80000000f00 */
        /* <DEDUP_REMOVED lines=26> */
[----:B------:R-:W-:Y:S07]  /*c7d0*/  F2FP.PACK_AB R75, R100, R101 ;  /* 0x00000065644b723e */ /* 0x000fee00000000ff */
[C---:B------:R-:W-:Y:S01]  /*c7e0*/  HMMA.16816.F32 R8, R72.reuse, R80, R8 ;  /* 0x000000504808723c */ /* 0x040fe20000001808 */
[----:B------:R-:W1:Y:S07]  /*c7f0*/  MUFU.EX2 R80, R153 ;  /* 0x0000009900507308 */ /* 0x000e6e0000000800 */
[-C--:B------:R-:W-:Y:S03]  /*c800*/  HMMA.16816.F32 R12, R72, R82.reuse, R12 ;  /* 0x00000052480c723c */ /* 0x080fe6000000180c */
[----:B------:R-:W-:Y:S05]  /*c810*/  MUFU.EX2 R81, R148 ;  /* 0x0000009400517308 */ /* 0x000fea0000000800 */
[C---:B------:R-:W-:Y:S05]  /*c820*/  HMMA.16816.F32 R16, R76.reuse, R82, R16 ;  /* 0x000000524c10723c */ /* 0x040fea0000001810 */
[----:B------:R-:W5:Y:S03]  /*c830*/  MUFU.EX2 R83, R144 ;  /* 0x0000009000537308 */ /* 0x000f660000000800 */
[-C--:B--2---:R-:W-:Y:S04]  /*c840*/  HMMA.16816.F32 R20, R76, R88.reuse, R20 ;  /* 0x000000584c14723c */ /* 0x084fe80000001814 */
[----:B-1----:R-:W-:Y:S03]  /*c850*/  F2FP.PACK_AB R127, R71, R80 ;  /* 0x00000050477f723e */ /* 0x002fe600000000ff */
[----:B------:R-:W1:Y:S01]  /*c860*/  MUFU.EX2 R82, R149 ;  /* 0x0000009500527308 */ /* 0x000e620000000800 */
[C---:B------:R-:W-:Y:S08]  /*c870*/  HMMA.16816.F32 R24, R72.reuse, R88, R24 ;  /* 0x000000584818723c */ /* 0x040ff00000001818 */
[-C--:B------:R-:W-:Y:S04]  /*c880*/  HMMA.16816.F32 R28, R72, R90.reuse, R28 ;  /* 0x0000005a481c723c */ /* 0x080fe8000000181c */
[----:B-----5:R-:W-:Y:S04]  /*c890*/  F2FP.PACK_AB R126, R83, R97 ;  /* 0x00000061537e723e */ /* 0x020fe800000000ff */
[C---:B------:R-:W-:Y:S04]  /*c8a0*/  HMMA.16816.F32 R32, R76.reuse, R90, R32 ;  /* 0x0000005a4c20723c */ /* 0x040fe80000001820 */
[----:B-1----:R-:W-:Y:S04]  /*c8b0*/  F2FP.PACK_AB R125, R81, R82 ;  /* 0x00000052517d723e */ /* 0x002fe800000000ff */
[-C--:B----4-:R-:W-:Y:S08]  /*c8c0*/  HMMA.16816.F32 R36, R76, R92.reuse, R36 ;  /* 0x0000005c4c24723c */ /* 0x090ff00000001824 */
[C---:B------:R-:W-:Y:S08]  /*c8d0*/  HMMA.16816.F32 R40, R72.reuse, R92, R40 ;  /* 0x0000005c4828723c */ /* 0x040ff00000001828 */
[-C--:B------:R-:W-:Y:S08]  /*c8e0*/  HMMA.16816.F32 R44, R72, R94.reuse, R44 ;  /* 0x0000005e482c723c */ /* 0x080ff0000000182c */
[C---:B------:R-:W-:Y:S08]  /*c8f0*/  HMMA.16816.F32 R48, R76.reuse, R94, R48 ;  /* 0x0000005e4c30723c */ /* 0x040ff00000001830 */
[-C--:B---3--:R-:W-:Y:S08]  /*c900*/  HMMA.16816.F32 R52, R76, R84.reuse, R52 ;  /* 0x000000544c34723c */ /* 0x088ff00000001834 */
[C---:B------:R-:W-:Y:S08]  /*c910*/  HMMA.16816.F32 R56, R72.reuse, R84, R56 ;  /* 0x000000544838723c */ /* 0x040ff00000001838 */
[-C--:B------:R-:W-:Y:S01]  /*c920*/  HMMA.16816.F32 R60, R72, R86.reuse, R60 ;  /* 0x00000056483c723c */ /* 0x080fe2000000183c */
[----:B------:R-:W2:Y:S04]  /*c930*/  LDL R72, [R1+0x8] ;  /* 0x0000080001487983 */ /* 0x000ea80000100800 */
[----:B------:R1:W-:Y:S03]  /*c940*/  STL [R1], R0 ;  /* 0x0000000001007387 */ /* 0x0003e60000100800 */
[----:B------:R-:W-:Y:S08]  /*c950*/  HMMA.16816.F32 R64, R76, R86, R64 ;  /* 0x000000564c40723c */ /* 0x000ff00000001840 */
[-C--:B------:R-:W-:Y:S01]  /*c960*/  HMMA.16816.F32 R156, R184, R160.reuse, R4 ;  /* 0x000000a0b89c723c */ /* 0x080fe20000001804 */
[----:B------:R-:W3:Y:S07]  /*c970*/  LDSM.16.MT88.4 R4, [R228+0x3000] ;  /* 0x00300000e404783b */ /* 0x000eee0000004200 */
[C---:B------:R-:W-:Y:S04]  /*c980*/  HMMA.16816.F32 R152, R124.reuse, R160, R8 ;  /* 0x000000a07c98723c */ /* 0x040fe80000001808 */
[----:B-1----:R-:W-:Y:S04]  /*c990*/  FADD.FTZ R0, R113, R70 ;  /* 0x0000004671007221 */ /* 0x002fe80000010000 */
        /* <DEDUP_REMOVED lines=33> */
[-C--:B---3--:R-:W-:Y:S03]  /*cbb0*/  HMMA.16816.F32 R180, R184, R4.reuse, R52 ;  /* 0x00000004b8b4723c */ /* 0x088fe60000001834 */
        /* <DEDUP_REMOVED lines=20> */
[----:B------:R1:W-:Y:S03]  /*cd00*/  STL [R1+0xc], R2 ;  /* 0x00000c0201007387 */ /* 0x0003e60000100800 */
[----:B------:R-:W-:Y:S01]  /*cd10*/  FADD.FTZ R248, R102, R4 ;  /* 0x0000000466f87221 */ /* 0x000fe20000010000 */
[----:B------:R1:W-:Y:S01]  /*cd20*/  STL [R1+0x10], R0 ;  /* 0x0000100001007387 */ /* 0x0003e20000100800 */
[C---:B--2---:R-:W-:Y:S02]  /*cd30*/  ISETP.GT.AND P0, PT, R245.reuse, R72, PT ;  /* 0x00000048f500720c */ /* 0x044fe40003f04270 */
[----:B------:R-:W-:Y:S11]  /*cd40*/  IADD3 R245, R245, -0x1, RZ ;  /* 0xfffffffff5f57810 */ /* 0x000ff60007ffe0ff */
[----:B-1----:R-:W-:-:S05]  /*cd50*/  @P0 BRA `(.L_x_1350) ;  /* 0xffffac4000000947 */ /* 0x002fca000383ffff */
.L_x_1339:
[----:B-1----:R-:W2:Y:S02]  /*cd60*/  LDL R0, [R1+0x18] ;  /* 0x0000180001007983 */ /* 0x002ea40000100800 */
[----:B--2---:R-:W-:-:S13]  /*cd70*/  ISETP.GE.AND P0, PT, R245, R0, PT ;  /* 0x00000000f500720c */ /* 0x004fda0003f06270 */
[----:B------:R-:W-:Y:S05]  /*cd80*/  @!P0 BRA `(.L_x_1351) ;  /* 0x000043d000008947 */ /* 0x000fea0003800000 */
[----:B------:R-:W-:Y:S01]  /*cd90*/  IMAD.MOV.U32 R121, RZ, RZ, R118 ;  /* 0x000000ffff797224 */ /* 0x000fe200078e0076 */
[----:B------:R-:W-:Y:S01]  /*cda0*/  MOV R123, R68 ;  /* 0x00000044007b7202 */ /* 0x000fe20000000f00 */
[----:B------:R-:W-:Y:S01]  /*cdb0*/  IMAD.MOV.U32 R120, RZ, RZ, R119 ;  /* 0x000000ffff787224 */ /* 0x000fe200078e0077 */
[----:B------:R-:W-:Y:S02]  /*cdc0*/  MOV R122, R117 ;  /* 0x00000075007a7202 */ /* 0x000fe40000000f00 */
.L_x_1358:
        /* <DEDUP_REMOVED lines=14> */
[----:B------:R-:W-:Y:S04]  /*ceb0*/  IMAD.WIDE.U32 R2, R244, c[0x0][0x218], R2 ;  /* 0x00008600f4027a25 */ /* 0x000fe800078e0002 */
        /* <DEDUP_REMOVED lines=26> */
.L_x_1399:
[-C--:B------:R-:W-:Y:S01]  /*d060*/  HMMA.16816.F32 R4, R112, R16.reuse, RZ ;  /* 0x000000107004723c */ /* 0x080fe200000018ff */
[----:B------:R-:W3:Y:S01]  /*d070*/  LDL R247, [R1+0x18] ;  /* 0x0000180001f77983 */ /* 0x000ee20000100800 */
[----:B------:R-:W-:Y:S03]  /*d080*/  BSSY B0, `(.L_x_1353) ;  /* 0x00000f9000007945 */ /* 0x000fe60003800000 */
[----:B------:R-:W4:Y:S03]  /*d090*/  SHFL.IDX PT, R84, R0, RZ, 0x181f ;  /* 0x00181fff00547589 */ /* 0x000f2600000e0000 */
[C---:B------:R-:W-:Y:S05]  /*d0a0*/  HMMA.16816.F32 R8, R108.reuse, R16, RZ ;  /* 0x000000106c08723c */ /* 0x040fea00000018ff */
[----:B------:R-:W5:Y:S03]  /*d0b0*/  SHFL.IDX PT, R2, R0, 0x1, 0x181f ;  /* 0x00381f0000027f89 */ /* 0x000f6600000e0000 */
[-C--:B------:R-:W-:Y:S05]  /*d0c0*/  HMMA.16816.F32 R12, R108, R18.reuse, RZ ;  /* 0x000000126c0c723c */ /* 0x080fea00000018ff */
[----:B------:R-:W-:Y:S03]  /*d0d0*/  SHFL.IDX PT, R3, R88, 0x1, 0x181f ;  /* 0x00381f0058037f89 */ /* 0x000fe600000e0000 */
[C---:B------:R-:W-:Y:S05]  /*d0e0*/  HMMA.16816.F32 R16, R112.reuse, R18, RZ ;  /* 0x000000127010723c */ /* 0x040fea00000018ff */
[----:B------:R-:W1:Y:S03]  /*d0f0*/  SHFL.IDX PT, R90, R0, 0x2, 0x181f ;  /* 0x00581f00005a7f89 */ /* 0x000e6600000e0000 */
[-C--:B------:R-:W-:Y:S05]  /*d100*/  HMMA.16816.F32 R20, R112, R32.reuse, RZ ;  /* 0x000000207014723c */ /* 0x080fea00000018ff */
[----:B------:R-:W-:Y:S03]  /*d110*/  SHFL.IDX PT, R86, R88, 0x2, 0x181f ;  /* 0x00581f0058567f89 */ /* 0x000fe600000e0000 */
        /* <DEDUP_REMOVED lines=11> */
[----:B------:R-:W1:Y:S03]  /*d1d0*/  SHFL.IDX PT, R93, R88, 0x4, 0x181f ;  /* 0x00981f00585d7f89 */ /* 0x000e6600000e0000 */
[C---:B------:R-:W-:Y:S05]  /*d1e0*/  HMMA.16816.F32 R48, R112.reuse, R50, RZ ;  /* 0x000000327030723c */ /* 0x040fea00000018ff */
[----:B------:R-:W1:Y:S03]  /*d1f0*/  SHFL.IDX PT, R101, R88, 0x5, 0x181f ;  /* 0x00b81f0058657f89 */ /* 0x000e6600000e0000 */
[-C--:B------:R-:W-:Y:S08]  /*d200*/  HMMA.16816.F32 R52, R112, R64.reuse, RZ ;  /* 0x000000407034723c */ /* 0x080ff000000018ff */
[C---:B------:R-:W-:Y:S08]  /*d210*/  HMMA.16816.F32 R56, R108.reuse, R64, RZ ;  /* 0x000000406c38723c */ /* 0x040ff000000018ff */
[-C--:B------:R-:W-:Y:S08]  /*d220*/  HMMA.16816.F32 R60, R108, R66.reuse, RZ ;  /* 0x000000426c3c723c */ /* 0x080ff000000018ff */
[C---:B------:R-:W-:Y:S08]  /*d230*/  HMMA.16816.F32 R64, R112.reuse, R66, RZ ;  /* 0x000000427040723c */ /* 0x040ff000000018ff */
[-C--:B------:R-:W-:Y:S08]  /*d240*/  HMMA.16816.F32 R68, R112, R80.reuse, RZ ;  /* 0x000000507044723c */ /* 0x080ff000000018ff */
[C---:B------:R-:W-:Y:S08]  /*d250*/  HMMA.16816.F32 R72, R108.reuse, R80, RZ ;  /* 0x000000506c48723c */ /* 0x040ff000000018ff */
[-C--:B------:R-:W-:Y:S08]  /*d260*/  HMMA.16816.F32 R76, R108, R82.reuse, RZ ;  /* 0x000000526c4c723c */ /* 0x080ff000000018ff */
[C---:B------:R-:W-:Y:S04]  /*d270*/  HMMA.16816.F32 R80, R112.reuse, R82, RZ ;  /* 0x000000527050723c */ /* 0x040fe800000018ff */
[-C--:B----4-:R-:W-:Y:S02]  /*d280*/  IADD3 R84, P2, R84, R104.reuse, RZ ;  /* 0x0000006854547210 */ /* 0x090fe40007f5e0ff */
[-C--:B-----5:R-:W-:Y:S02]  /*d290*/  IADD3 R2, P0, R2, R104.reuse, RZ ;  /* 0x0000006802027210 */ /* 0x0a0fe40007f1e0ff */
[-C--:B-1----:R-:W-:Y:S01]  /*d2a0*/  IADD3 R90, P6, R90, R104.reuse, RZ ;  /* 0x000000685a5a7210 */ /* 0x082fe20007fde0ff */
[--C-:B--2---:R-:W-:Y:S03]  /*d2b0*/  IMAD.X R85, R85, 0x1, R100.reuse, P2 ;  /* 0x0000000155557824 */ /* 0x104fe600010e0664 */
[--C-:B------:R-:W-:Y:S01]  /*d2c0*/  IMAD.X R3, R3, 0x1, R100.reuse, P0 ;  /* 0x0000000103037824 */ /* 0x100fe200000e0664 */
[-C--:B------:R-:W-:Y:S01]  /*d2d0*/  IADD3 R94, P5, R94, R104.reuse, RZ ;  /* 0x000000685e5e7210 */ /* 0x080fe20007fbe0ff */
[----:B------:R1:W-:Y:S01]  /*d2e0*/  LDGSTS.E.BYPASS.LTC128B.128 [R242+0x100], [R84.64], !P3 ;  /* 0x0010000054f27fae */ /* 0x0003e2000d901d48 */
[--C-:B------:R-:W-:Y:S01]  /*d2f0*/  IMAD.X R91, R86, 0x1, R100.reuse, P6 ;  /* 0x00000001565b7824 */ /* 0x100fe200030e0664 */
[-C--:B------:R-:W-:Y:S02]  /*d300*/  IADD3 R92, P4, R92, R104.reuse, RZ ;  /* 0x000000685c5c7210 */ /* 0x080fe40007f9e0ff */
[--C-:B------:R-:W-:Y:S01]  /*d310*/  IMAD.X R95, R89, 0x1, R100.reuse, P5 ;  /* 0x00000001595f7824 */ /* 0x100fe200028e0664 */
[-C--:B------:R-:W-:Y:S02]  /*d320*/  IADD3 R102, P2, R102, R104.reuse, RZ ;  /* 0x0000006866667210 */ /* 0x080fe40007f5e0ff */
[----:B------:R-:W-:Y:S01]  /*d330*/  IADD3 R104, P0, R0, R104, RZ ;  /* 0x0000006800687210 */ /* 0x000fe20007f1e0ff */
[----:B------:R2:W-:Y:S01]  /*d340*/  LDGSTS.E.BYPASS.LTC128B.128 [R242+0x900], [R2.64], !P3 ;  /* 0x0090000002f27fae */ /* 0x0005e2000d901d48 */
[--C-:B------:R-:W-:Y:S02]  /*d350*/  IMAD.X R93, R93, 0x1, R100.reuse, P4 ;  /* 0x000000015d5d7824 */ /* 0x100fe400020e0664 */
[--C-:B------:R-:W-:Y:S05]  /*d360*/  IMAD.X R103, R101, 0x1, R100.reuse, P2 ;  /* 0x0000000165677824 */ /* 0x100fea00010e0664 */
[----:B------:R4:W-:Y:S08]  /*d370*/  LDGSTS.E.BYPASS.LTC128B.128 [R242+0x1100], [R90.64], !P3 ;  /* 0x011000005af27fae */ /* 0x0009f0000d901d48 */
[----:B------:R5:W-:Y:S01]  /*d380*/  LDGSTS.E.BYPASS.LTC128B.128 [R242+0x1900], [R94.64], !P3 ;  /* 0x019000005ef27fae */ /* 0x000be2000d901d48 */
[-C--:B-1----:R-:W-:Y:S07]  /*d390*/  HMMA.16816.F32 R84, R112, R96.reuse, RZ ;  /* 0x000000607054723c */ /* 0x082fee00000018ff */
[----:B------:R4:W1:Y:S08]  /*d3a0*/  SHFL.IDX PT, R0, R88, 0x6, 0x181f ;  /* 0x00d81f0058007f89 */ /* 0x00087000000e0000 */
[----:B------:R5:W-:Y:S08]  /*d3b0*/  LDGSTS.E.BYPASS.LTC128B.128 [R242+0x2100], [R92.64], !P3 ;  /* 0x021000005cf27fae */ /* 0x000bf0000d901d48 */
[----:B------:R2:W-:Y:S01]  /*d3c0*/  LDGSTS.E.BYPASS.LTC128B.128 [R242+0x2900], [R102.64], !P3 ;  /* 0x0290000066f27fae */ /* 0x0005e2000d901d48 */
[C---:B----4-:R-:W-:Y:S02]  /*d3d0*/  HMMA.16816.F32 R88, R108.reuse, R96, RZ ;  /* 0x000000606c58723c */ /* 0x050fe400000018ff */
[----:B-1----:R-:W-:Y:S05]  /*d3e0*/  IMAD.X R105, R0, 0x1, R100, P0 ;  /* 0x0000000100697824 */ /* 0x002fea00000e0664 */
[----:B------:R1:W-:Y:S01]  /*d3f0*/  LDGSTS.E.BYPASS.LTC128B.128 [R242+0x3100], [R104.64], !P3 ;  /* 0x0310000068f27fae */ /* 0x0003e2000d901d48 */
[-C--:B-----5:R-:W-:Y:S07]  /*d400*/  HMMA.16816.F32 R92, R108, R98.reuse, RZ ;  /* 0x000000626c5c723c */ /* 0x0a0fee00000018ff */
[----:B------:R-:W0:Y:S01]  /*d410*/  LDGDEPBAR ;  /* 0x00000000000079af */ /* 0x000e220000000000 */
[C---:B------:R-:W-:Y:S08]  /*d420*/  HMMA.16816.F32 R96, R112.reuse, R98, RZ ;  /* 0x000000627060723c */ /* 0x040ff000000018ff */
[-C--:B--2---:R-:W-:Y:S08]  /*d430*/  HMMA.16816.F32 R100, R112, R116.reuse, RZ ;  /* 0x000000747064723c */ /* 0x084ff000000018ff */
[C---:B-1----:R-:W-:Y:S08]  /*d440*/  HMMA.16816.F32 R104, R108.reuse, R116, RZ ;  /* 0x000000746c68723c */ /* 0x042ff000000018ff */
[-C--:B------:R-:W-:Y:S08]  /*d450*/  HMMA.16816.F32 R108, R108, R118.reuse, RZ ;  /* 0x000000766c6c723c */ /* 0x080ff000000018ff */
[----:B------:R-:W-:Y:S01]  /*d460*/  HMMA.16816.F32 R112, R112, R118, RZ ;  /* 0x000000767070723c */ /* 0x000fe200000018ff */
[----:B------:R-:W-:Y:S07]  /*d470*/  LDSM.16.M88.4 R116, [R232] ;  /* 0x00000000e874783b */ /* 0x000fee0000000200 */
[-C--:B------:R-:W-:Y:S08]  /*d480*/  HMMA.16816.F32 R4, R188, R192.reuse, R4 ;  /* 0x000000c0bc04723c */ /* 0x080ff00000001804 */
[C---:B------:R-:W-:Y:S08]  /*d490*/  HMMA.16816.F32 R8, R196.reuse, R192, R8 ;  /* 0x000000c0c408723c */ /* 0x040ff00000001808 */
[-C--:B------:R-:W-:Y:S03]  /*d4a0*/  HMMA.16816.F32 R12, R196, R194.reuse, R12 ;  /* 0x000000c2c40c723c */ /* 0x080fe6000000180c */
[----:B---3--:R-:W-:Y:S05]  /*d4b0*/  ISETP.GT.AND P0, PT, R245, R247, PT ;  /* 0x000000f7f500720c */ /* 0x008fea0003f04270 */
        /* <DEDUP_REMOVED lines=32> */
[----:B------:R-:W4:Y:S07]  /*d6c0*/  LDSM.16.M88.4 R188, [R230+0x2800] ;  /* 0x00280000e6bc783b */ /* 0x000f2e0000000200 */
[-C--:B-1----:R-:W-:Y:S08]  /*d6d0*/  HMMA.16816.F32 R4, R116, R192.reuse, R4 ;  /* 0x000000c07404723c */ /* 0x082ff00000001804 */
        /* <DEDUP_REMOVED lines=38> */
[C---:B---3--:R-:W-:Y:S01]  /*d940*/  HMMA.16816.F32 R8, R196.reuse, R208, R8 ;  /* 0x000000d0c408723c */ /* 0x048fe20000001808 */
[----:B------:R-:W-:Y:S07]  /*d950*/  BAR.SYNC.DEFER_BLOCKING 0x0 ;  /* 0x0000000000007b1d */ /* 0x000fee0000010000 */
[-C--:B------:R-:W-:Y:S08]  /*d960*/  HMMA.16816.F32 R12, R196, R210.reuse, R12 ;  /* 0x000000d2c40c723c */ /* 0x080ff0000000180c */
[C---:B------:R-:W-:Y:S08]  /*d970*/  HMMA.16816.F32 R16, R204.reuse, R210, R16 ;  /* 0x000000d2cc10723c */ /* 0x040ff00000001810 */
[-C--:B----4-:R-:W-:Y:S08]  /*d980*/  HMMA.16816.F32 R20, R204, R188.reuse, R20 ;  /* 0x000000bccc14723c */ /* 0x090ff00000001814 */
        /* <DEDUP_REMOVED lines=64> */
.L_x_1400:
        /* <DEDUP_REMOVED lines=34> */
.L_x_1401:
[----:B--2-4-:R-:W-:Y:S04]  /*dfb0*/  IADD3 R2, P0, R116, R119, RZ ;  /* 0x0000007774027210 */ /* 0x014fe80007f1e0ff */
[----:B-1----:R-:W-:Y:S05]  /*dfc0*/  IADD3.X R3, R0, R117, RZ, P0, !PT ;  /* 0x0000007500037210 */ /* 0x002fea00007fe4ff */
[----:B------:R-:W-:Y:S01]  /*dfd0*/  @!PT LDS RZ, [RZ] ;  /* 0x00000000fffff984 */ /* 0x000fe20000000800 */
[----:B------:R-:W-:Y:S01]  /*dfe0*/  @!PT LDS RZ, [RZ] ;  /* 0x00000000fffff984 */ /* 0x000fe20000000800 */
[----:B------:R-:W-:Y:S01]  /*dff0*/  @!PT LDS RZ, [RZ] ;  /* 0x00000000fffff984 */ /* 0x000fe20000000800 */
[----:B------:R1:W-:Y:S04]  /*e000*/  LDGSTS.E.BYPASS.LTC128B.128 [R242+0x6900], [R2.64], !P3 ;  /* 0x0690000002f27fae */ /* 0x0003e8000d901d48 */
.L_x_1354:
[----:B------:R-:W-:Y:S05]  /*e010*/  BSYNC B0 ;  /* 0x0000000000007941 */ /* 0x000fea0003800000 */
.L_x_1353:
        /* <DEDUP_REMOVED lines=115> */
[----:B-1----:R-:W-:Y:S02]  /*e750*/  FMNMX.FTZ R116, R116, R0, !PT ;  /* 0x0000000074747209 */ /* 0x002fe40007810000 */
[----:B------:R-:W1:Y:S04]  /*e760*/  SHFL.BFLY PT, R0, R118, 0x2, 0x1f ;  /* 0x0c401f0076007f89 */ /* 0x000e6800000e0000 */
[----:B------:R-:W2:Y:S01]  /*e770*/  SHFL.BFLY PT, R119, R116, 0x1, 0x1f ;  /* 0x0c201f0074777f89 */ /* 0x000ea200000e0000 */
[----:B-1----:R-:W-:Y:S02]  /*e780*/  FMNMX.FTZ R118, R118, R0, !PT ;  /* 0x0000000076767209 */ /* 0x002fe40007810000 */
[----:B--2---:R-:W-:Y:S03]  /*e790*/  FMNMX.FTZ R119, R116, R119, !PT ;  /* 0x0000007774777209 */ /* 0x004fe60007810000 */
[----:B------:R-:W1:Y:S04]  /*e7a0*/  SHFL.BFLY PT, R0, R118, 0x1, 0x1f ;  /* 0x0c201f0076007f89 */ /* 0x000e6800000e0000 */
[----:B------:R-:W2:Y:S01]  /*e7b0*/  SHFL.BFLY PT, R116, R188, 0x2, 0x1f ;  /* 0x0c401f00bc747f89 */ /* 0x000ea200000e0000 */
[----:B-1----:R-:W-:Y:S03]  /*e7c0*/  FMNMX.FTZ R118, R118, R0, !PT ;  /* 0x0000000076767209 */ /* 0x002fe60007810000 */
[----:B------:R-:W1:Y:S01]  /*e7d0*/  SHFL.BFLY PT, R0, R117, 0x2, 0x1f ;  /* 0x0c401f0075007f89 */ /* 0x000e6200000e0000 */
[----:B--2---:R-:W-:Y:S02]  /*e7e0*/  FMNMX.FTZ R116, R188, R116, !PT ;  /* 0x00000074bc747209 */ /* 0x004fe40007810000 */
[----:B-1----:R-:W-:Y:S05]  /*e7f0*/  FMNMX.FTZ R117, R117, R0, !PT ;  /* 0x0000000075757209 */ /* 0x002fea0007810000 */
[----:B------:R-:W1:Y:S02]  /*e800*/  SHFL.BFLY PT, R0, R117, 0x1, 0x1f ;  /* 0x0c201f0075007f89 */ /* 0x000e6400000e0000 */
[----:B-1----:R-:W-:Y:S02]  /*e810*/  FMNMX.FTZ R117, R117, R0, !PT ;  /* 0x0000000075757209 */ /* 0x002fe40007810000 */
[----:B------:R1:W2:Y:S04]  /*e820*/  SHFL.BFLY PT, R0, R116, 0x1, 0x1f ;  /* 0x0c201f0074007f89 */ /* 0x0002a800000e0000 */
.L_x_1402:
[----:B------:R-:W3:Y:S01]  /*e830*/  LDL.LU R188, [R1] ;  /* 0x0000000001bc7983 */ /* 0x000ee20000300800 */
[C---:B------:R-:W-:Y:S01]  /*e840*/  FMUL.FTZ R2, R119.reuse, c[0x0][0x2d0] ;  /* 0x0000b40077027a20 */ /* 0x040fe20000410000 */
[----:B-12---:R-:W-:Y:S01]  /*e850*/  FMNMX.FTZ R116, R0, R116, !PT ;  /* 0x0000007400747209 */ /* 0x006fe20007810000 */
[----:B------:R-:W-:Y:S01]  /*e860*/  FADD.FTZ R0, -R119, R120 ;  /* 0x0000007877007221 */ /* 0x000fe20000010100 */
[----:B------:R-:W-:Y:S01]  /*e870*/  WARPSYNC 0xffffffff ;  /* 0xffffffff00007948 */ /* 0x000fe20003800000 */
        /* <DEDUP_REMOVED lines=35> */
[----:B------:R-:W-:Y:S04]  /*eab0*/  FMUL.FTZ R2, R118, c[0x0][0x2d0] ;  /* 0x0000b40076027a20 */ /* 0x000fe80000410000 */
[--C-:B------:R-:W-:Y:S02]  /*eac0*/  FFMA.FTZ R20, R18, c[0x0][0x2d0], -R2.reuse ;  /* 0x0000b40012147a23 */ /* 0x100fe40000010802 */
[--C-:B------:R-:W-:Y:S01]  /*ead0*/  FFMA.FTZ R52, R115, c[0x0][0x2d0], -R2.reuse ;  /* 0x0000b40073347a23 */ /* 0x100fe20000010802 */
[----:B------:R-:W-:Y:S01]  /*eae0*/  MUFU.EX2 R205, R205 ;  /* 0x000000cd00cd7308 */ /* 0x000fe20000000800 */
[--C-:B------:R-:W-:Y:S02]  /*eaf0*/  FFMA.FTZ R19, R19, c[0x0][0x2d0], -R2.reuse ;  /* 0x0000b40013137a23 */ /* 0x100fe40000010802 */
[--C-:B------:R-:W-:Y:S01]  /*eb00*/  FFMA.FTZ R112, R22, c[0x0][0x2d0], -R2.reuse ;  /* 0x0000b40016707a23 */ /* 0x100fe20000010802 */
[----:B------:R-:W-:Y:S01]  /*eb10*/  MOV R22, R3 ;  /* 0x0000000300167202 */ /* 0x000fe20000000f00 */
        /* <DEDUP_REMOVED lines=16> */
[--C-:B------:R-:W-:Y:S01]  /*ec20*/  FFMA.FTZ R189, R51, c[0x0][0x2d0], -R2.reuse ;  /* 0x0000b40033bd7a23 */ /* 0x100fe20000010802 */
[----:B------:R-:W-:Y:S01]  /*ec30*/  MOV R51, R113 ;  /* 0x0000007100337202 */ /* 0x000fe20000000f00 */
        /* <DEDUP_REMOVED lines=8> */
[----:B------:R-:W2:Y:S10]  /*ecc0*/  MUFU.EX2 R7, R7 ;  /* 0x0000000700077308 */ /* 0x000eb40000000800 */
        /* <DEDUP_REMOVED lines=25> */
[C---:B-1----:R-:W-:Y:S01]  /*ee60*/  F2FP.PACK_AB R68, R5.reuse, R4 ;  /* 0x000000040544723e */ /* 0x042fe200000000ff */
[----:B------:R-:W-:Y:S01]  /*ee70*/  FFMA.FTZ R188, R54, c[0x0][0x2d0], -R2 ;  /* 0x0000b40036bc7a23 */ /* 0x000fe20000010802 */
[----:B------:R-:W-:Y:S01]  /*ee80*/  MOV R54, R197 ;  /* 0x000000c500367202 */ /* 0x000fe20000000f00 */
[----:B------:R-:W-:Y:S01]  /*ee90*/  FADD.FTZ R32, R5, R0 ;  /* 0x0000000005207221 */ /* 0x000fe20000010000 */
[----:B--2---:R-:W-:Y:S01]  /*eea0*/  F2FP.PACK_AB R69, R7, R6 ;  /* 0x000000060745723e */ /* 0x004fe200000000ff */
[----:B------:R-:W-:Y:S02]  /*eeb0*/  FADD.FTZ R0, -R118, R121 ;  /* 0x0000007976007221 */ /* 0x000fe40000010100 */
[--C-:B------:R-:W-:Y:S01]  /*eec0*/  FFMA.FTZ R121, R55, c[0x0][0x2d0], -R2.reuse ;  /* 0x0000b40037797a23 */ /* 0x100fe20000010802 */
[----:B------:R-:W-:Y:S01]  /*eed0*/  MUFU.EX2 R188, R188 ;  /* 0x000000bc00bc7308 */ /* 0x000fe20000000800 */
[----:B------:R-:W-:Y:S02]  /*eee0*/  FFMA.FTZ R197, R67, c[0x0][0x2d0], -R2 ;  /* 0x0000b40043c57a23 */ /* 0x000fe40000010802 */
[----:B------:R-:W-:Y:S02]  /*eef0*/  FMUL.FTZ R2, R117, c[0x0][0x2d0] ;  /* 0x0000b40075027a20 */ /* 0x000fe40000410000 */
[----:B------:R-:W-:Y:S02]  /*ef00*/  FADD.FTZ R5, R120, R32 ;  /* 0x0000002078057221 */ /* 0x000fe40000010000 */
[--C-:B------:R-:W-:Y:S02]  /*ef10*/  FFMA.FTZ R18, R12, c[0x0][0x2d0], -R2.reuse ;  /* 0x0000b4000c127a23 */ /* 0x100fe40000010802 */
[----:B------:R-:W2:Y:S01]  /*ef20*/  LDL.LU R12, [R1+0xc] ;  /* 0x00000c00010c7983 */ /* 0x000ea20000300800 */
[C---:B------:R-:W-:Y:S01]  /*ef30*/  FADD.FTZ R64, R70.reuse, R5 ;  /* 0x0000000546407221 */ /* 0x040fe20000010000 */
[----:B------:R-:W-:Y:S01]  /*ef40*/  F2FP.PACK_AB R70, R70, R120 ;  /* 0x000000784646723e */ /* 0x000fe200000000ff */
[----:B------:R-:W-:Y:S01]  /*ef50*/  FMUL.FTZ R0, R0, c[0x0][0x2d0] ;  /* 0x0000b40000007a20 */ /* 0x000fe20000410000 */
[----:B------:R-:W3:Y:S01]  /*ef60*/  LDL.LU R5, [R1+0x10] ;  /* 0x0000100001057983 */ /* 0x000ee20000300800 */
[--C-:B------:R-:W-:Y:S01]  /*ef70*/  FFMA.FTZ R83, R25, c[0x0][0x2d0], -R2.reuse ;  /* 0x0000b40019537a23 */ /* 0x100fe20000010802 */
        /* <DEDUP_REMOVED lines=21> */
[----:B-1----:R-:W-:Y:S02]  /*f0d0*/  FFMA.FTZ R0, R3, R248, R6 ;  /* 0x000000f803007223 */ /* 0x002fe40000010006 */
[----:B------:R-:W-:Y:S02]  /*f0e0*/  FFMA.FTZ R96, R40, c[0x0][0x2d0], -R2 ;  /* 0x0000b40028607a23 */ /* 0x000fe40000010802 */
[----:B------:R-:W-:Y:S01]  /*f0f0*/  FADD.FTZ R33, R7, R0 ;  /* 0x0000000007217221 */ /* 0x000fe20000010000 */
[----:B------:R-:W-:Y:S01]  /*f100*/  MUFU.EX2 R120, R98 ;  /* 0x0000006200787308 */ /* 0x000fe20000000800 */
[----:B------:R-:W-:Y:S02]  /*f110*/  FADD.FTZ R0, -R117, R122 ;  /* 0x0000007a75007221 */ /* 0x000fe40000010100 */
[--C-:B------:R-:W-:Y:S02]  /*f120*/  FFMA.FTZ R122, R76, c[0x0][0x2d0], -R2.reuse ;  /* 0x0000b4004c7a7a23 */ /* 0x100fe40000010802 */
[----:B------:R-:W-:Y:S02]  /*f130*/  FMUL.FTZ R0, R0, c[0x0][0x2d0] ;  /* 0x0000b40000007a20 */ /* 0x000fe40000410000 */
[--C-:B------:R-:W-:Y:S02]  /*f140*/  FFMA.FTZ R76, R108, c[0x0][0x2d0], -R2.reuse ;  /* 0x0000b4006c4c7a23 */ /* 0x100fe40000010802 */
[--C-:B------:R-:W-:Y:S01]  /*f150*/  FFMA.FTZ R102, R56, c[0x0][0x2d0], -R2.reuse ;  /* 0x0000b40038667a23 */ /* 0x100fe20000010802 */
[----:B------:R-:W-:Y:S01]  /*f160*/  MUFU.EX2 R251, R251 ;  /* 0x000000fb00fb7308 */ /* 0x000fe20000000800 */
[--C-:B------:R-:W-:Y:S02]  /*f170*/  FFMA.FTZ R99, R57, c[0x0][0x2d0], -R2.reuse ;  /* 0x0000b40039637a23 */ /* 0x100fe40000010802 */
[--C-:B------:R-:W-:Y:S02]  /*f180*/  FFMA.FTZ R114, R61, c[0x0][0x2d0], -R2.reuse ;  /* 0x0000b4003d727a23 */ /* 0x100fe40000010802 */
[--C-:B------:R-:W-:Y:S02]  /*f190*/  FFMA.FTZ R199, R72, c[0x0][0x2d0], -R2.reuse ;  /* 0x0000b40048c77a23 */ /* 0x100fe40000010802 */
[--C-:B------:R-:W-:Y:S02]  /*f1a0*/  FFMA.FTZ R198, R73, c[0x0][0x2d0], -R2.reuse ;  /* 0x0000b40049c67a23 */ /* 0x100fe40000010802 */
[----:B------:R-:W-:Y:S01]  /*f1b0*/  FFMA.FTZ R252, R92, c[0x0][0x2d0], -R2 ;  /* 0x0000b4005cfc7a23 */ /* 0x000fe20000010802 */
[----:B------:R-:W-:Y:S01]  /*f1c0*/  MUFU.EX2 R72, R8 ;  /* 0x0000000800487308 */ /* 0x000fe20000000800 */
[----:B------:R-:W-:Y:S02]  /*f1d0*/  FMUL.FTZ R4, R116, c[0x0][0x2d0] ;  /* 0x0000b40074047a20 */ /* 0x000fe40000410000 */
[----:B------:R-:W-:Y:S02]  /*f1e0*/  FMUL.FTZ R32, R65, R168 ;  /* 0x000000a841207220 */ /* 0x000fe40000410000 */
[--C-:B------:R-:W-:Y:S02]  /*f1f0*/  FFMA.FTZ R89, R27, c[0x0][0x2d0], -R4.reuse ;  /* 0x0000b4001b597a23 */ /* 0x100fe40000010804 */
[--C-:B------:R-:W-:Y:S02]  /*f200*/  FFMA.FTZ R37, R74, c[0x0][0x2d0], -R4.reuse ;  /* 0x0000b4004a257a23 */ /* 0x100fe40000010804 */
[--C-:B------:R-:W-:Y:S01]  /*f210*/  FFMA.FTZ R78, R78, c[0x0][0x2d0], -R4.reuse ;  /* 0x0000b4004e4e7a23 */ /* 0x100fe20000010804 */
[----:B------:R1:W4:Y:S01]  /*f220*/  MUFU.EX2 R2, R0 ;  /* 0x0000000000027308 */ /* 0x0003220000000800 */
        /* <DEDUP_REMOVED lines=14> */
[----:B-1----:R-:W-:Y:S02]  /*f310*/  FADD.FTZ R0, -R116, R123 ;  /* 0x0000007b74007221 */ /* 0x002fe40000010100 */
[----:B----4-:R-:W-:Y:S01]  /*f320*/  FMUL.FTZ R29, R2, R141 ;  /* 0x0000008d021d7220 */ /* 0x010fe20000410000 */
[----:B------:R-:W-:Y:S01]  /*f330*/  MOV R141, R71 ;  /* 0x00000047008d7202 */ /* 0x000fe20000000f00 */
[----:B------:R-:W-:Y:S01]  /*f340*/  FMUL.FTZ R0, R0, c[0x0][0x2d0] ;  /* 0x0000b40000007a20 */ /* 0x000fe20000410000 */
[----:B------:R-:W1:Y:S01]  /*f350*/  MUFU.EX2 R71, R20 ;  /* 0x0000001400477308 */ /* 0x000e620000000800 */
[--C-:B------:R-:W-:Y:S02]  /*f360*/  FFMA.FTZ R7, R14, c[0x0][0x2d0], -R4.reuse ;  /* 0x0000b4000e077a23 */ /* 0x100fe40000010804 */
[--C-:B------:R-:W-:Y:S02]  /*f370*/  FFMA.FTZ R6, R15, c[0x0][0x2d0], -R4.reuse ;  /* 0x0000b4000f067a23 */ /* 0x100fe40000010804 */
[--C-:B------:R-:W-:Y:S02]  /*f380*/  FFMA.FTZ R67, R30, c[0x0][0x2d0], -R4.reuse ;  /* 0x0000b4001e437a23 */ /* 0x100fe40000010804 */
[--C-:B------:R-:W-:Y:S02]  /*f390*/  FFMA.FTZ R66, R31, c[0x0][0x2d0], -R4.reuse ;  /* 0x0000b4001f427a23 */ /* 0x100fe40000010804 */
[--C-:B------:R-:W-:Y:S01]  /*f3a0*/  FFMA.FTZ R104, R42, c[0x0][0x2d0], -R4.reuse ;  /* 0x0000b4002a687a23 */ /* 0x100fe20000010804 */
[----:B------:R-:W4:Y:S01]  /*f3b0*/  MUFU.EX2 R0, R0 ;  /* 0x0000000000007308 */ /* 0x000f220000000800 */
[--C-:B------:R-:W-:Y:S02]  /*f3c0*/  FFMA.FTZ R105, R43, c[0x0][0x2d0], -R4.reuse ;  /* 0x0000b4002b697a23 */ /* 0x100fe40000010804 */
[--C-:B------:R-:W-:Y:S01]  /*f3d0*/  FFMA.FTZ R108, R46, c[0x0][0x2d0], -R4.reuse ;  /* 0x0000b4002e6c7a23 */ /* 0x100fe20000010804 */
[----:B-----5:R-:W-:Y:S01]  /*f3e0*/  F2FP.PACK_AB R74, R107, R94 ;  /* 0x0000005e6b4a723e */ /* 0x020fe200000000ff */
[--C-:B------:R-:W-:Y:S02]  /*f3f0*/  FFMA.FTZ R109, R47, c[0x0][0x2d0], -R4.reuse ;  /* 0x0000b4002f6d7a23 */ /* 0x100fe40000010804 */
[--C-:B------:R-:W-:Y:S02]  /*f400*/  FFMA.FTZ R220, R58, c[0x0][0x2d0], -R4.reuse ;  /* 0x0000b4003adc7a23 */ /* 0x100fe40000010804 */
[--C-:B------:R-:W-:Y:S01]  /*f410*/  FFMA.FTZ R222, R59, c[0x0][0x2d0], -R4.reuse ;  /* 0x0000b4003bde7a23 */ /* 0x100fe20000010804 */
[----:B------:R-:W-:Y:S01]  /*f420*/  MUFU.EX2 R73, R10 ;  /* 0x0000000a00497308 */ /* 0x000fe20000000800 */
[--C-:B------:R-:W-:Y:S02]  /*f430*/  FFMA.FTZ R123, R62, c[0x0][0x2d0], -R4.reuse ;  /* 0x0000b4003e7b7a23 */ /* 0x100fe40000010804 */
[--C-:B------:R-:W-:Y:S02]  /*f440*/  FFMA.FTZ R248, R63, c[0x0][0x2d0], -R4.reuse ;  /* 0x0000b4003ff87a23 */ /* 0x100fe40000010804 */
[----:B------:R-:W-:Y:S02]  /*f450*/  FFMA.FTZ R95, R95, c[0x0][0x2d0], -R4 ;  /* 0x0000b4005f5f7a23 */ /* 0x000fe40000010804 */
[C---:B------:R-:W-:Y:S01]  /*f460*/  FMUL.FTZ R28, R2.reuse, R140 ;  /* 0x0000008c021c7220 */ /* 0x040fe20000410000 */
[----:B------:R-:W-:Y:S01]  /*f470*/  MOV R140, R23 ;  /* 0x00000017008c7202 */ /* 0x000fe20000000f00 */
[----:B-1----:R-:W-:Y:S01]  /*f480*/  FADD.FTZ R88, R71, R33 ;  /* 0x0000002147587221 */ /* 0x002fe20000010000 */
[----:B------:R1:W-:Y:S01]  /*f490*/  MUFU.EX2 R93, R7 ;  /* 0x00000007005d7308 */ /* 0x0003e20000000800 */
[C---:B------:R-:W-:Y:S01]  /*f4a0*/  FMUL.FTZ R9, R2.reuse, R153 ;  /* 0x0000009902097220 */ /* 0x040fe20000410000 */
[----:B------:R-:W-:Y:S01]  /*f4b0*/  MOV R153, R53 ;  /* 0x0000003500997202 */ /* 0x000fe20000000f00 */
[----:B------:R-:W-:Y:S01]  /*f4c0*/  FMUL.FTZ R25, R2, R145 ;  /* 0x0000009102197220 */ /* 0x000fe20000410000 */
[----:B------:R-:W-:Y:S01]  /*f4d0*/  MOV R145, R76 ;  /* 0x0000004c00917202 */ /* 0x000fe20000000f00 */
[C---:B----4-:R-:W-:Y:S01]  /*f4e0*/  FMUL.FTZ R42, R0.reuse, R138 ;  /* 0x0000008a002a7220 */ /* 0x050fe20000410000 */
[----:B------:R-:W-:Y:S01]  /*f4f0*/  MOV R138, R51 ;  /* 0x00000033008a7202 */ /* 0x000fe20000000f00 */
[C---:B------:R-:W-:Y:S01]  /*f500*/  FMUL.FTZ R11, R0.reuse, R155 ;  /* 0x0000009b000b7220 */ /* 0x040fe20000410000 */
[----:B------:R-:W-:Y:S01]  /*f510*/  MOV R51, R22 ;  /* 0x0000001600337202 */ /* 0x000fe20000000f00 */
[----:B------:R-:W-:Y:S01]  /*f520*/  FMUL.FTZ R15, R0, R151 ;  /* 0x00000097000f7220 */ /* 0x000fe20000410000 */
[----:B------:R-:W-:Y:S01]  /*f530*/  MOV R155, R95 ;  /* 0x0000005f009b7202 */ /* 0x000fe20000000f00 */
[----:B------:R-:W4:Y:S01]  /*f540*/  MUFU.EX2 R106, R6 ;  /* 0x00000006006a7308 */ /* 0x000f220000000800 */
[----:B------:R-:W-:Y:S01]  /*f550*/  MOV R151, R91 ;  /* 0x0000005b00977202 */ /* 0x000fe20000000f00 */
[C---:B------:R-:W-:Y:S02]  /*f560*/  FMUL.FTZ R41, R2.reuse, R137 ;  /* 0x0000008902297220 */ /* 0x040fe40000410000 */
[C---:B------:R-:W-:Y:S02]  /*f570*/  FMUL.FTZ R56, R2.reuse, R128 ;  /* 0x0000008002387220 */ /* 0x040fe40000410000 */
[C---:B------:R-:W-:Y:S02]  /*f580*/  FMUL.FTZ R57, R2.reuse, R129 ;  /* 0x0000008102397220 */ /* 0x040fe40000410000 */
[C---:B------:R-:W-:Y:S02]  /*f590*/  FMUL.FTZ R60, R2.reuse, R124 ;  /* 0x0000007c023c7220 */ /* 0x040fe40000410000 */
[----:B------:R-:W5:Y:S01]  /*f5a0*/  MUFU.EX2 R95, R19 ;  /* 0x00000013005f7308 */ /* 0x000f620000000800 */
[C---:B------:R-:W-:Y:S02]  /*f5b0*/  FMUL.FTZ R61, R2.reuse, R125 ;  /* 0x0000007d023d7220 */ /* 0x040fe40000410000 */
[C---:B-1----:R-:W-:Y:S01]  /*f5c0*/  FMUL.FTZ R7, R3.reuse, R159 ;  /* 0x0000009f03077220 */ /* 0x042fe20000410000 */
[----:B------:R-:W-:Y:S01]  /*f5d0*/  MOV R159, R37 ;  /* 0x00000025009f7202 */ /* 0x000fe20000000f00 */
[C---:B------:R-:W-:Y:S01]  /*f5e0*/  FMUL.FTZ R8, R2.reuse, R152 ;  /* 0x0000009802087220 */ /* 0x040fe20000410000 */
[----:B------:R-:W-:Y:S01]  /*f5f0*/  MOV R152, R111 ;  /* 0x0000006f00987202 */ /* 0x000fe20000000f00 */
[C---:B------:R-:W-:Y:S01]  /*f600*/  FMUL.FTZ R13, R2.reuse, R149 ;  /* 0x00000095020d7220 */ /* 0x040fe20000410000 */
[----:B------:R-:W-:Y:S01]  /*f610*/  MOV R111, R36 ;  /* 0x00000024006f7202 */ /* 0x000fe20000000f00 */
[C---:B------:R-:W-:Y:S01]  /*f620*/  FMUL.FTZ R24, R2.reuse, R144 ;  /* 0x0000009002187220 */ /* 0x040fe20000410000 */
[----:B------:R1:W1:Y:S01]  /*f630*/  MUFU.EX2 R91, R16 ;  /* 0x00000010005b7308 */ /* 0x0002620000000800 */
[C---:B------:R-:W-:Y:S01]  /*f640*/  FMUL.FTZ R40, R2.reuse, R136 ;  /* 0x0000008802287220 */ /* 0x040fe20000410000 */
[----:B------:R-:W-:Y:S01]  /*f650*/  MOV R149, R86 ;  /* 0x0000005600957202 */ /* 0x000fe20000000f00 */
[----:B------:R-:W-:Y:S01]  /*f660*/  FMUL.FTZ R44, R2, R132 ;  /* 0x00000084022c7220 */ /* 0x000fe20000410000 */
[----:B----4-:R-:W-:Y:S01]  /*f670*/  F2FP.PACK_AB R75, R106, R93 ;  /* 0x0000005d6a4b723e */ /* 0x010fe200000000ff */
[----:B------:R-:W-:Y:S01]  /*f680*/  FMUL.FTZ R6, R3, R158 ;  /* 0x0000009e03067220 */ /* 0x000fe20000410000 */
[----:B------:R-:W-:Y:S01]  /*f690*/  MOV R144, R87 ;  /* 0x0000005700907202 */ /* 0x000fe20000000f00 */
[----:B------:R-:W-:Y:S01]  /*f6a0*/  FMUL.FTZ R45, R2, R133 ;  /* 0x00000085022d7220 */ /* 0x000fe20000410000 */
[----:B------:R-:W-:Y:S01]  /*f6b0*/  MOV R158, R84 ;  /* 0x00000054009e7202 */ /* 0x000fe20000000f00 */
[C---:B------:R-:W-:Y:S01]  /*f6c0*/  FMUL.FTZ R31, R0.reuse, R143 ;  /* 0x0000008f001f7220 */ /* 0x040fe20000410000 */
[----:B------:R-:W-:Y:S01]  /*f6d0*/  MOV R143, R38 ;  /* 0x00000026008f7202 */ /* 0x000fe20000000f00 */
[C---:B------:R-:W-:Y:S01]  /*f6e0*/  FMUL.FTZ R10, R0.reuse, R154 ;  /* 0x0000009a000a7220 */ /* 0x040fe20000410000 */
[----:B------:R-:W-:Y:S01]  /*f6f0*/  MOV R154, R52 ;  /* 0x00000034009a7202 */ /* 0x000fe20000000f00 */
[C---:B------:R-:W-:Y:S01]  /*f700*/  FMUL.FTZ R14, R0.reuse, R150 ;  /* 0x00000096000e7220 */ /* 0x040fe20000410000 */
[----:B-----5:R-:W-:Y:S01]  /*f710*/  F2FP.PACK_AB R71, R95, R71 ;  /* 0x000000475f47723e */ /* 0x020fe200000000ff */
[C---:B------:R-:W-:Y:S01]  /*f720*/  FMUL.FTZ R18, R3.reuse, R162 ;  /* 0x000000a203127220 */ /* 0x040fe20000410000 */
[----:B------:R-:W-:Y:S01]  /*f730*/  MOV R150, R55 ;  /* 0x0000003700967202 */ /* 0x000fe20000000f00 */
[----:B------:R-:W-:Y:S01]  /*f740*/  FMUL.FTZ R19, R3, R163 ;  /* 0x000000a303137220 */ /* 0x000fe20000410000 */
[----:B------:R4:W-:Y:S01]  /*f750*/  MUFU.EX2 R125, R49 ;  /* 0x00000031007d7308 */ /* 0x0009e20000000800 */
[C---:B------:R-:W-:Y:S01]  /*f760*/  FMUL.FTZ R17, R65.reuse, R161 ;  /* 0x000000a141117220 */ /* 0x040fe20000410000 */
[----:B------:R-:W-:Y:S01]  /*f770*/  MOV R161, R51 ;  /* 0x0000003300a17202 */ /* 0x000fe20000000f00 */
[C---:B------:R-:W-:Y:S01]  /*f780*/  FMUL.FTZ R26, R0.reuse, R146 ;  /* 0x00000092001a7220 */ /* 0x040fe20000410000 */
[----:B------:R-:W-:Y:S01]  /*f790*/  MOV R146, R34 ;  /* 0x0000002200927202 */ /* 0x000fe20000000f00 */
[C---:B------:R-:W-:Y:S01]  /*f7a0*/  FMUL.FTZ R27, R0.reuse, R147 ;  /* 0x00000093001b7220 */ /* 0x040fe20000410000 */
[----:B------:R-:W-:Y:S01]  /*f7b0*/  MOV R147, R35 ;  /* 0x0000002300937202 */ /* 0x000fe20000000f00 */
[C---:B-1----:R-:W-:Y:S01]  /*f7c0*/  FMUL.FTZ R16, R65.reuse, R160 ;  /* 0x000000a041107220 */ /* 0x042fe20000410000 */
[----:B------:R-:W-:Y:S01]  /*f7d0*/  MOV R160, R54 ;  /* 0x0000003600a07202 */ /* 0x000fe20000000f00 */
[C---:B------:R-:W-:Y:S01]  /*f7e0*/  FMUL.FTZ R30, R0.reuse, R142 ;  /* 0x0000008e001e7220 */ /* 0x040fe20000410000 */
[----:B------:R-:W-:Y:S01]  /*f7f0*/  LDSM.16.MT88.4 R52, [R226] ;  /* 0x00000000e234783b */ /* 0x000fe20000004200 */
[----:B------:R-:W-:Y:S01]  /*f800*/  FMUL.FTZ R33, R65, R169 ;  /* 0x000000a941217220 */ /* 0x000fe20000410000 */
[----:B------:R-:W-:Y:S01]  /*f810*/  MUFU.EX2 R124, R100 ;  /* 0x00000064007c7308 */ /* 0x000fe20000000800 */
[C---:B------:R-:W-:Y:S01]  /*f820*/  FMUL.FTZ R34, R3.reuse, R170 ;  /* 0x000000aa03227220 */ /* 0x040fe20000410000 */
[----:B------:R-:W-:Y:S01]  /*f830*/  MOV R142, R50 ;  /* 0x00000032008e7202 */ /* 0x000fe20000000f00 */
[----:B------:R-:W-:Y:S02]  /*f840*/  FMUL.FTZ R35, R3, R171 ;  /* 0x000000ab03237220 */ /* 0x000fe40000410000 */
[C---:B------:R-:W-:Y:S01]  /*f850*/  FMUL.FTZ R43, R0.reuse, R139 ;  /* 0x0000008b002b7220 */ /* 0x040fe20000410000 */
[----:B------:R-:W-:Y:S01]  /*f860*/  MOV R139, R85 ;  /* 0x00000055008b7202 */ /* 0x000fe20000000f00 */
[C---:B------:R-:W-:Y:S01]  /*f870*/  FMUL.FTZ R47, R0.reuse, R135 ;  /* 0x00000087002f7220 */ /* 0x040fe20000410000 */
[----:B------:R-:W-:Y:S01]  /*f880*/  LDSM.16.MT88.4 R168, [R229+0x3000] ;  /* 0x00300000e5a8783b */ /* 0x000fe20000004200 */
[C---:B------:R-:W-:Y:S01]  /*f890*/  FMUL.FTZ R59, R0.reuse, R131 ;  /* 0x00000083003b7220 */ /* 0x040fe20000410000 */
[----:B------:R1:W-:Y:S01]  /*f8a0*/  MUFU.EX2 R100, R48 ;  /* 0x0000003000647308 */ /* 0x0003e20000000800 */
[C---:B------:R-:W-:Y:S02]  /*f8b0*/  FMUL.FTZ R46, R0.reuse, R134 ;  /* 0x00000086002e7220 */ /* 0x040fe40000410000 */
[----:B----4-:R-:W-:Y:S02]  /*f8c0*/  FMUL.FTZ R49, R65, R177 ;  /* 0x000000b141317220 */ /* 0x010fe40000410000 */
[C---:B------:R-:W-:Y:S02]  /*f8d0*/  FMUL.FTZ R50, R3.reuse, R178 ;  /* 0x000000b203327220 */ /* 0x040fe40000410000 */
[----:B------:R-:W-:Y:S02]  /*f8e0*/  FMUL.FTZ R51, R3, R179 ;  /* 0x000000b303337220 */ /* 0x000fe40000410000 */
[C---:B------:R-:W-:Y:S01]  /*f8f0*/  FMUL.FTZ R58, R0.reuse, R130 ;  /* 0x00000082003a7220 */ /* 0x040fe20000410000 */
[----:B------:R-:W-:Y:S01]  /*f900*/  MUFU.EX2 R131, R82 ;  /* 0x0000005200837308 */ /* 0x000fe20000000800 */
[C---:B------:R-:W-:Y:S02]  /*f910*/  FMUL.FTZ R62, R0.reuse, R126 ;  /* 0x0000007e003e7220 */ /* 0x040fe40000410000 */
[----:B------:R-:W-:Y:S07]  /*f920*/  FMUL.FTZ R63, R0, R127 ;  /* 0x0000007f003f7220 */ /* 0x000fee0000410000 */
[----:B------:R-:W-:Y:S01]  /*f930*/  MUFU.EX2 R135, R81 ;  /* 0x0000005100877308 */ /* 0x000fe20000000800 */
[----:B-1----:R-:W-:Y:S02]  /*f940*/  FMUL.FTZ R48, R65, R176 ;  /* 0x000000b041307220 */ /* 0x002fe40000410000 */
[----:B------:R-:W-:Y:S07]  /*f950*/  LDSM.16.MT88.4 R176, [R226+0x3000] ;  /* 0x00300000e2b0783b */ /* 0x000fee0000004200 */
[----:B------:R-:W-:Y:S10]  /*f960*/  MUFU.EX2 R137, R80 ;  /* 0x0000005000897308 */ /* 0x000ff40000000800 */
[----:B------:R-:W-:Y:S10]  /*f970*/  MUFU.EX2 R110, R101 ;  /* 0x00000065006e7308 */ /* 0x000ff40000000800 */
[----:B------:R1:W-:Y:S10]  /*f980*/  MUFU.EX2 R101, R83 ;  /* 0x0000005300657308 */ /* 0x0003f40000000800 */
[----:B------:R-:W4:Y:S10]  /*f990*/  MUFU.EX2 R85, R196 ;  /* 0x000000c400557308 */ /* 0x000f340000000800 */
[----:B------:R-:W-:Y:S01]  /*f9a0*/  MUFU.EX2 R86, R193 ;  /* 0x000000c100567308 */ /* 0x000fe20000000800 */
[----:B-1----:R-:W-:Y:S09]  /*f9b0*/  LDSM.16.MT88.4 R80, [R225+0x800] ;  /* 0x00080000e150783b */ /* 0x002ff20000004200 */
[----:B------:R-:W-:Y:S10]  /*f9c0*/  MUFU.EX2 R193, R113 ;  /* 0x0000007100c17308 */ /* 0x000ff40000000800 */
[----:B------:R1:W-:Y:S01]  /*f9d0*/  MUFU.EX2 R98, R67 ;  /* 0x0000004300627308 */ /* 0x0003e20000000800 */
[C---:B--2---:R-:W-:Y:S01]  /*f9e0*/  FFMA.FTZ R4, R2.reuse, R12, R72 ;  /* 0x0000000c02047223 */ /* 0x044fe20000010048 */
[C---:B------:R-:W-:Y:S01]  /*f9f0*/  F2FP.PACK_AB R72, R21.reuse, R72 ;  /* 0x000000481548723e */ /* 0x040fe200000000ff */
[----:B------:R-:W-:Y:S01]  /*fa00*/  FMUL.FTZ R12, R2, R148 ;  /* 0x00000094020c7220 */ /* 0x000fe20000410000 */
[----:B------:R-:W-:Y:S01]  /*fa10*/  MOV R148, R39 ;  /* 0x0000002700947202 */ /* 0x000fe20000000f00 */
[----:B------:R-:W-:Y:S01]  /*fa20*/  FADD.FTZ R90, R21, R4 ;  /* 0x00000004155a7221 */ /* 0x000fe20000010000 */
[----:B------:R-:W-:Y:S01]  /*fa30*/  LDSM.16.MT88.4 R36, [R229] ;  /* 0x00000000e524783b */ /* 0x000fe20000004200 */
[----:B---3--:R-:W-:Y:S01]  /*fa40*/  FFMA.FTZ R2, R0, R5, R73 ;  /* 0x0000000500027223 */ /* 0x008fe20000010049 */
[----:B------:R-:W-:Y:S01]  /*fa50*/  F2FP.PACK_AB R73, R91, R73 ;  /* 0x000000495b49723e */ /* 0x000fe200000000ff */
[C---:B------:R-:W-:Y:S01]  /*fa60*/  FMUL.FTZ R4, R65.reuse, R156 ;  /* 0x0000009c41047220 */ /* 0x040fe20000410000 */
[----:B------:R-:W-:Y:S01]  /*fa70*/  MOV R156, R79 ;  /* 0x0000004f009c7202 */ /* 0x000fe20000000f00 */
[----:B------:R-:W-:Y:S01]  /*fa80*/  FMUL.FTZ R5, R65, R157 ;  /* 0x0000009d41057220 */ /* 0x000fe20000410000 */
[----:B------:R-:W-:Y:S01]  /*fa90*/  MOV R157, R78 ;  /* 0x0000004e009d7202 */ /* 0x000fe20000000f00 */
[----:B------:R2:W-:Y:S01]  /*faa0*/  MUFU.EX2 R113, R66 ;  /* 0x0000004200717308 */ /* 0x0005e20000000800 */
[----:B------:R-:W3:Y:S01]  /*fab0*/  LDSM.16.MT88.4 R20, [R225] ;  /* 0x00000000e114783b */ /* 0x000ee20000004200 */
[----:B----4-:R-:W-:Y:S02]  /*fac0*/  FADD.FTZ R0, R85, R64 ;  /* 0x0000004055007221 */ /* 0x010fe40000010000 */
[----:B------:R-:W-:Y:S02]  /*fad0*/  FADD.FTZ R2, R91, R2 ;  /* 0x000000025b027221 */ /* 0x000fe40000010000 */
[----:B------:R-:W-:Y:S02]  /*fae0*/  FMUL.FTZ R64, R65, R184 ;  /* 0x000000b841407220 */ /* 0x000fe40000410000 */
[----:B------:R-:W-:Y:S01]  /*faf0*/  FADD.FTZ R93, R93, R2 ;  /* 0x000000025d5d7221 */ /* 0x000fe20000010000 */
[----:B------:R-:W4:Y:S01]  /*fb00*/  LDSM.16.MT88.4 R76, [R228] ;  /* 0x00000000e44c783b */ /* 0x000f220000004200 */
[----:B------:R-:W5:Y:S01]  /*fb10*/  MUFU.EX2 R84, R195 ;  /* 0x000000c300547308 */ /* 0x000f620000000800 */
[C---:B-1----:R-:W-:Y:S02]  /*fb20*/  FMUL.FTZ R67, R3.reuse, R187 ;  /* 0x000000bb03437220 */ /* 0x042fe40000410000 */
[----:B------:R-:W-:Y:S07]  /*fb30*/  FADD.FTZ R93, R106, R93 ;  /* 0x0000005d6a5d7221 */ /* 0x000fee0000010000 */
[----:B------:R-:W1:Y:S01]  /*fb40*/  MUFU.EX2 R87, R194 ;  /* 0x000000c200577308 */ /* 0x000e620000000800 */
[----:B--2---:R-:W-:Y:S09]  /*fb50*/  FMUL.FTZ R66, R3, R186 ;  /* 0x000000ba03427220 */ /* 0x004ff20000410000 */
[----:B------:R-:W-:Y:S01]  /*fb60*/  MUFU.EX2 R184, R160 ;  /* 0x000000a000b87308 */ /* 0x000fe20000000800 */
[----:B-----5:R-:W-:Y:S09]  /*fb70*/  FADD.FTZ R0, R84, R0 ;  /* 0x0000000054007221 */ /* 0x020ff20000010000 */
[----:B------:R-:W-:Y:S01]  /*fb80*/  MUFU.EX2 R126, R97 ;  /* 0x00000061007e7308 */ /* 0x000fe20000000800 */
[-C--:B---3--:R-:W-:Y:S05]  /*fb90*/  HMMA.16816.F32 R4, R68, R20.reuse, R4 ;  /* 0x000000144404723c */ /* 0x088fea0000001804 */
[----:B-1----:R-:W-:Y:S03]  /*fba0*/  FADD.FTZ R0, R87, R0 ;  /* 0x0000000057007221 */ /* 0x002fe60000010000 */
[C---:B------:R-:W-:Y:S01]  /*fbb0*/  HMMA.16816.F32 R8, R72.reuse, R20, R8 ;  /* 0x000000144808723c */ /* 0x040fe20000001808 */
[----:B------:R-:W-:Y:S03]  /*fbc0*/  MUFU.EX2 R97, R89 ;  /* 0x0000005900617308 */ /* 0x000fe60000000800 */
[----:B------:R-:W-:Y:S03]  /*fbd0*/  FADD.FTZ R0, R86, R0 ;  /* 0x0000000056007221 */ /* 0x000fe60000010000 */
[C---:B------:R-:W-:Y:S01]  /*fbe0*/  FMUL.FTZ R20, R65.reuse, R164 ;  /* 0x000000a441147220 */ /* 0x040fe20000410000 */
[-C--:B------:R-:W-:Y:S03]  /*fbf0*/  HMMA.16816.F32 R12, R72, R22.reuse, R12 ;  /* 0x00000016480c723c */ /* 0x080fe6000000180c */
[----:B------:R-:W-:Y:S01]  /*fc00*/  MUFU.EX2 R132, R103 ;  /* 0x0000006700847308 */ /* 0x000fe20000000800 */
[----:B------:R-:W-:Y:S02]  /*fc10*/  FMUL.FTZ R21, R65, R165 ;  /* 0x000000a541157220 */ /* 0x000fe40000410000 */
[----:B------:R-:W-:Y:S02]  /*fc20*/  FADD.FTZ R0, R207, R0 ;  /* 0x00000000cf007221 */ /* 0x000fe40000010000 */
[C---:B------:R-:W-:Y:S04]  /*fc30*/  HMMA.16816.F32 R16, R68.reuse, R22, R16 ;  /* 0x000000164410723c */ /* 0x040fe80000001810 */
[----:B------:R-:W-:Y:S01]  /*fc40*/  FADD.FTZ R0, R206, R0 ;  /* 0x00000000ce007221 */ /* 0x000fe20000010000 */
[----:B------:R-:W-:Y:S02]  /*fc50*/  MUFU.EX2 R127, R96 ;  /* 0x00000060007f7308 */ /* 0x000fe40000000800 */
[C---:B------:R-:W-:Y:S02]  /*fc60*/  FMUL.FTZ R22, R3.reuse, R166 ;  /* 0x000000a603167220 */ /* 0x040fe40000410000 */
[----:B------:R-:W-:Y:S03]  /*fc70*/  FMUL.FTZ R23, R3, R167 ;  /* 0x000000a703177220 */ /* 0x000fe60000410000 */
[----:B------:R-:W-:Y:S03]  /*fc80*/  FADD.FTZ R0, R205, R0 ;  /* 0x00000000cd007221 */ /* 0x000fe60000010000 */
[----:B------:R1:W-:Y:S01]  /*fc90*/  MUFU.EX2 R103, R161 ;  /* 0x000000a100677308 */ /* 0x0003e20000000800 */
[-C--:B------:R-:W-:Y:S03]  /*fca0*/  HMMA.16816.F32 R20, R68, R36.reuse, R20 ;  /* 0x000000244414723c */ /* 0x080fe60000001814 */
[----:B------:R-:W-:Y:S05]  /*fcb0*/  FADD.FTZ R2, R204, R0 ;  /* 0x00000000cc027221 */ /* 0x000fea0000010000 */
[C---:B------:R-:W-:Y:S01]  /*fcc0*/  HMMA.16816.F32 R24, R72.reuse, R36, R24 ;  /* 0x000000244818723c */ /* 0x040fe20000001818 */
[----:B------:R2:W3:Y:S06]  /*fcd0*/  MUFU.EX2 R96, R92 ;  /* 0x0000005c00607308 */ /* 0x0004ec0000000800 */
[C---:B------:R-:W-:Y:S01]  /*fce0*/  FMUL.FTZ R36, R65.reuse, R172 ;  /* 0x000000ac41247220 */ /* 0x040fe20000410000 */
[-C--:B------:R-:W-:Y:S03]  /*fcf0*/  HMMA.16816.F32 R28, R72, R38.reuse, R28 ;  /* 0x00000026481c723c */ /* 0x080fe6000000181c */
[----:B------:R-:W-:Y:S01]  /*fd00*/  MUFU.EX2 R186, R138 ;  /* 0x0000008a00ba7308 */ /* 0x000fe20000000800 */
[----:B------:R-:W-:Y:S01]  /*fd10*/  FMUL.FTZ R37, R65, R173 ;  /* 0x000000ad41257220 */ /* 0x000fe20000410000 */
[----:B-1----:R-:W-:Y:S03]  /*fd20*/  LDSM.16.MT88.4 R160, [R225+0x3000] ;  /* 0x00300000e1a0783b */ /* 0x002fe60000004200 */
[C---:B------:R-:W-:Y:S05]  /*fd30*/  HMMA.16816.F32 R32, R68.reuse, R38, R32 ;  /* 0x000000264420723c */ /* 0x040fea0000001820 */
[----:B------:R-:W-:Y:S02]  /*fd40*/  MUFU.EX2 R136, R121 ;  /* 0x0000007900887308 */ /* 0x000fe40000000800 */
[C---:B------:R-:W-:Y:S02]  /*fd50*/  FMUL.FTZ R38, R3.reuse, R174 ;  /* 0x000000ae03267220 */ /* 0x040fe40000410000 */
[----:B------:R-:W-:Y:S03]  /*fd60*/  FMUL.FTZ R39, R3, R175 ;  /* 0x000000af03277220 */ /* 0x000fe60000410000 */
[----:B--2---:R-:W-:Y:S03]  /*fd70*/  FADD.FTZ R92, R94, R90 ;  /* 0x0000005a5e5c7221 */ /* 0x004fe60000010000 */
[----:B------:R-:W-:Y:S01]  /*fd80*/  MUFU.EX2 R130, R114 ;  /* 0x0000007200827308 */ /* 0x000fe20000000800 */
[-C--:B------:R-:W-:Y:S03]  /*fd90*/  HMMA.16816.F32 R36, R68, R52.reuse, R36 ;  /* 0x000000344424723c */ /* 0x080fe60000001824 */
[----:B------:R-:W-:Y:S04]  /*fda0*/  FADD.FTZ R0, R107, R92 ;  /* 0x0000005c6b007221 */ /* 0x000fe80000010000 */
[----:B------:R-:W-:Y:S01]  /*fdb0*/  FADD.FTZ R92, R100, R0 ;  /* 0x00000000645c7221 */ /* 0x000fe20000010000 */
[C---:B------:R-:W-:Y:S01]  /*fdc0*/  HMMA.16816.F32 R40, R72.reuse, R52, R40 ;  /* 0x000000344828723c */ /* 0x040fe20000001828 */
[----:B------:R-:W-:Y:S03]  /*fdd0*/  MUFU.EX2 R107, R156 ;  /* 0x0000009c006b7308 */ /* 0x000fe60000000800 */
[----:B------:R-:W-:Y:S03]  /*fde0*/  FADD.FTZ R0, R203, R2 ;  /* 0x00000002cb007221 */ /* 0x000fe60000010000 */
[C---:B------:R-:W-:Y:S01]  /*fdf0*/  FMUL.FTZ R52, R65.reuse, R180 ;  /* 0x000000b441347220 */ /* 0x040fe20000410000 */
[-C--:B------:R-:W-:Y:S03]  /*fe00*/  HMMA.16816.F32 R44, R72, R54.reuse, R44 ;  /* 0x00000036482c723c */ /* 0x080fe6000000182c */
[----:B------:R-:W-:Y:S01]  /*fe10*/  MUFU.EX2 R128, R122 ;  /* 0x0000007a00807308 */ /* 0x000fe20000000800 */
[C---:B------:R-:W-:Y:S02]  /*fe20*/  FMUL.FTZ R53, R65.reuse, R181 ;  /* 0x000000b541357220 */ /* 0x040fe40000410000 */
[----:B------:R-:W-:Y:S02]  /*fe30*/  FMUL.FTZ R65, R65, R185 ;  /* 0x000000b941417220 */ /* 0x000fe40000410000 */
[C---:B------:R-:W-:Y:S04]  /*fe40*/  HMMA.16816.F32 R48, R68.reuse, R54, R48 ;  /* 0x000000364430723c */ /* 0x040fe80000001830 */
[----:B------:R-:W-:Y:S01]  /*fe50*/  FADD.FTZ R0, R202, R0 ;  /* 0x00000000ca007221 */ /* 0x000fe20000010000 */
[----:B------:R-:W-:Y:S02]  /*fe60*/  MUFU.EX2 R129, R115 ;  /* 0x0000007300817308 */ /* 0x000fe40000000800 */
[C---:B------:R-:W-:Y:S02]  /*fe70*/  FMUL.FTZ R54, R3.reuse, R182 ;  /* 0x000000b603367220 */ /* 0x040fe40000410000 */
[----:B------:R-:W-:Y:S03]  /*fe80*/  FMUL.FTZ R55, R3, R183 ;  /* 0x000000b703377220 */ /* 0x000fe60000410000 */
[----:B------:R-:W-:Y:S02]  /*fe90*/  FADD.FTZ R3, R95, R88 ;  /* 0x000000585f037221 */ /* 0x000fe40000010000 */
[----:B------:R-:W-:Y:S01]  /*fea0*/  LDSM.16.MT88.4 R88, [R226+0x1000] ;  /* 0x00100000e258783b */ /* 0x000fe20000004200 */
[----:B------:R-:W-:Y:S01]  /*feb0*/  MUFU.EX2 R114, R104 ;  /* 0x0000006800727308 */ /* 0x000fe20000000800 */
[-C--:B----4-:R-:W-:Y:S03]  /*fec0*/  HMMA.16816.F32 R52, R68, R76.reuse, R52 ;  /* 0x0000004c4434723c */ /* 0x090fe60000001834 */
[----:B------:R-:W-:Y:S02]  /*fed0*/  FADD.FTZ R3, R112, R3 ;  /* 0x0000000370037221 */ /* 0x000fe40000010000 */
[----:B------:R-:W-:Y:S03]  /*fee0*/  FADD.FTZ R0, R201, R0 ;  /* 0x00000000c9007221 */ /* 0x000fe60000010000 */
[C---:B------:R-:W-:Y:S01]  /*fef0*/  HMMA.16816.F32 R56, R72.reuse, R76, R56 ;  /* 0x0000004c4838723c */ /* 0x040fe20000001838 */
[----:B------:R-:W-:Y:S03]  /*ff00*/  MUFU.EX2 R115, R105 ;  /* 0x0000006900737308 */ /* 0x000fe60000000800 */
[----:B------:R-:W-:Y:S02]  /*ff10*/  FADD.FTZ R2, R200, R0 ;  /* 0x00000000c8027221 */ /* 0x000fe40000010000 */
[----:B---3--:R-:W-:Y:S02]  /*ff20*/  FADD.FTZ R0, R96, R93 ;  /* 0x0000005d60007221 */ /* 0x008fe40000010000 */
[-C--:B------:R-:W-:Y:S03]  /*ff30*/  HMMA.16816.F32 R60, R72, R78.reuse, R60 ;  /* 0x0000004e483c723c */ /* 0x080fe6000000183c */
[----:B------:R-:W-:Y:S01]  /*ff40*/  MUFU.EX2 R122, R108 ;  /* 0x0000006c007a7308 */ /* 0x000fe20000000800 */
[----:B------:R-:W-:Y:S02]  /*ff50*/  FADD.FTZ R93, R110, R3 ;  /* 0x000000036e5d7221 */ /* 0x000fe40000010000 */
[----:B------:R-:W-:Y:S01]  /*ff60*/  FADD.FTZ R3, R101, R92 ;  /* 0x0000005c65037221 */ /* 0x000fe20000010000 */
[----:B------:R-:W-:Y:S01]  /*ff70*/  F2FP.PACK_AB R72, R84, R85 ;  /* 0x000000555448723e */ /* 0x000fe200000000ff */
[----:B------:R-:W-:Y:S01]  /*ff80*/  HMMA.16816.F32 R64, R68, R78, R64 ;  /* 0x0000004e4440723c */ /* 0x000fe20000001840 */
[----:B------:R-:W1:Y:S03]  /*ff90*/  LDSM.16.MT88.4 R76, [R229+0x800] ;  /* 0x00080000e54c783b */ /* 0x000e660000004200 */
[----:B------:R-:W-:Y:S01]  /*ffa0*/  F2FP.PACK_AB R74, R86, R87 ;  /* 0x00000057564a723e */ /* 0x000fe200000000ff */
[----:B------:R-:W-:Y:S01]  /*ffb0*/  MUFU.EX2 R121, R109 ;  /* 0x0000006d00797308 */ /* 0x000fe20000000800 */
[----:B------:R-:W-:Y:S01]  /*ffc0*/  F2FP.PACK_AB R73, R110, R112 ;  /* 0x000000706e49723e */ /* 0x000fe200000000ff */
[----:B------:R-:W-:Y:S01]  /*ffd0*/  FADD.FTZ R92, R97, R0 ;  /* 0x00000000615c7221 */ /* 0x000fe20000010000 */
[----:B------:R-:W-:Y:S01]  /*ffe0*/  F2FP.PACK_AB R75, R125, R124 ;  /* 0x0000007c7d4b723e */ /* 0x000fe200000000ff */
[----:B------:R-:W2:Y:S03]  /*fff0*/  LDSM.16.MT88.4 R84, [R226+0x800] ;  /* 0x00080000e254783b */ /* 0x000ea60000004200 */
[----:B------:R-:W-:Y:S01]  /*10000*/  F2FP.PACK_AB R68, R101, R100 ;  /* 0x000000646544723e */ /* 0x000fe200000000ff */
[----:B------:R-:W-:Y:S01]  /*10010*/  FADD.FTZ R0, R212, R2 ;  /* 0x00000002d4007221 */ /* 0x000fe20000010000 */
[----:B------:R-:W-:Y:S01]  /*10020*/  F2FP.PACK_AB R70, R126, R120 ;  /* 0x000000787e46723e */ /* 0x000fe200000000ff */
[-C--:B------:R-:W-:Y:S01]  /*10030*/  HMMA.16816.F32 R4, R72, R80.reuse, R4 ;  /* 0x000000504804723c */ /* 0x080fe20000001804 */
[----:B------:R-:W-:Y:S04]  /*10040*/  MUFU.EX2 R110, R159 ;  /* 0x0000009f006e7308 */ /* 0x000fe80000000800 */
[----:B------:R-:W-:Y:S01]  /*10050*/  F2FP.PACK_AB R69, R97, R96 ;  /* 0x000000606145723e */ /* 0x000fe200000000ff */
[----:B------:R-:W-:Y:S01]  /*10060*/  FADD.FTZ R0, R216, R0 ;  /* 0x00000000d8007221 */ /* 0x000fe20000010000 */
[----:B------:R-:W-:Y:S04]  /*10070*/  F2FP.PACK_AB R71, R113, R98 ;  /* 0x000000627147723e */ /* 0x000fe800000000ff */
[----:B------:R-:W-:Y:S01]  /*10080*/  MUFU.EX2 R109, R158 ;  /* 0x0000009e006d7308 */ /* 0x000fe20000000800 */
[----:B------:R-:W-:Y:S02]  /*10090*/  FADD.FTZ R0, R218, R0 ;  /* 0x00000000da007221 */ /* 0x000fe40000010000 */
[C---:B------:R-:W-:Y:S04]  /*100a0*/  HMMA.16816.F32 R8, R68.reuse, R80, R8 ;  /* 0x000000504408723c */ /* 0x040fe80000001808 */
[----:B------:R-:W-:Y:S02]  /*100b0*/  FADD.FTZ R2, R217, R0 ;  /* 0x00000000d9027221 */ /* 0x000fe40000010000 */
[----:B------:R-:W-:Y:S01]  /*100c0*/  FADD.FTZ R0, R124, R93 ;  /* 0x0000005d7c007221 */ /* 0x000fe20000010000 */
[----:B------:R-:W-:Y:S01]  /*100d0*/  MUFU.EX2 R108, R157 ;  /* 0x0000009d006c7308 */ /* 0x000fe20000000800 */
[-C--:B------:R-:W-:Y:S04]  /*100e0*/  HMMA.16816.F32 R12, R68, R82.reuse, R12 ;  /* 0x00000052440c723c */ /* 0x080fe8000000180c */
[----:B------:R-:W-:Y:S01]  /*100f0*/  FADD.FTZ R93, R120, R3 ;  /* 0x00000003785d7221 */ /* 0x000fe20000010000 */
[----:B------:R-:W-:Y:S01]  /*10100*/  MOV R120, R119 ;  /* 0x0000007700787202 */ /* 0x000fe20000000f00 */
[----:B------:R-:W-:Y:S02]  /*10110*/  FADD.FTZ R3, R98, R92 ;  /* 0x0000005c62037221 */ /* 0x000fe40000010000 */
[C---:B------:R-:W-:Y:S01]  /*10120*/  HMMA.16816.F32 R16, R72.reuse, R82, R16 ;  /* 0x000000524810723c */ /* 0x040fe20000001810 */
[----:B------:R-:W3:Y:S01]  /*10130*/  LDSM.16.MT88.4 R80, [R228+0x800] ;  /* 0x00080000e450783b */ /* 0x000ee20000004200 */
[----:B------:R-:W-:Y:S02]  /*10140*/  MUFU.EX2 R101, R146 ;  /* 0x0000009200657308 */ /* 0x000fe40000000800 */
[----:B------:R-:W-:Y:S02]  /*10150*/  FADD.FTZ R92, R125, R0 ;  /* 0x000000007d5c7221 */ /* 0x000fe40000010000 */
[----:B------:R-:W-:Y:S02]  /*10160*/  FADD.FTZ R0, R215, R2 ;  /* 0x00000002d7007221 */ /* 0x000fe40000010000 */
[-C--:B-1----:R-:W-:Y:S04]  /*10170*/  HMMA.16816.F32 R20, R72, R76.reuse, R20 ;  /* 0x0000004c4814723c */ /* 0x082fe80000001814 */
[----:B------:R-:W1:Y:S01]  /*10180*/  MUFU.EX2 R133, R102 ;  /* 0x0000006600857308 */ /* 0x000e620000000800 */
[----:B------:R-:W-:Y:S02]  /*10190*/  FADD.FTZ R0, R214, R0 ;  /* 0x00000000d6007221 */ /* 0x000fe40000010000 */
[----:B------:R-:W-:Y:S01]  /*101a0*/  FADD.FTZ R92, R192, R92 ;  /* 0x0000005cc05c7221 */ /* 0x000fe20000010000 */
[C---:B------:R-:W-:Y:S04]  /*101b0*/  HMMA.16816.F32 R24, R68.reuse, R76, R24 ;  /* 0x0000004c4418723c */ /* 0x040fe80000001818 */
[----:B------:R-:W-:Y:S02]  /*101c0*/  FADD.FTZ R0, R213, R0 ;  /* 0x00000000d5007221 */ /* 0x000fe40000010000 */
[----:B------:R-:W-:Y:S02]  /*101d0*/  MUFU.EX2 R102, R151 ;  /* 0x0000009700667308 */ /* 0x000fe40000000800 */
[-C--:B------:R-:W-:Y:S04]  /*101e0*/  HMMA.16816.F32 R28, R68, R78.reuse, R28 ;  /* 0x0000004e441c723c */ /* 0x080fe8000000181c */
[----:B------:R-:W-:Y:S02]  /*101f0*/  FADD.FTZ R2, R219, R0 ;  /* 0x00000000db027221 */ /* 0x000fe40000010000 */
[----:B------:R-:W-:Y:S02]  /*10200*/  FADD.FTZ R0, R126, R93 ;  /* 0x0000005d7e007221 */ /* 0x000fe40000010000 */
[C---:B------:R-:W-:Y:S01]  /*10210*/  HMMA.16816.F32 R32, R72.reuse, R78, R32 ;  /* 0x0000004e4820723c */ /* 0x040fe20000001820 */
[----:B------:R-:W4:Y:S01]  /*10220*/  LDSM.16.MT88.4 R76, [R225+0x1000] ;  /* 0x00100000e14c783b */ /* 0x000f220000004200 */
[----:B------:R-:W5:Y:S02]  /*10230*/  MUFU.EX2 R134, R99 ;  /* 0x0000006300867308 */ /* 0x000f640000000800 */
[----:B------:R-:W-:Y:S02]  /*10240*/  FADD.FTZ R93, R113, R3 ;  /* 0x00000003715d7221 */ /* 0x000fe40000010000 */
[----:B------:R-:W-:Y:S02]  /*10250*/  FADD.FTZ R3, R127, R0 ;  /* 0x000000007f037221 */ /* 0x000fe40000010000 */
[-C--:B--2---:R-:W-:Y:S04]  /*10260*/  HMMA.16816.F32 R36, R72, R84.reuse, R36 ;  /* 0x000000544824723c */ /* 0x084fe80000001824 */
[----:B------:R-:W-:Y:S01]  /*10270*/  MUFU.EX2 R220, R220 ;  /* 0x000000dc00dc7308 */ /* 0x000fe20000000800 */
[----:B------:R-:W-:Y:S02]  /*10280*/  FADD.FTZ R0, R103, R2 ;  /* 0x0000000267007221 */ /* 0x000fe40000010000 */
[----:B------:R-:W-:Y:S01]  /*10290*/  FADD.FTZ R3, R131, R3 ;  /* 0x0000000383037221 */ /* 0x000fe20000010000 */
[C---:B------:R-:W-:Y:S04]  /*102a0*/  HMMA.16816.F32 R40, R68.reuse, R84, R40 ;  /* 0x000000544428723c */ /* 0x040fe80000001828 */
[C---:B------:R-:W-:Y:S01]  /*102b0*/  FADD.FTZ R0, R184.reuse, R0 ;  /* 0x00000000b8007221 */ /* 0x040fe20000010000 */
[----:B------:R-:W-:Y:S01]  /*102c0*/  F2FP.PACK_AB R184, R184, R103 ;  /* 0x00000067b8b8723e */ /* 0x000fe200000000ff */
[----:B------:R-:W-:Y:S01]  /*102d0*/  MUFU.EX2 R222, R222 ;  /* 0x000000de00de7308 */ /* 0x000fe20000000800 */
[----:B------:R-:W-:Y:S01]  /*102e0*/  FADD.FTZ R3, R135, R3 ;  /* 0x0000000387037221 */ /* 0x000fe20000010000 */
[-C--:B------:R-:W-:Y:S04]  /*102f0*/  HMMA.16816.F32 R44, R68, R86.reuse, R44 ;  /* 0x00000056442c723c */ /* 0x080fe8000000182c */
[----:B------:R-:W-:Y:S02]  /*10300*/  FADD.FTZ R3, R137, R3 ;  /* 0x0000000389037221 */ /* 0x000fe40000010000 */
[----:B------:R-:W-:Y:S02]  /*10310*/  FADD.FTZ R2, R191, R92 ;  /* 0x0000005cbf027221 */ /* 0x000fe40000010000 */
[C---:B------:R-:W-:Y:S01]  /*10320*/  HMMA.16816.F32 R48, R72.reuse, R86, R48 ;  /* 0x000000564830723c */ /* 0x040fe20000001830 */
[----:B------:R-:W2:Y:S01]  /*10330*/  LDSM.16.MT88.4 R84, [R229+0x1000] ;  /* 0x00100000e554783b */ /* 0x000ea20000004200 */
[----:B------:R-:W-:Y:S02]  /*10340*/  MUFU.EX2 R123, R123 ;  /* 0x0000007b007b7308 */ /* 0x000fe40000000800 */
[----:B-1----:R-:W-:Y:S04]  /*10350*/  FADD.FTZ R3, R133, R3 ;  /* 0x0000000385037221 */ /* 0x002fe80000010000 */
[-C--:B---3--:R-:W-:Y:S04]  /*10360*/  HMMA.16816.F32 R52, R72, R80.reuse, R52 ;  /* 0x000000504834723c */ /* 0x088fe80000001834 */
[----:B------:R-:W-:Y:S01]  /*10370*/  MUFU.EX2 R248, R248 ;  /* 0x000000f800f87308 */ /* 0x000fe20000000800 */
[----:B-----5:R-:W-:Y:S03]  /*10380*/  FADD.FTZ R3, R134, R3 ;  /* 0x0000000386037221 */ /* 0x020fe60000010000 */
[C---:B------:R-:W-:Y:S04]  /*10390*/  HMMA.16816.F32 R56, R68.reuse, R80, R56 ;  /* 0x000000504438723c */ /* 0x040fe80000001838 */
[----:B------:R-:W-:Y:S02]  /*103a0*/  FADD.FTZ R3, R132, R3 ;  /* 0x0000000384037221 */ /* 0x000fe40000010000 */
[----:B------:R-:W1:Y:S02]  /*103b0*/  MUFU.EX2 R199, R199 ;  /* 0x000000c700c77308 */ /* 0x000e640000000800 */
[-C--:B------:R-:W-:Y:S04]  /*103c0*/  HMMA.16816.F32 R60, R68, R82.reuse, R60 ;  /* 0x00000052443c723c */ /* 0x080fe8000000183c */
[----:B------:R-:W-:Y:S03]  /*103d0*/  FADD.FTZ R3, R130, R3 ;  /* 0x0000000382037221 */ /* 0x000fe60000010000 */
[----:B------:R-:W-:Y:S01]  /*103e0*/  F2FP.PACK_AB R68, R206, R207 ;  /* 0x000000cfce44723e */ /* 0x000fe200000000ff */
[----:B------:R-:W-:Y:S01]  /*103f0*/  HMMA.16816.F32 R64, R72, R82, R64 ;  /* 0x000000524840723c */ /* 0x000fe20000001840 */
[----:B------:R-:W3:Y:S01]  /*10400*/  LDSM.16.MT88.4 R80, [R228+0x1000] ;  /* 0x00100000e450783b */ /* 0x000ee20000004200 */
[----:B------:R-:W5:Y:S02]  /*10410*/  MUFU.EX2 R198, R198 ;  /* 0x000000c600c67308 */ /* 0x000f640000000800 */
[----:B------:R-:W-:Y:S02]  /*10420*/  F2FP.PACK_AB R70, R204, R205 ;  /* 0x000000cdcc46723e */ /* 0x000fe400000000ff */
[----:B------:R-:W-:Y:S02]  /*10430*/  F2FP.PACK_AB R69, R191, R192 ;  /* 0x000000c0bf45723e */ /* 0x000fe400000000ff */
[----:B------:R-:W-:Y:S04]  /*10440*/  F2FP.PACK_AB R71, R189, R190 ;  /* 0x000000bebd47723e */ /* 0x000fe800000000ff */
[----:B------:R-:W-:Y:S01]  /*10450*/  F2FP.PACK_AB R72, R131, R127 ;  /* 0x0000007f8348723e */ /* 0x000fe200000000ff */
[----:B------:R-:W2:Y:S01]  /*10460*/  MUFU.EX2 R252, R252 ;  /* 0x000000fc00fc7308 */ /* 0x000ea20000000800 */
[----:B------:R-:W-:Y:S01]  /*10470*/  F2FP.PACK_AB R74, R137, R135 ;  /* 0x00000087894a723e */ /* 0x000fe200000000ff */
[-C--:B----4-:R-:W-:Y:S05]  /*10480*/  HMMA.16816.F32 R4, R68, R76.reuse, R4 ;  /* 0x0000004c4404723c */ /* 0x090fea0000001804 */
[----:B------:R-:W-:Y:S01]  /*10490*/  F2FP.PACK_AB R73, R115, R114 ;  /* 0x000000727349723e */ /* 0x000fe200000000ff */
[----:B-1----:R-:W-:Y:S01]  /*104a0*/  FADD.FTZ R3, R199, R3 ;  /* 0x00000003c7037221 */ /* 0x002fe20000010000 */
[----:B------:R-:W-:Y:S01]  /*104b0*/  F2FP.PACK_AB R75, R121, R122 ;  /* 0x0000007a794b723e */ /* 0x000fe200000000ff */
[----:B------:R-:W1:Y:S04]  /*104c0*/  MUFU.EX2 R111, R111 ;  /* 0x0000006f006f7308 */ /* 0x000e680000000800 */
[----:B-----5:R-:W-:Y:S02]  /*104d0*/  FADD.FTZ R3, R198, R3 ;  /* 0x00000003c6037221 */ /* 0x020fe40000010000 */
[C---:B------:R-:W-:Y:S04]  /*104e0*/  HMMA.16816.F32 R8, R72.reuse, R76, R8 ;  /* 0x0000004c4808723c */ /* 0x040fe80000001808 */
[----:B------:R-:W-:Y:S01]  /*104f0*/  MUFU.EX2 R99, R150 ;  /* 0x0000009600637308 */ /* 0x000fe20000000800 */
[----:B------:R-:W-:Y:S03]  /*10500*/  FADD.FTZ R3, R128, R3 ;  /* 0x0000000380037221 */ /* 0x000fe60000010000 */
[-C--:B------:R-:W-:Y:S04]  /*10510*/  HMMA.16816.F32 R12, R72, R78.reuse, R12 ;  /* 0x0000004e480c723c */ /* 0x080fe8000000180c */
[----:B------:R-:W-:Y:S02]  /*10520*/  FADD.FTZ R3, R129, R3 ;  /* 0x0000000381037221 */ /* 0x000fe40000010000 */
[----:B------:R-:W-:Y:S02]  /*10530*/  MUFU.EX2 R98, R155 ;  /* 0x0000009b00627308 */ /* 0x000fe40000000800 */
[C---:B------:R-:W-:Y:S01]  /*10540*/  HMMA.16816.F32 R16, R68.reuse, R78, R16 ;  /* 0x0000004e4410723c */ /* 0x040fe20000001810 */
[----:B------:R-:W4:Y:S03]  /*10550*/  LDSM.16.MT88.4 R76, [R225+0x1800] ;  /* 0x00180000e14c783b */ /* 0x000f260000004200 */
[----:B------:R-:W-:Y:S04]  /*10560*/  FADD.FTZ R3, R223, R3 ;  /* 0x00000003df037221 */ /* 0x000fe80000010000 */
[-C--:B--2---:R-:W-:Y:S01]  /*10570*/  HMMA.16816.F32 R20, R68, R84.reuse, R20 ;  /* 0x000000544414723c */ /* 0x084fe20000001814 */
[----:B------:R-:W2:Y:S03]  /*10580*/  MUFU.EX2 R94, R139 ;  /* 0x0000008b005e7308 */ /* 0x000ea60000000800 */
[----:B------:R-:W-:Y:S04]  /*10590*/  FADD.FTZ R3, R251, R3 ;  /* 0x00000003fb037221 */ /* 0x000fe80000010000 */
[C---:B------:R-:W-:Y:S03]  /*105a0*/  HMMA.16816.F32 R24, R72.reuse, R84, R24 ;  /* 0x000000544818723c */ /* 0x040fe60000001818 */
[----:B------:R-:W-:Y:S01]  /*105b0*/  MUFU.EX2 R106, R143 ;  /* 0x0000008f006a7308 */ /* 0x000fe20000000800 */
[----:B------:R-:W-:Y:S04]  /*105c0*/  FADD.FTZ R3, R252, R3 ;  /* 0x00000003fc037221 */ /* 0x000fe80000010000 */
[-C--:B------:R-:W-:Y:S04]  /*105d0*/  HMMA.16816.F32 R28, R72, R86.reuse, R28 ;  /* 0x00000056481c723c */ /* 0x080fe8000000181c */
[----:B-1----:R-:W-:Y:S01]  /*105e0*/  FADD.FTZ R3, R111, R3 ;  /* 0x000000036f037221 */ /* 0x002fe20000010000 */
[----:B------:R-:W1:Y:S03]  /*105f0*/  MUFU.EX2 R105, R142 ;  /* 0x0000008e00697308 */ /* 0x000e660000000800 */
[C---:B------:R-:W-:Y:S01]  /*10600*/  HMMA.16816.F32 R32, R68.reuse, R86, R32 ;  /* 0x000000564420723c */ /* 0x040fe20000001820 */
[----:B------:R-:W5:Y:S03]  /*10610*/  LDSM.16.MT88.4 R84, [R229+0x1800] ;  /* 0x00180000e554783b */ /* 0x000f660000004200 */
[----:B--2---:R-:W-:Y:S03]  /*10620*/  FADD.FTZ R0, R94, R0 ;  /* 0x000000005e007221 */ /* 0x004fe60000010000 */
[----:B------:R-:W-:Y:S01]  /*10630*/  MUFU.EX2 R104, R147 ;  /* 0x0000009300687308 */ /* 0x000fe20000000800 */
[-C--:B------:R-:W-:Y:S04]  /*10640*/  HMMA.16816.F32 R36, R68, R88.reuse, R36 ;  /* 0x000000584424723c */ /* 0x080fe80000001824 */
[C---:B------:R-:W-:Y:S01]  /*10650*/  FADD.FTZ R0, R186.reuse, R0 ;  /* 0x00000000ba007221 */ /* 0x040fe20000010000 */
[----:B------:R-:W-:Y:S03]  /*10660*/  F2FP.PACK_AB R186, R186, R94 ;  /* 0x0000005ebaba723e */ /* 0x000fe600000000ff */
[C---:B------:R-:W-:Y:S01]  /*10670*/  HMMA.16816.F32 R40, R72.reuse, R88, R40 ;  /* 0x000000584828723c */ /* 0x040fe20000001828 */
[----:B------:R-:W2:Y:S03]  /*10680*/  MUFU.EX2 R100, R154 ;  /* 0x0000009a00647308 */ /* 0x000ea60000000800 */
[----:B-1----:R-:W-:Y:S04]  /*10690*/  F2FP.PACK_AB R185, R105, R106 ;  /* 0x0000006a69b9723e */ /* 0x002fe800000000ff */
[-C--:B------:R-:W-:Y:S03]  /*106a0*/  HMMA.16816.F32 R44, R72, R90.reuse, R44 ;  /* 0x0000005a482c723c */ /* 0x080fe6000000182c */
[----:B------:R-:W-:Y:S05]  /*106b0*/  MUFU.EX2 R95, R145 ;  /* 0x00000091005f7308 */ /* 0x000fea0000000800 */
[C---:B------:R-:W-:Y:S01]  /*106c0*/  HMMA.16816.F32 R48, R68.reuse, R90, R48 ;  /* 0x0000005a4430723c */ /* 0x040fe20000001830 */
[----:B------:R-:W1:Y:S04]  /*106d0*/  LDSM.16.MT88.4 R88, [R226+0x1800] ;  /* 0x00180000e258783b */ /* 0x000e680000004200 */
[----:B------:R-:W-:Y:S03]  /*106e0*/  MUFU.EX2 R96, R140 ;  /* 0x0000008c00607308 */ /* 0x000fe60000000800 */
[-C--:B---3--:R-:W-:Y:S04]  /*106f0*/  HMMA.16816.F32 R52, R68, R80.reuse, R52 ;  /* 0x000000504434723c */ /* 0x088fe80000001834 */
[----:B--2---:R-:W-:Y:S03]  /*10700*/  F2FP.PACK_AB R187, R100, R104 ;  /* 0x0000006864bb723e */ /* 0x004fe600000000ff */
[----:B------:R-:W2:Y:S01]  /*10710*/  MUFU.EX2 R97, R141 ;  /* 0x0000008d00617308 */ /* 0x000ea20000000800 */
        /* <DEDUP_REMOVED lines=10> */
[-C--:B----4-:R-:W-:Y:S05]  /*107c0*/  HMMA.16816.F32 R4, R72, R76.reuse, R4 ;  /* 0x0000004c4804723c */ /* 0x090fea0000001804 */
[----:B------:R-:W-:Y:S02]  /*107d0*/  F2FP.PACK_AB R69, R222, R220 ;  /* 0x000000dcde45723e */ /* 0x000fe400000000ff */
[----:B------:R-:W-:Y:S02]  /*107e0*/  F2FP.PACK_AB R71, R248, R123 ;  /* 0x0000007bf847723e */ /* 0x000fe400000000ff */
[----:B--2---:R-:W-:Y:S05]  /*107f0*/  F2FP.PACK_AB R124, R96, R97 ;  /* 0x00000061607c723e */ /* 0x004fea00000000ff */
[C---:B------:R-:W-:Y:S08]  /*10800*/  HMMA.16816.F32 R8, R68.reuse, R76, R8 ;  /* 0x0000004c4408723c */ /* 0x040ff00000001808 */
[-C--:B------:R-:W-:Y:S08]  /*10810*/  HMMA.16816.F32 R12, R68, R78.reuse, R12 ;  /* 0x0000004e440c723c */ /* 0x080ff0000000180c */
[C---:B------:R-:W-:Y:S01]  /*10820*/  HMMA.16816.F32 R16, R72.reuse, R78, R16 ;  /* 0x0000004e4810723c */ /* 0x040fe20000001810 */
[----:B------:R-:W2:Y:S07]  /*10830*/  LDSM.16.MT88.4 R76, [R225+0x2000] ;  /* 0x00200000e14c783b */ /* 0x000eae0000004200 */
[-C--:B-----5:R-:W-:Y:S08]  /*10840*/  HMMA.16816.F32 R20, R72, R84.reuse, R20 ;  /* 0x000000544814723c */ /* 0x0a0ff00000001814 */
[C---:B------:R-:W-:Y:S08]  /*10850*/  HMMA.16816.F32 R24, R68.reuse, R84, R24 ;  /* 0x000000544418723c */ /* 0x040ff00000001818 */
[-C--:B------:R-:W-:Y:S08]  /*10860*/  HMMA.16816.F32 R28, R68, R86.reuse, R28 ;  /* 0x00000056441c723c */ /* 0x080ff0000000181c */
[C---:B------:R-:W-:Y:S01]  /*10870*/  HMMA.16816.F32 R32, R72.reuse, R86, R32 ;  /* 0x000000564820723c */ /* 0x040fe20000001820 */
[----:B------:R-:W4:Y:S07]  /*10880*/  LDSM.16.MT88.4 R84, [R229+0x2000] ;  /* 0x00200000e554783b */ /* 0x000f2e0000004200 */
[-C--:B-1----:R-:W-:Y:S08]  /*10890*/  HMMA.16816.F32 R36, R72, R88.reuse, R36 ;  /* 0x000000584824723c */ /* 0x082ff00000001824 */
[C---:B------:R-:W-:Y:S08]  /*108a0*/  HMMA.16816.F32 R40, R68.reuse, R88, R40 ;  /* 0x000000584428723c */ /* 0x040ff00000001828 */
[-C--:B------:R-:W-:Y:S08]  /*108b0*/  HMMA.16816.F32 R44, R68, R90.reuse, R44 ;  /* 0x0000005a442c723c */ /* 0x080ff0000000182c */
[C---:B------:R-:W-:Y:S01]  /*108c0*/  HMMA.16816.F32 R48, R72.reuse, R90, R48 ;  /* 0x0000005a4830723c */ /* 0x040fe20000001830 */
[----:B------:R-:W1:Y:S07]  /*108d0*/  LDSM.16.MT88.4 R88, [R226+0x2000] ;  /* 0x00200000e258783b */ /* 0x000e6e0000004200 */
        /* <DEDUP_REMOVED lines=11> */
[-C--:B--2---:R-:W-:Y:S05]  /*10990*/  HMMA.16816.F32 R4, R68, R76.reuse, R4 ;  /* 0x0000004c4404723c */ /* 0x084fea0000001804 */
[----:B------:R-:W-:Y:S02]  /*109a0*/  F2FP.PACK_AB R73, R109, R110 ;  /* 0x0000006e6d49723e */ /* 0x000fe400000000ff */
[----:B------:R-:W-:Y:S07]  /*109b0*/  F2FP.PACK_AB R75, R107, R108 ;  /* 0x0000006c6b4b723e */ /* 0x000fee00000000ff */
        /* <DEDUP_REMOVED lines=28> */
[C---:B------:R-:W-:Y:S01]  /*10b80*/  HMMA.16816.F32 R8, R68.reuse, R76, R8 ;  /* 0x0000004c4408723c */ /* 0x040fe20000001808 */
[----:B------:R-:W-:Y:S07]  /*10b90*/  MUFU.EX2 R76, R152 ;  /* 0x00000098004c7308 */ /* 0x000fee0000000800 */
[-C--:B------:R-:W-:Y:S03]  /*10ba0*/  HMMA.16816.F32 R12, R68, R78.reuse, R12 ;  /* 0x0000004e440c723c */ /* 0x080fe6000000180c */
[----:B------:R-:W2:Y:S05]  /*10bb0*/  MUFU.EX2 R77, R153 ;  /* 0x00000099004d7308 */ /* 0x000eaa0000000800 */
[C---:B------:R-:W-:Y:S05]  /*10bc0*/  HMMA.16816.F32 R16, R72.reuse, R78, R16 ;  /* 0x0000004e4810723c */ /* 0x040fea0000001810 */
[----:B------:R-:W-:Y:S03]  /*10bd0*/  MUFU.EX2 R79, R149 ;  /* 0x00000095004f7308 */ /* 0x000fe60000000800 */
[-C--:B----4-:R-:W-:Y:S07]  /*10be0*/  HMMA.16816.F32 R20, R72, R84.reuse, R20 ;  /* 0x000000544814723c */ /* 0x090fee0000001814 */
[----:B------:R-:W4:Y:S01]  /*10bf0*/  MUFU.EX2 R78, R148 ;  /* 0x00000094004e7308 */ /* 0x000f220000000800 */
[C---:B------:R-:W-:Y:S04]  /*10c00*/  HMMA.16816.F32 R24, R68.reuse, R84, R24 ;  /* 0x000000544418723c */ /* 0x040fe80000001818 */
[----:B--2---:R-:W-:Y:S04]  /*10c10*/  F2FP.PACK_AB R127, R76, R77 ;  /* 0x0000004d4c7f723e */ /* 0x004fe800000000ff */
[-C--:B------:R-:W-:Y:S01]  /*10c20*/  HMMA.16816.F32 R28, R68, R86.reuse, R28 ;  /* 0x00000056441c723c */ /* 0x080fe2000000181c */
[----:B------:R-:W2:Y:S07]  /*10c30*/  MUFU.EX2 R84, R144 ;  /* 0x0000009000547308 */ /* 0x000eae0000000800 */
[C---:B------:R-:W-:Y:S04]  /*10c40*/  HMMA.16816.F32 R32, R72.reuse, R86, R32 ;  /* 0x000000564820723c */ /* 0x040fe80000001820 */
[----:B----4-:R-:W-:Y:S04]  /*10c50*/  F2FP.PACK_AB R125, R78, R79 ;  /* 0x0000004f4e7d723e */ /* 0x010fe800000000ff */
[-C--:B-1----:R-:W-:Y:S08]  /*10c60*/  HMMA.16816.F32 R36, R72, R88.reuse, R36 ;  /* 0x000000584824723c */ /* 0x082ff00000001824 */
[C---:B------:R-:W-:Y:S04]  /*10c70*/  HMMA.16816.F32 R40, R68.reuse, R88, R40 ;  /* 0x000000584428723c */ /* 0x040fe80000001828 */
[----:B--2---:R-:W-:Y:S04]  /*10c80*/  F2FP.PACK_AB R126, R84, R95 ;  /* 0x0000005f547e723e */ /* 0x004fe800000000ff */
        /* <DEDUP_REMOVED lines=20> */
[----:B------:R-:W-:Y:S01]  /*10dd0*/  FADD.FTZ R0, R188, R0 ;  /* 0x00000000bc007221 */ /* 0x000fe20000010000 */
[----:B------:R-:W-:Y:S01]  /*10de0*/  MOV R122, R117 ;  /* 0x00000075007a7202 */ /* 0x000fe20000000f00 */
[----:B------:R-:W-:Y:S01]  /*10df0*/  FADD.FTZ R2, R121, R2 ;  /* 0x0000000279027221 */ /* 0x000fe20000010000 */
[----:B------:R-:W-:Y:S01]  /*10e00*/  MOV R121, R118 ;  /* 0x0000007600797202 */ /* 0x000fe20000000f00 */
[C---:B------:R-:W-:Y:S04]  /*10e10*/  HMMA.16816.F32 R144, R124.reuse, R168, R24 ;  /* 0x000000a87c90723c */ /* 0x040fe80000001818 */
[----:B------:R-:W-:Y:S02]  /*10e20*/  FADD.FTZ R0, R136, R0 ;  /* 0x0000000088007221 */ /* 0x000fe40000010000 */
[----:B------:R-:W-:Y:S02]  /*10e30*/  FADD.FTZ R2, R220, R2 ;  /* 0x00000002dc027221 */ /* 0x000fe40000010000 */
        /* <DEDUP_REMOVED lines=39> */
[----:B------:R-:W-:Y:S01]  /*110b0*/  FADD.FTZ R2, R77, R0 ;  /* 0x000000004d027221 */ /* 0x000fe20000010000 */
[C---:B------:R-:W-:Y:S01]  /*110c0*/  IADD3 R0, R245.reuse, -0x1, RZ ;  /* 0xfffffffff5007810 */ /* 0x040fe20007ffe0ff */
[----:B------:R-:W-:Y:S02]  /*110d0*/  FADD.FTZ R3, R84, R3 ;  /* 0x0000000354037221 */ /* 0x000fe40000010000 */
[----:B------:R-:W-:Y:S02]  /*110e0*/  FADD.FTZ R2, R76, R2 ;  /* 0x000000024c027221 */ /* 0x000fe40000010000 */
[----:B------:R-:W-:Y:S01]  /*110f0*/  FADD.FTZ R4, R104, R4 ;  /* 0x0000000468047221 */ /* 0x000fe20000010000 */
[----:B------:R1:W-:Y:S03]  /*11100*/  STL [R1+0xc], R3 ;  /* 0x00000c0301007387 */ /* 0x0003e60000100800 */
[----:B------:R-:W-:Y:S01]  /*11110*/  FADD.FTZ R248, R100, R4 ;  /* 0x0000000464f87221 */ /* 0x000fe20000010000 */
[----:B------:R1:W-:Y:S01]  /*11120*/  STL [R1+0x10], R2 ;  /* 0x0000100201007387 */ /* 0x0003e20000100800 */
[----:B--2---:R-:W-:Y:S02]  /*11130*/  ISETP.GT.AND P0, PT, R245, R69, PT ;  /* 0x00000045f500720c */ /* 0x004fe40003f04270 */
[----:B------:R-:W-:Y:S11]  /*11140*/  MOV R245, R0 ;  /* 0x0000000000f57202 */ /* 0x000ff60000000f00 */
[----:B-1----:R-:W-:-:S05]  /*11150*/  @P0 BRA `(.L_x_1358) ;  /* 0xffffbc7000000947 */ /* 0x002fca000383ffff */
.L_x_1351:
[----:B------:R-:W-:Y:S05]  /*11160*/  BRA.DIV ~URZ, `(.L_x_1359) ;  /* 0x00006fd27f007947 */ /* 0x000fea000b800000 */
[----:B------:R-:W2:Y:S04]  /*11170*/  LDL R0, [R1] ;  /* 0x0000000001007983 */ /* 0x000ea80000100800 */
[----:B--2---:R1:W2:Y:S02]  /*11180*/  SHFL.BFLY PT, R4, R0, 0x2, 0x1f ;  /* 0x0c401f0000047f89 */ /* 0x0042a400000e0000 */
.L_x_1403:
[----:B-1----:R-:W3:Y:S02]  /*11190*/  LDL.LU R0, [R1] ;  /* 0x0000000001007983 */ /* 0x002ee40000300800 */
[----:B--23--:R-:W-:Y:S01]  /*111a0*/  FADD.FTZ R4, R4, R0 ;  /* 0x0000000004047221 */ /* 0x00cfe20000010000 */
[----:B------:R-:W-:Y:S05]  /*111b0*/  BRA.DIV ~URZ, `(.L_x_1360) ;  /* 0x00006fe27f007947 */ /* 0x000fea000b800000 */
[----:B------:R-:W2:Y:S04]  /*111c0*/  LDL.LU R0, [R1+0xc] ;  /* 0x00000c0001007983 */ /* 0x000ea80000300800 */
[----:B------:R-:W3:Y:S04]  /*111d0*/  LDL.LU R9, [R1+0x10] ;  /* 0x0000100001097983 */ /* 0x000ee80000300800 */
[----:B------:R-:W1:Y:S02]  /*111e0*/  SHFL.BFLY PT, R5, R248, 0x2, 0x1f ;  /* 0x0c401f00f8057f89 */ /* 0x000e6400000e0000 */
[----:B-1----:R-:W-:-:S05]  /*111f0*/  FADD.FTZ R5, R5, R248 ;  /* 0x000000f805057221 */ /* 0x002fca0000010000 */
[----:B------:R-:W1:Y:S02]  /*11200*/  SHFL.BFLY PT, R2, R5, 0x1, 0x1f ;  /* 0x0c201f0005027f89 */ /* 0x000e6400000e0000 */
[----:B-1----:R-:W-:Y:S02]  /*11210*/  FADD.FTZ R5, R5, R2 ;  /* 0x0000000205057221 */ /* 0x002fe40000010000 */
[----:B--2---:R-:W1:Y:S04]  /*11220*/  SHFL.BFLY PT, R6, R0, 0x2, 0x1f ;  /* 0x0c401f0000067f89 */ /* 0x004e6800000e0000 */
[----:B---3--:R-:W2:Y:S01]  /*11230*/  SHFL.BFLY PT, R7, R9, 0x2, 0x1f ;  /* 0x0c401f0009077f89 */ /* 0x008ea200000e0000 */
[----:B-1----:R-:W-:-:S03]  /*11240*/  FADD.FTZ R6, R6, R0 ;  /* 0x0000000006067221 */ /* 0x002fc60000010000 */
[----:B------:R-:W1:Y:S01]  /*11250*/  SHFL.BFLY PT, R0, R4, 0x1, 0x1f ;  /* 0x0c201f0004007f89 */ /* 0x000e6200000e0000 */
[----:B--2---:R-:W-:-:S03]  /*11260*/  FADD.FTZ R7, R7, R9 ;  /* 0x0000000907077221 */ /* 0x004fc60000010000 */
[----:B------:R-:W2:Y:S04]  /*11270*/  SHFL.BFLY PT, R3, R6, 0x1, 0x1f ;  /* 0x0c201f0006037f89 */ /* 0x000ea800000e0000 */
[----:B------:R3:W4:Y:S01]  /*11280*/  SHFL.BFLY PT, R8, R7, 0x1, 0x1f ;  /* 0x0c201f0007087f89 */ /* 0x00072200000e0000 */
[----:B-1----:R-:W-:Y:S02]  /*11290*/  FADD.FTZ R4, R4, R0 ;  /* 0x0000000004047221 */ /* 0x002fe40000010000 */
[----:B--2---:R-:W-:-:S03]  /*112a0*/  FADD.FTZ R6, R6, R3 ;  /* 0x0000000306067221 */ /* 0x004fc60000010000 */
.L_x_1404:
[----:B------:R-:W-:Y:S01]  /*112b0*/  FSETP.NE.FTZ.AND P3, PT, R4, RZ, PT ;  /* 0x000000ff0400720b */ /* 0x000fe20003f75000 */
[----:B------:R-:W-:Y:S01]  /*112c0*/  CS2R R2, SRZ ;  /* 0x0000000000027805 */ /* 0x000fe2000001ff00 */
[----:B------:R-:W-:Y:S02]  /*112d0*/  FSETP.NE.FTZ.AND P1, PT, R6, RZ, PT ;  /* 0x000000ff0600720b */ /* 0x000fe40003f35000 */
[----:B------:R-:W-:-:S02]  /*112e0*/  FSETP.NE.FTZ.AND P2, PT, R5, RZ, PT ;  /* 0x000000ff0500720b */ /* 0x000fc40003f55000 */
[----:B------:R-:W-:Y:S02]  /*112f0*/  MOV R0, RZ ;  /* 0x000000ff00007202 */ /* 0x000fe40000000f00 */
[----:B------:R-:W-:Y:S02]  /*11300*/  MOV R23, 0xff800000 ;  /* 0xff80000000177802 */ /* 0x000fe40000000f00 */
[----:B------:R-:W-:Y:S02]  /*11310*/  MOV R21, 0xff800000 ;  /* 0xff80000000157802 */ /* 0x000fe40000000f00 */
[----:B------:R-:W-:Y:S01]  /*11320*/  MOV R22, 0xff800000 ;  /* 0xff80000000167802 */ /* 0x000fe20000000f00 */
[----:B------:R-:W1:Y:S01]  /*11330*/  @P3 MUFU.RCP R0, R4 ;  /* 0x0000000400003308 */ /* 0x000e620000001000 */
[----:B------:R-:W-:-:S07]  /*11340*/  MOV R20, 0xff800000 ;  /* 0xff80000000147802 */ /* 0x000fce0000000f00 */
[----:B------:R2:W-:Y:S08]  /*11350*/  @P3 MUFU.LG2 R9, R4 ;  /* 0x0000000400093308 */ /* 0x0005f00000000c00 */
[----:B------:R-:W5:Y:S01]  /*11360*/  @P1 MUFU.RCP R2, R6 ;  /* 0x0000000600021308 */ /* 0x000f620000001000 */
[C---:B-1----:R-:W-:Y:S02]  /*11370*/  FMUL.FTZ R156, R0.reuse, R156 ;  /* 0x0000009c009c7220 */ /* 0x042fe40000410000 */
[----:B------:R-:W-:-:S02]  /*11380*/  FMUL.FTZ R157, R0, R157 ;  /* 0x0000009d009d7220 */ /* 0x000fc40000410000 */
[C---:B------:R-:W-:Y:S02]  /*11390*/  FMUL.FTZ R160, R0.reuse, R160 ;  /* 0x000000a000a07220 */ /* 0x040fe40000410000 */
[----:B------:R-:W-:Y:S01]  /*113a0*/  FMUL.FTZ R161, R0, R161 ;  /* 0x000000a100a17220 */ /* 0x000fe20000410000 */
[----:B------:R-:W1:Y:S01]  /*113b0*/  @P2 MUFU.RCP R3, R5 ;  /* 0x0000000500032308 */ /* 0x000e620000001000 */
[----:B--2-4-:R-:W-:Y:S01]  /*113c0*/  FADD.FTZ R4, R8, R7 ;  /* 0x0000000708047221 */ /* 0x014fe20000010000 */
[----:B---3--:R-:W-:Y:S01]  /*113d0*/  @P3 MOV R7, 0x3f317218 ;  /* 0x3f31721800073802 */ /* 0x008fe20000000f00 */
[C---:B------:R-:W-:Y:S02]  /*113e0*/  FMUL.FTZ R164, R0.reuse, R164 ;  /* 0x000000a400a47220 */ /* 0x040fe40000410000 */
[----:B------:R-:W-:Y:S01]  /*113f0*/  FMUL.FTZ R165, R0, R165 ;  /* 0x000000a500a57220 */ /* 0x000fe20000410000 */
[----:B------:R-:W-:Y:S01]  /*11400*/  FSETP.NE.FTZ.AND P0, PT, R4, RZ, PT ;  /* 0x000000ff0400720b */ /* 0x000fe20003f15000 */
[C---:B------:R-:W-:Y:S01]  /*11410*/  FMUL.FTZ R168, R0.reuse, R168 ;  /* 0x000000a800a87220 */ /* 0x040fe20000410000 */
[----:B------:R-:W2:Y:S01]  /*11420*/  @P1 MUFU.LG2 R6, R6 ;  /* 0x0000000600061308 */ /* 0x000ea20000000c00 */
[----:B------:R-:W-:-:S02]  /*11430*/  FMUL.FTZ R169, R0, R169 ;  /* 0x000000a900a97220 */ /* 0x000fc40000410000 */
[C---:B------:R-:W-:Y:S02]  /*11440*/  FMUL.FTZ R172, R0.reuse, R172 ;  /* 0x000000ac00ac7220 */ /* 0x040fe40000410000 */
[C---:B------:R-:W-:Y:S02]  /*11450*/  FMUL.FTZ R173, R0.reuse, R173 ;  /* 0x000000ad00ad7220 */ /* 0x040fe40000410000 */
[C---:B------:R-:W-:Y:S01]  /*11460*/  FMUL.FTZ R176, R0.reuse, R176 ;  /* 0x000000b000b07220 */ /* 0x040fe20000410000 */
[----:B------:R3:W4:Y:S01]  /*11470*/  @P2 MUFU.LG2 R8, R5 ;  /* 0x0000000500082308 */ /* 0x0007220000000c00 */
[C---:B------:R-:W-:Y:S02]  /*11480*/  FMUL.FTZ R177, R0.reuse, R177 ;  /* 0x000000b100b17220 */ /* 0x040fe40000410000 */
[C---:B------:R-:W-:Y:S02]  /*11490*/  FMUL.FTZ R180, R0.reuse, R180 ;  /* 0x000000b400b47220 */ /* 0x040fe40000410000 */
[----:B------:R-:W-:-:S02]  /*114a0*/  FMUL.FTZ R181, R0, R181 ;  /* 0x000000b500b57220 */ /* 0x000fc40000410000 */
[C---:B------:R-:W-:Y:S02]  /*114b0*/  FMUL.FTZ R184, R0.reuse, R184 ;  /* 0x000000b800b87220 */ /* 0x040fe40000410000 */
[----:B------:R-:W-:Y:S01]  /*114c0*/  FMUL.FTZ R185, R0, R185 ;  /* 0x000000b900b97220 */ /* 0x000fe20000410000 */
[----:B------:R-:W-:Y:S01]  /*114d0*/  MOV R0, RZ ;  /* 0x000000ff00007202 */ /* 0x000fe20000000f00 */
[C---:B-----5:R-:W-:Y:S02]  /*114e0*/  FMUL.FTZ R152, R2.reuse, R152 ;  /* 0x0000009802987220 */ /* 0x060fe40000410000 */
[C---:B------:R-:W-:Y:S02]  /*114f0*/  FMUL.FTZ R153, R2.reuse, R153 ;  /* 0x0000009902997220 */ /* 0x040fe40000410000 */
[C---:B------:R-:W-:Y:S01]  /*11500*/  FMUL.FTZ R148, R2.reuse, R148 ;  /* 0x0000009402947220 */ /* 0x040fe20000410000 */
[----:B------:R-:W-:Y:S01]  /*11510*/  @P0 MUFU.RCP R0, R4 ;  /* 0x0000000400000308 */ /* 0x000fe20000001000 */
[C---:B------:R-:W-:Y:S01]  /*11520*/  FMUL.FTZ R149, R2.reuse, R149 ;  /* 0x0000009502957220 */ /* 0x040fe20000410000 */
[----:B---3--:R-:W-:Y:S01]  /*11530*/  @P2 MOV R5, 0x3f317218 ;  /* 0x3f31721800052802 */ /* 0x008fe20000000f00 */
        /* <DEDUP_REMOVED lines=11> */
[----:B------:R-:W-:Y:S02]  /*115f0*/  FMUL.FTZ R125, R2, R125 ;  /* 0x0000007d027d7220 */ /* 0x000fe40000410000 */
[C---:B-1----:R-:W-:Y:S01]  /*11600*/  FMUL.FTZ R158, R3.reuse, R158 ;  /* 0x0000009e039e7220 */ /* 0x042fe20000410000 */
[----:B------:R1:W3:Y:S01]  /*11610*/  @P0 MUFU.LG2 R2, R4 ;  /* 0x0000000400020308 */ /* 0x0002e20000000c00 */
[----:B------:R-:W-:-:S02]  /*11620*/  FMUL.FTZ R159, R3, R159 ;  /* 0x0000009f039f7220 */ /* 0x000fc40000410000 */
[C---:B------:R-:W-:Y:S02]  /*11630*/  FMUL.FTZ R162, R3.reuse, R162 ;  /* 0x000000a203a27220 */ /* 0x040fe40000410000 */
[C---:B------:R-:W-:Y:S02]  /*11640*/  FMUL.FTZ R163, R3.reuse, R163 ;  /* 0x000000a303a37220 */ /* 0x040fe40000410000 */
[C---:B------:R-:W-:Y:S02]  /*11650*/  FMUL.FTZ R166, R3.reuse, R166 ;  /* 0x000000a603a67220 */ /* 0x040fe40000410000 */
[C---:B------:R-:W-:Y:S02]  /*11660*/  FMUL.FTZ R167, R3.reuse, R167 ;  /* 0x000000a703a77220 */ /* 0x040fe40000410000 */
[C---:B------:R-:W-:Y:S02]  /*11670*/  FMUL.FTZ R170, R3.reuse, R170 ;  /* 0x000000aa03aa7220 */ /* 0x040fe40000410000 */
[----:B------:R-:W-:-:S02]  /*11680*/  FMUL.FTZ R171, R3, R171 ;  /* 0x000000ab03ab7220 */ /* 0x000fc40000410000 */
[C---:B------:R-:W-:Y:S01]  /*11690*/  FMUL.FTZ R174, R3.reuse, R174 ;  /* 0x000000ae03ae7220 */ /* 0x040fe20000410000 */
[----:B-1----:R-:W-:Y:S01]  /*116a0*/  MOV R4, 0x1 ;  /* 0x0000000100047802 */ /* 0x002fe20000000f00 */
        /* <DEDUP_REMOVED lines=8> */
[----:B--2---:R-:W-:Y:S02]  /*11730*/  @P1 FMUL.FTZ R6, R6, 0.69314718246459960938 ;  /* 0x3f31721806061820 */ /* 0x004fe40000410000 */
[----:B------:R-:W-:Y:S02]  /*11740*/  @P3 FMUL.FTZ R9, R9, 0.69314718246459960938 ;  /* 0x3f31721809093820 */ /* 0x000fe40000410000 */
[----:B------:R-:W-:Y:S02]  /*11750*/  @P1 FMUL.FTZ R3, R3, c[0x0][0x2d0] ;  /* 0x0000b40003031a20 */ /* 0x000fe40000410000 */
[----:B------:R-:W-:-:S02]  /*11760*/  @P3 FMUL.FTZ R7, R7, c[0x0][0x2d0] ;  /* 0x0000b40007073a20 */ /* 0x000fc40000410000 */
[----:B------:R-:W-:Y:S01]  /*11770*/  @P1 FFMA.FTZ R23, R3, R117, R6 ;  /* 0x0000007503171223 */ /* 0x000fe20000010006 */
[----:B------:R-:W-:Y:S01]  /*11780*/  @P0 MOV R3, 0x3f317218 ;  /* 0x3f31721800030802 */ /* 0x000fe20000000f00 */
[----:B----4-:R-:W-:Y:S02]  /*11790*/  @P2 FMUL.FTZ R8, R8, 0.69314718246459960938 ;  /* 0x3f31721808082820 */ /* 0x010fe40000410000 */
[----:B------:R-:W-:Y:S02]  /*117a0*/  @P2 FMUL.FTZ R5, R5, c[0x0][0x2d0] ;  /* 0x0000b40005052a20 */ /* 0x000fe40000410000 */
[----:B---3--:R-:W-:Y:S02]  /*117b0*/  @P0 FMUL.FTZ R2, R2, 0.69314718246459960938 ;  /* 0x3f31721802020820 */ /* 0x008fe40000410000 */
[----:B------:R-:W-:Y:S02]  /*117c0*/  @P0 FMUL.FTZ R3, R3, c[0x0][0x2d0] ;  /* 0x0000b40003030a20 */ /* 0x000fe40000410000 */
        /* <DEDUP_REMOVED lines=16> */
[----:B------:R-:W-:Y:S01]  /*118d0*/  PRMT R0, R4, 0x7610, R0 ;  /* 0x0000761004007816 */ /* 0x000fe20000000000 */
[----:B------:R-:W-:Y:S02]  /*118e0*/  @P3 FFMA.FTZ R21, R7, R119, R9 ;  /* 0x0000007707153223 */ /* 0x000fe40000010009 */
[----:B------:R-:W-:Y:S02]  /*118f0*/  @P2 FFMA.FTZ R22, R5, R118, R8 ;  /* 0x0000007605162223 */ /* 0x000fe40000010008 */
[----:B------:R-:W-:-:S02]  /*11900*/  @P0 FFMA.FTZ R20, R3, R68, R2 ;  /* 0x0000004403140223 */ /* 0x000fc40000010002 */
.L_x_1304:
[----:B-1----:R1:W5:Y:S01]  /*11910*/  LDL R7, [R1+0x74] ;  /* 0x0000740001077983 */ /* 0x0023620000100800 */
[----:B------:R-:W-:Y:S03]  /*11920*/  BSSY B0, `(.L_x_1361) ;  /* 0x0000012000007945 */ /* 0x000fe60003800000 */
[----:B------:R-:W2:Y:S02]  /*11930*/  S2R R6, SR_TID.X ;  /* 0x0000000000067919 */ /* 0x000ea40000002100 */
        /* <DEDUP_REMOVED lines=16> */
.L_x_1362:
[----:B-1----:R-:W-:Y:S05]  /*11a40*/  BSYNC B0 ;  /* 0x0000000000007941 */ /* 0x002fea0003800000 */
.L_x_1361:
[----:B------:R-:W-:Y:S01]  /*11a50*/  PRMT R0, R0, 0x9910, RZ ;  /* 0x0000991000007816 */ /* 0x000fe200000000ff */
[----:B------:R-:W-:Y:S01]  /*11a60*/  BSSY B1, `(.L_x_1363) ;  /* 0x0000145000017945 */ /* 0x000fe20003800000 */
[----:B-----5:R-:W-:Y:S02]  /*11a70*/  IMAD.MOV.U32 R24, RZ, RZ, R7 ;  /* 0x000000ffff187224 */ /* 0x020fe400078e0007 */
[----:B------:R-:W-:-:S13]  /*11a80*/  ISETP.NE.AND P0, PT, R0, RZ, PT ;  /* 0x000000ff0000720c */ /* 0x000fda0003f05270 */
[----:B------:R-:W-:Y:S05]  /*11a90*/  @!P0 BRA `(.L_x_1364) ;  /* 0x0000115000008947 */ /* 0x000fea0003800000 */
[----:B------:R-:W-:Y:S01]  /*11aa0*/  WARPSYNC 0xffffffff ;  /* 0xffffffff00007948 */ /* 0x000fe20003800000 */
[----:B------:R-:W-:Y:S06]  /*11ab0*/  BAR.SYNC.DEFER_BLOCKING 0x1, 0x80 ;  /* 0x0042000000007b1d */ /* 0x000fec0000010000 */
[----:B------:R-:W-:Y:S05]  /*11ac0*/  BRA.CONV ~URZ, `(.L_x_1365) ;  /* 0x000000837f007947 */ /* 0x000fea000b800000 */
[----:B------:R-:W-:Y:S01]  /*11ad0*/  SHF.R.S32.HI R2, RZ, 0x1f, R6 ;  /* 0x0000001fff027819 */ /* 0x000fe20000011406 */
[----:B------:R-:W-:Y:S02]  /*11ae0*/  IMAD.MOV.U32 R249, RZ, RZ, RZ ;  /* 0x000000fffff97224 */ /* 0x000fe400078e00ff */
[----:B------:R-:W-:Y:S01]  /*11af0*/  IMAD.MOV.U32 R3, RZ, RZ, 0x1f ;  /* 0x0000001fff037424 */ /* 0x000fe200078e00ff */
[----:B------:R-:W-:-:S04]  /*11b00*/  LEA.HI R2, R2, R6, RZ, 0x7 ;  /* 0x0000000602027211 */ /* 0x000fc800078f38ff */
[----:B------:R-:W-:-:S05]  /*11b10*/  SHF.R.S32.HI R2, RZ, 0x7, R2 ;  /* 0x00000007ff027819 */ /* 0x000fca0000011402 */
[----:B------:R-:W-:Y:S01]  /*11b20*/  IMAD.MOV.U32 R247, RZ, RZ, R2 ;  /* 0x000000fffff77224 */ /* 0x000fe200078e0002 */
[----:B------:R-:W-:Y:S02]  /*11b30*/  MOV R2, 0x11b50 ;  /* 0x00011b5000027802 */ /* 0x000fe40000000f00 */
[----:B------:R-:W-:Y:S05]  /*11b40*/  CALL.REL.NOINC `($__internal_17_$__cuda_sm70_shflsync_idx_p) ;  /* 0x0000698000007944 */ /* 0x000fea0003c00000 */
.L_x_1365:
[----:B------:R-:W2:Y:S04]  /*11b50*/  LDL.LU R4, [R1+0x4c] ;  /* 0x00004c0001047983 */ /* 0x000ea80000300800 */
[----:B------:R-:W3:Y:S04]  /*11b60*/  LDL R8, [R1+0x98] ;  /* 0x0000980001087983 */ /* 0x000ee80000100800 */
[----:B------:R-:W4:Y:S04]  /*11b70*/  LDL.LU R13, [R1+0x48] ;  /* 0x00004800010d7983 */ /* 0x000f280000300800 */
[----:B------:R-:W3:Y:S04]  /*11b80*/  LDL.LU R16, [R1+0x50] ;  /* 0x0000500001107983 */ /* 0x000ee80000300800 */
[----:B------:R-:W3:Y:S01]  /*11b90*/  LDL.LU R15, [R1+0x70] ;  /* 0x00007000010f7983 */ /* 0x000ee20000300800 */
[----:B------:R-:W-:-:S03]  /*11ba0*/  MOV R3, 0x1 ;  /* 0x0000000100037802 */ /* 0x000fc60000000f00 */
[----:B------:R-:W3:Y:S01]  /*11bb0*/  LDL R14, [R1+0x9c] ;  /* 0x00009c00010e7983 */ /* 0x000ee20000100800 */
[----:B------:R-:W-:-:S03]  /*11bc0*/  ISETP.NE.AND P0, PT, R3, c[0x0][0x4e8], PT ;  /* 0x00013a0003007a0c */ /* 0x000fc60003f05270 */
[----:B------:R1:W5:Y:S04]  /*11bd0*/  LDL R40, [R1+0x94] ;  /* 0x0000940001287983 */ /* 0x0003680000100800 */
        /* <DEDUP_REMOVED lines=14> */
[----:B------:R1:W5:Y:S01]  /*11cc0*/  LDL R25, [R1+0x58] ;  /* 0x0000580001197983 */ /* 0x0003620000100800 */
[----:B------:R-:W-:-:S02]  /*11cd0*/  ULDC UR5, c[0x0][0x4e8] ;  /* 0x00013a0000057ab9 */ /* 0x000fc40000000800 */
[----:B------:R-:W-:Y:S02]  /*11ce0*/  ULDC UR4, c[0x0][0x388] ;  /* 0x0000e20000047ab9 */ /* 0x000fe40000000800 */
[----:B------:R-:W-:Y:S01]  /*11cf0*/  UIMAD UR4, UR5, UR4, URZ ;  /* 0x00000004050472a4 */ /* 0x000fe2000f8e023f */
[----:B------:R-:W-:Y:S01]  /*11d00*/  BSSY B0, `(.L_x_1366) ;  /* 0x000007f000007945 */ /* 0x000fe20003800000 */
[----:B--2---:R-:W-:Y:S01]  /*11d10*/  SHF.R.S32.HI R0, RZ, 0x1f, R4 ;  /* 0x0000001fff007819 */ /* 0x004fe20000011404 */
[----:B------:R-:W-:-:S04]  /*11d20*/  IMAD.WIDE.U32 R6, R4, c[0x0][0x4d0], RZ ;  /* 0x0001340004067a25 */ /* 0x000fc800078e00ff */
[C---:B------:R-:W-:Y:S02]  /*11d30*/  IMAD R2, R0.reuse, c[0x0][0x4d0], RZ ;  /* 0x0001340000027a24 */ /* 0x040fe400078e02ff */
[----:B------:R-:W-:Y:S02]  /*11d40*/  IMAD R0, R0, c[0x0][0x438], RZ ;  /* 0x00010e0000007a24 */ /* 0x000fe400078e02ff */
[C---:B------:R-:W-:Y:S02]  /*11d50*/  IMAD R2, R4.reuse, c[0x0][0x4d4], R2 ;  /* 0x0001350004027a24 */ /* 0x040fe400078e0202 */
[C---:B------:R-:W-:Y:S02]  /*11d60*/  IMAD R0, R4.reuse, c[0x0][0x43c], R0 ;  /* 0x00010f0004007a24 */ /* 0x040fe400078e0200 */
[----:B------:R-:W-:Y:S01]  /*11d70*/  IMAD.WIDE.U32 R4, R4, c[0x0][0x438], RZ ;  /* 0x00010e0004047a25 */ /* 0x000fe200078e00ff */
[----:B------:R-:W-:Y:S02]  /*11d80*/  IADD3 R7, R7, R2, RZ ;  /* 0x0000000207077210 */ /* 0x000fe40007ffe0ff */
[----:B----4-:R-:W-:Y:S01]  /*11d90*/  SHF.R.S32.HI R2, RZ, 0x1f, R13 ;  /* 0x0000001fff027819 */ /* 0x010fe2000001140d */
[----:B------:R-:W-:Y:S01]  /*11da0*/  IMAD.IADD R5, R5, 0x1, R0 ;  /* 0x0000000105057824 */ /* 0x000fe200078e0200 */
[----:B---3--:R-:W-:Y:S01]  /*11db0*/  IADD3 R0, R8, R15, RZ ;  /* 0x0000000f08007210 */ /* 0x008fe20007ffe0ff */
[----:B------:R-:W-:-:S04]  /*11dc0*/  IMAD.WIDE.U32 R6, R13, c[0x0][0x4d8], R6 ;  /* 0x000136000d067a25 */ /* 0x000fc800078e0006 */
[----:B------:R-:W-:-:S04]  /*11dd0*/  @P0 IMAD.HI.U32 R10, R0, c[0x0][0x4ec], RZ ;  /* 0x00013b00000a0a27 */ /* 0x000fc800078e00ff */
[C---:B------:R-:W-:Y:S02]  /*11de0*/  IMAD R9, R2.reuse, c[0x0][0x4d8], RZ ;  /* 0x0001360002097a24 */ /* 0x040fe400078e02ff */
[----:B------:R-:W-:Y:S01]  /*11df0*/  IMAD R8, R2, c[0x0][0x440], RZ ;  /* 0x0001100002087a24 */ /* 0x000fe200078e02ff */
[----:B------:R-:W-:Y:S01]  /*11e00*/  MOV R2, R0 ;  /* 0x0000000000027202 */ /* 0x000fe20000000f00 */
[----:B------:R-:W-:Y:S01]  /*11e10*/  IMAD.MOV.U32 R3, RZ, RZ, R0 ;  /* 0x000000ffff037224 */ /* 0x000fe200078e0000 */
[----:B------:R-:W-:Y:S01]  /*11e20*/  @P0 SHF.R.U32.HI R3, RZ, c[0x0][0x4f0], R10 ;  /* 0x00013c00ff030a19 */ /* 0x000fe2000001160a */
[C---:B------:R-:W-:Y:S02]  /*11e30*/  IMAD R11, R13.reuse, c[0x0][0x4dc], R9 ;  /* 0x000137000d0b7a24 */ /* 0x040fe400078e0209 */
[----:B------:R-:W-:Y:S01]  /*11e40*/  IMAD R12, R13, c[0x0][0x444], R8 ;  /* 0x000111000d0c7a24 */ /* 0x000fe200078e0208 */
[----:B------:R-:W-:Y:S01]  /*11e50*/  SHF.R.S32.HI R8, RZ, 0x1f, R16 ;  /* 0x0000001fff087819 */ /* 0x000fe20000011410 */
[----:B------:R-:W-:-:S04]  /*11e60*/  @P0 IMAD.HI.U32 R9, R0, c[0x0][0x4ec], RZ ;  /* 0x00013b0000090a27 */ /* 0x000fc800078e00ff */
[----:B------:R-:W-:Y:S01]  /*11e70*/  IMAD.WIDE.U32 R4, R13, c[0x0][0x440], R4 ;  /* 0x000110000d047a25 */ /* 0x000fe200078e0004 */
[----:B------:R-:W-:-:S03]  /*11e80*/  @P0 SHF.R.U32.HI R2, RZ, c[0x0][0x4f0], R9 ;  /* 0x00013c00ff020a19 */ /* 0x000fc60000011609 */
[----:B------:R-:W-:Y:S02]  /*11e90*/  IMAD.MOV R10, RZ, RZ, -R3 ;  /* 0x000000ffff0a7224 */ /* 0x000fe400078e0a03 */
[C---:B------:R-:W-:Y:S01]  /*11ea0*/  IMAD R9, R8.reuse, c[0x0][0x4e0], RZ ;  /* 0x0001380008097a24 */ /* 0x040fe200078e02ff */
[----:B------:R-:W-:Y:S01]  /*11eb0*/  IADD3 R5, R5, R12, RZ ;  /* 0x0000000c05057210 */ /* 0x000fe20007ffe0ff */
[----:B------:R-:W-:Y:S02]  /*11ec0*/  IMAD.IADD R7, R7, 0x1, R11 ;  /* 0x0000000107077824 */ /* 0x000fe400078e020b */
[----:B------:R-:W-:Y:S02]  /*11ed0*/  IMAD R8, R8, c[0x0][0x448], RZ ;  /* 0x0001120008087a24 */ /* 0x000fe400078e02ff */
[----:B------:R-:W-:Y:S02]  /*11ee0*/  IMAD R10, R10, c[0x0][0x4e8], R0 ;  /* 0x00013a000a0a7a24 */ /* 0x000fe400078e0200 */
[C---:B------:R-:W-:Y:S01]  /*11ef0*/  IMAD R12, R16.reuse, c[0x0][0x44c], R8 ;  /* 0x00011300100c7a24 */ /* 0x040fe200078e0208 */
[----:B------:R-:W-:Y:S01]  /*11f00*/  SHF.R.S32.HI R8, RZ, 0x1f, R2 ;  /* 0x0000001fff087819 */ /* 0x000fe20000011402 */
[----:B------:R-:W-:-:S04]  /*11f10*/  IMAD.WIDE.U32 R6, R16, c[0x0][0x4e0], R6 ;  /* 0x0001380010067a25 */ /* 0x000fc800078e0006 */
[C---:B------:R-:W-:Y:S01]  /*11f20*/  IMAD R13, R16.reuse, c[0x0][0x4e4], R9 ;  /* 0x00013900100d7a24 */ /* 0x040fe200078e0209 */
[----:B------:R-:W-:Y:S01]  /*11f30*/  SHF.R.S32.HI R9, RZ, 0x1f, R10 ;  /* 0x0000001fff097819 */ /* 0x000fe2000001140a */
[----:B------:R-:W-:Y:S01]  /*11f40*/  IMAD.WIDE.U32 R4, R16, c[0x0][0x448], R4 ;  /* 0x0001120010047a25 */ /* 0x000fe200078e0004 */
[----:B------:R-:W-:Y:S02]  /*11f50*/  SHF.R.S32.HI R11, RZ, 0x1f, R3 ;  /* 0x0000001fff0b7819 */ /* 0x000fe40000011403 */
[----:B------:R-:W-:Y:S01]  /*11f60*/  IADD3 R6, P0, R3, R6, RZ ;  /* 0x0000000603067210 */ /* 0x000fe20007f1e0ff */
[----:B------:R-:W-:Y:S01]  /*11f70*/  IMAD R3, R8, c[0x0][0x430], RZ ;  /* 0x00010c0008037a24 */ /* 0x000fe200078e02ff */
[----:B------:R-:W-:Y:S01]  /*11f80*/  IADD3 R5, R5, R12, RZ ;  /* 0x0000000c05057210 */ /* 0x000fe20007ffe0ff */
[----:B------:R-:W-:Y:S01]  /*11f90*/  IMAD R8, R9, c[0x0][0x4c8], RZ ;  /* 0x0001320009087a24 */ /* 0x000fe200078e02ff */
[----:B------:R-:W-:Y:S01]  /*11fa0*/  IADD3.X R7, R11, R7, R13, P0, !PT ;  /* 0x000000070b077210 */ /* 0x000fe200007fe40d */
[----:B------:R-:W-:-:S02]  /*11fb0*/  IMAD R11, R2, c[0x0][0x434], R3 ;  /* 0x00010d00020b7a24 */ /* 0x000fc400078e0203 */
[----:B------:R-:W-:Y:S02]  /*11fc0*/  IMAD R12, R10, c[0x0][0x4cc], R8 ;  /* 0x000133000a0c7a24 */ /* 0x000fe400078e0208 */
[----:B------:R-:W-:-:S04]  /*11fd0*/  IMAD.WIDE.U32 R8, R2, c[0x0][0x430], R4 ;  /* 0x00010c0002087a25 */ /* 0x000fc800078e0004 */
[----:B------:R-:W-:Y:S01]  /*11fe0*/  IMAD.WIDE.U32 R4, R10, c[0x0][0x4c8], R6 ;  /* 0x000132000a047a25 */ /* 0x000fe200078e0006 */
[----:B------:R-:W-:-:S03]  /*11ff0*/  IADD3 R7, R9, R11, RZ ;  /* 0x0000000b09077210 */ /* 0x000fc60007ffe0ff */
[----:B------:R-:W-:Y:S02]  /*12000*/  IMAD.MOV R3, RZ, RZ, -R2 ;  /* 0x000000ffff037224 */ /* 0x000fe400078e0a02 */
[----:B------:R-:W-:Y:S02]  /*12010*/  IMAD.IADD R9, R5, 0x1, R12 ;  /* 0x0000000105097824 */ /* 0x000fe400078e020c */
[----:B------:R-:W-:Y:S02]  /*12020*/  IMAD R5, R3, c[0x0][0x4e8], R0 ;  /* 0x00013a0003057a24 */ /* 0x000fe400078e0200 */
[----:B------:R-:W-:Y:S02]  /*12030*/  IMAD.IADD R3, R14, 0x1, R15 ;  /* 0x000000010e037824 */ /* 0x000fe400078e020f */
[----:B------:R-:W2:Y:S01]  /*12040*/  S2R R14, SR_TID.X ;  /* 0x00000000000e7919 */ /* 0x000ea20000002100 */
[----:B------:R-:W-:-:S04]  /*12050*/  LEA R2, P0, R4, c[0x0][0x4a8], 0x2 ;  /* 0x00012a0004027a11 */ /* 0x000fc800078010ff */
[----:B------:R-:W-:Y:S01]  /*12060*/  LEA.HI.X R0, R4, c[0x0][0x4ac], R9, 0x2, P0 ;  /* 0x00012b0004007a11 */ /* 0x000fe200000f1409 */
[----:B------:R-:W-:Y:S04]  /*12070*/  SHFL.IDX PT, R12, R2, RZ, 0x1c1f ;  /* 0x001c1fff020c7589 */ /* 0x000fe800000e0000 */
[----:B------:R-:W3:Y:S04]  /*12080*/  SHFL.IDX PT, R13, R0, RZ, 0x1c1f ;  /* 0x001c1fff000d7589 */ /* 0x000ee800000e0000 */
[----:B------:R-:W-:Y:S01]  /*12090*/  SHFL.IDX PT, R10, R2, 0x1, 0x1c1f ;  /* 0x003c1f00020a7f89 */ /* 0x000fe200000e0000 */
[----:B--2---:R-:W-:-:S04]  /*120a0*/  SHF.R.S32.HI R16, RZ, 0x1f, R14 ;  /* 0x0000001fff107819 */ /* 0x004fc8000001140e */
[----:B------:R-:W-:Y:S01]  /*120b0*/  LEA.HI R16, R16, R14, RZ, 0x5 ;  /* 0x0000000e10107211 */ /* 0x000fe200078f28ff */
[----:B------:R-:W2:Y:S03]  /*120c0*/  SHFL.IDX PT, R11, R0, 0x1, 0x1c1f ;  /* 0x003c1f00000b7f89 */ /* 0x000ea600000e0000 */
[----:B------:R-:W-:-:S04]  /*120d0*/  LOP3.LUT R16, R16, 0xffffffe0, RZ, 0xc0, !PT ;  /* 0xffffffe010107812 */ /* 0x000fc800078ec0ff */
[----:B------:R-:W-:Y:S02]  /*120e0*/  IADD3 R16, -R16, R14, RZ ;  /* 0x0000000e10107210 */ /* 0x000fe40007ffe1ff */
[C---:B------:R-:W-:Y:S02]  /*120f0*/  IADD3 R17, R3.reuse, 0x8, RZ ;  /* 0x0000000803117810 */ /* 0x040fe40007ffe0ff */
[----:B------:R-:W-:Y:S02]  /*12100*/  LOP3.LUT P1, RZ, R16, 0x3, RZ, 0xc0, !PT ;  /* 0x0000000310ff7812 */ /* 0x000fe4000782c0ff */
[----:B------:R-:W-:Y:S01]  /*12110*/  SHF.R.S32.HI R4, RZ, 0x1f, R5 ;  /* 0x0000001fff047819 */ /* 0x000fe20000011405 */
[----:B------:R-:W-:Y:S01]  /*12120*/  SHFL.IDX PT, R9, R0, 0x2, 0x1c1f ;  /* 0x005c1f0000097f89 */ /* 0x000fe200000e0000 */
[----:B------:R-:W-:Y:S02]  /*12130*/  MOV R6, R8 ;  /* 0x0000000800067202 */ /* 0x000fe40000000f00 */
[----:B------:R-:W-:Y:S01]  /*12140*/  ISETP.GE.OR P4, PT, R3, UR4, P1 ;  /* 0x0000000403007c0c */ /* 0x000fe20008f86670 */
[----:B------:R-:W4:Y:S01]  /*12150*/  SHFL.IDX PT, R8, R2, 0x2, 0x1c1f ;  /* 0x005c1f0002087f89 */ /* 0x000f2200000e0000 */
[----:B------:R-:W-:-:S03]  /*12160*/  ISETP.GE.OR P3, PT, R17, UR4, P1 ;  /* 0x0000000411007c0c */ /* 0x000fc60008f66670 */
[----:B------:R-:W-:Y:S04]  /*12170*/  SHFL.IDX PT, R14, R2, 0x3, 0x1c1f ;  /* 0x007c1f00020e7f89 */ /* 0x000fe800000e0000 */
[----:B------:R1:W4:Y:S01]  /*12180*/  SHFL.IDX PT, R15, R0, 0x3, 0x1c1f ;  /* 0x007c1f00000f7f89 */ /* 0x00032200000e0000 */
[----:B------:R-:W-:-:S03]  /*12190*/  IADD3 R16, R3, 0x40, RZ ;  /* 0x0000004003107810 */ /* 0x000fc60007ffe0ff */
[----:B---3--:R3:W-:Y:S01]  /*121a0*/  @!P4 ST.E [R12.64], R21 ;  /* 0x000000150c00c985 */ /* 0x0087e2000c101908 */
[----:B------:R-:W-:-:S03]  /*121b0*/  ISETP.GE.OR P2, PT, R16, UR4, P1 ;  /* 0x0000000410007c0c */ /* 0x000fc60008f46670 */
[----:B--2---:R3:W-:Y:S01]  /*121c0*/  @!P3 ST.E [R10.64], R22 ;  /* 0x000000160a00b985 */ /* 0x0047e2000c101908 */
[----:B------:R-:W-:Y:S01]  /*121d0*/  ISETP.GE.AND P3, PT, R3, UR4, PT ;  /* 0x0000000403007c0c */ /* 0x000fe2000bf66270 */
[----:B-1----:R-:W-:-:S04]  /*121e0*/  IMAD R0, R4, c[0x0][0x428], RZ ;  /* 0x00010a0004007a24 */ /* 0x002fc800078e02ff */
[C---:B------:R-:W-:Y:S02]  /*121f0*/  IMAD R0, R5.reuse, c[0x0][0x42c], R0 ;  /* 0x00010b0005007a24 */ /* 0x040fe400078e0200 */
[----:B------:R-:W-:Y:S01]  /*12200*/  IMAD.WIDE.U32 R4, R5, c[0x0][0x428], R6 ;  /* 0x00010a0005047a25 */ /* 0x000fe200078e0006 */
[----:B------:R-:W-:-:S04]  /*12210*/  IADD3 R6, R3, 0x48, RZ ;  /* 0x0000004803067810 */ /* 0x000fc80007ffe0ff */
[----:B------:R-:W-:Y:S01]  /*12220*/  ISETP.GE.OR P1, PT, R6, UR4, P1 ;  /* 0x0000000406007c0c */ /* 0x000fe20008f26670 */
[----:B------:R-:W-:Y:S01]  /*12230*/  IMAD.IADD R18, R5, 0x1, R0 ;  /* 0x0000000105127824 */ /* 0x000fe200078e0200 */
[C---:B------:R-:W-:Y:S01]  /*12240*/  LEA R19, P0, R4.reuse, c[0x0][0x400], 0x2 ;  /* 0x0001000004137a11 */ /* 0x040fe200078010ff */
[----:B----4-:R3:W-:Y:S03]  /*12250*/  @!P2 ST.E [R8.64], R23 ;  /* 0x000000170800a985 */ /* 0x0107e6000c101908 */
[----:B------:R-:W-:Y:S01]  /*12260*/  LEA.HI.X R18, R4, c[0x0][0x404], R18, 0x2, P0 ;  /* 0x0001010004127a11 */ /* 0x000fe200000f1412 */
[----:B------:R3:W1:Y:S01]  /*12270*/  SHFL.IDX PT, R0, R19, RZ, 0x1c1f ;  /* 0x001c1fff13007589 */ /* 0x00066200000e0000 */
[----:B------:R-:W-:Y:S02]  /*12280*/  ISETP.GE.AND P2, PT, R17, UR4, PT ;  /* 0x0000000411007c0c */ /* 0x000fe4000bf46270 */
[----:B------:R-:W-:Y:S01]  /*12290*/  ISETP.GE.AND P0, PT, R6, UR4, PT ;  /* 0x0000000406007c0c */ /* 0x000fe2000bf06270 */
[----:B------:R3:W2:Y:S04]  /*122a0*/  SHFL.IDX PT, R2, R18, RZ, 0x1c1f ;  /* 0x001c1fff12027589 */ /* 0x0006a800000e0000 */
[----:B------:R3:W-:Y:S01]  /*122b0*/  @!P1 ST.E [R14.64], R20 ;  /* 0x000000140e009985 */ /* 0x0007e2000c101908 */
[----:B------:R-:W-:Y:S01]  /*122c0*/  ISETP.GE.AND P1, PT, R16, UR4, PT ;  /* 0x0000000410007c0c */ /* 0x000fe2000bf26270 */
[----:B------:R-:W-:Y:S07]  /*122d0*/  @P3 BRA `(.L_x_1367) ;  /* 0x0000021000003947 */ /* 0x000fee0003800000 */
[----:B-----5:R-:W-:Y:S02]  /*122e0*/  ISETP.GE.AND P3, PT, R39, c[0x0][0x3c8], PT ;  /* 0x0000f20027007a0c */ /* 0x020fe40003f66270 */
[----:B------:R-:W-:-:S02]  /*122f0*/  ISETP.GE.AND P5, PT, R37, c[0x0][0x3c8], PT ;  /* 0x0000f20025007a0c */ /* 0x000fc40003fa6270 */
[----:B------:R-:W-:-:S09]  /*12300*/  ISETP.GE.AND P6, PT, R29, c[0x0][0x3c8], PT ;  /* 0x0000f2001d007a0c */ /* 0x000fd20003fc6270 */
[----:B-1----:R-:W-:-:S04]  /*12310*/  @!P3 LEA R4, P4, R39, R0, 0x2 ;  /* 0x000000002704b211 */ /* 0x002fc800078810ff */
[----:B--2---:R-:W-:Y:S02]  /*12320*/  @!P3 LEA.HI.X R5, R39, R2, R40, 0x2, P4 ;  /* 0x000000022705b211 */ /* 0x004fe400020f1428 */
[----:B------:R-:W-:-:S03]  /*12330*/  ISETP.GE.AND P4, PT, R35, c[0x0][0x3c8], PT ;  /* 0x0000f20023007a0c */ /* 0x000fc60003f86270 */
[----:B------:R1:W-:Y:S02]  /*12340*/  @!P3 ST.E.64 [R4.64], R156 ;  /* 0x0000009c0400b985 */ /* 0x0003e4000c101b08 */
[----:B-1----:R-:W-:-:S04]  /*12350*/  @!P5 LEA R4, P3, R37, R0, 0x2 ;  /* 0x000000002504d211 */ /* 0x002fc800078610ff */
[----:B------:R-:W-:Y:S02]  /*12360*/  @!P5 LEA.HI.X R5, R37, R2, R38, 0x2, P3 ;  /* 0x000000022505d211 */ /* 0x000fe400018f1426 */
        /* <DEDUP_REMOVED lines=9> */
[----:B------:R1:W-:Y:S01]  /*12400*/  @!P3 ST.E.64 [R4.64], R168 ;  /* 0x000000a80400b985 */ /* 0x0003e2000c101b08 */
[----:B---3--:R-:W-:-:S04]  /*12410*/  @!P5 LEA R10, P3, R31, R0, 0x2 ;  /* 0x000000001f0ad211 */ /* 0x008fc800078610ff */
[----:B------:R-:W-:Y:S02]  /*12420*/  @!P5 LEA.HI.X R11, R31, R2, R32, 0x2, P3 ;  /* 0x000000021f0bd211 */ /* 0x000fe400018f1420 */
[----:B------:R-:W-:Y:S02]  /*12430*/  ISETP.GE.AND P5, PT, R27, c[0x0][0x3c8], PT ;  /* 0x0000f2001b007a0c */ /* 0x000fe40003fa6270 */
[----:B------:R-:W-:-:S04]  /*12440*/  @!P6 LEA R8, P3, R29, R0, 0x2 ;  /* 0x000000001d08e211 */ /* 0x000fc800078610ff */
[----:B------:R-:W-:-:S07]  /*12450*/  @!P6 LEA.HI.X R9, R29, R2, R30, 0x2, P3 ;  /* 0x000000021d09e211 */ /* 0x000fce00018f141e */
[----:B------:R-:W-:-:S04]  /*12460*/  @!P5 LEA R6, P3, R27, R0, 0x2 ;  /* 0x000000001b06d211 */ /* 0x000fc800078610ff */
[----:B------:R-:W-:Y:S02]  /*12470*/  @!P5 LEA.HI.X R7, R27, R2, R28, 0x2, P3 ;  /* 0x000000021b07d211 */ /* 0x000fe400018f141c */
[----:B-1----:R-:W-:-:S04]  /*12480*/  @!P4 LEA R4, P3, R25, R0, 0x2 ;  /* 0x000000001904c211 */ /* 0x002fc800078610ff */
[----:B------:R-:W-:Y:S02]  /*12490*/  @!P4 LEA.HI.X R5, R25, R2, R26, 0x2, P3 ;  /* 0x000000021905c211 */ /* 0x000fe400018f141a */
[----:B------:R-:W-:-:S13]  /*124a0*/  ISETP.GE.AND P3, PT, R31, c[0x0][0x3c8], PT ;  /* 0x0000f2001f007a0c */ /* 0x000fda0003f66270 */
[----:B------:R1:W-:Y:S04]  /*124b0*/  @!P3 ST.E.64 [R10.64], R172 ;  /* 0x000000ac0a00b985 */ /* 0x0003e8000c101b08 */
[----:B------:R1:W-:Y:S04]  /*124c0*/  @!P6 ST.E.64 [R8.64], R176 ;  /* 0x000000b00800e985 */ /* 0x0003e8000c101b08 */
[----:B------:R1:W-:Y:S04]  /*124d0*/  @!P5 ST.E.64 [R6.64], R180 ;  /* 0x000000b40600d985 */ /* 0x0003e8000c101b08 */
[----:B------:R1:W-:Y:S02]  /*124e0*/  @!P4 ST.E.64 [R4.64], R184 ;  /* 0x000000b80400c985 */ /* 0x0003e4000c101b08 */
.L_x_1367:
[----:B------:R-:W-:Y:S05]  /*124f0*/  BSYNC B0 ;  /* 0x0000000000007941 */ /* 0x000fea0003800000 */
.L_x_1366:
[----:B--2---:R2:W4:Y:S01]  /*12500*/  SHFL.IDX PT, R2, R18, 0x1, 0x1c1f ;  /* 0x003c1f0012027f89 */ /* 0x00452200000e0000 */
[----:B------:R-:W-:Y:S03]  /*12510*/  BSSY B0, `(.L_x_1368) ;  /* 0x0000023000007945 */ /* 0x000fe60003800000 */
[----:B-1----:R2:W1:Y:S01]  /*12520*/  SHFL.IDX PT, R0, R19, 0x1, 0x1c1f ;  /* 0x003c1f0013007f89 */ /* 0x00246200000e0000 */
[----:B------:R-:W-:Y:S05]  /*12530*/  @P2 BRA `(.L_x_1369) ;  /* 0x0000020000002947 */ /* 0x000fea0003800000 */
[----:B-----5:R-:W-:Y:S02]  /*12540*/  ISETP.GE.AND P3, PT, R39, c[0x0][0x3c8], PT ;  /* 0x0000f20027007a0c */ /* 0x020fe40003f66270 */
[----:B------:R-:W-:-:S02]  /*12550*/  ISETP.GE.AND P5, PT, R37, c[0x0][0x3c8], PT ;  /* 0x0000f20025007a0c */ /* 0x000fc40003fa6270 */
[----:B------:R-:W-:-:S09]  /*12560*/  ISETP.GE.AND P2, PT, R35, c[0x0][0x3c8], PT ;  /* 0x0000f20023007a0c */ /* 0x000fd20003f46270 */
[----:B-1----:R-:W-:-:S04]  /*12570*/  @!P3 LEA R4, P4, R39, R0, 0x2 ;  /* 0x000000002704b211 */ /* 0x002fc800078810ff */
[----:B----4-:R-:W-:Y:S02]  /*12580*/  @!P3 LEA.HI.X R5, R39, R2, R40, 0x2, P4 ;  /* 0x000000022705b211 */ /* 0x010fe400020f1428 */
[----:B------:R-:W-:-:S03]  /*12590*/  @!P5 LEA R6, P4, R37, R0, 0x2 ;  /* 0x000000002506d211 */ /* 0x000fc600078810ff */
[----:B------:R1:W-:Y:S01]  /*125a0*/  @!P3 ST.E.64 [R4.64], R158 ;  /* 0x0000009e0400b985 */ /* 0x0003e2000c101b08 */
[----:B------:R-:W-:Y:S02]  /*125b0*/  ISETP.GE.AND P3, PT, R33, c[0x0][0x3c8], PT ;  /* 0x0000f20021007a0c */ /* 0x000fe40003f66270 */
[----:B------:R-:W-:-:S05]  /*125c0*/  @!P5 LEA.HI.X R7, R37, R2, R38, 0x2, P4 ;  /* 0x000000022507d211 */ /* 0x000fca00020f1426 */
[----:B------:R4:W-:Y:S01]  /*125d0*/  @!P5 ST.E.64 [R6.64], R162 ;  /* 0x000000a20600d985 */ /* 0x0009e2000c101b08 */
[----:B------:R-:W-:Y:S02]  /*125e0*/  ISETP.GE.AND P5, PT, R31, c[0x0][0x3c8], PT ;  /* 0x0000f2001f007a0c */ /* 0x000fe40003fa6270 */
[----:B-1----:R-:W-:-:S04]  /*125f0*/  @!P2 LEA R4, P4, R35, R0, 0x2 ;  /* 0x000000002304a211 */ /* 0x002fc800078810ff */
[----:B------:R-:W-:Y:S02]  /*12600*/  @!P2 LEA.HI.X R5, R35, R2, R36, 0x2, P4 ;  /* 0x000000022305a211 */ /* 0x000fe400020f1424 */
[----:B----4-:R-:W-:-:S03]  /*12610*/  @!P3 LEA R6, P4, R33, R0, 0x2 ;  /* 0x000000002106b211 */ /* 0x010fc600078810ff */
[----:B------:R1:W-:Y:S01]  /*12620*/  @!P2 ST.E.64 [R4.64], R166 ;  /* 0x000000a60400a985 */ /* 0x0003e2000c101b08 */
[----:B------:R-:W-:Y:S02]  /*12630*/  @!P3 LEA.HI.X R7, R33, R2, R34, 0x2, P4 ;  /* 0x000000022107b211 */ /* 0x000fe400020f1422 */
[----:B------:R-:W-:-:S03]  /*12640*/  ISETP.GE.AND P4, PT, R29, c[0x0][0x3c8], PT ;  /* 0x0000f2001d007a0c */ /* 0x000fc60003f86270 */
[----:B------:R4:W-:Y:S01]  /*12650*/  @!P3 ST.E.64 [R6.64], R170 ;  /* 0x000000aa0600b985 */ /* 0x0009e2000c101b08 */
[----:B------:R-:W-:Y:S02]  /*12660*/  ISETP.GE.AND P3, PT, R27, c[0x0][0x3c8], PT ;  /* 0x0000f2001b007a0c */ /* 0x000fe40003f66270 */
[----:B-1----:R-:W-:-:S04]  /*12670*/  @!P5 LEA R4, P2, R31, R0, 0x2 ;  /* 0x000000001f04d211 */ /* 0x002fc800078410ff */
[----:B------:R-:W-:Y:S02]  /*12680*/  @!P5 LEA.HI.X R5, R31, R2, R32, 0x2, P2 ;  /* 0x000000021f05d211 */ /* 0x000fe400010f1420 */
[----:B------:R-:W-:-:S03]  /*12690*/  ISETP.GE.AND P2, PT, R25, c[0x0][0x3c8], PT ;  /* 0x0000f20019007a0c */ /* 0x000fc60003f46270 */
[----:B------:R1:W-:Y:S01]  /*126a0*/  @!P5 ST.E.64 [R4.64], R174 ;  /* 0x000000ae0400d985 */ /* 0x0003e2000c101b08 */
[----:B---3--:R-:W-:-:S04]  /*126b0*/  @!P4 LEA R8, P5, R29, R0, 0x2 ;  /* 0x000000001d08c211 */ /* 0x008fc800078a10ff */
[----:B------:R-:W-:Y:S02]  /*126c0*/  @!P4 LEA.HI.X R9, R29, R2, R30, 0x2, P5 ;  /* 0x000000021d09c211 */ /* 0x000fe400028f141e */
[----:B----4-:R-:W-:-:S03]  /*126d0*/  @!P3 LEA R6, P5, R27, R0, 0x2 ;  /* 0x000000001b06b211 */ /* 0x010fc600078a10ff */
[----:B------:R3:W-:Y:S01]  /*126e0*/  @!P4 ST.E.64 [R8.64], R178 ;  /* 0x000000b20800c985 */ /* 0x0007e2000c101b08 */
[----:B------:R-:W-:-:S05]  /*126f0*/  @!P3 LEA.HI.X R7, R27, R2, R28, 0x2, P5 ;  /* 0x000000021b07b211 */ /* 0x000fca00028f141c */
[----:B------:R3:W-:Y:S01]  /*12700*/  @!P3 ST.E.64 [R6.64], R182 ;  /* 0x000000b60600b985 */ /* 0x0007e2000c101b08 */
[----:B-1----:R-:W-:-:S04]  /*12710*/  @!P2 LEA R4, P5, R25, R0, 0x2 ;  /* 0x000000001904a211 */ /* 0x002fc800078a10ff */
[----:B------:R-:W-:-:S05]  /*12720*/  @!P2 LEA.HI.X R5, R25, R2, R26, 0x2, P5 ;  /* 0x000000021905a211 */ /* 0x000fca00028f141a */
[----:B------:R3:W-:Y:S04]  /*12730*/  @!P2 ST.E.64 [R4.64], R186 ;  /* 0x000000ba0400a985 */ /* 0x0007e8000c101b08 */
.L_x_1369:
[----:B------:R-:W-:Y:S05]  /*12740*/  BSYNC B0 ;  /* 0x0000000000007941 */ /* 0x000fea0003800000 */
.L_x_1368:
[----:B----4-:R4:W2:Y:S01]  /*12750*/  SHFL.IDX PT, R2, R18, 0x2, 0x1c1f ;  /* 0x005c1f0012027f89 */ /* 0x0108a200000e0000 */
[----:B------:R-:W-:Y:S03]  /*12760*/  BSSY B0, `(.L_x_1370) ;  /* 0x0000023000007945 */ /* 0x000fe60003800000 */
[----:B-1----:R4:W1:Y:S01]  /*12770*/  SHFL.IDX PT, R0, R19, 0x2, 0x1c1f ;  /* 0x005c1f0013007f89 */ /* 0x00286200000e0000 */
[----:B------:R-:W-:Y:S05]  /*12780*/  @P1 BRA `(.L_x_1371) ;  /* 0x0000020000001947 */ /* 0x000fea0003800000 */
[----:B-----5:R-:W-:Y:S02]  /*12790*/  ISETP.GE.AND P3, PT, R39, c[0x0][0x3c8], PT ;  /* 0x0000f20027007a0c */ /* 0x020fe40003f66270 */
[----:B------:R-:W-:Y:S02]  /*127a0*/  ISETP.GE.AND P5, PT, R37, c[0x0][0x3c8], PT ;  /* 0x0000f20025007a0c */ /* 0x000fe40003fa6270 */
[----:B------:R-:W-:Y:S02]  /*127b0*/  ISETP.GE.AND P2, PT, R35, c[0x0][0x3c8], PT ;  /* 0x0000f20023007a0c */ /* 0x000fe40003f46270 */
[----:B------:R-:W-:-:S07]  /*127c0*/  ISETP.GE.AND P1, PT, R33, c[0x0][0x3c8], PT ;  /* 0x0000f20021007a0c */ /* 0x000fce0003f26270 */
[----:B-1-3--:R-:W-:-:S04]  /*127d0*/  @!P3 LEA R4, P4, R39, R0, 0x2 ;  /* 0x000000002704b211 */ /* 0x00afc800078810ff */
[----:B--2---:R-:W-:Y:S02]  /*127e0*/  @!P3 LEA.HI.X R5, R39, R2, R40, 0x2, P4 ;  /* 0x000000022705b211 */ /* 0x004fe400020f1428 */
        /* <DEDUP_REMOVED lines=10> */
[----:B-1----:R-:W-:-:S04]  /*12890*/  @!P1 LEA R4, P5, R33, R0, 0x2 ;  /* 0x0000000021049211 */ /* 0x002fc800078a10ff */
[----:B------:R-:W-:Y:S02]  /*128a0*/  @!P1 LEA.HI.X R5, R33, R2, R34, 0x2, P5 ;  /* 0x0000000221059211 */ /* 0x000fe400028f1422 */
[----:B------:R-:W-:-:S03]  /*128b0*/  @!P4 LEA R10, P5, R31, R0, 0x2 ;  /* 0x000000001f0ac211 */ /* 0x000fc600078a10ff */
[----:B------:R1:W-:Y:S01]  /*128c0*/  @!P1 ST.E.64 [R4.64], R140 ;  /* 0x0000008c04009985 */ /* 0x0003e2000c101b08 */
[----:B------:R-:W-:Y:S02]  /*128d0*/  ISETP.GE.AND P1, PT, R25, c[0x0][0x3c8], PT ;  /* 0x0000f20019007a0c */ /* 0x000fe40003f26270 */
[----:B------:R-:W-:Y:S02]  /*128e0*/  @!P4 LEA.HI.X R11, R31, R2, R32, 0x2, P5 ;  /* 0x000000021f0bc211 */ /* 0x000fe400028f1420 */
[----:B--2---:R-:W-:-:S03]  /*128f0*/  @!P3 LEA R8, P5, R29, R0, 0x2 ;  /* 0x000000001d08b211 */ /* 0x004fc600078a10ff */
[----:B------:R2:W-:Y:S01]  /*12900*/  @!P4 ST.E.64 [R10.64], R136 ;  /* 0x000000880a00c985 */ /* 0x0005e2000c101b08 */
[----:B------:R-:W-:Y:S02]  /*12910*/  @!P3 LEA.HI.X R9, R29, R2, R30, 0x2, P5 ;  /* 0x000000021d09b211 */ /* 0x000fe400028f141e */
[----:B---3--:R-:W-:-:S03]  /*12920*/  @!P2 LEA R6, P5, R27, R0, 0x2 ;  /* 0x000000001b06a211 */ /* 0x008fc600078a10ff */
[----:B------:R2:W-:Y:S01]  /*12930*/  @!P3 ST.E.64 [R8.64], R132 ;  /* 0x000000840800b985 */ /* 0x0005e2000c101b08 */
[----:B------:R-:W-:-:S05]  /*12940*/  @!P2 LEA.HI.X R7, R27, R2, R28, 0x2, P5 ;  /* 0x000000021b07a211 */ /* 0x000fca00028f141c */
[----:B------:R2:W-:Y:S01]  /*12950*/  @!P2 ST.E.64 [R6.64], R128 ;  /* 0x000000800600a985 */ /* 0x0005e2000c101b08 */
[----:B-1----:R-:W-:-:S04]  /*12960*/  @!P1 LEA R4, P5, R25, R0, 0x2 ;  /* 0x0000000019049211 */ /* 0x002fc800078a10ff */
[----:B------:R-:W-:-:S05]  /*12970*/  @!P1 LEA.HI.X R5, R25, R2, R26, 0x2, P5 ;  /* 0x0000000219059211 */ /* 0x000fca00028f141a */
[----:B------:R2:W-:Y:S04]  /*12980*/  @!P1 ST.E.64 [R4.64], R124 ;  /* 0x0000007c04009985 */ /* 0x0005e8000c101b08 */
.L_x_1371:
[----:B------:R-:W-:Y:S05]  /*12990*/  BSYNC B0 ;  /* 0x0000000000007941 */ /* 0x000fea0003800000 */
.L_x_1370:
[----:B--2---:R2:W3:Y:S04]  /*129a0*/  SHFL.IDX PT, R2, R18, 0x3, 0x1c1f ;  /* 0x007c1f0012027f89 */ /* 0x0044e800000e0000 */
[----:B-1----:R2:W1:Y:S01]  /*129b0*/  SHFL.IDX PT, R0, R19, 0x3, 0x1c1f ;  /* 0x007c1f0013007f89 */ /* 0x00246200000e0000 */
[----:B------:R-:W-:Y:S05]  /*129c0*/  @P0 BRA `(.L_x_1372) ;  /* 0x000004e000000947 */ /* 0x000fea0003800000 */
[----:B-----5:R-:W-:Y:S02]  /*129d0*/  ISETP.GE.AND P1, PT, R39, c[0x0][0x3c8], PT ;  /* 0x0000f20027007a0c */ /* 0x020fe40003f26270 */
[----:B------:R-:W-:Y:S02]  /*129e0*/  ISETP.GE.AND P0, PT, R37, c[0x0][0x3c8], PT ;  /* 0x0000f20025007a0c */ /* 0x000fe40003f06270 */
[----:B------:R-:W-:-:S09]  /*129f0*/  ISETP.GE.AND P4, PT, R35, c[0x0][0x3c8], PT ;  /* 0x0000f20023007a0c */ /* 0x000fd20003f86270 */
[-C--:B-1-3--:R-:W-:Y:S02]  /*12a00*/  @!P1 LEA R4, P3, R39, R0.reuse, 0x2 ;  /* 0x0000000027049211 */ /* 0x08afe400078610ff */
[----:B------:R-:W-:Y:S02]  /*12a10*/  @!P0 LEA R6, P2, R37, R0, 0x2 ;  /* 0x0000000025068211 */ /* 0x000fe400078410ff */
[-C--:B------:R-:W-:Y:S02]  /*12a20*/  @!P1 LEA.HI.X R5, R39, R2.reuse, R40, 0x2, P3 ;  /* 0x0000000227059211 */ /* 0x080fe400018f1428 */
[----:B------:R-:W-:Y:S02]  /*12a30*/  ISETP.GE.AND P3, PT, R33, c[0x0][0x3c8], PT ;  /* 0x0000f20021007a0c */ /* 0x000fe40003f66270 */
[----:B------:R-:W-:Y:S01]  /*12a40*/  @!P0 LEA.HI.X R7, R37, R2, R38, 0x2, P2 ;  /* 0x0000000225078211 */ /* 0x000fe200010f1426 */
[----:B------:R1:W-:Y:S01]  /*12a50*/  @!P1 ST.E.64 [R4.64], R154 ;  /* 0x0000009a04009985 */ /* 0x0003e2000c101b08 */
[----:B------:R-:W-:-:S02]  /*12a60*/  ISETP.GE.AND P2, PT, R31, c[0x0][0x3c8], PT ;  /* 0x0000f2001f007a0c */ /* 0x000fc40003f46270 */
[----:B------:R-:W-:Y:S01]  /*12a70*/  ISETP.GE.AND P1, PT, R29, c[0x0][0x3c8], PT ;  /* 0x0000f2001d007a0c */ /* 0x000fe20003f26270 */
        /* <DEDUP_REMOVED lines=8> */
[----:B---3--:R-:W-:Y:S02]  /*12b00*/  @!P1 LEA R6, P5, R29, R0, 0x2 ;  /* 0x000000001d069211 */ /* 0x008fe400078a10ff */
[-C--:B------:R-:W-:Y:S01]  /*12b10*/  @!P2 LEA.HI.X R9, R31, R2.reuse, R32, 0x2, P4 ;  /* 0x000000021f09a211 */ /* 0x080fe200020f1420 */
[----:B------:R3:W-:Y:S01]  /*12b20*/  @!P3 ST.E.64 [R10.64], R142 ;  /* 0x0000008e0a00b985 */ /* 0x0007e2000c101b08 */
[----:B------:R-:W-:-:S03]  /*12b30*/  @!P1 LEA.HI.X R7, R29, R2, R30, 0x2, P5 ;  /* 0x000000021d079211 */ /* 0x000fc600028f141e */
[----:B------:R3:W-:Y:S04]  /*12b40*/  @!P2 ST.E.64 [R8.64], R138 ;  /* 0x0000008a0800a985 */ /* 0x0007e8000c101b08 */
[----:B------:R3:W-:Y:S01]  /*12b50*/  @!P1 ST.E.64 [R6.64], R134 ;  /* 0x0000008606009985 */ /* 0x0007e2000c101b08 */
[----:B-1----:R-:W-:-:S04]  /*12b60*/  @!P0 LEA R4, P4, R27, R0, 0x2 ;  /* 0x000000001b048211 */ /* 0x002fc800078810ff */
[----:B------:R-:W-:-:S05]  /*12b70*/  @!P0 LEA.HI.X R5, R27, R2, R28, 0x2, P4 ;  /* 0x000000021b058211 */ /* 0x000fca00020f141c */
[----:B------:R3:W-:Y:S01]  /*12b80*/  @!P0 ST.E.64 [R4.64], R130 ;  /* 0x0000008204008985 */ /* 0x0007e2000c101b08 */
[----:B------:R-:W-:-:S13]  /*12b90*/  ISETP.GE.AND P0, PT, R25, c[0x0][0x3c8], PT ;  /* 0x0000f20019007a0c */ /* 0x000fda0003f06270 */
[----:B------:R-:W-:Y:S05]  /*12ba0*/  @P0 BRA `(.L_x_1372) ;  /* 0x0000030000000947 */ /* 0x000fea0003800000 */
[----:B---3--:R-:W-:-:S04]  /*12bb0*/  LEA R4, P0, R25, R0, 0x2 ;  /* 0x0000000019047211 */ /* 0x008fc800078010ff */
[----:B------:R-:W-:-:S05]  /*12bc0*/  LEA.HI.X R5, R25, R2, R26, 0x2, P0 ;  /* 0x0000000219057211 */ /* 0x000fca00000f141a */
[----:B------:R1:W-:Y:S01]  /*12bd0*/  ST.E.64 [R4.64], R126 ;  /* 0x0000007e04007985 */ /* 0x0003e2000c101b08 */
[----:B------:R-:W-:Y:S05]  /*12be0*/  BRA `(.L_x_1372) ;  /* 0x000002c000007947 */ /* 0x000fea0003800000 */
.L_x_1364:
[----:B------:R-:W1:Y:S02]  /*12bf0*/  S2R R4, SR_TID.X ;  /* 0x0000000000047919 */ /* 0x000e640000002100 */
[----:B-1----:R-:W-:-:S13]  /*12c00*/  ISETP.GT.AND P0, PT, R4, 0x7f, PT ;  /* 0x0000007f0400780c */ /* 0x002fda0003f04270 */
[----:B------:R-:W-:Y:S05]  /*12c10*/  @P0 BRA `(.L_x_1372) ;  /* 0x0000029000000947 */ /* 0x000fea0003800000 */
[----:B------:R-:W2:Y:S01]  /*12c20*/  LDL.LU R3, [R1+0x70] ;  /* 0x0000700001037983 */ /* 0x000ea20000300800 */
[----:B------:R-:W-:-:S05]  /*12c30*/  MOV R2, c[0x0][0x4e8] ;  /* 0x00013a0000027a02 */ /* 0x000fca0000000f00 */
[----:B------:R-:W-:Y:S01]  /*12c40*/  IMAD R0, R2, c[0x0][0x388], RZ ;  /* 0x0000e20002007a24 */ /* 0x000fe200078e02ff */
[----:B--2---:R-:W-:-:S04]  /*12c50*/  IADD3 R4, R3, R4, RZ ;  /* 0x0000000403047210 */ /* 0x004fc80007ffe0ff */
[----:B------:R-:W-:-:S13]  /*12c60*/  ISETP.GE.AND P0, PT, R4, R0, PT ;  /* 0x000000000400720c */ /* 0x000fda0003f06270 */
[----:B------:R-:W-:Y:S05]  /*12c70*/  @P0 BRA `(.L_x_1372) ;  /* 0x0000023000000947 */ /* 0x000fea0003800000 */
[----:B------:R-:W2:Y:S04]  /*12c80*/  LDL.LU R3, [R1+0x4c] ;  /* 0x00004c0001037983 */ /* 0x000ea80000300800 */
[----:B------:R-:W3:Y:S04]  /*12c90*/  LDL.LU R9, [R1+0x48] ;  /* 0x0000480001097983 */ /* 0x000ee80000300800 */
[----:B------:R-:W4:Y:S01]  /*12ca0*/  LDL.LU R8, [R1+0x50] ;  /* 0x0000500001087983 */ /* 0x000f220000300800 */
[----:B------:R-:W-:-:S13]  /*12cb0*/  ISETP.NE.AND P0, PT, R2, 0x1, PT ;  /* 0x000000010200780c */ /* 0x000fda0003f05270 */
[----:B------:R-:W-:Y:S01]  /*12cc0*/  @P0 IMAD.HI.U32 R7, R4, c[0x0][0x4ec], RZ ;  /* 0x00013b0004070a27 */ /* 0x000fe200078e00ff */
[----:B--2---:R-:W-:Y:S02]  /*12cd0*/  SHF.R.S32.HI R0, RZ, 0x1f, R3 ;  /* 0x0000001fff007819 */ /* 0x004fe40000011403 */
[----:B---3--:R-:W-:-:S03]  /*12ce0*/  SHF.R.S32.HI R6, RZ, 0x1f, R9 ;  /* 0x0000001fff067819 */ /* 0x008fc60000011409 */
[----:B------:R-:W-:-:S04]  /*12cf0*/  IMAD R0, R0, c[0x0][0x4d0], RZ ;  /* 0x0001340000007a24 */ /* 0x000fc800078e02ff */
[C---:B------:R-:W-:Y:S01]  /*12d00*/  IMAD R5, R3.reuse, c[0x0][0x4d4], R0 ;  /* 0x0001350003057a24 */ /* 0x040fe200078e0200 */
[----:B------:R-:W-:Y:S01]  /*12d10*/  MOV R0, R4 ;  /* 0x0000000400007202 */ /* 0x000fe20000000f00 */
[----:B------:R-:W-:Y:S01]  /*12d20*/  IMAD.WIDE.U32 R2, R3, c[0x0][0x4d0], RZ ;  /* 0x0001340003027a25 */ /* 0x000fe200078e00ff */
[----:B------:R-:W-:-:S03]  /*12d30*/  @P0 SHF.R.U32.HI R0, RZ, c[0x0][0x4f0], R7 ;  /* 0x00013c00ff000a19 */ /* 0x000fc60000011607 */
[----:B------:R-:W-:Y:S01]  /*12d40*/  IMAD R6, R6, c[0x0][0x4d8], RZ ;  /* 0x0001360006067a24 */ /* 0x000fe200078e02ff */
[----:B------:R-:W-:Y:S02]  /*12d50*/  IADD3 R3, R3, R5, RZ ;  /* 0x0000000503037210 */ /* 0x000fe40007ffe0ff */
[----:B----4-:R-:W-:Y:S01]  /*12d60*/  SHF.R.S32.HI R5, RZ, 0x1f, R8 ;  /* 0x0000001fff057819 */ /* 0x010fe20000011408 */
[C---:B------:R-:W-:Y:S01]  /*12d70*/  IMAD R7, R9.reuse, c[0x0][0x4dc], R6 ;  /* 0x0001370009077a24 */ /* 0x040fe200078e0206 */
[----:B------:R-:W-:Y:S01]  /*12d80*/  IADD3 R6, -R0, RZ, RZ ;  /* 0x000000ff00067210 */ /* 0x000fe20007ffe1ff */
[----:B------:R-:W-:-:S04]  /*12d90*/  IMAD.WIDE.U32 R2, R9, c[0x0][0x4d8], R2 ;  /* 0x0001360009027a25 */ /* 0x000fc800078e0002 */
[----:B------:R-:W-:Y:S01]  /*12da0*/  IMAD R5, R5, c[0x0][0x4e0], RZ ;  /* 0x0001380005057a24 */ /* 0x000fe200078e02ff */
[----:B------:R-:W-:Y:S01]  /*12db0*/  IADD3 R3, R3, R7, RZ ;  /* 0x0000000703037210 */ /* 0x000fe20007ffe0ff */
[----:B------:R-:W-:Y:S01]  /*12dc0*/  IMAD R4, R6, c[0x0][0x4e8], R4 ;  /* 0x00013a0006047a24 */ /* 0x000fe200078e0204 */
[----:B------:R-:W-:Y:S01]  /*12dd0*/  SHF.R.S32.HI R7, RZ, 0x1f, R0 ;  /* 0x0000001fff077819 */ /* 0x000fe20000011400 */
[C---:B------:R-:W-:Y:S02]  /*12de0*/  IMAD R6, R8.reuse, c[0x0][0x4e4], R5 ;  /* 0x0001390008067a24 */ /* 0x040fe400078e0205 */
[----:B------:R-:W-:Y:S01]  /*12df0*/  IMAD.WIDE.U32 R2, R8, c[0x0][0x4e0], R2 ;  /* 0x0001380008027a25 */ /* 0x000fe200078e0002 */
[----:B------:R-:W-:-:S04]  /*12e00*/  SHF.R.S32.HI R5, RZ, 0x1f, R4 ;  /* 0x0000001fff057819 */ /* 0x000fc80000011404 */
[----:B------:R-:W-:Y:S01]  /*12e10*/  IADD3 R2, P0, R0, R2, RZ ;  /* 0x0000000200027210 */ /* 0x000fe20007f1e0ff */
[----:B------:R-:W-:-:S03]  /*12e20*/  IMAD R0, R5, c[0x0][0x4c8], RZ ;  /* 0x0001320005007a24 */ /* 0x000fc600078e02ff */
[----:B------:R-:W-:Y:S01]  /*12e30*/  IADD3.X R3, R7, R3, R6, P0, !PT ;  /* 0x0000000307037210 */ /* 0x000fe200007fe406 */
[----:B------:R-:W-:-:S04]  /*12e40*/  IMAD R0, R4, c[0x0][0x4cc], R0 ;  /* 0x0001330004007a24 */ /* 0x000fc800078e0200 */
[----:B------:R-:W-:-:S05]  /*12e50*/  IMAD.WIDE.U32 R2, R4, c[0x0][0x4c8], R2 ;  /* 0x0001320004027a25 */ /* 0x000fca00078e0002 */
[----:B------:R-:W-:Y:S02]  /*12e60*/  IADD3 R0, R3, R0, RZ ;  /* 0x0000000003007210 */ /* 0x000fe40007ffe0ff */
[----:B------:R-:W-:-:S04]  /*12e70*/  LEA R4, P0, R2, c[0x0][0x4a8], 0x2 ;  /* 0x00012a0002047a11 */ /* 0x000fc800078010ff */
[----:B------:R-:W-:Y:S02]  /*12e80*/  LEA.HI.X R5, R2, c[0x0][0x4ac], R0, 0x2, P0 ;  /* 0x00012b0002057a11 */ /* 0x000fe400000f1400 */
[----:B------:R-:W-:-:S05]  /*12e90*/  MOV R0, 0xff800000 ;  /* 0xff80000000007802 */ /* 0x000fca0000000f00 */
[----:B------:R1:W-:Y:S02]  /*12ea0*/  STG.E [R4.64], R0 ;  /* 0x0000000004007986 */ /* 0x0003e4000c101908 */
.L_x_1372:
[----:B------:R-:W-:Y:S05]  /*12eb0*/  BSYNC B1 ;  /* 0x0000000000017941 */ /* 0x000fea0003800000 */
.L_x_1363:
[----:B------:R-:W-:-:S13]  /*12ec0*/  ISETP.NE.AND P0, PT, RZ, UR6, PT ;  /* 0x00000006ff007c0c */ /* 0x000fda000bf05270 */
[----:B------:R-:W-:Y:S01]  /*12ed0*/  @P0 WARPSYNC 0xffffffff ;  /* 0xffffffff00000948 */ /* 0x000fe20003800000 */
[----:B------:R-:W-:Y:S06]  /*12ee0*/  @P0 BAR.SYNC.DEFER_BLOCKING 0x5, 0x80 ;  /* 0x0142000000000b1d */ /* 0x000fec0000010000 */
[----:B-1----:R-:W1:Y:S04]  /*12ef0*/  @P0 LDS R0, [0xb100] ;  /* 0x00b10000ff000984 */ /* 0x002e680000000800 */
[----:B-1----:R1:W-:Y:S04]  /*12f00*/  @P0 STL [R1+0x74], R0 ;  /* 0x0000740001000387 */ /* 0x0023e80000100800 */
[----:B------:R-:W-:Y:S06]  /*12f10*/  @P0 BAR.ARV 0x4, 0x80 ;  /* 0x0102000000000b1d */ /* 0x000fec0000002000 */
[----:B------:R-:W-:Y:S05]  /*12f20*/  @P0 BRA `(.L_x_1373) ;  /* 0x0000009000000947 */ /* 0x000fea0003800000 */
[----:B------:R-:W-:Y:S05]  /*12f30*/  BRA.DIV ~URZ, `(.L_x_1374) ;  /* 0x000054c27f007947 */ /* 0x000fea000b800000 */
[----:B-1----:R1:W2:Y:S02]  /*12f40*/  SHFL.IDX PT, R0, R24, RZ, 0x1f ;  /* 0x00001fff18007589 */ /* 0x0022a400000e0000 */
.L_x_1405:
[----:B---3--:R-:W3:Y:S01]  /*12f50*/  S2R R2, SR_TID.X ;  /* 0x0000000000027919 */ /* 0x008ee20000002100 */
[----:B------:R-:W-:Y:S03]  /*12f60*/  WARPSYNC 0xffffffff ;  /* 0xffffffff00007948 */ /* 0x000fe60003800000 */
[----:B------:R-:W-:Y:S06]  /*12f70*/  BAR.SYNC.DEFER_BLOCKING 0x4, 0x80 ;  /* 0x0102000000007b1d */ /* 0x000fec0000010000 */
[----:B--2---:R2:W-:Y:S01]  /*12f80*/  STL [R1+0x74], R0 ;  /* 0x0000740001007387 */ /* 0x0045e20000100800 */
[----:B---3--:R-:W-:-:S13]  /*12f90*/  LOP3.LUT P0, RZ, R2, 0x7f, RZ, 0xc0, !PT ;  /* 0x0000007f02ff7812 */ /* 0x008fda000780c0ff */
[----:B------:R2:W-:Y:S04]  /*12fa0*/  @!P0 STS [0xb100], R24 ;  /* 0x00b10018ff008388 */ /* 0x0005e80000000800 */
[----:B------:R-:W-:Y:S06]  /*12fb0*/  BAR.ARV 0x5, 0x80 ;  /* 0x0142000000007b1d */ /* 0x000fec0000002000 */
.L_x_1373:
[----:B-12---:R-:W2:Y:S02]  /*12fc0*/  LDL R0, [R1+0x74] ;  /* 0x0000740001007983 */ /* 0x006ea40000100800 */
[----:B--2---:R-:W-:-:S13]  /*12fd0*/  ISETP.GE.AND P0, PT, R0, c[0x0][0x538], PT ;  /* 0x00014e0000007a0c */ /* 0x004fda0003f06270 */
[----:B---345:R-:W-:Y:S01]  /*12fe0*/  @P0 CALL.REL.NOINC `(.L_x_1375) ;  /* 0x0000001000000944 */ /* 0x038fe20003c00000 */
[----:B------:R-:W-:Y:S05]  /*12ff0*/  BRA `(.L_x_1376) ;  /* 0xfffed93000007947 */ /* 0x000fea000383ffff */
.L_x_1375:
[----:B------:R-:W-:Y:S05]  /*13000*/  EXIT ;  /* 0x000000000000794d */ /* 0x000fea0003800000 */
.L_x_1307:
[----:B------:R-:W-:Y:S01]  /*13010*/  IMAD.MOV.U32 R247, RZ, RZ, R4 ;  /* 0x000000fffff77224 */ /* 0x000fe200078e0004 */
[----:B------:R-:W-:Y:S01]  /*13020*/  MOV R249, RZ ;  /* 0x000000ff00f97202 */ /* 0x000fe20000000f00 */
[----:B------:R-:W-:Y:S01]  /*13030*/  IMAD.MOV.U32 R3, RZ, RZ, 0x181f ;  /* 0x0000181fff037424 */ /* 0x000fe200078e00ff */
[----:B------:R-:W-:Y:S02]  /*13040*/  MOV R2, 0x13060 ;  /* 0x0001306000027802 */ /* 0x000fe40000000f00 */
[----:B-----5:R-:W-:Y:S05]  /*13050*/  CALL.REL.NOINC `($__internal_17_$__cuda_sm70_shflsync_idx_p) ;  /* 0x0000547000007944 */ /* 0x020fea0003c00000 */
[----:B------:R-:W-:Y:S01]  /*13060*/  MOV R6, R250 ;  /* 0x000000fa00067202 */ /* 0x000fe20000000f00 */
[----:B------:R-:W-:Y:S05]  /*13070*/  BRA `(.L_x_1377) ;  /* 0xfffee4e000007947 */ /* 0x000fea000383ffff */
.L_x_1308:
[----:B------:R-:W-:Y:S01]  /*13080*/  IMAD.MOV.U32 R247, RZ, RZ, R5 ;  /* 0x000000fffff77224 */ /* 0x000fe200078e0005 */
[----:B------:R-:W-:Y:S01]  /*13090*/  MOV R249, RZ ;  /* 0x000000ff00f97202 */ /* 0x000fe20000000f00 */
[----:B------:R-:W-:Y:S01]  /*130a0*/  IMAD.MOV.U32 R3, RZ, RZ, 0x181f ;  /* 0x0000181fff037424 */ /* 0x000fe200078e00ff */
[----:B------:R-:W-:Y:S02]  /*130b0*/  MOV R2, 0x130d0 ;  /* 0x000130d000027802 */ /* 0x000fe40000000f00 */
[----:B-12--5:R-:W-:Y:S05]  /*130c0*/  CALL.REL.NOINC `($__internal_17_$__cuda_sm70_shflsync_idx_p) ;  /* 0x0000540000007944 */ /* 0x026fea0003c00000 */
[----:B------:R-:W-:Y:S01]  /*130d0*/  MOV R2, R250 ;  /* 0x000000fa00027202 */ /* 0x000fe20000000f00 */
[----:B------:R-:W-:Y:S05]  /*130e0*/  BRA `(.L_x_1378) ;  /* 0xfffee49000007947 */ /* 0x000fea000383ffff */
.L_x_1311:
[----:B------:R-:W-:Y:S01]  /*130f0*/  IMAD.MOV.U32 R247, RZ, RZ, R4 ;  /* 0x000000fffff77224 */ /* 0x000fe200078e0004 */
[----:B------:R-:W-:Y:S01]  /*13100*/  MOV R249, 0x1 ;  /* 0x0000000100f97802 */ /* 0x000fe20000000f00 */
[----:B-1----:R-:W-:Y:S01]  /*13110*/  IMAD.MOV.U32 R3, RZ, RZ, 0x181f ;  /* 0x0000181fff037424 */ /* 0x002fe200078e00ff */
[----:B----4-:R-:W-:-:S02]  /*13120*/  MOV R2, 0x13140 ;  /* 0x0001314000027802 */ /* 0x010fc40000000f00 */
[----:B--2--5:R-:W-:Y:S05]  /*13130*/  CALL.REL.NOINC `($__internal_17_$__cuda_sm70_shflsync_idx_p) ;  /* 0x0000539000007944 */ /* 0x024fea0003c00000 */
[----:B------:R-:W-:Y:S01]  /*13140*/  IMAD.MOV.U32 R6, RZ, RZ, R250 ;  /* 0x000000ffff067224 */ /* 0x000fe200078e00fa */
[----:B------:R-:W-:Y:S01]  /*13150*/  MOV R249, 0x1 ;  /* 0x0000000100f97802 */ /* 0x000fe20000000f00 */
[----:B------:R-:W-:Y:S01]  /*13160*/  IMAD.MOV.U32 R247, RZ, RZ, R5 ;  /* 0x000000fffff77224 */ /* 0x000fe200078e0005 */
[----:B------:R-:W-:-:S02]  /*13170*/  MOV R3, 0x181f ;  /* 0x0000181f00037802 */ /* 0x000fc40000000f00 */
[----:B------:R-:W-:Y:S02]  /*13180*/  MOV R2, 0x131a0 ;  /* 0x000131a000027802 */ /* 0x000fe40000000f00 */
[----:B------:R-:W-:Y:S05]  /*13190*/  CALL.REL.NOINC `($__internal_17_$__cuda_sm70_shflsync_idx_p) ;  /* 0x0000533000007944 */ /* 0x000fea0003c00000 */
[----:B------:R-:W-:Y:S01]  /*131a0*/  MOV R2, R250 ;  /* 0x000000fa00027202 */ /* 0x000fe20000000f00 */
[----:B------:R-:W-:Y:S05]  /*131b0*/  BRA `(.L_x_1379) ;  /* 0xfffee52000007947 */ /* 0x000fea000383ffff */
.L_x_1314:
[----:B------:R-:W-:Y:S01]  /*131c0*/  IMAD.MOV.U32 R247, RZ, RZ, R4 ;  /* 0x000000fffff77224 */ /* 0x000fe200078e0004 */
[----:B------:R-:W-:Y:S01]  /*131d0*/  MOV R249, 0x2 ;  /* 0x0000000200f97802 */ /* 0x000fe20000000f00 */
[----:B-1----:R-:W-:Y:S01]  /*131e0*/  IMAD.MOV.U32 R3, RZ, RZ, 0x181f ;  /* 0x0000181fff037424 */ /* 0x002fe200078e00ff */
[----:B------:R-:W-:Y:S02]  /*131f0*/  MOV R2, 0x13210 ;  /* 0x0001321000027802 */ /* 0x000fe40000000f00 */
[----:B--23-5:R-:W-:Y:S05]  /*13200*/  CALL.REL.NOINC `($__internal_17_$__cuda_sm70_shflsync_idx_p) ;  /* 0x000052c000007944 */ /* 0x02cfea0003c00000 */
[----:B------:R-:W-:Y:S01]  /*13210*/  MOV R6, R250 ;  /* 0x000000fa00067202 */ /* 0x000fe20000000f00 */
[----:B------:R-:W-:Y:S05]  /*13220*/  BRA `(.L_x_1380) ;  /* 0xfffee59000007947 */ /* 0x000fea000383ffff */
.L_x_1315:
[----:B------:R-:W-:Y:S01]  /*13230*/  IMAD.MOV.U32 R247, RZ, RZ, R5 ;  /* 0x000000fffff77224 */ /* 0x000fe200078e0005 */
[----:B------:R-:W-:Y:S01]  /*13240*/  MOV R249, 0x2 ;  /* 0x0000000200f97802 */ /* 0x000fe20000000f00 */
[----:B-1----:R-:W-:Y:S01]  /*13250*/  IMAD.MOV.U32 R3, RZ, RZ, 0x181f ;  /* 0x0000181fff037424 */ /* 0x002fe200078e00ff */
[----:B------:R-:W-:Y:S02]  /*13260*/  MOV R2, 0x13280 ;  /* 0x0001328000027802 */ /* 0x000fe40000000f00 */
[----:B--2345:R-:W-:Y:S05]  /*13270*/  CALL.REL.NOINC `($__internal_17_$__cuda_sm70_shflsync_idx_p) ;  /* 0x0000525000007944 */ /* 0x03cfea0003c00000 */
[----:B------:R-:W-:Y:S01]  /*13280*/  MOV R2, R250 ;  /* 0x000000fa00027202 */ /* 0x000fe20000000f00 */
[----:B------:R-:W-:Y:S05]  /*13290*/  BRA `(.L_x_1381) ;  /* 0xfffee54000007947 */ /* 0x000fea000383ffff */
.L_x_1318:
[----:B------:R-:W-:Y:S01]  /*132a0*/  IMAD.MOV.U32 R247, RZ, RZ, R4 ;  /* 0x000000fffff77224 */ /* 0x000fe200078e0004 */
[----:B------:R-:W-:Y:S01]  /*132b0*/  MOV R249, 0x3 ;  /* 0x0000000300f97802 */ /* 0x000fe20000000f00 */
[----:B--2---:R-:W-:Y:S01]  /*132c0*/  IMAD.MOV.U32 R3, RZ, RZ, 0x181f ;  /* 0x0000181fff037424 */ /* 0x004fe200078e00ff */
[----:B------:R-:W-:-:S02]  /*132d0*/  MOV R2, 0x132f0 ;  /* 0x000132f000027802 */ /* 0x000fc40000000f00 */
[----:B-1-345:R-:W-:Y:S05]  /*132e0*/  CALL.REL.NOINC `($__internal_17_$__cuda_sm70_shflsync_idx_p) ;  /* 0x000051e000007944 */ /* 0x03afea0003c00000 */
        /* <DEDUP_REMOVED lines=8> */
.L_x_1321:
[----:B------:R-:W-:Y:S01]  /*13370*/  IMAD.MOV.U32 R247, RZ, RZ, R4 ;  /* 0x000000fffff77224 */ /* 0x000fe200078e0004 */
[----:B------:R-:W-:Y:S01]  /*13380*/  MOV R249, 0x4 ;  /* 0x0000000400f97802 */ /* 0x000fe20000000f00 */
[----:B-1----:R-:W-:Y:S01]  /*13390*/  IMAD.MOV.U32 R3, RZ, RZ, 0x181f ;  /* 0x0000181fff037424 */ /* 0x002fe200078e00ff */
[----:B--2---:R-:W-:Y:S02]  /*133a0*/  MOV R2, 0x133c0 ;  /* 0x000133c000027802 */ /* 0x004fe40000000f00 */
[----:B---345:R-:W-:Y:S05]  /*133b0*/  CALL.REL.NOINC `($__internal_17_$__cuda_sm70_shflsync_idx_p) ;  /* 0x0000511000007944 */ /* 0x038fea0003c00000 */
[----:B------:R-:W-:Y:S01]  /*133c0*/  MOV R6, R250 ;  /* 0x000000fa00067202 */ /* 0x000fe20000000f00 */
[----:B------:R-:W-:Y:S05]  /*133d0*/  BRA `(.L_x_1383) ;  /* 0xfffee5d000007947 */ /* 0x000fea000383ffff */
.L_x_1322:
[----:B------:R-:W-:Y:S01]  /*133e0*/  IMAD.MOV.U32 R247, RZ, RZ, R5 ;  /* 0x000000fffff77224 */ /* 0x000fe200078e0005 */
[----:B------:R-:W-:Y:S01]  /*133f0*/  MOV R249, 0x4 ;  /* 0x0000000400f97802 */ /* 0x000fe20000000f00 */
[----:B------:R-:W-:Y:S01]  /*13400*/  IMAD.MOV.U32 R3, RZ, RZ, 0x181f ;  /* 0x0000181fff037424 */ /* 0x000fe200078e00ff */
[----:B--2---:R-:W-:Y:S02]  /*13410*/  MOV R2, 0x13430 ;  /* 0x0001343000027802 */ /* 0x004fe40000000f00 */
[----:B-1-345:R-:W-:Y:S05]  /*13420*/  CALL.REL.NOINC `($__internal_17_$__cuda_sm70_shflsync_idx_p) ;  /* 0x000050a000007944 */ /* 0x03afea0003c00000 */
[----:B------:R-:W-:Y:S01]  /*13430*/  MOV R2, R250 ;  /* 0x000000fa00027202 */ /* 0x000fe20000000f00 */
[----:B------:R-:W-:Y:S05]  /*13440*/  BRA `(.L_x_1384) ;  /* 0xfffee58000007947 */ /* 0x000fea000383ffff */
.L_x_1325:
[----:B------:R-:W-:Y:S01]  /*13450*/  IMAD.MOV.U32 R247, RZ, RZ, R4 ;  /* 0x000000fffff77224 */ /* 0x000fe200078e0004 */
[----:B------:R-:W-:Y:S01]  /*13460*/  MOV R249, 0x5 ;  /* 0x0000000500f97802 */ /* 0x000fe20000000f00 */
[----:B-1----:R-:W-:Y:S01]  /*13470*/  IMAD.MOV.U32 R3, RZ, RZ, 0x181f ;  /* 0x0000181fff037424 */ /* 0x002fe200078e00ff */
[----:B------:R-:W-:-:S02]  /*13480*/  MOV R2, 0x134a0 ;  /* 0x000134a000027802 */ /* 0x000fc40000000f00 */
[----:B--2345:R-:W-:Y:S05]  /*13490*/  CALL.REL.NOINC `($__internal_17_$__cuda_sm70_shflsync_idx_p) ;  /* 0x0000503000007944 */ /* 0x03cfea0003c00000 */
        /* <DEDUP_REMOVED lines=8> */
.L_x_1328:
[----:B------:R-:W-:Y:S01]  /*13520*/  IMAD.MOV.U32 R247, RZ, RZ, R4 ;  /* 0x000000fffff77224 */ /* 0x000fe200078e0004 */
[----:B------:R-:W-:Y:S01]  /*13530*/  MOV R249, 0x6 ;  /* 0x0000000600f97802 */ /* 0x000fe20000000f00 */
[----:B-1----:R-:W-:Y:S01]  /*13540*/  IMAD.MOV.U32 R3, RZ, RZ, 0x181f ;  /* 0x0000181fff037424 */ /* 0x002fe200078e00ff */
[----:B------:R-:W-:Y:S02]  /*13550*/  MOV R2, 0x13570 ;  /* 0x0001357000027802 */ /* 0x000fe40000000f00 */
[----:B--2345:R-:W-:Y:S05]  /*13560*/  CALL.REL.NOINC `($__internal_17_$__cuda_sm70_shflsync_idx_p) ;  /* 0x00004f6000007944 */ /* 0x03cfea0003c00000 */
[----:B------:R-:W-:Y:S01]  /*13570*/  MOV R6, R250 ;  /* 0x000000fa00067202 */ /* 0x000fe20000000f00 */
[----:B------:R-:W-:Y:S05]  /*13580*/  BRA `(.L_x_1386) ;  /* 0xfffee61000007947 */ /* 0x000fea000383ffff */
.L_x_1329:
[----:B------:R-:W-:Y:S01]  /*13590*/  IMAD.MOV.U32 R247, RZ, RZ, R5 ;  /* 0x000000fffff77224 */ /* 0x000fe200078e0005 */
[----:B------:R-:W-:Y:S01]  /*135a0*/  MOV R249, 0x6 ;  /* 0x0000000600f97802 */ /* 0x000fe20000000f00 */
[----:B-1----:R-:W-:Y:S01]  /*135b0*/  IMAD.MOV.U32 R3, RZ, RZ, 0x181f ;  /* 0x0000181fff037424 */ /* 0x002fe200078e00ff */
[----:B------:R-:W-:Y:S02]  /*135c0*/  MOV R2, 0x135e0 ;  /* 0x000135e000027802 */ /* 0x000fe40000000f00 */
[----:B--2345:R-:W-:Y:S05]  /*135d0*/  CALL.REL.NOINC `($__internal_17_$__cuda_sm70_shflsync_idx_p) ;  /* 0x00004ef000007944 */ /* 0x03cfea0003c00000 */
[----:B------:R-:W-:Y:S01]  /*135e0*/  MOV R2, R250 ;  /* 0x000000fa00027202 */ /* 0x000fe20000000f00 */
[----:B------:R-:W-:Y:S05]  /*135f0*/  BRA `(.L_x_1387) ;  /* 0xfffee5c000007947 */ /* 0x000fea000383ffff */
.L_x_1332:
        /* <DEDUP_REMOVED lines=13> */
.L_x_1335:
[----:B------:R-:W-:Y:S01]  /*136d0*/  IMAD.MOV.U32 R247, RZ, RZ, R0 ;  /* 0x000000fffff77224 */ /* 0x000fe200078e0000 */
[----:B------:R-:W-:Y:S01]  /*136e0*/  MOV R249, RZ ;  /* 0x000000ff00f97202 */ /* 0x000fe20000000f00 */
[----:B------:R-:W-:Y:S01]  /*136f0*/  IMAD.MOV.U32 R3, RZ, RZ, 0x181f ;  /* 0x0000181fff037424 */ /* 0x000fe200078e00ff */
[----:B------:R-:W-:Y:S02]  /*13700*/  MOV R2, 0x13720 ;  /* 0x0001372000027802 */ /* 0x000fe40000000f00 */
[----:B------:R-:W-:Y:S05]  /*13710*/  CALL.REL.NOINC `($__internal_17_$__cuda_sm70_shflsync_idx_p) ;  /* 0x00004db000007944 */ /* 0x000fea0003c00000 */
[----:B------:R-:W-:Y:S01]  /*13720*/  MOV R7, R250 ;  /* 0x000000fa00077202 */ /* 0x000fe20000000f00 */
[----:B------:R-:W-:Y:S05]  /*13730*/  BRA `(.L_x_1389) ;  /* 0xfffefe7000007947 */ /* 0x000fea000383ffff */
.L_x_1336:
[----:B------:R-:W-:Y:S01]  /*13740*/  IMAD.MOV.U32 R247, RZ, RZ, R4 ;  /* 0x000000fffff77224 */ /* 0x000fe200078e0004 */
[----:B------:R-:W-:Y:S01]  /*13750*/  MOV R249, RZ ;  /* 0x000000ff00f97202 */ /* 0x000fe20000000f00 */
[----:B------:R-:W-:Y:S01]  /*13760*/  IMAD.MOV.U32 R3, RZ, RZ, 0x181f ;  /* 0x0000181fff037424 */ /* 0x000fe200078e00ff */
[----:B------:R-:W-:Y:S02]  /*13770*/  MOV R2, 0x13790 ;  /* 0x0001379000027802 */ /* 0x000fe40000000f00 */
[----:B-12---:R-:W-:Y:S05]  /*13780*/  CALL.REL.NOINC `($__internal_17_$__cuda_sm70_shflsync_idx_p) ;  /* 0x00004d4000007944 */ /* 0x006fea0003c00000 */
[----:B------:R-:W-:Y:S01]  /*13790*/  IADD3 R2, P0, R250, R179, RZ ;  /* 0x000000b3fa027210 */ /* 0x000fe20007f1e0ff */
[----:B------:R-:W-:Y:S01]  /*137a0*/  IMAD.MOV.U32 R247, RZ, RZ, R0 ;  /* 0x000000fffff77224 */ /* 0x000fe200078e0000 */
[----:B------:R-:W-:-:S03]  /*137b0*/  MOV R249, 0x1 ;  /* 0x0000000100f97802 */ /* 0x000fc60000000f00 */
[----:B------:R-:W-:-:S05]  /*137c0*/  IMAD.X R3, R7, 0x1, R16, P0 ;  /* 0x0000000107037824 */ /* 0x000fca00000e0610 */
[----:B------:R-:W-:Y:S01]  /*137d0*/  @!PT LDS RZ, [RZ] ;  /* 0x00000000fffff984 */ /* 0x000fe20000000800 */
[----:B------:R-:W-:Y:S01]  /*137e0*/  @!PT LDS RZ, [RZ] ;  /* 0x00000000fffff984 */ /* 0x000fe20000000800 */
[----:B------:R-:W-:Y:S01]  /*137f0*/  @!PT LDS RZ, [RZ] ;  /* 0x00000000fffff984 */ /* 0x000fe20000000800 */
[----:B------:R1:W-:Y:S02]  /*13800*/  LDGSTS.E.BYPASS.LTC128B.128 [R242+0x3900], [R2.64], !P3 ;  /* 0x0390000002f27fae */ /* 0x0003e4000d901d48 */
[----:B-1----:R-:W-:Y:S01]  /*13810*/  IMAD.MOV.U32 R3, RZ, RZ, 0x181f ;  /* 0x0000181fff037424 */ /* 0x002fe200078e00ff */
[----:B------:R-:W-:Y:S02]  /*13820*/  MOV R2, 0x13840 ;  /* 0x0001384000027802 */ /* 0x000fe40000000f00 */
[----:B------:R-:W-:Y:S05]  /*13830*/  CALL.REL.NOINC `($__internal_17_$__cuda_sm70_shflsync_idx_p) ;  /* 0x00004c9000007944 */ /* 0x000fea0003c00000 */
[----:B------:R-:W-:Y:S01]  /*13840*/  IMAD.MOV.U32 R5, RZ, RZ, R250 ;  /* 0x000000ffff057224 */ /* 0x000fe200078e00fa */
[----:B------:R-:W-:Y:S01]  /*13850*/  MOV R249, 0x1 ;  /* 0x0000000100f97802 */ /* 0x000fe20000000f00 */
[----:B------:R-:W-:Y:S01]  /*13860*/  IMAD.MOV.U32 R247, RZ, RZ, R4 ;  /* 0x000000fffff77224 */ /* 0x000fe200078e0004 */
[----:B------:R-:W-:Y:S02]  /*13870*/  MOV R3, 0x181f ;  /* 0x0000181f00037802 */ /* 0x000fe40000000f00 */
[----:B------:R-:W-:Y:S02]  /*13880*/  MOV R2, 0x138a0 ;  /* 0x000138a000027802 */ /* 0x000fe40000000f00 */
[----:B------:R-:W-:Y:S05]  /*13890*/  CALL.REL.NOINC `($__internal_17_$__cuda_sm70_shflsync_idx_p) ;  /* 0x00004c3000007944 */ /* 0x000fea0003c00000 */
        /* <DEDUP_REMOVED lines=85> */
[----:B------:R-:W-:Y:S01]  /*13df0*/  MOV R4, R250 ;  /* 0x000000fa00047202 */ /* 0x000fe20000000f00 */
[----:B------:R-:W-:Y:S05]  /*13e00*/  BRA `(.L_x_1390) ;  /* 0xfffef9a000007947 */ /* 0x000fea000383ffff */
.L_x_1337:
[----:B------:R-:W-:Y:S01]  /*13e10*/  IMAD.MOV.U32 R247, RZ, RZ, R4 ;  /* 0x000000fffff77224 */ /* 0x000fe200078e0004 */
[----:B------:R-:W-:Y:S01]  /*13e20*/  MOV R249, RZ ;  /* 0x000000ff00f97202 */ /* 0x000fe20000000f00 */
[----:B------:R-:W-:Y:S01]  /*13e30*/  IMAD.MOV.U32 R3, RZ, RZ, 0x1c1f ;  /* 0x00001c1fff037424 */ /* 0x000fe200078e00ff */
[----:B------:R-:W-:-:S02]  /*13e40*/  MOV R2, 0x13e60 ;  /* 0x00013e6000027802 */ /* 0x000fc40000000f00 */
[----:B------:R-:W-:Y:S05]  /*13e50*/  CALL.REL.NOINC `($__internal_17_$__cuda_sm70_shflsync_idx_p) ;  /* 0x0000467000007944 */ /* 0x000fea0003c00000 */
[----:B------:R-:W-:Y:S01]  /*13e60*/  MOV R0, R250 ;  /* 0x000000fa00007202 */ /* 0x000fe20000000f00 */
[----:B------:R-:W-:Y:S05]  /*13e70*/  BRA `(.L_x_1391) ;  /* 0xfffefa8000007947 */ /* 0x000fea000383ffff */
.L_x_1338:
[----:B------:R-:W-:Y:S01]  /*13e80*/  IMAD.MOV.U32 R247, RZ, RZ, R4 ;  /* 0x000000fffff77224 */ /* 0x000fe200078e0004 */
[----:B------:R-:W-:Y:S01]  /*13e90*/  MOV R249, 0x1 ;  /* 0x0000000100f97802 */ /* 0x000fe20000000f00 */
[----:B------:R-:W-:Y:S01]  /*13ea0*/  IMAD.MOV.U32 R3, RZ, RZ, 0x1c1f ;  /* 0x00001c1fff037424 */ /* 0x000fe200078e00ff */
[----:B------:R-:W-:-:S02]  /*13eb0*/  MOV R2, 0x13ed0 ;  /* 0x00013ed000027802 */ /* 0x000fc40000000f00 */
[----:B-1----:R-:W-:Y:S05]  /*13ec0*/  CALL.REL.NOINC `($__internal_17_$__cuda_sm70_shflsync_idx_p) ;  /* 0x0000460000007944 */ /* 0x002fea0003c00000 */
[----:B------:R-:W-:Y:S01]  /*13ed0*/  IMAD.IADD R0, R5, 0x1, R250 ;  /* 0x0000000105007824 */ /* 0x000fe200078e02fa */
[----:B------:R-:W-:Y:S01]  /*13ee0*/  MOV R2, 0x142c0 ;  /* 0x000142c000027802 */ /* 0x000fe20000000f00 */
[----:B------:R-:W-:-:S02]  /*13ef0*/  IMAD.MOV.U32 R247, RZ, RZ, R4 ;  /* 0x000000fffff77224 */ /* 0x000fc400078e0004 */
[----:B------:R-:W-:Y:S01]  /*13f00*/  IMAD.MOV.U32 R249, RZ, RZ, 0x2 ;  /* 0x00000002fff97424 */ /* 0x000fe200078e00ff */
[----:B------:R-:W-:Y:S01]  /*13f10*/  IMNMX R0, R6, R0, PT ;  /* 0x0000000006007217 */ /* 0x000fe20003800200 */
[----:B------:R-:W-:-:S03]  /*13f20*/  IMAD.MOV.U32 R3, RZ, RZ, 0x1c1f ;  /* 0x00001c1fff037424 */ /* 0x000fc600078e00ff */
        /* <DEDUP_REMOVED lines=56> */
[----:B------:R-:W-:Y:S05]  /*142b0*/  CALL.REL.NOINC `($__internal_17_$__cuda_sm70_shflsync_idx_p) ;  /* 0x0000421000007944 */ /* 0x000fea0003c00000 */
[----:B------:R-:W-:Y:S01]  /*142c0*/  IMAD.IADD R0, R5, 0x1, R250 ;  /* 0x0000000105007824 */ /* 0x000fe200078e02fa */
[----:B------:R-:W-:Y:S01]  /*142d0*/  MOV R2, 0x146b0 ;  /* 0x000146b000027802 */ /* 0x000fe20000000f00 */
[----:B------:R-:W-:Y:S02]  /*142e0*/  IMAD.MOV.U32 R247, RZ, RZ, R4 ;  /* 0x000000fffff77224 */ /* 0x000fe400078e0004 */
        /* <DEDUP_REMOVED lines=61> */
[----:B------:R-:W-:Y:S01]  /*146c0*/  FMNMX.FTZ R117, R11, R12, !PT ;  /* 0x0000000c0b757209 */ /* 0x000fe20007810000 */
[----:B------:R-:W-:Y:S01]  /*146d0*/  IMAD.MOV.U32 R0, RZ, RZ, 0x2 ;  /* 0x00000002ff007424 */ /* 0x000fe200078e00ff */
[----:B------:R-:W-:Y:S02]  /*146e0*/  MOV R2, 0x15150 ;  /* 0x0001515000027802 */ /* 0x000fe40000000f00 */
[----:B------:R-:W-:Y:S02]  /*146f0*/  IMNMX R6, R6, R5, PT ;  /* 0x0000000506067217 */ /* 0x000fe40003800200 */
[----:B------:R-:W-:Y:S02]  /*14700*/  FMNMX.FTZ R117, R17, R117, !PT ;  /* 0x0000007511757209 */ /* 0x000fe40007810000 */
[----:B------:R-:W-:-:S02]  /*14710*/  ISETP.GT.AND P5, PT, R6, 0x1, PT ;  /* 0x000000010600780c */ /* 0x000fc40003fa4270 */
[C---:B------:R-:W-:Y:S02]  /*14720*/  ISETP.GT.AND P6, PT, R6.reuse, RZ, PT ;  /* 0x000000ff0600720c */ /* 0x040fe40003fc4270 */
[----:B------:R-:W-:Y:S02]  /*14730*/  FSEL R20, R191, -INF , P5 ;  /* 0xff800000bf147808 */ /* 0x000fe40002800000 */
[C---:B------:R-:W-:Y:S02]  /*14740*/  ISETP.GT.AND P5, PT, R6.reuse, 0x11, PT ;  /* 0x000000110600780c */ /* 0x040fe40003fa4270 */
[C---:B------:R-:W-:Y:S02]  /*14750*/  ISETP.GT.AND P4, PT, R6.reuse, 0x8, PT ;  /* 0x000000080600780c */ /* 0x040fe40003f84270 */
[----:B------:R-:W-:Y:S02]  /*14760*/  ISETP.GT.AND P0, PT, R6, 0x9, PT ;  /* 0x000000090600780c */ /* 0x000fe40003f04270 */
[----:B------:R-:W-:-:S02]  /*14770*/  FSEL R16, R190, -INF , P6 ;  /* 0xff800000be107808 */ /* 0x000fc40003000000 */
[----:B------:R-:W-:Y:S02]  /*14780*/  FSEL R48, R183, -INF , P5 ;  /* 0xff800000b7307808 */ /* 0x000fe40002800000 */
[C---:B------:R-:W-:Y:S02]  /*14790*/  ISETP.GT.AND P6, PT, R6.reuse, 0x10, PT ;  /* 0x000000100600780c */ /* 0x040fe40003fc4270 */
[----:B------:R-:W-:Y:S02]  /*147a0*/  ISETP.GT.AND P5, PT, R6, 0x21, PT ;  /* 0x000000210600780c */ /* 0x000fe40003fa4270 */
[----:B------:R-:W-:Y:S02]  /*147b0*/  FSEL R26, R186, -INF , P4 ;  /* 0xff800000ba1a7808 */ /* 0x000fe40002000000 */
[----:B------:R-:W-:Y:S02]  /*147c0*/  FSEL R29, R187, -INF , P0 ;  /* 0xff800000bb1d7808 */ /* 0x000fe40000000000 */
[----:B------:R-:W-:-:S02]  /*147d0*/  ISETP.GT.AND P4, PT, R6, 0x18, PT ;  /* 0x000000180600780c */ /* 0x000fc40003f84270 */
[----:B------:R-:W-:Y:S02]  /*147e0*/  ISETP.GT.AND P0, PT, R6, 0x19, PT ;  /* 0x000000190600780c */ /* 0x000fe40003f04270 */
[----:B------:R-:W-:Y:S02]  /*147f0*/  FSEL R34, R182, -INF , P6 ;  /* 0xff800000b6227808 */ /* 0x000fe40003000000 */
[----:B------:R-:W-:Y:S02]  /*14800*/  FSEL R151, R175, -INF , P5 ;  /* 0xff800000af977808 */ /* 0x000fe40002800000 */
        /* <DEDUP_REMOVED lines=33> */
[----:B------:R-:W-:Y:S02]  /*14a20*/  FMNMX.FTZ R119, R9, R10, !PT ;  /* 0x0000000a09777209 */ /* 0x000fe40007810000 */
[----:B------:R-:W-:Y:S02]  /*14a30*/  FSEL R166, R126, -INF , P4 ;  /* 0xff8000007ea67808 */ /* 0x000fe40002000000 */
[----:B------:R-:W-:Y:S02]  /*14a40*/  FSEL R165, R127, -INF , P0 ;  /* 0xff8000007fa57808 */ /* 0x000fe40000000000 */
[C---:B------:R-:W-:Y:S02]  /*14a50*/  ISETP.GT.AND P4, PT, R6.reuse, 0x68, PT ;  /* 0x000000680600780c */ /* 0x040fe40003f84270 */
[----:B------:R-:W-:Y:S02]  /*14a60*/  ISETP.GT.AND P0, PT, R6, 0x69, PT ;  /* 0x000000690600780c */ /* 0x000fe40003f04270 */
        /* <DEDUP_REMOVED lines=96> */
[----:B------:R-:W-:-:S02]  /*15070*/  FSEL R162, R194, -INF , P4 ;  /* 0xff800000c2a27808 */ /* 0x000fc40002000000 */
[----:B------:R-:W-:Y:S02]  /*15080*/  FMNMX.FTZ R118, R76, R118, !PT ;  /* 0x000000764c767209 */ /* 0x000fe40007810000 */
[----:B------:R-:W-:Y:S02]  /*15090*/  FMNMX.FTZ R117, R99, R117, !PT ;  /* 0x0000007563757209 */ /* 0x000fe40007810000 */
[----:B------:R-:W-:Y:S02]  /*150a0*/  FMNMX.FTZ R6, R163, R6, !PT ;  /* 0x00000006a3067209 */ /* 0x000fe40007810000 */
[----:B------:R-:W-:Y:S02]  /*150b0*/  FMNMX.FTZ R119, R121, R119, !PT ;  /* 0x0000007779777209 */ /* 0x000fe40007810000 */
[----:B------:R-:W-:Y:S02]  /*150c0*/  FSEL R149, R195, -INF , P0 ;  /* 0xff800000c3957808 */ /* 0x000fe40000000000 */
[----:B------:R-:W-:Y:S01]  /*150d0*/  FMNMX.FTZ R118, R73, R118, !PT ;  /* 0x0000007649767209 */ /* 0x000fe20007810000 */
[----:B------:R-:W-:Y:S01]  /*150e0*/  IMAD.MOV.U32 R116, RZ, RZ, R119 ;  /* 0x000000ffff747224 */ /* 0x000fe200078e0077 */
[----:B------:R-:W-:-:S02]  /*150f0*/  FMNMX.FTZ R117, R98, R117, !PT ;  /* 0x0000007562757209 */ /* 0x000fc40007810000 */
[----:B------:R-:W-:Y:S02]  /*15100*/  FMNMX.FTZ R6, R162, R6, !PT ;  /* 0x00000006a2067209 */ /* 0x000fe40007810000 */
[----:B------:R-:W-:Y:S02]  /*15110*/  FMNMX.FTZ R118, R71, R118, !PT ;  /* 0x0000007647767209 */ /* 0x000fe40007810000 */
[----:B------:R-:W-:Y:S02]  /*15120*/  FMNMX.FTZ R117, R69, R117, !PT ;  /* 0x0000007545757209 */ /* 0x000fe40007810000 */
[----:B------:R-:W-:Y:S02]  /*15130*/  FMNMX.FTZ R6, R149, R6, !PT ;  /* 0x0000000695067209 */ /* 0x000fe40007810000 */
[----:B------:R-:W-:Y:S05]  /*15140*/  CALL.REL.NOINC `($__internal_16_$__cuda_sm70_shflsync_bfly_p) ;  /* 0x0000332000007944 */ /* 0x000fea0003c00000 */
[----:B------:R-:W-:Y:S01]  /*15150*/  FMNMX.FTZ R119, R119, R0, !PT ;  /* 0x0000000077777209 */ /* 0x000fe20007810000 */
[----:B------:R-:W-:Y:S01]  /*15160*/  IMAD.MOV.U32 R0, RZ, RZ, 0x1 ;  /* 0x00000001ff007424 */ /* 0x000fe200078e00ff */
[----:B------:R-:W-:-:S03]  /*15170*/  MOV R2, 0x151a0 ;  /* 0x000151a000027802 */ /* 0x000fc60000000f00 */
[----:B------:R-:W-:Y:S02]  /*15180*/  IMAD.MOV.U32 R116, RZ, RZ, R119 ;  /* 0x000000ffff747224 */ /* 0x000fe400078e0077 */
[----:B------:R-:W-:Y:S05]  /*15190*/  CALL.REL.NOINC `($__internal_16_$__cuda_sm70_shflsync_bfly_p) ;  /* 0x000032d000007944 */ /* 0x000fea0003c00000 */
[----:B------:R-:W-:Y:S01]  /*151a0*/  FMNMX.FTZ R119, R119, R0, !PT ;  /* 0x0000000077777209 */ /* 0x000fe20007810000 */
[----:B------:R-:W-:Y:S01]  /*151b0*/  IMAD.MOV.U32 R116, RZ, RZ, R118 ;  /* 0x000000ffff747224 */ /* 0x000fe200078e0076 */
[----:B------:R-:W-:Y:S01]  /*151c0*/  MOV R2, 0x151f0 ;  /* 0x000151f000027802 */ /* 0x000fe20000000f00 */
[----:B------:R-:W-:Y:S02]  /*151d0*/  IMAD.MOV.U32 R0, RZ, RZ, 0x2 ;  /* 0x00000002ff007424 */ /* 0x000fe400078e00ff */
        /* <DEDUP_REMOVED lines=26> */
[----:B------:R-:W-:Y:S01]  /*15380*/  MOV R68, R0 ;  /* 0x0000000000447202 */ /* 0x000fe20000000f00 */
[----:B------:R-:W-:Y:S05]  /*15390*/  BRA `(.L_x_1392) ;  /* 0xfffefbd000007947 */ /* 0x000fea000383ffff */
.L_x_1342:
[----:B------:R-:W-:Y:S01]  /*153a0*/  MOV R249, RZ ;  /* 0x000000ff00f97202 */ /* 0x000fe20000000f00 */
[----:B------:R-:W-:Y:S01]  /*153b0*/  IMAD.MOV.U32 R247, RZ, RZ, R0 ;  /* 0x000000fffff77224 */ /* 0x000fe200078e0000 */
[----:B------:R-:W-:Y:S01]  /*153c0*/  MOV R2, 0x153f0 ;  /* 0x000153f000027802 */ /* 0x000fe20000000f00 */
[----:B------:R-:W-:Y:S02]  /*153d0*/  IMAD.MOV.U32 R3, RZ, RZ, 0x181f ;  /* 0x0000181fff037424 */ /* 0x000fe400078e00ff */
[----:B------:R-:W-:Y:S05]  /*153e0*/  CALL.REL.NOINC `($__internal_17_$__cuda_sm70_shflsync_idx_p) ;  /* 0x000030e000007944 */ /* 0x000fea0003c00000 */
[----:B------:R-:W-:Y:S01]  /*153f0*/  MOV R7, R250 ;  /* 0x000000fa00077202 */ /* 0x000fe20000000f00 */
[----:B------:R-:W-:-:S05]  /*15400*/  BRA `(.L_x_1393) ;  /* 0xffff287000007947 */ /* 0x000fca000383ffff */
.L_x_1343:
[----:B------:R-:W-:Y:S01]  /*15410*/  MOV R249, RZ ;  /* 0x000000ff00f97202 */ /* 0x000fe20000000f00 */
[----:B------:R-:W-:Y:S01]  /*15420*/  IMAD.MOV.U32 R247, RZ, RZ, R4 ;  /* 0x000000fffff77224 */ /* 0x000fe200078e0004 */
[----:B------:R-:W-:Y:S01]  /*15430*/  MOV R2, 0x15460 ;  /* 0x0001546000027802 */ /* 0x000fe20000000f00 */
[----:B------:R-:W-:Y:S02]  /*15440*/  IMAD.MOV.U32 R3, RZ, RZ, 0x181f ;  /* 0x0000181fff037424 */ /* 0x000fe400078e00ff */
[----:B-12---:R-:W-:Y:S05]  /*15450*/  CALL.REL.NOINC `($__internal_17_$__cuda_sm70_shflsync_idx_p) ;  /* 0x0000307000007944 */ /* 0x006fea0003c00000 */
[----:B------:R-:W-:Y:S01]  /*15460*/  IMAD.MOV.U32 R247, RZ, RZ, R0 ;  /* 0x000000fffff77224 */ /* 0x000fe200078e0000 */
[----:B------:R-:W-:Y:S02]  /*15470*/  IADD3 R2, P0, R250, R20, RZ ;  /* 0x00000014fa027210 */ /* 0x000fe40007f1e0ff */
[----:B------:R-:W-:Y:S03]  /*15480*/  MOV R249, 0x1 ;  /* 0x0000000100f97802 */ /* 0x000fe60000000f00 */
[----:B------:R-:W-:Y:S05]  /*15490*/  IMAD.X R3, R7, 0x1, R5, P0 ;  /* 0x0000000107037824 */ /* 0x000fea00000e0605 */
[----:B------:R-:W-:Y:S01]  /*154a0*/  @!PT LDS RZ, [RZ] ;  /* 0x00000000fffff984 */ /* 0x000fe20000000800 */
[----:B------:R-:W-:Y:S01]  /*154b0*/  @!PT LDS RZ, [RZ] ;  /* 0x00000000fffff984 */ /* 0x000fe20000000800 */
[----:B------:R-:W-:Y:S01]  /*154c0*/  @!PT LDS RZ, [RZ] ;  /* 0x00000000fffff984 */ /* 0x000fe20000000800 */
[----:B------:R1:W-:Y:S02]  /*154d0*/  LDGSTS.E.BYPASS.LTC128B.128 [R242+0x100], [R2.64], !P3 ;  /* 0x0010000002f27fae */ /* 0x0003e4000d901d48 */
[----:B-1----:R-:W-:Y:S01]  /*154e0*/  MOV R2, 0x15510 ;  /* 0x0001551000027802 */ /* 0x002fe20000000f00 */
[----:B------:R-:W-:Y:S02]  /*154f0*/  IMAD.MOV.U32 R3, RZ, RZ, 0x181f ;  /* 0x0000181fff037424 */ /* 0x000fe400078e00ff */
[----:B------:R-:W-:Y:S05]  /*15500*/  CALL.REL.NOINC `($__internal_17_$__cuda_sm70_shflsync_idx_p) ;  /* 0x00002fc000007944 */ /* 0x000fea0003c00000 */
[----:B------:R-:W-:Y:S01]  /*15510*/  MOV R249, 0x1 ;  /* 0x0000000100f97802 */ /* 0x000fe20000000f00 */
[----:B------:R-:W-:Y:S01]  /*15520*/  IMAD.MOV.U32 R6, RZ, RZ, R250 ;  /* 0x000000ffff067224 */ /* 0x000fe200078e00fa */
[----:B------:R-:W-:Y:S01]  /*15530*/  MOV R3, 0x181f ;  /* 0x0000181f00037802 */ /* 0x000fe20000000f00 */
[----:B------:R-:W-:Y:S01]  /*15540*/  IMAD.MOV.U32 R247, RZ, RZ, R4 ;  /* 0x000000fffff77224 */ /* 0x000fe200078e0004 */
[----:B------:R-:W-:Y:S02]  /*15550*/  MOV R2, 0x15570 ;  /* 0x0001557000027802 */ /* 0x000fe40000000f00 */
[----:B------:R-:W-:Y:S05]  /*15560*/  CALL.REL.NOINC `($__internal_17_$__cuda_sm70_shflsync_idx_p) ;  /* 0x00002f6000007944 */ /* 0x000fea0003c00000 */
        /* <DEDUP_REMOVED lines=85> */
[----:B------:R-:W-:Y:S01]  /*15ac0*/  MOV R4, R250 ;  /* 0x000000fa00047202 */ /* 0x000fe20000000f00 */
[----:B------:R-:W-:-:S05]  /*15ad0*/  BRA `(.L_x_1394) ;  /* 0xffff23a000007947 */ /* 0x000fca000383ffff */
.L_x_1346:
[----:B------:R-:W-:Y:S01]  /*15ae0*/  MOV R249, RZ ;  /* 0x000000ff00f97202 */ /* 0x000fe20000000f00 */
[----:B------:R-:W-:Y:S01]  /*15af0*/  IMAD.MOV.U32 R247, RZ, RZ, R0 ;  /* 0x000000fffff77224 */ /* 0x000fe200078e0000 */
[----:B------:R-:W-:Y:S01]  /*15b00*/  MOV R2, 0x15b30 ;  /* 0x00015b3000027802 */ /* 0x000fe20000000f00 */
[----:B------:R-:W-:Y:S02]  /*15b10*/  IMAD.MOV.U32 R3, RZ, RZ, 0x181f ;  /* 0x0000181fff037424 */ /* 0x000fe400078e00ff */
[----:B------:R-:W-:Y:S05]  /*15b20*/  CALL.REL.NOINC `($__internal_17_$__cuda_sm70_shflsync_idx_p) ;  /* 0x000029a000007944 */ /* 0x000fea0003c00000 */
[----:B------:R-:W-:Y:S01]  /*15b30*/  MOV R118, R250 ;  /* 0x000000fa00767202 */ /* 0x000fe20000000f00 */
[----:B------:R-:W-:-:S05]  /*15b40*/  BRA `(.L_x_1395) ;  /* 0xffff2ec000007947 */ /* 0x000fca000383ffff */
.L_x_1347:
        /* <DEDUP_REMOVED lines=109> */
.L_x_1348:
[----:B------:R-:W-:Y:S01]  /*16220*/  MOV R249, RZ ;  /* 0x000000ff00f97202 */ /* 0x000fe20000000f00 */
[----:B------:R-:W-:Y:S01]  /*16230*/  IMAD.MOV.U32 R247, RZ, RZ, R116 ;  /* 0x000000fffff77224 */ /* 0x000fe200078e0074 */
[----:B------:R-:W-:Y:S01]  /*16240*/  MOV R2, 0x16270 ;  /* 0x0001627000027802 */ /* 0x000fe20000000f00 */
[----:B------:R-:W-:Y:S02]  /*16250*/  IMAD.MOV.U32 R3, RZ, RZ, 0x1c1f ;  /* 0x00001c1fff037424 */ /* 0x000fe400078e00ff */
[----:B------:R-:W-:Y:S05]  /*16260*/  CALL.REL.NOINC `($__internal_17_$__cuda_sm70_shflsync_idx_p) ;  /* 0x0000226000007944 */ /* 0x000fea0003c00000 */
[----:B------:R-:W-:Y:S01]  /*16270*/  MOV R0, R250 ;  /* 0x000000fa00007202 */ /* 0x000fe20000000f00 */
[----:B------:R-:W-:-:S05]  /*16280*/  BRA `(.L_x_1397) ;  /* 0xffff2ae000007947 */ /* 0x000fca000383ffff */
.L_x_1349:
[----:B------:R-:W-:Y:S01]  /*16290*/  MOV R249, 0x1 ;  /* 0x0000000100f97802 */ /* 0x000fe20000000f00 */
[----:B------:R-:W-:Y:S01]  /*162a0*/  IMAD.MOV.U32 R247, RZ, RZ, R116 ;  /* 0x000000fffff77224 */ /* 0x000fe200078e0074 */
[----:B------:R-:W-:Y:S01]  /*162b0*/  MOV R2, 0x162e0 ;  /* 0x000162e000027802 */ /* 0x000fe20000000f00 */
[----:B------:R-:W-:Y:S02]  /*162c0*/  IMAD.MOV.U32 R3, RZ, RZ, 0x1c1f ;  /* 0x00001c1fff037424 */ /* 0x000fe400078e00ff */
[----:B-1----:R-:W-:Y:S05]  /*162d0*/  CALL.REL.NOINC `($__internal_17_$__cuda_sm70_shflsync_idx_p) ;  /* 0x000021f000007944 */ /* 0x002fea0003c00000 */
[----:B------:R-:W-:Y:S01]  /*162e0*/  MOV R2, 0x166c0 ;  /* 0x000166c000027802 */ /* 0x000fe20000000f00 */
[----:B------:R-:W-:Y:S02]  /*162f0*/  IMAD.IADD R250, R117, 0x1, R250 ;  /* 0x0000000175fa7824 */ /* 0x000fe400078e02fa */
[----:B------:R-:W-:Y:S02]  /*16300*/  IMAD.MOV.U32 R247, RZ, RZ, R116 ;  /* 0x000000fffff77224 */ /* 0x000fe400078e0074 */
[----:B------:R-:W-:Y:S01]  /*16310*/  IMAD.MOV.U32 R249, RZ, RZ, 0x2 ;  /* 0x00000002fff97424 */ /* 0x000fe200078e00ff */
[C---:B------:R-:W-:Y:S01]  /*16320*/  ISETP.GT.AND P6, PT, R250.reuse, RZ, PT ;  /* 0x000000fffa00720c */ /* 0x040fe20003fc4270 */
[----:B------:R-:W-:Y:S01]  /*16330*/  IMAD.MOV.U32 R3, RZ, RZ, 0x1c1f ;  /* 0x00001c1fff037424 */ /* 0x000fe200078e00ff */
        /* <DEDUP_REMOVED lines=55> */
[----:B------:R-:W-:Y:S05]  /*166b0*/  CALL.REL.NOINC `($__internal_17_$__cuda_sm70_shflsync_idx_p) ;  /* 0x00001e1000007944 */ /* 0x000fea0003c00000 */
        /* <DEDUP_REMOVED lines=60> */
[----:B------:R-:W-:Y:S02]  /*16a80*/  FSEL R109, R109, -INF , P0 ;  /* 0xff8000006d6d7808 */ /* 0x000fe40000000000 */
[----:B------:R-:W-:Y:S05]  /*16a90*/  CALL.REL.NOINC `($__internal_17_$__cuda_sm70_shflsync_idx_p) ;  /* 0x00001a3000007944 */ /* 0x000fea0003c00000 */
[----:B------:R-:W-:Y:S01]  /*16aa0*/  FMNMX.FTZ R116, R4, R120, !PT ;  /* 0x0000007804747209 */ /* 0x000fe20007810000 */
[----:B------:R-:W-:Y:S01]  /*16ab0*/  IMAD.IADD R117, R117, 0x1, R250 ;  /* 0x0000000175757824 */ /* 0x000fe200078e02fa */
[----:B------:R-:W-:Y:S01]  /*16ac0*/  FMNMX.FTZ R6, R21, R121, !PT ;  /* 0x0000007915067209 */ /* 0x000fe20007810000 */
[----:B------:R-:W-:Y:S01]  /*16ad0*/  IMAD.MOV.U32 R0, RZ, RZ, 0x2 ;  /* 0x00000002ff007424 */ /* 0x000fe200078e00ff */
[----:B------:R-:W-:Y:S02]  /*16ae0*/  FMNMX.FTZ R7, R5, R122, !PT ;  /* 0x0000007a05077209 */ /* 0x000fe40007810000 */
[C---:B------:R-:W-:Y:S02]  /*16af0*/  ISETP.GT.AND P6, PT, R117.reuse, RZ, PT ;  /* 0x000000ff7500720c */ /* 0x040fe40003fc4270 */
[C---:B------:R-:W-:Y:S02]  /*16b00*/  ISETP.GT.AND P5, PT, R117.reuse, 0x1, PT ;  /* 0x000000017500780c */ /* 0x040fe40003fa4270 */
[----:B------:R-:W-:Y:S02]  /*16b10*/  FSEL R16, R10, -INF , P6 ;  /* 0xff8000000a107808 */ /* 0x000fe40003000000 */
[----:B------:R-:W-:Y:S02]  /*16b20*/  ISETP.GT.AND P4, PT, R117, 0x8, PT ;  /* 0x000000087500780c */ /* 0x000fe40003f84270 */
[----:B------:R-:W-:Y:S02]  /*16b30*/  FSEL R20, R11, -INF , P5 ;  /* 0xff8000000b147808 */ /* 0x000fe40002800000 */
[----:B------:R-:W-:Y:S02]  /*16b40*/  FMNMX.FTZ R8, R16, R123, !PT ;  /* 0x0000007b10087209 */ /* 0x000fe40007810000 */
[----:B------:R-:W-:Y:S02]  /*16b50*/  ISETP.GT.AND P0, PT, R117, 0x9, PT ;  /* 0x000000097500780c */ /* 0x000fe40003f04270 */
[----:B------:R-:W-:Y:S02]  /*16b60*/  FSEL R14, R14, -INF , P4 ;  /* 0xff8000000e0e7808 */ /* 0x000fe40002000000 */
[----:B------:R-:W-:Y:S02]  /*16b70*/  FMNMX.FTZ R116, R196, R116, !PT ;  /* 0x00000074c4747209 */ /* 0x000fe40007810000 */
[----:B------:R-:W-:Y:S02]  /*16b80*/  FMNMX.FTZ R6, R36, R6, !PT ;  /* 0x0000000624067209 */ /* 0x000fe40007810000 */
[----:B------:R-:W-:Y:S02]  /*16b90*/  FMNMX.FTZ R7, R17, R7, !PT ;  /* 0x0000000711077209 */ /* 0x000fe40007810000 */
[----:B------:R-:W-:Y:S02]  /*16ba0*/  FMNMX.FTZ R8, R20, R8, !PT ;  /* 0x0000000814087209 */ /* 0x000fe40007810000 */
[----:B------:R-:W-:Y:S02]  /*16bb0*/  FSEL R15, R15, -INF , P0 ;  /* 0xff8000000f0f7808 */ /* 0x000fe40000000000 */
[----:B------:R-:W-:Y:S02]  /*16bc0*/  ISETP.GT.AND P6, PT, R117, 0x10, PT ;  /* 0x000000107500780c */ /* 0x000fe40003fc4270 */
[----:B------:R-:W-:Y:S02]  /*16bd0*/  FMNMX.FTZ R116, R195, R116, !PT ;  /* 0x00000074c3747209 */ /* 0x000fe40007810000 */
[----:B------:R-:W-:Y:S02]  /*16be0*/  FMNMX.FTZ R6, R32, R6, !PT ;  /* 0x0000000620067209 */ /* 0x000fe40007810000 */
[----:B------:R-:W-:Y:S02]  /*16bf0*/  FMNMX.FTZ R7, R19, R7, !PT ;  /* 0x0000000713077209 */ /* 0x000fe40007810000 */
[----:B------:R-:W-:Y:S02]  /*16c00*/  FMNMX.FTZ R8, R14, R8, !PT ;  /* 0x000000080e087209 */ /* 0x000fe40007810000 */
[----:B------:R-:W-:Y:S02]  /*16c10*/  ISETP.GT.AND P5, PT, R117, 0x11, PT ;  /* 0x000000117500780c */ /* 0x000fe40003fa4270 */
[----:B------:R-:W-:Y:S02]  /*16c20*/  FSEL R26, R26, -INF , P6 ;  /* 0xff8000001a1a7808 */ /* 0x000fe40003000000 */
        /* <DEDUP_REMOVED lines=41> */
[C---:B------:R-:W-:Y:S02]  /*16ec0*/  ISETP.GT.AND P6, PT, R117.reuse, 0x30, PT ;  /* 0x000000307500780c */ /* 0x040fe40003fc4270 */
        /* <DEDUP_REMOVED lines=103> */
[----:B------:R-:W-:Y:S02]  /*17540*/  MOV R2, 0x17560 ;  /* 0x0001756000027802 */ /* 0x000fe40000000f00 */
[----:B------:R-:W-:Y:S05]  /*17550*/  CALL.REL.NOINC `($__internal_16_$__cuda_sm70_shflsync_bfly_p) ;  /* 0x00000f1000007944 */ /* 0x000fea0003c00000 */
[----:B------:R-:W-:Y:S01]  /*17560*/  FMNMX.FTZ R116, R116, R0, !PT ;  /* 0x0000000074747209 */ /* 0x000fe20007810000 */
[----:B------:R-:W-:Y:S01]  /*17570*/  IMAD.MOV.U32 R0, RZ, RZ, 0x1 ;  /* 0x00000001ff007424 */ /* 0x000fe200078e00ff */
[----:B------:R-:W-:Y:S02]  /*17580*/  MOV R2, 0x175a0 ;  /* 0x000175a000027802 */ /* 0x000fe40000000f00 */
        /* <DEDUP_REMOVED lines=28> */
[----:B------:R-:W-:-:S05]  /*17750*/  BRA `(.L_x_1398) ;  /* 0xffff2c8000007947 */ /* 0x000fca000383ffff */
.L_x_1352:
[----:B-1--4-:R-:W-:Y:S01]  /*17760*/  MOV R249, RZ ;  /* 0x000000ff00f97202 */ /* 0x012fe20000000f00 */
[----:B------:R-:W-:Y:S01]  /*17770*/  IMAD.MOV.U32 R247, RZ, RZ, R88 ;  /* 0x000000fffff77224 */ /* 0x000fe200078e0058 */
[----:B------:R-:W-:Y:S01]  /*17780*/  MOV R2, 0x177b0 ;  /* 0x000177b000027802 */ /* 0x000fe20000000f00 */
[----:B------:R-:W-:Y:S02]  /*17790*/  IMAD.MOV.U32 R3, RZ, RZ, 0x181f ;  /* 0x0000181fff037424 */ /* 0x000fe400078e00ff */
[----:B------:R-:W-:Y:S05]  /*177a0*/  CALL.REL.NOINC `($__internal_17_$__cuda_sm70_shflsync_idx_p) ;  /* 0x00000d2000007944 */ /* 0x000fea0003c00000 */
[----:B------:R-:W-:Y:S01]  /*177b0*/  MOV R85, R250 ;  /* 0x000000fa00557202 */ /* 0x000fe20000000f00 */
[----:B------:R-:W-:-:S05]  /*177c0*/  BRA `(.L_x_1399) ;  /* 0xffff589000007947 */ /* 0x000fca000383ffff */
.L_x_1355:
[----:B------:R-:W-:Y:S01]  /*177d0*/  MOV R249, RZ ;  /* 0x000000ff00f97202 */ /* 0x000fe20000000f00 */
[----:B------:R-:W-:Y:S01]  /*177e0*/  IMAD.MOV.U32 R247, RZ, RZ, R0 ;  /* 0x000000fffff77224 */ /* 0x000fe200078e0000 */
[----:B------:R-:W-:Y:S01]  /*177f0*/  MOV R2, 0x17820 ;  /* 0x0001782000027802 */ /* 0x000fe20000000f00 */
[----:B------:R-:W-:Y:S02]  /*17800*/  IMAD.MOV.U32 R3, RZ, RZ, 0x181f ;  /* 0x0000181fff037424 */ /* 0x000fe400078e00ff */
[----:B------:R-:W-:Y:S05]  /*17810*/  CALL.REL.NOINC `($__internal_17_$__cuda_sm70_shflsync_idx_p) ;  /* 0x00000cb000007944 */ /* 0x000fea0003c00000 */
[----:B------:R-:W-:Y:S01]  /*17820*/  MOV R118, R250 ;  /* 0x000000fa00767202 */ /* 0x000fe20000000f00 */
[----:B------:R-:W-:-:S05]  /*17830*/  BRA `(.L_x_1400) ;  /* 0xffff655000007947 */ /* 0x000fca000383ffff */
.L_x_1356:
        /* <DEDUP_REMOVED lines=109> */
.L_x_1357:
[----:B------:R-:W-:Y:S02]  /*17f10*/  MOV R0, 0x2 ;  /* 0x0000000200007802 */ /* 0x000fe40000000f00 */
        /* <DEDUP_REMOVED lines=34> */
.L_x_1359:
[----:B------:R1:W5:Y:S01]  /*18140*/  LDL R116, [R1] ;  /* 0x0000000001747983 */ /* 0x0003620000100800 */
[----:B------:R-:W-:-:S02]  /*18150*/  MOV R0, 0x2 ;  /* 0x0000000200007802 */ /* 0x000fc40000000f00 */
[----:B------:R-:W-:Y:S02]  /*18160*/  MOV R2, 0x18180 ;  /* 0x0001818000027802 */ /* 0x000fe40000000f00 */
[----:B-1---5:R-:W-:Y:S05]  /*18170*/  CALL.REL.NOINC `($__internal_16_$__cuda_sm70_shflsync_bfly_p) ;  /* 0x000002f000007944 */ /* 0x022fea0003c00000 */
[----:B------:R-:W-:Y:S01]  /*18180*/  MOV R4, R0 ;  /* 0x0000000000047202 */ /* 0x000fe20000000f00 */
[----:B------:R-:W-:Y:S05]  /*18190*/  BRA `(.L_x_1403) ;  /* 0xffff8ff000007947 */ /* 0x000fea000383ffff */
.L_x_1360:
[----:B------:R-:W-:Y:S01]  /*181a0*/  IMAD.MOV.U32 R116, RZ, RZ, R4 ;  /* 0x000000ffff747224 */ /* 0x000fe200078e0004 */
[----:B------:R-:W-:Y:S02]  /*181b0*/  MOV R0, 0x1 ;  /* 0x0000000100007802 */ /* 0x000fe40000000f00 */
[----:B------:R-:W-:Y:S02]  /*181c0*/  MOV R2, 0x181e0 ;  /* 0x000181e000027802 */ /* 0x000fe40000000f00 */
[----:B------:R-:W-:Y:S05]  /*181d0*/  CALL.REL.NOINC `($__internal_16_$__cuda_sm70_shflsync_bfly_p) ;  /* 0x0000029000007944 */ /* 0x000fea0003c00000 */
[----:B------:R-:W-:Y:S01]  /*181e0*/  FADD.FTZ R4, R4, R0 ;  /* 0x0000000004047221 */ /* 0x000fe20000010000 */
[----:B------:R-:W-:Y:S02]  /*181f0*/  MOV R116, R248 ;  /* 0x000000f800747202 */ /* 0x000fe40000000f00 */
[----:B------:R-:W-:Y:S02]  /*18200*/  MOV R0, 0x2 ;  /* 0x0000000200007802 */ /* 0x000fe40000000f00 */
[----:B------:R-:W-:Y:S02]  /*18210*/  MOV R2, 0x18230 ;  /* 0x0001823000027802 */ /* 0x000fe40000000f00 */
[----:B------:R-:W-:Y:S05]  /*18220*/  CALL.REL.NOINC `($__internal_16_$__cuda_sm70_shflsync_bfly_p) ;  /* 0x0000024000007944 */ /* 0x000fea0003c00000 */
[----:B------:R-:W-:Y:S01]  /*18230*/  FADD.FTZ R5, R248, R0 ;  /* 0x00000000f8057221 */ /* 0x000fe20000010000 */
[----:B------:R-:W-:-:S02]  /*18240*/  MOV R0, 0x1 ;  /* 0x0000000100007802 */ /* 0x000fc40000000f00 */
[----:B------:R-:W-:Y:S02]  /*18250*/  MOV R2, 0x18280 ;  /* 0x0001828000027802 */ /* 0x000fe40000000f00 */
[----:B------:R-:W-:Y:S02]  /*18260*/  MOV R116, R5 ;  /* 0x0000000500747202 */ /* 0x000fe40000000f00 */
[----:B------:R-:W-:Y:S05]  /*18270*/  CALL.REL.NOINC `($__internal_16_$__cuda_sm70_shflsync_bfly_p) ;  /* 0x000001f000007944 */ /* 0x000fea0003c00000 */
[----:B------:R1:W5:Y:S01]  /*18280*/  LDL R116, [R1+0xc] ;  /* 0x00000c0001747983 */ /* 0x0003620000100800 */
[----:B------:R-:W-:Y:S01]  /*18290*/  FADD.FTZ R5, R5, R0 ;  /* 0x0000000005057221 */ /* 0x000fe20000010000 */
[----:B------:R-:W-:Y:S02]  /*182a0*/  MOV R0, 0x2 ;  /* 0x0000000200007802 */ /* 0x000fe40000000f00 */
[----:B------:R-:W-:Y:S02]  /*182b0*/  MOV R2, 0x182d0 ;  /* 0x000182d000027802 */ /* 0x000fe40000000f00 */
[----:B-1---5:R-:W-:Y:S05]  /*182c0*/  CALL.REL.NOINC `($__internal_16_$__cuda_sm70_shflsync_bfly_p) ;  /* 0x000001a000007944 */ /* 0x022fea0003c00000 */
[----:B------:R-:W2:Y:S02]  /*182d0*/  LDL.LU R2, [R1+0xc] ;  /* 0x00000c0001027983 */ /* 0x000ea40000300800 */
[----:B--2---:R-:W-:Y:S01]  /*182e0*/  FADD.FTZ R6, R2, R0 ;  /* 0x0000000002067221 */ /* 0x004fe20000010000 */
[----:B------:R-:W-:Y:S02]  /*182f0*/  MOV R0, 0x1 ;  /* 0x0000000100007802 */ /* 0x000fe40000000f00 */
[----:B------:R-:W-:-:S02]  /*18300*/  MOV R2, 0x18330 ;  /* 0x0001833000027802 */ /* 0x000fc40000000f00 */
        /* <DEDUP_REMOVED lines=10> */
[----:B------:R-:W-:Y:S02]  /*183b0*/  MOV R2, 0x183e0 ;  /* 0x000183e000027802 */ /* 0x000fe40000000f00 */
[----:B------:R-:W-:-:S02]  /*183c0*/  MOV R116, R7 ;  /* 0x0000000700747202 */ /* 0x000fc40000000f00 */
[----:B------:R-:W-:Y:S05]  /*183d0*/  CALL.REL.NOINC `($__internal_16_$__cuda_sm70_shflsync_bfly_p) ;  /* 0x0000009000007944 */ /* 0x000fea0003c00000 */
[----:B------:R-:W-:Y:S01]  /*183e0*/  MOV R8, R0 ;  /* 0x0000000000087202 */ /* 0x000fe20000000f00 */
[----:B------:R-:W-:Y:S05]  /*183f0*/  BRA `(.L_x_1404) ;  /* 0xffff8eb000007947 */ /* 0x000fea000383ffff */
.L_x_1374:
[----:B------:R-:W-:Y:S01]  /*18400*/  IMAD.MOV.U32 R247, RZ, RZ, R24 ;  /* 0x000000fffff77224 */ /* 0x000fe200078e0018 */
[----:B------:R-:W-:Y:S01]  /*18410*/  MOV R249, RZ ;  /* 0x000000ff00f97202 */ /* 0x000fe20000000f00 */
[----:B------:R-:W-:Y:S01]  /*18420*/  IMAD.MOV.U32 R3, RZ, RZ, 0x1f ;  /* 0x0000001fff037424 */ /* 0x000fe200078e00ff */
[----:B---3--:R-:W-:-:S02]  /*18430*/  MOV R2, 0x18450 ;  /* 0x0001845000027802 */ /* 0x008fc40000000f00 */
[----:B-12-45:R-:W-:Y:S05]  /*18440*/  CALL.REL.NOINC `($__internal_17_$__cuda_sm70_shflsync_idx_p) ;  /* 0x0000008000007944 */ /* 0x036fea0003c00000 */
[----:B------:R-:W-:Y:S01]  /*18450*/  MOV R0, R250 ;  /* 0x000000fa00007202 */ /* 0x000fe20000000f00 */
[----:B------:R-:W-:Y:S05]  /*18460*/  BRA `(.L_x_1405) ;  /* 0xffffaae000007947 */ /* 0x000fea000383ffff */
        .weak           $__internal_16_$__cuda_sm70_shflsync_bfly_p
        .type           $__internal_16_$__cuda_sm70_shflsync_bfly_p,@function
        .size           $__internal_16_$__cuda_sm70_shflsync_bfly_p,($__internal_17_$__cuda_sm70_shflsync_idx_p - $__internal_16_$__cuda_sm70_shflsync_bfly_p)
$__internal_16_$__cuda_sm70_shflsync_bfly_p:
[----:B------:R-:W-:Y:S02]  /*18470*/  MOV R197, 0xffffffff ;  /* 0xffffffff00c57802 */ /* 0x000fe40000000f00 */
[----:B------:R-:W-:-:S02]  /*18480*/  MOV R3, 0x1f ;  /* 0x0000001f00037802 */ /* 0x000fc40000000f00 */
[----:B------:R-:W-:Y:S04]  /*18490*/  WARPSYNC R197 ;  /* 0x000000c500007348 */ /* 0x000fe80003800000 */
[----:B------:R1:W2:Y:S02]  /*184a0*/  SHFL.BFLY PT, R0, R116, R0, R3 ;  /* 0x0c00000074007389 */ /* 0x0002a400000e0003 */
[----:B-1----:R-:W-:-:S04]  /*184b0*/  MOV R3, 0x0 ;  /* 0x0000000000037802 */ /* 0x002fc80000000f00 */
[----:B--2---:R-:W-:Y:S05]  /*184c0*/  RET.REL.NODEC R2 `(_ZN7cutlass13device_kernelIN5flash19enable_sm80_to_sm89INS1_16FlashAttnFwdSm80INS1_25CollectiveMainloopFwdSm80ILi4ELi1ELb0EN4cute5tupleIJNS5_1CILi128EEENS7_ILi112EEENS7_ILi64EEEEEELi64ENS_6half_tEfNS_4arch4Sm80ELb1ELb0ELb0ELb0ELb1ELb0ELb1ELb1EEENS1_21CollectiveEpilogueFwdINS6_IJS8_SA_S9_EEENS6_IJNS7_ILi1EEESI_SI_EEESC_SE_Li128ELb0ELb1ELb1ELb0EEENS1_30DynamicPersistentTileSchedulerILi128ELi128ELb1ELb1ELb0EEEEEEEEEvNT_6ParamsE) ;  /* 0xfffe7b3002007950 */ /* 0x004fea0003c3ffff */
        .weak           $__internal_17_$__cuda_sm70_shflsync_idx_p
        .type           $__internal_17_$__cuda_sm70_shflsync_idx_p,@function
        .size           $__internal_17_$__cuda_sm70_shflsync_idx_p,(.L_x_1931 - $__internal_17_$__cuda_sm70_shflsync_idx_p)
$__internal_17_$__cuda_sm70_shflsync_idx_p:
[----:B------:R-:W-:-:S04]  /*184d0*/  MOV R250, 0xffffffff ;  /* 0xffffffff00fa7802 */ /* 0x000fc80000000f00 */
[----:B------:R-:W-:Y:S04]  /*184e0*/  WARPSYNC R250 ;  /* 0x000000fa00007348 */ /* 0x000fe80003800000 */
[----:B------:R1:W2:Y:S02]  /*184f0*/  SHFL.IDX PT, R250, R247, R249, R3 ;  /* 0x000000f9f7fa7389 */ /* 0x0002a400000e0003 */
[----:B-1----:R-:W-:-:S04]  /*18500*/  MOV R3, 0x0 ;  /* 0x0000000000037802 */ /* 0x002fc80000000f00 */
[----:B--2---:R-:W-:Y:S05]  /*18510*/  RET.REL.NODEC R2 `(_ZN7cutlass13device_kernelIN5flash19enable_sm80_to_sm89INS1_16FlashAttnFwdSm80INS1_25CollectiveMainloopFwdSm80ILi4ELi1ELb0EN4cute5tupleIJNS5_1CILi128EEENS7_ILi112EEENS7_ILi64EEEEEELi64ENS_6half_tEfNS_4arch4Sm80ELb1ELb0ELb0ELb0ELb1ELb0ELb1ELb1EEENS1_21CollectiveEpilogueFwdINS6_IJS8_SA_S9_EEENS6_IJNS7_ILi1EEESI_SI_EEESC_SE_Li128ELb0ELb1ELb1ELb0EEENS1_30DynamicPersistentTileSchedulerILi128ELi128ELb1ELb1ELb0EEEEEEEEEvNT_6ParamsE) ;  /* 0xfffe7ae002007950 */ /* 0x004fea0003c3ffff */
.L_x_1406:
        /* <DEDUP_REMOVED lines=14> */
.L_x_1931:


//--------------------- .text._ZN7cutlass13device_kernelIN5flash19enable_sm80_to_sm89INS1_16FlashAttnFwdSm80INS1_25CollectiveMainloopFwdSm80ILi4ELi1ELb0EN4cute5tupleIJNS5_1CILi128EEENS7_ILi80EEENS7_ILi64EEEEEELi64ENS_6half_tEfNS_4arch4Sm80ELb1ELb0ELb0ELb1ELb1ELb0ELb1ELb1EEENS1_21CollectiveEpilogueFwdINS6_IJS8_SA_S9_EEENS6_IJNS7_ILi1EEESI_SI_EEESC_SE_Li128ELb1ELb1ELb1ELb0EEENS1_36VarlenDynamicPersistentTileSchedulerILi128ELi80ELi128ELi128ELb1ELb1ELb0ELb1ELb1ELb1EEEEEEEEEvNT_6ParamsE --------------------------
	.section	.text._ZN7cutlass13device_kernelIN5flash19enable_sm80_to_sm89INS1_16FlashAttnFwdSm80INS1_25CollectiveMainloopFwdSm80ILi4ELi1ELb0EN4cute5tupleIJNS5_1CILi128EEENS7_ILi80EEENS7_ILi64EEEEEELi64ENS_6half_tEfNS_4arch4Sm80ELb1ELb0ELb0ELb1ELb1ELb0ELb1ELb1EEENS1_21CollectiveEpilogueFwdINS6_IJS8_SA_S9_EEENS6_IJNS7_ILi1EEESI_SI_EEESC_SE_Li128ELb1ELb1ELb1ELb0EEENS1_36VarlenDynamicPersistentTileSchedulerILi128ELi80ELi128ELi128ELb1ELb1ELb0ELb1ELb1ELb1EEEEEEEEEvNT_6ParamsE,"ax",@progbits
	.sectioninfo	@"SHI_REGISTERS=255"
	.align	128
.text._ZN7cutlass13device_kernelIN5flash19enable_sm80_to_sm89INS1_16FlashAttnFwdSm80INS1_25CollectiveMainloopFwdSm80ILi4ELi1ELb0EN4cute5tupleIJNS5_1CILi128EEENS7_ILi80EEENS7_ILi64EEEEEELi64ENS_6half_tEfNS_4arch4Sm80ELb1ELb0ELb0ELb1ELb1ELb0ELb1ELb1EEENS1_21CollectiveEpilogueFwdINS6_IJS8_SA_S9_EEENS6_IJNS7_ILi1EEESI_SI_EEESC_SE_Li128ELb1ELb1ELb1ELb0EEENS1_36VarlenDynamicPersistentTileSchedulerILi128ELi80ELi128ELi128ELb1ELb1ELb0ELb1ELb1ELb1EEEEEEEEEvNT_6ParamsE:
        .type           _ZN7cutlass13device_kernelIN5flash19enable_sm80_to_sm89INS1_16FlashAttnFwdSm80INS1_25CollectiveMainloopFwdSm80ILi4ELi1ELb0EN4cute5tupleIJNS5_1CILi128EEENS7_ILi80EEENS7_ILi64EEEEEELi64ENS_6half_tEfNS_4arch4Sm80ELb1ELb0ELb0ELb1ELb1ELb0ELb1ELb1EEENS1_21CollectiveEpilogueFwdINS6_IJS8_SA_S9_EEENS6_IJNS7_ILi1EEESI_SI_EEESC_SE_Li128ELb1ELb1ELb1ELb0EEENS1_36VarlenDynamicPersistentTileSchedulerILi128ELi80ELi128ELi128ELb1ELb1ELb0ELb1ELb1ELb1EEEEEEEEEvNT_6ParamsE,@function
        .size           _ZN7cutlass13device_kernelIN5flash19enable_sm80_to_sm89INS1_16FlashAttnFwdSm80INS1_25CollectiveMainloopFwdSm80ILi4ELi1ELb0EN4cute5tupleIJNS5_1CILi128EEENS7_ILi80EEENS7_ILi64EEEEEELi64ENS_6half_tEfNS_4arch4Sm80ELb1ELb0ELb0ELb1ELb1ELb0ELb1ELb1EEENS1_21CollectiveEpilogueFwdINS6_IJS8_SA_S9_EEENS6_IJNS7_ILi1EEESI_SI_EEESC_SE_Li128ELb1ELb1ELb1ELb0EEENS1_36VarlenDynamicPersistentTileSchedulerILi128ELi80ELi128ELi128ELb1ELb1ELb0ELb1ELb1ELb1EEEEEEEEEvNT_6ParamsE,(.L_x_1934 - _ZN7cutlass13device_kernelIN5flash19enable_sm80_to_sm89INS1_16FlashAttnFwdSm80INS1_25CollectiveMainloopFwdSm80ILi4ELi1ELb0EN4cute5tupleIJNS5_1CILi128EEENS7_ILi80EEENS7_ILi64EEEEEELi64ENS_6half_tEfNS_4arch4Sm80ELb1ELb0ELb0ELb1ELb1ELb0ELb1ELb1EEENS1_21CollectiveEpilogueFwdINS6_IJS8_SA_S9_EEENS6_IJNS7_ILi1EEESI_SI_EEESC_SE_Li128ELb1ELb1ELb1ELb0EEENS1_36VarlenDynamicPersistentTileSchedulerILi128ELi80ELi128ELi128ELb1ELb1ELb0ELb1ELb1ELb1EEEEEEEEEvNT_6ParamsE)
        .other          _ZN7cutlass13device_kernelIN5flash19enable_sm80_to_sm89INS1_16FlashAttnFwdSm80INS1_25CollectiveMainloopFwdSm80ILi4ELi1ELb0EN4cute5tupleIJNS5_1CILi128EEENS7_ILi80EEENS7_ILi64EEEEEELi64ENS_6half_tEfNS_4arch4Sm80ELb1ELb0ELb0ELb1ELb1ELb0ELb1ELb1EEENS1_21CollectiveEpilogueFwdINS6_IJS8_SA_S9_EEENS6_IJNS7_ILi1EEESI_SI_EEESC_SE_Li128ELb1ELb1ELb1ELb0EEENS1_36VarlenDynamicPersistentTileSchedulerILi128ELi80ELi128ELi128ELb1ELb1ELb0ELb1ELb1ELb1EEEEEEEEEvNT_6ParamsE,@"STO_CUDA_ENTRY STV_DEFAULT"
_ZN7cutlass13device_kernelIN5flash19enable_sm80_to_sm89INS1_16FlashAttnFwdSm80INS1_25CollectiveMainloopFwdSm80ILi4ELi1ELb0EN4cute5tupleIJNS5_1CILi128EEENS7_ILi80EEENS7_ILi64EEEEEELi64ENS_6half_tEfNS_4arch4Sm80ELb1ELb0ELb0ELb1ELb1ELb0ELb1ELb1EEENS1_21CollectiveEpilogueFwdINS6_IJS8_SA_S9_EEENS6_IJNS7_ILi1EEESI_SI_EEESC_SE_Li128ELb1ELb1ELb1ELb0EEENS1_36VarlenDynamicPersistentTileSchedulerILi128ELi80ELi128ELi128ELb1ELb1ELb0ELb1ELb1ELb1EEEEEEEEEvNT_6ParamsE:
        /* <DEDUP_REMOVED lines=54> */
.L_x_1412:
        /* <DEDUP_REMOVED lines=16> */
.L_x_1550:
        /* <DEDUP_REMOVED lines=16> */
.L_x_1551:
[----:B--2---:R-:W-:-:S05]  /*0560*/  IMAD R0, R0, c[0x0][0x538], RZ ;  /* 0x00014e0000007a24 */ /* 0x004fca00078e02ff */
[----:B------:R-:W-:-:S04]  /*0570*/  IADD3 R7, R0, R7, RZ ;  /* 0x0000000700077210 */ /* 0x000fc80007ffe0ff */
[----:B------:R-:W-:-:S13]  /*0580*/  ISETP.GT.AND P0, PT, R7, UR4, PT ;  /* 0x0000000407007c0c */ /* 0x000fda000bf04270 */
[----:B-1----:R-:W-:Y:S05]  /*0590*/  @!P0 BRA `(.L_x_1412) ;  /* 0xfffffdc000008947 */ /* 0x002fea000383ffff */
.L_x_1408:
[----:B------:R-:W-:-:S05]  /*05a0*/  IADD3 R10, -R0, R7, RZ ;  /* 0x00000007000a7210 */ /* 0x000fca0007ffe1ff */
[----:B------:R-:W-:-:S05]  /*05b0*/  IMAD R0, R4, c[0x0][0x538], R10 ;  /* 0x00014e0004007a24 */ /* 0x000fca00078e020a */
[----:B------:R-:W-:Y:S01]  /*05c0*/  ISETP.GT.AND P0, PT, R0, UR4, PT ;  /* 0x0000000400007c0c */ /* 0x000fe2000bf04270 */
[----:B------:R-:W-:-:S12]  /*05d0*/  BRA.DIV ~URZ, `(.L_x_1413) ;  /* 0x000125a27f007947 */ /* 0x000fd8000b800000 */
[----:B------:R-:W-:-:S04]  /*05e0*/  VOTE.ANY R7, PT, !P0 ;  /* 0x0000000000077806 */ /* 0x000fc800040e0100 */
.L_x_1552:
[----:B------:R-:W1:Y:S02]  /*05f0*/  POPC R0, R7 ;  /* 0x0000000700007309 */ /* 0x000e640000000000 */
[----:B-1----:R-:W-:-:S05]  /*0600*/  IADD3 R2, R0, R6, RZ ;  /* 0x0000000600027210 */ /* 0x002fca0007ffe0ff */
[----:B------:R1:W-:Y:S01]  /*0610*/  STL [R1+0x3c], R2 ;  /* 0x00003c0201007387 */ /* 0x0003e20000100800 */
[----:B------:R-:W-:Y:S05]  /*0620*/  BRA.DIV ~URZ, `(.L_x_1414) ;  /* 0x000125a27f007947 */ /* 0x000fea000b800000 */
[----:B------:R2:W3:Y:S01]  /*0630*/  SHFL.IDX PT, R12, R9, R0, 0x1f ;  /* 0x00001f00090c7589 */ /* 0x0004e200000e0000 */
[----:B------:R-:W-:-:S03]  /*0640*/  MOV R5, RZ ;  /* 0x000000ff00057202 */ /* 0x000fc60000000f00 */
[----:B------:R2:W4:Y:S04]  /*0650*/  SHFL.IDX PT, R9, R8, R0, 0x1f ;  /* 0x00001f0008097589 */ /* 0x00052800000e0000 */
.L_x_1553:
[----:B------:R-:W-:Y:S01]  /*0660*/  ISETP.NE.AND P0, PT, R7, RZ, PT ;  /* 0x000000ff0700720c */ /* 0x000fe20003f05270 */
[----:B------:R-:W-:-:S12]  /*0670*/  BSSY B0, `(.L_x_1415) ;  /* 0x0000005000007945 */ /* 0x000fd80003800000 */
[----:B------:R-:W-:Y:S05]  /*0680*/  @!P0 BRA `(.L_x_1416) ;  /* 0x0000003000008947 */ /* 0x000fea0003800000 */
[----:B--2---:R-:W-:Y:S01]  /*0690*/  IADD3 R0, R0, -0x1, RZ ;  /* 0xffffffff00007810 */ /* 0x004fe20007ffe0ff */
[----:B------:R-:W-:Y:S05]  /*06a0*/  BRA.DIV ~URZ, `(.L_x_1417) ;  /* 0x000126027f007947 */ /* 0x000fea000b800000 */
[----:B------:R2:W1:Y:S02]  /*06b0*/  SHFL.IDX PT, R5, R4, R0, 0x1f ;  /* 0x00001f0004057589 */ /* 0x00046400000e0000 */
.L_x_1416:
[----:B------:R-:W-:Y:S05]  /*06c0*/  BSYNC B0 ;  /* 0x0000000000007941 */ /* 0x000fea0003800000 */
.L_x_1415:
        /* <DEDUP_REMOVED lines=69> */
.L_x_1419:
        /* <DEDUP_REMOVED lines=70> */
.L_x_1420:
[----:B------:R-:W-:Y:S05]  /*0f80*/  BSYNC B0 ;  /* 0x0000000000007941 */ /* 0x000fea0003800000 */
.L_x_1418:
[----:B------:R-:W-:-:S04]  /*0f90*/  LOP3.LUT R0, RZ, R0, RZ, 0x33, !PT ;  /* 0x00000000ff007212 */ /* 0x000fc800078e33ff */
[----:B------:R-:W-:-:S05]  /*0fa0*/  IADD3 R0, R0, R12, RZ ;  /* 0x0000000c00007210 */ /* 0x000fca0007ffe0ff */
[----:B------:R2:W-:Y:S01]  /*0fb0*/  STL [R1+0x34], R0 ;  /* 0x0000340001007387 */ /* 0x0005e20000100800 */
[----:B------:R-:W-:Y:S05]  /*0fc0*/  BRA `(.L_x_1421) ;  /* 0x0000006000007947 */ /* 0x000fea0003800000 */
.L_x_1409:
[----:B------:R-:W-:Y:S01]  /*0fd0*/  MOV R0, UR4 ;  /* 0x0000000400007c02 */ /* 0x000fe20008000f00 */
[----:B------:R-:W-:Y:S04]  /*0fe0*/  STL [R1+0x34], RZ ;  /* 0x000034ff01007387 */ /* 0x000fe80000100800 */
[----:B------:R-:W-:Y:S04]  /*0ff0*/  STL [R1+0x38], RZ ;  /* 0x000038ff01007387 */ /* 0x000fe80000100800 */
[----:B------:R1:W-:Y:S02]  /*1000*/  STL [R1+0x30], R0 ;  /* 0x0000300001007387 */ /* 0x0003e40000100800 */
[----:B-1----:R-:W-:-:S05]  /*1010*/  MOV R0, c[0x0][0x53c] ;  /* 0x00014f0000007a02 */ /* 0x002fca0000000f00 */
[----:B------:R1:W-:Y:S02]  /*1020*/  STL [R1+0x3c], R0 ;  /* 0x00003c0001007387 */ /* 0x0003e40000100800 */
.L_x_1421:
        /* <DEDUP_REMOVED lines=8> */
.L_x_1407:
        /* <DEDUP_REMOVED lines=23> */
[----:B------:R-:W-:Y:S01]  /*1220*/  LOP3.LUT R3, R2, 0xfffffff8, RZ, 0xc0, !PT ;  /* 0xfffffff802037812 */ /* 0x000fe200078ec0ff */
[----:B------:R-:W-:Y:S01]  /*1230*/  IMAD R248, R10, 0x10, R20 ;  /* 0x000000100af87824 */ /* 0x000fe200078e0214 */
        /* <DEDUP_REMOVED lines=51> */
[----:B------:R-:W-:Y:S01]  /*1570*/  IMAD.MOV.U32 R11, RZ, RZ, 0x40 ;  /* 0x00000040ff0b7424 */ /* 0x000fe200078e00ff */
        /* <DEDUP_REMOVED lines=10> */
[----:B------:R-:W-:Y:S01]  /*1620*/  LOP3.LUT P4, RZ, R10, 0x2, RZ, 0xc0, !PT ;  /* 0x000000020aff7812 */ /* 0x000fe2000788c0ff */
[----:B------:R-:W-:Y:S01]  /*1630*/  STL [R1+0xbc], R18 ;  /* 0x0000bc1201007387 */ /* 0x000fe20000100800 */
[CC--:B------:R-:W-:Y:S01]  /*1640*/  IADD3 R4, R2.reuse, R3.reuse, R5 ;  /* 0x0000000302047210 */ /* 0x0c0fe20007ffe005 */
[----:B------:R-:W-:Y:S01]  /*1650*/  IMAD.MOV.U32 R7, RZ, RZ, -0x10 ;  /* 0xfffffff0ff077424 */ /* 0x000fe200078e00ff */
[----:B------:R-:W-:Y:S01]  /*1660*/  LOP3.LUT R5, R2, R3, RZ, 0xfc, !PT ;  /* 0x0000000302057212 */ /* 0x000fe200078efcff */
[----:B------:R-:W-:Y:S01]  /*1670*/  IMAD.SHL.U32 R209, R17, 0x2, RZ ;  /* 0x0000000211d17824 */ /* 0x000fe200078e00ff */
[----:B------:R-:W-:Y:S01]  /*1680*/  LOP3.LUT R3, R12, 0x7ffffffc, RZ, 0xc0, !PT ;  /* 0x7ffffffc0c037812 */ /* 0x000fe200078ec0ff */
[----:B------:R-:W-:Y:S01]  /*1690*/  IMAD.IADD R12, R18, 0x1, R13 ;  /* 0x00000001120c7824 */ /* 0x000fe200078e020d */
[----:B------:R-:W-:-:S02]  /*16a0*/  SHF.R.S32.HI R10, RZ, 0x1f, R204 ;  /* 0x0000001fff0a7819 */ /* 0x000fc400000114cc */
[----:B------:R-:W-:Y:S01]  /*16b0*/  LEA R188, R0, 0x2900, 0x1 ;  /* 0x0000290000bc7811 */ /* 0x000fe200078e08ff */
[----:B------:R-:W-:Y:S01]  /*16c0*/  IMAD.IADD R3, R19, 0x1, -R3 ;  /* 0x0000000113037824 */ /* 0x000fe200078e0a03 */
[C---:B------:R-:W-:Y:S01]  /*16d0*/  SEL R6, R9.reuse, 0xffffffe0, !P1 ;  /* 0xffffffe009067807 */ /* 0x040fe20004800000 */
[----:B------:R1:W-:Y:S01]  /*16e0*/  STL [R1+0x40], R12 ;  /* 0x0000400c01007387 */ /* 0x0003e20000100800 */
[----:B------:R-:W-:Y:S01]  /*16f0*/  SEL R0, R9, 0xffffffe0, !P6 ;  /* 0xffffffe009007807 */ /* 0x000fe20007000000 */
[----:B------:R-:W-:Y:S01]  /*1700*/  IMAD.SHL.U32 R10, R3, 0x2, RZ ;  /* 0x00000002030a7824 */ /* 0x000fe200078e00ff */
[C---:B------:R-:W-:Y:S02]  /*1710*/  SEL R2, R11.reuse, 0xffffffc0, !P3 ;  /* 0xffffffc00b027807 */ /* 0x040fe40005800000 */
[----:B------:R-:W-:Y:S02]  /*1720*/  SEL R3, R11, 0xffffffc0, !P5 ;  /* 0xffffffc00b037807 */ /* 0x000fe40006800000 */
[----:B------:R-:W-:Y:S01]  /*1730*/  SHF.R.S32.HI R9, RZ, 0x1f, R10 ;  /* 0x0000001fff097819 */ /* 0x000fe2000001140a */
[----:B------:R-:W-:Y:S01]  /*1740*/  STL [R1+0x2c], R10 ;  /* 0x00002c0a01007387 */ /* 0x000fe20000100800 */
[----:B------:R-:W-:Y:S01]  /*1750*/  IADD3 R16, R10, 0x8, RZ ;  /* 0x000000080a107810 */ /* 0x000fe20007ffe0ff */
[----:B------:R-:W-:Y:S01]  /*1760*/  IMAD.IADD R194, R188, 0x1, R2 ;  /* 0x00000001bcc27824 */ /* 0x000fe200078e0202 */
[C---:B------:R-:W-:Y:S01]  /*1770*/  IADD3 R15, R10.reuse, 0x10, RZ ;  /* 0x000000100a0f7810 */ /* 0x040fe20007ffe0ff */
[----:B------:R2:W-:Y:S01]  /*1780*/  STL [R1+0xac], R9 ;  /* 0x0000ac0901007387 */ /* 0x0005e20000100800 */
[----:B------:R-:W-:-:S02]  /*1790*/  IADD3 R14, R10, 0x18, RZ ;  /* 0x000000180a0e7810 */ /* 0x000fc40007ffe0ff */
[C---:B------:R-:W-:Y:S01]  /*17a0*/  IADD3 R13, R10.reuse, 0x20, RZ ;  /* 0x000000200a0d7810 */ /* 0x040fe20007ffe0ff */
[----:B------:R-:W-:Y:S01]  /*17b0*/  STL [R1+0x60], R16 ;  /* 0x0000601001007387 */ /* 0x000fe20000100800 */
[----:B------:R-:W-:Y:S02]  /*17c0*/  IADD3 R11, R10, 0x30, RZ ;  /* 0x000000300a0b7810 */ /* 0x000fe40007ffe0ff */
[----:B------:R-:W-:Y:S01]  /*17d0*/  SEL R7, R7, 0x10, !P0 ;  /* 0x0000001007077807 */ /* 0x000fe20004000000 */
[----:B------:R3:W-:Y:S01]  /*17e0*/  STL [R1+0x5c], R15 ;  /* 0x00005c0f01007387 */ /* 0x0007e20000100800 */
[C---:B------:R-:W-:Y:S02]  /*17f0*/  IADD3 R199, R188.reuse, 0x20, RZ ;  /* 0x00000020bcc77810 */ /* 0x040fe40007ffe0ff */
[----:B------:R-:W-:Y:S01]  /*1800*/  @P4 IADD3 R199, R188, -0x20, RZ ;  /* 0xffffffe0bcc74810 */ /* 0x000fe20007ffe0ff */
[----:B------:R4:W-:Y:S01]  /*1810*/  STL [R1+0x58], R14 ;  /* 0x0000580e01007387 */ /* 0x0009e20000100800 */
[----:B-1----:R-:W-:-:S02]  /*1820*/  IADD3 R12, R10, 0x28, RZ ;  /* 0x000000280a0c7810 */ /* 0x002fc40007ffe0ff */
[----:B------:R-:W-:Y:S01]  /*1830*/  LEA R195, R4, 0x5100, 0x1 ;  /* 0x0000510004c37811 */ /* 0x000fe200078e08ff */
[----:B------:R-:W-:Y:S01]  /*1840*/  STL [R1+0x54], R13 ;  /* 0x0000540d01007387 */ /* 0x000fe20000100800 */
[----:B------:R-:W-:Y:S01]  /*1850*/  IMAD.IADD R191, R2, 0x1, R199 ;  /* 0x0000000102bf7824 */ /* 0x000fe200078e02c7 */
[----:B------:R-:W-:Y:S02]  /*1860*/  LEA R189, R5, 0x100, 0x1 ;  /* 0x0000010005bd7811 */ /* 0x000fe400078e08ff */
[----:B------:R1:W-:Y:S01]  /*1870*/  STL [R1+0x50], R12 ;  /* 0x0000500c01007387 */ /* 0x0003e20000100800 */
[----:B------:R-:W-:Y:S01]  /*1880*/  IMAD.IADD R196, R195, 0x1, R3 ;  /* 0x00000001c3c47824 */ /* 0x000fe200078e0203 */
[----:B------:R-:W-:Y:S01]  /*1890*/  IADD3 R203, R199, 0x800, RZ ;  /* 0x00000800c7cb7810 */ /* 0x000fe20007ffe0ff */
[--C-:B------:R-:W-:Y:S01]  /*18a0*/  IMAD.IADD R190, R3, 0x1, R189.reuse ;  /* 0x0000000103be7824 */ /* 0x100fe200078e02bd */
[----:B------:R5:W-:Y:S01]  /*18b0*/  STL [R1+0x4c], R11 ;  /* 0x00004c0b01007387 */ /* 0x000be20000100800 */
[----:B--2---:R-:W-:Y:S01]  /*18c0*/  IADD3 R9, R10, 0x38, RZ ;  /* 0x000000380a097810 */ /* 0x004fe20007ffe0ff */
[----:B------:R-:W-:Y:S01]  /*18d0*/  IMAD.IADD R198, R195, 0x1, R0 ;  /* 0x00000001c3c67824 */ /* 0x000fe200078e0200 */
[----:B------:R-:W-:Y:S01]  /*18e0*/  LEA R10, R8, 0x80, 0x1 ;  /* 0x00000080080a7811 */ /* 0x000fe200078e08ff */
[C---:B------:R-:W-:Y:S01]  /*18f0*/  IMAD.IADD R193, R0.reuse, 0x1, R189 ;  /* 0x0000000100c17824 */ /* 0x040fe200078e02bd */
[----:B------:R-:W-:Y:S01]  /*1900*/  SHF.R.S32.HI R8, RZ, 0x1f, R16 ;  /* 0x0000001fff087819 */ /* 0x000fe20000011410 */
[----:B------:R-:W-:Y:S01]  /*1910*/  STL [R1+0x48], R9 ;  /* 0x0000480901007387 */ /* 0x000fe20000100800 */
[C---:B------:R-:W-:Y:S01]  /*1920*/  IADD3 R202, R199.reuse, 0x1000, RZ ;  /* 0x00001000c7ca7810 */ /* 0x040fe20007ffe0ff */
[C---:B------:R-:W-:Y:S01]  /*1930*/  IMAD.IADD R197, R0.reuse, 0x1, R196 ;  /* 0x0000000100c57824 */ /* 0x040fe200078e02c4 */
[----:B---3--:R-:W-:Y:S01]  /*1940*/  SHF.R.S32.HI R15, RZ, 0x1f, R15 ;  /* 0x0000001fff0f7819 */ /* 0x008fe2000001140f */
[----:B------:R-:W-:Y:S01]  /*1950*/  STL [R1+0x74], R10 ;  /* 0x0000740a01007387 */ /* 0x000fe20000100800 */
[C---:B------:R-:W-:Y:S01]  /*1960*/  IADD3 R201, R199.reuse, 0x1800, RZ ;  /* 0x00001800c7c97810 */ /* 0x040fe20007ffe0ff */
[----:B------:R-:W-:Y:S01]  /*1970*/  IMAD.IADD R192, R0, 0x1, R190 ;  /* 0x0000000100c07824 */ /* 0x000fe200078e02be */
[----:B----4-:R-:W-:Y:S01]  /*1980*/  SHF.R.S32.HI R14, RZ, 0x1f, R14 ;  /* 0x0000001fff0e7819 */ /* 0x010fe2000001140e */
[----:B------:R2:W-:Y:S01]  /*1990*/  STL [R1+0xa4], R8 ;  /* 0x0000a40801007387 */ /* 0x0005e20000100800 */
[----:B------:R-:W-:-:S03]  /*19a0*/  IADD3 R200, R199, 0x2000, RZ ;  /* 0x00002000c7c87810 */ /* 0x000fc60007ffe0ff */
[----:B------:R-:W-:Y:S01]  /*19b0*/  STL [R1+0xa0], R15 ;  /* 0x0000a00f01007387 */ /* 0x000fe20000100800 */
[----:B-1----:R-:W-:-:S03]  /*19c0*/  SHF.R.S32.HI R12, RZ, 0x1f, R12 ;  /* 0x0000001fff0c7819 */ /* 0x002fc6000001140c */
[----:B------:R-:W-:Y:S01]  /*19d0*/  STL [R1+0x9c], R14 ;  /* 0x00009c0e01007387 */ /* 0x000fe20000100800 */
[----:B-----5:R-:W-:Y:S02]  /*19e0*/  SHF.R.S32.HI R11, RZ, 0x1f, R11 ;  /* 0x0000001fff0b7819 */ /* 0x020fe4000001140b */
[----:B--2---:R-:W-:-:S05]  /*19f0*/  SHF.R.S32.HI R8, RZ, 0x1f, R13 ;  /* 0x0000001fff087819 */ /* 0x004fca000001140d */
[----:B------:R1:W-:Y:S04]  /*1a00*/  STL [R1+0x98], R8 ;  /* 0x0000980801007387 */ /* 0x0003e80000100800 */
[----:B------:R-:W-:Y:S04]  /*1a10*/  STL [R1+0x94], R12 ;  /* 0x0000940c01007387 */ /* 0x000fe80000100800 */
[----:B------:R2:W-:Y:S01]  /*1a20*/  STL [R1+0x90], R11 ;  /* 0x0000900b01007387 */ /* 0x0005e20000100800 */
[----:B-1----:R-:W-:Y:S02]  /*1a30*/  SHF.R.S32.HI R8, RZ, 0x1f, R9 ;  /* 0x0000001fff087819 */ /* 0x002fe40000011409 */
[----:B------:R-:W-:-:S02]  /*1a40*/  IADD3 R9, R10, 0x40, RZ ;  /* 0x000000400a097810 */ /* 0x000fc40007ffe0ff */
[C---:B------:R-:W-:Y:S01]  /*1a50*/  @P2 IADD3 R9, R10.reuse, -0x40, RZ ;  /* 0xffffffc00a092810 */ /* 0x040fe20007ffe0ff */
[----:B------:R1:W-:Y:S01]  /*1a60*/  STL [R1+0x8c], R8 ;  /* 0x00008c0801007387 */ /* 0x0003e20000100800 */
[----:B--2---:R-:W-:-:S05]  /*1a70*/  IMAD.IADD R11, R10, 0x1, R6 ;  /* 0x000000010a0b7824 */ /* 0x004fca00078e0206 */
[----:B------:R-:W-:Y:S01]  /*1a80*/  STL [R1+0xa8], R11 ;  /* 0x0000a80b01007387 */ /* 0x000fe20000100800 */
[----:B-1----:R-:W-:-:S04]  /*1a90*/  IMAD.IADD R8, R10, 0x1, R7 ;  /* 0x000000010a087824 */ /* 0x002fc800078e0207 */
[----:B------:R-:W-:Y:S01]  /*1aa0*/  IMAD.IADD R2, R8, 0x1, R6 ;  /* 0x0000000108027824 */ /* 0x000fe200078e0206 */
[----:B------:R1:W-:Y:S04]  /*1ab0*/  STL [R1+0x84], R8 ;  /* 0x0000840801007387 */ /* 0x0003e80000100800 */
[----:B------:R2:W-:Y:S04]  /*1ac0*/  STL [R1+0x88], R2 ;  /* 0x0000880201007387 */ /* 0x0005e80000100800 */
[----:B------:R-:W-:Y:S01]  /*1ad0*/  STL [R1+0x78], R9 ;  /* 0x0000780901007387 */ /* 0x000fe20000100800 */
[----:B-1----:R-:W-:-:S02]  /*1ae0*/  IMAD.IADD R8, R6, 0x1, R9 ;  /* 0x0000000106087824 */ /* 0x002fc400078e0209 */
[----:B--2---:R-:W-:-:S03]  /*1af0*/  IMAD.IADD R2, R7, 0x1, R9 ;  /* 0x0000000107027824 */ /* 0x004fc600078e0209 */
[----:B------:R-:W-:Y:S01]  /*1b00*/  STL [R1+0x7c], R8 ;  /* 0x00007c0801007387 */ /* 0x000fe20000100800 */
[----:B------:R-:W-:-:S03]  /*1b10*/  IMAD.IADD R3, R7, 0x1, R8 ;  /* 0x0000000107037824 */ /* 0x000fc600078e0208 */
[----:B------:R1:W-:Y:S04]  /*1b20*/  STL [R1+0x80], R2 ;  /* 0x0000800201007387 */ /* 0x0003e80000100800 */
[----:B------:R2:W-:Y:S01]  /*1b30*/  STL [R1+0xb4], R3 ;  /* 0x0000b40301007387 */ /* 0x0005e20000100800 */
[----:B-1----:R-:W-:-:S05]  /*1b40*/  IMAD.IADD R2, R6, 0x1, R2 ;  /* 0x0000000106027824 */ /* 0x002fca00078e0202 */
[----:B------:R2:W-:Y:S02]  /*1b50*/  STL [R1+0xb0], R2 ;  /* 0x0000b00201007387 */ /* 0x0005e40000100800 */
.L_x_1549:
[----:B------:R-:W3:Y:S01]  /*1b60*/  LDL R0, [R1+0x3c] ;  /* 0x00003c0001007983 */ /* 0x000ee20000100800 */
[----:B------:R-:W-:Y:S01]  /*1b70*/  IMAD.MOV.U32 R8, RZ, RZ, 0x4 ;  /* 0x00000004ff087424 */ /* 0x000fe200078e00ff */
[----:B------:R-:W-:-:S03]  /*1b80*/  ISETP.NE.U32.AND P3, PT, RZ, c[0x0][0x360], PT ;  /* 0x0000d800ff007a0c */ /* 0x000fc60003f65070 */
[----:B--23--:R-:W-:-:S05]  /*1b90*/  IMAD.WIDE R2, R0, R8, c[0x0][0x588] ;  /* 0x0001620000027625 */ /* 0x00cfca00078e0208 */
[----:B------:R-:W2:Y:S01]  /*1ba0*/  LDG.E R12, [R2.64] ;  /* 0x00000006020c7981 */ /* 0x000ea2000c1e1900 */
[----:B------:R-:W-:Y:S01]  /*1bb0*/  ISETP.NE.AND.EX P3, PT, RZ, c[0x0][0x364], PT, P3 ;  /* 0x0000d900ff007a0c */ /* 0x000fe20003f65330 */
[----:B------:R-:W-:Y:S01]  /*1bc0*/  IMAD.MOV.U32 R251, RZ, RZ, RZ ;  /* 0x000000fffffb7224 */ /* 0x000fe200078e00ff */
[----:B------:R-:W-:Y:S01]  /*1bd0*/  ISETP.NE.U32.AND P4, PT, RZ, c[0x0][0x370], PT ;  /* 0x0000dc00ff007a0c */ /* 0x000fe20003f85070 */
[----:B------:R-:W-:Y:S01]  /*1be0*/  IMAD.MOV.U32 R11, RZ, RZ, RZ ;  /* 0x000000ffff0b7224 */ /* 0x000fe200078e00ff */
[----:B------:R-:W-:Y:S02]  /*1bf0*/  ISETP.NE.U32.AND P0, PT, RZ, c[0x0][0x348], PT ;  /* 0x0000d200ff007a0c */ /* 0x000fe40003f05070 */
[----:B------:R-:W-:Y:S02]  /*1c00*/  ISETP.NE.AND.EX P4, PT, RZ, c[0x0][0x374], PT, P4 ;  /* 0x0000dd00ff007a0c */ /* 0x000fe40003f85340 */
[----:B------:R-:W-:Y:S01]  /*1c10*/  ISETP.NE.AND.EX P0, PT, RZ, c[0x0][0x34c], PT, P0 ;  /* 0x0000d300ff007a0c */ /* 0x000fe20003f05300 */
[C---:B--2---:R-:W-:Y:S01]  /*1c20*/  IMAD.SHL.U32 R17, R12.reuse, 0x4, RZ ;  /* 0x000000040c117824 */ /* 0x044fe200078e00ff */
[----:B------:R-:W-:Y:S01]  /*1c30*/  SHF.R.S32.HI R13, RZ, 0x1f, R12 ;  /* 0x0000001fff0d7819 */ /* 0x000fe2000001140c */
[----:B------:R1:W-:Y:S08]  /*1c40*/  STL [R1+0x44], R12 ;  /* 0x0000440c01007387 */ /* 0x0003f00000100800 */
[----:B------:R-:W-:-:S02]  /*1c50*/  @P4 LEA R6, P2, R12, c[0x0][0x370], 0x2 ;  /* 0x0000dc000c064a11 */ /* 0x000fc400078410ff */
[C-C-:B------:R-:W-:Y:S01]  /*1c60*/  SHF.L.U64.HI R16, R12.reuse, 0x2, R13.reuse ;  /* 0x000000020c107819 */ /* 0x140fe2000001020d */
[----:B------:R1:W-:Y:S01]  /*1c70*/  STL [R1+0x70], R13 ;  /* 0x0000700d01007387 */ /* 0x0003e20000100800 */
[C---:B------:R-:W-:Y:S02]  /*1c80*/  @P3 IADD3 R4, P1, R17.reuse, c[0x0][0x360], RZ ;  /* 0x0000d80011043a10 */ /* 0x040fe40007f3e0ff */
[----:B------:R-:W-:Y:S01]  /*1c90*/  @P4 LEA.HI.X R7, R12, c[0x0][0x374], R13, 0x2, P2 ;  /* 0x0000dd000c074a11 */ /* 0x000fe200010f140d */
[----:B------:R1:W-:Y:S01]  /*1ca0*/  STL [R1+0x64], R17 ;  /* 0x0000641101007387 */ /* 0x0003e20000100800 */
[C---:B------:R-:W-:Y:S02]  /*1cb0*/  @P3 IADD3.X R5, R16.reuse, c[0x0][0x364], RZ, P1, !PT ;  /* 0x0000d90010053a10 */ /* 0x040fe40000ffe4ff */
[----:B------:R-:W-:Y:S01]  /*1cc0*/  IADD3 R2, P2, R17, c[0x0][0x348], RZ ;  /* 0x0000d20011027a10 */ /* 0x000fe20007f5e0ff */
[----:B------:R1:W5:Y:S03]  /*1cd0*/  @P4 LDG.E R251, [R6.64] ;  /* 0x0000000606fb4981 */ /* 0x000366000c1e1900 */
[----:B------:R-:W-:Y:S01]  /*1ce0*/  IADD3.X R3, R16, c[0x0][0x34c], RZ, P2, !PT ;  /* 0x0000d30010037a10 */ /* 0x000fe200017fe4ff */
[----:B------:R-:W2:Y:S04]  /*1cf0*/  @P3 LDG.E R0, [R4.64] ;  /* 0x0000000604003981 */ /* 0x000ea8000c1e1900 */
[----:B------:R1:W5:Y:S04]  /*1d00*/  @P0 LDG.E R11, [R2.64] ;  /* 0x00000006020b0981 */ /* 0x000368000c1e1900 */
[----:B------:R1:W-:Y:S01]  /*1d10*/  STL [R1+0x68], R16 ;  /* 0x0000681001007387 */ /* 0x0003e20000100800 */
[----:B------:R-:W-:Y:S03]  /*1d20*/  YIELD ;  /* 0x0000000000007946 */ /* 0x000fe60003800000 */
[----:B--2---:R1:W-:Y:S01]  /*1d30*/  @P3 STL [R1+0x20], R0 ;  /* 0x0000200001003387 */ /* 0x0043e20000100800 */
[----:B------:R-:W-:Y:S05]  /*1d40*/  @P3 BRA `(.L_x_1422) ;  /* 0x0000007000003947 */ /* 0x000fea0003800000 */
[----:B-1----:R-:W-:-:S05]  /*1d50*/  MOV R0, c[0x0][0x168] ;  /* 0x00005a0000007a02 */ /* 0x002fca0000000f00 */
[----:B------:R1:W-:Y:S01]  /*1d60*/  STL [R1+0x20], R0 ;  /* 0x0000200001007387 */ /* 0x0003e20000100800 */
[----:B------:R-:W-:Y:S05]  /*1d70*/  @!P0 BRA `(.L_x_1422) ;  /* 0x0000004000008947 */ /* 0x000fea0003800000 */
[----:B-1----:R1:W2:Y:S04]  /*1d80*/  LDG.E R0, [R2.64] ;  /* 0x0000000602007981 */ /* 0x0022a8000c1e1900 */
[----:B-1----:R-:W2:Y:S02]  /*1d90*/  LDG.E R2, [R2.64+0x4] ;  /* 0x0000040602027981 */ /* 0x002ea4000c1e1900 */
[----:B--2---:R-:W-:-:S05]  /*1da0*/  IADD3 R0, -R0, R2, RZ ;  /* 0x0000000200007210 */ /* 0x004fca0007ffe1ff */
[----:B------:R1:W-:Y:S02]  /*1db0*/  STL [R1+0x20], R0 ;  /* 0x0000200001007387 */ /* 0x0003e40000100800 */
.L_x_1422:
[----:B------:R-:W-:-:S04]  /*1dc0*/  ISETP.NE.U32.AND P1, PT, RZ, c[0x0][0x368], PT ;  /* 0x0000da00ff007a0c */ /* 0x000fc80003f25070 */
[----:B------:R-:W-:-:S13]  /*1dd0*/  ISETP.NE.AND.EX P1, PT, RZ, c[0x0][0x36c], PT, P1 ;  /* 0x0000db00ff007a0c */ /* 0x000fda0003f25310 */
[----:B------:R-:W-:Y:S05]  /*1de0*/  @!P1 BRA `(.L_x_1423) ;  /* 0x0000004000009947 */ /* 0x000fea0003800000 */
[----:B-1----:R-:W-:-:S04]  /*1df0*/  IADD3 R2, P1, R17, c[0x0][0x368], RZ ;  /* 0x0000da0011027a10 */ /* 0x002fc80007f3e0ff */
[----:B------:R-:W-:-:S05]  /*1e00*/  IADD3.X R3, R16, c[0x0][0x36c], RZ, P1, !PT ;  /* 0x0000db0010037a10 */ /* 0x000fca0000ffe4ff */
[----:B------:R1:W5:Y:S01]  /*1e10*/  LDG.E R0, [R2.64] ;  /* 0x0000000602007981 */ /* 0x000362000c1e1900 */
[----:B------:R-:W-:Y:S05]  /*1e20*/  BRA `(.L_x_1424) ;  /* 0x0000008000007947 */ /* 0x000fea0003800000 */
.L_x_1423:
[----:B------:R-:W-:Y:S01]  /*1e30*/  ISETP.NE.U32.AND P1, PT, RZ, c[0x0][0x350], PT ;  /* 0x0000d400ff007a0c */ /* 0x000fe20003f25070 */
[----:B-1----:R-:W-:-:S03]  /*1e40*/  IMAD.U32 R0, RZ, RZ, UR5 ;  /* 0x00000005ff007e24 */ /* 0x002fc6000f8e00ff */
[----:B------:R-:W-:-:S13]  /*1e50*/  ISETP.NE.AND.EX P1, PT, RZ, c[0x0][0x354], PT, P1 ;  /* 0x0000d500ff007a0c */ /* 0x000fda0003f25310 */
[----:B------:R-:W-:Y:S05]  /*1e60*/  @!P1 BRA `(.L_x_1424) ;  /* 0x0000004000009947 */ /* 0x000fea0003800000 */
[----:B------:R-:W-:-:S05]  /*1e70*/  IMAD.WIDE R2, R12, R8, c[0x0][0x350] ;  /* 0x0000d4000c027625 */ /* 0x000fca00078e0208 */
[----:B------:R-:W2:Y:S04]  /*1e80*/  LDG.E R4, [R2.64] ;  /* 0x0000000602047981 */ /* 0x000ea8000c1e1900 */
[----:B------:R-:W2:Y:S02]  /*1e90*/  LDG.E R0, [R2.64+0x4] ;  /* 0x0000040602007981 */ /* 0x000ea4000c1e1900 */
[----:B--2---:R-:W-:Y:S02]  /*1ea0*/  IADD3 R0, -R4, R0, RZ ;  /* 0x0000000004007210 */ /* 0x004fe40007ffe1ff */
.L_x_1424:
[----:B-1----:R-:W2:Y:S04]  /*1eb0*/  LDL R2, [R1+0x20] ;  /* 0x0000200001027983 */ /* 0x002ea80000100800 */
[----:B------:R-:W3:Y:S04]  /*1ec0*/  LDL.LU R3, [R1+0x34] ;  /* 0x0000340001037983 */ /* 0x000ee80000300800 */
[----:B------:R-:W4:Y:S01]  /*1ed0*/  LDL R15, [R1+0x38] ;  /* 0x00003800010f7983 */ /* 0x000f220000100800 */
[----:B-----5:R-:W-:Y:S01]  /*1ee0*/  IMAD.IADD R4, R0, 0x1, -R251 ;  /* 0x0000000100047824 */ /* 0x020fe200078e0afb */
[----:B------:R-:W-:Y:S01]  /*1ef0*/  BSSY B0, `(.L_x_1425) ;  /* 0x000003e000007945 */ /* 0x000fe20003800000 */
[----:B--2---:R-:W-:-:S02]  /*1f00*/  IMAD.MOV.U32 R5, RZ, RZ, R2 ;  /* 0x000000ffff057224 */ /* 0x004fc400078e0002 */
[----:B------:R-:W-:Y:S02]  /*1f10*/  IMAD.MOV.U32 R2, RZ, RZ, c[0x0][0x2c4] ;  /* 0x0000b100ff027624 */ /* 0x000fe400078e00ff */
[----:B---3--:R-:W-:-:S03]  /*1f20*/  IMAD.SHL.U32 R14, R3, 0x80, RZ ;  /* 0x00000080030e7824 */ /* 0x008fc600078e00ff */
[----:B------:R-:W-:Y:S02]  /*1f30*/  ISETP.NE.AND P5, PT, R2, 0x1, PT ;  /* 0x000000010200780c */ /* 0x000fe40003fa5270 */
[----:B------:R-:W-:-:S05]  /*1f40*/  IADD3 R2, R14, 0x7f, RZ ;  /* 0x0000007f0e027810 */ /* 0x000fca0007ffe0ff */
[----:B------:R-:W-:-:S06]  /*1f50*/  IMAD.MOV.U32 R0, RZ, RZ, R2 ;  /* 0x000000ffff007224 */ /* 0x000fcc00078e0002 */
[----:B------:R-:W-:Y:S01]  /*1f60*/  @P5 IMAD.HI.U32 R3, R2, c[0x0][0x2c8], RZ ;  /* 0x0000b20002035a27 */ /* 0x000fe200078e00ff */
[----:B------:R-:W-:-:S04]  /*1f70*/  IADD3 R2, R4, 0x50, -R5 ;  /* 0x0000005004027810 */ /* 0x000fc80007ffe805 */
[----:B------:R-:W-:Y:S02]  /*1f80*/  @P5 SHF.R.U32.HI R0, RZ, c[0x0][0x2cc], R3 ;  /* 0x0000b300ff005a19 */ /* 0x000fe40000011603 */
[----:B------:R-:W-:-:S03]  /*1f90*/  IADD3 R3, R4, 0x4f, RZ ;  /* 0x0000004f04037810 */ /* 0x000fc60007ffe0ff */
[----:B------:R-:W-:Y:S02]  /*1fa0*/  IMAD.IADD R0, R2, 0x1, R0 ;  /* 0x0000000102007824 */ /* 0x000fe400078e0200 */
[----:B------:R-:W-:Y:S01]  /*1fb0*/  IMAD.HI R2, R3, 0x66666667, RZ ;  /* 0x6666666703027827 */ /* 0x000fe200078e02ff */
[----:B------:R-:W-:Y:S03]  /*1fc0*/  STL [R1+0x28], R14 ;  /* 0x0000280e01007387 */ /* 0x000fe60000100800 */
[----:B------:R-:W-:Y:S01]  /*1fd0*/  IMAD.HI R0, R0, 0x66666667, RZ ;  /* 0x6666666700007827 */ /* 0x000fe200078e02ff */
[----:B------:R1:W-:Y:S04]  /*1fe0*/  STL [R1+0x24], R4 ;  /* 0x0000240401007387 */ /* 0x0003e80000100800 */
[----:B------:R-:W-:-:S04]  /*1ff0*/  SHF.R.U32.HI R3, RZ, 0x1f, R0 ;  /* 0x0000001fff037819 */ /* 0x000fc80000011600 */
[----:B------:R-:W-:Y:S02]  /*2000*/  LEA.HI.SX32 R0, R0, R3, 0x1b ;  /* 0x0000000300007211 */ /* 0x000fe400078fdaff */
[----:B----4-:R-:W-:Y:S02]  /*2010*/  LOP3.LUT R3, R15, 0xff0000, RZ, 0xc0, !PT ;  /* 0x00ff00000f037812 */ /* 0x010fe400078ec0ff */
[----:B-1----:R-:W-:-:S04]  /*2020*/  SHF.R.U32.HI R4, RZ, 0x1f, R2 ;  /* 0x0000001fff047819 */ /* 0x002fc80000011602 */
[----:B------:R-:W-:Y:S02]  /*2030*/  LEA.HI.SX32 R4, R2, R4, 0x1b ;  /* 0x0000000402047211 */ /* 0x000fe400078fdaff */
[----:B------:R-:W-:Y:S02]  /*2040*/  LOP3.LUT R2, R15, 0xff000000, RZ, 0xc0, !PT ;  /* 0xff0000000f027812 */ /* 0x000fe400078ec0ff */
[----:B------:R-:W-:Y:S02]  /*2050*/  IMNMX R6, R4, R0, PT ;  /* 0x0000000004067217 */ /* 0x000fe40003800200 */
[----:B------:R-:W-:-:S04]  /*2060*/  SHF.R.U32.HI R0, RZ, 0x8, R2 ;  /* 0x00000008ff007819 */ /* 0x000fc80000011602 */
[----:B------:R-:W-:-:S04]  /*2070*/  LEA.HI R0, R3, R0, RZ, 0x10 ;  /* 0x0000000003007211 */ /* 0x000fc800078f80ff */
[----:B------:R-:W-:Y:S02]  /*2080*/  LOP3.LUT R18, R0, 0xff, RZ, 0xc0, !PT ;  /* 0x000000ff00127812 */ /* 0x000fe400078ec0ff */
[----:B------:R-:W-:-:S03]  /*2090*/  SHF.R.U32.HI R5, RZ, 0x10, R0 ;  /* 0x00000010ff057819 */ /* 0x000fc60000011600 */
[----:B------:R1:W-:Y:S04]  /*20a0*/  STL [R1+0x6c], R18 ;  /* 0x00006c1201007387 */ /* 0x0003e80000100800 */
[----:B------:R1:W-:Y:S01]  /*20b0*/  STL [R1+0x34], R5 ;  /* 0x0000340501007387 */ /* 0x0003e20000100800 */
[----:B------:R-:W-:Y:S01]  /*20c0*/  ISETP.GE.AND P1, PT, R6, 0x1, PT ;  /* 0x000000010600780c */ /* 0x000fe20003f26270 */
[----:B------:R-:W-:-:S12]  /*20d0*/  IMAD.MOV.U32 R2, RZ, RZ, RZ ;  /* 0x000000ffff027224 */ /* 0x000fd800078e00ff */
[----:B------:R-:W-:Y:S05]  /*20e0*/  @!P1 BRA `(.L_x_1426) ;  /* 0x000001e000009947 */ /* 0x000fea0003800000 */
[----:B------:R-:W-:-:S04]  /*20f0*/  ISETP.NE.AND P1, PT, R5, RZ, PT ;  /* 0x000000ff0500720c */ /* 0x000fc80003f25270 */
        /* <DEDUP_REMOVED lines=29> */
.L_x_1426:
[----:B------:R-:W-:Y:S05]  /*22d0*/  BSYNC B0 ;  /* 0x0000000000007941 */ /* 0x000fea0003800000 */
.L_x_1425:
[----:B------:R-:W-:Y:S01]  /*22e0*/  IMAD R249, R18, R2, RZ ;  /* 0x0000000212f97224 */ /* 0x000fe200078e02ff */
[----:B------:R-:W-:Y:S01]  /*22f0*/  PRMT R0, RZ, 0x7610, R0 ;  /* 0x00007610ff007816 */ /* 0x000fe20000000000 */
[----:B------:R-:W-:Y:S01]  /*2300*/  CS2R R22, SRZ ;  /* 0x0000000000167805 */ /* 0x000fe2000001ff00 */
[----:B------:R-:W-:Y:S01]  /*2310*/  CS2R R24, SRZ ;  /* 0x0000000000187805 */ /* 0x000fe2000001ff00 */
        /* <DEDUP_REMOVED lines=36> */
[----:B------:R-:W-:-:S04]  /*2560*/  ISETP.NE.U32.AND P2, PT, RZ, c[0x0][0x340], PT ;  /* 0x0000d000ff007a0c */ /* 0x000fc80003f45070 */
[----:B------:R-:W-:-:S13]  /*2570*/  ISETP.NE.AND.EX P2, PT, RZ, c[0x0][0x344], PT, P2 ;  /* 0x0000d100ff007a0c */ /* 0x000fda0003f45320 */
[----:B------:R-:W-:-:S04]  /*2580*/  @P2 IADD3 R2, P1, R17, c[0x0][0x340], RZ ;  /* 0x0000d00011022a10 */ /* 0x000fc80007f3e0ff */
[----:B------:R-:W-:-:S05]  /*2590*/  @P2 IADD3.X R3, R16, c[0x0][0x344], RZ, P1, !PT ;  /* 0x0000d10010032a10 */ /* 0x000fca0000ffe4ff */
[----:B------:R2:W5:Y:S01]  /*25a0*/  @P2 LDG.E R8, [R2.64] ;  /* 0x0000000602082981 */ /* 0x000562000c1e1900 */
[----:B------:R-:W-:Y:S01]  /*25b0*/  SHF.R.S32.HI R0, RZ, 0x1f, R11 ;  /* 0x0000001fff007819 */ /* 0x000fe2000001140b */
[----:B------:R-:W-:Y:S01]  /*25c0*/  IMAD.IADD R4, R248, 0x1, R14 ;  /* 0x00000001f8047824 */ /* 0x000fe200078e020e */
[----:B------:R-:W-:Y:S02]  /*25d0*/  LOP3.LUT R20, R15, 0xffff, RZ, 0xc0, !PT ;  /* 0x0000ffff0f147812 */ /* 0x000fe400078ec0ff */
[----:B------:R-:W-:Y:S01]  /*25e0*/  SEL R6, R13, RZ, !P0 ;  /* 0x000000ff0d067207 */ /* 0x000fe20004000000 */
[----:B------:R-:W-:Y:S01]  /*25f0*/  IMAD R0, R0, c[0x0][0x178], RZ ;  /* 0x00005e0000007a24 */ /* 0x000fe200078e02ff */
[----:B-1----:R-:W-:Y:S01]  /*2600*/  SEL R5, R12, RZ, !P0 ;  /* 0x000000ff0c057207 */ /* 0x002fe20004000000 */
[----:B------:R-:W-:Y:S01]  /*2610*/  @P5 IMAD.HI.U32 R7, R4, c[0x0][0x2c8], RZ ;  /* 0x0000b20004075a27 */ /* 0x000fe200078e00ff */
[----:B------:R-:W-:Y:S02]  /*2620*/  ISETP.GE.AND P1, PT, R204, c[0x0][0x198], PT ;  /* 0x00006600cc007a0c */ /* 0x000fe40003f26270 */
[----:B------:R-:W-:Y:S01]  /*2630*/  IADD3 R150, R205, -0x1, RZ ;  /* 0xffffffffcd967810 */ /* 0x000fe20007ffe0ff */
[----:B------:R-:W-:-:S02]  /*2640*/  IMAD R0, R11, c[0x0][0x17c], R0 ;  /* 0x00005f000b007a24 */ /* 0x000fc400078e0200 */
[----:B------:R-:W-:-:S04]  /*2650*/  IMAD R6, R6, c[0x0][0x1c0], RZ ;  /* 0x0000700006067a24 */ /* 0x000fc800078e02ff */
[----:B------:R-:W-:Y:S02]  /*2660*/  IMAD R6, R5, c[0x0][0x1c4], R6 ;  /* 0x0000710005067a24 */ /* 0x000fe400078e0206 */
[----:B--2---:R-:W-:-:S05]  /*2670*/  IMAD.WIDE.U32 R2, R11, c[0x0][0x178], RZ ;  /* 0x00005e000b027a25 */ /* 0x004fca00078e00ff */
[----:B------:R-:W-:Y:S02]  /*2680*/  IADD3 R3, R3, R0, RZ ;  /* 0x0000000003037210 */ /* 0x000fe40007ffe0ff */
[----:B------:R-:W-:Y:S02]  /*2690*/  MOV R0, R4 ;  /* 0x0000000400007202 */ /* 0x000fe40000000f00 */
[----:B------:R-:W-:Y:S01]  /*26a0*/  @P5 SHF.R.U32.HI R0, RZ, c[0x0][0x2cc], R7 ;  /* 0x0000b300ff005a19 */ /* 0x000fe20000011607 */
[----:B------:R-:W-:-:S03]  /*26b0*/  IMAD.WIDE.U32 R2, R20, c[0x0][0x1b8], R2 ;  /* 0x00006e0014027a25 */ /* 0x000fc600078e0002 */
[----:B------:R-:W-:Y:S01]  /*26c0*/  SHF.R.S32.HI R7, RZ, 0x1f, R0 ;  /* 0x0000001fff077819 */ /* 0x000fe20000011400 */
[----:B------:R-:W-:-:S04]  /*26d0*/  IMAD R3, R20, c[0x0][0x1bc], R3 ;  /* 0x00006f0014037a24 */ /* 0x000fc800078e0203 */
[----:B------:R-:W-:-:S04]  /*26e0*/  IMAD.WIDE.U32 R2, R5, c[0x0][0x1c0], R2 ;  /* 0x0000700005027a25 */ /* 0x000fc800078e0002 */
[----:B------:R-:W-:Y:S01]  /*26f0*/  IMAD.MOV R5, RZ, RZ, -R0 ;  /* 0x000000ffff057224 */ /* 0x000fe200078e0a00 */
[----:B------:R-:W-:-:S03]  /*2700*/  IADD3 R3, R3, R6, RZ ;  /* 0x0000000603037210 */ /* 0x000fc60007ffe0ff */
[----:B------:R-:W-:Y:S02]  /*2710*/  IMAD R4, R5, c[0x0][0x2c4], R4 ;  /* 0x0000b10005047a24 */ /* 0x000fe400078e0204 */
[----:B------:R-:W-:Y:S02]  /*2720*/  IMAD R5, R7, c[0x0][0x1b0], RZ ;  /* 0x00006c0007057a24 */ /* 0x000fe400078e02ff */
[----:B------:R-:W-:-:S04]  /*2730*/  IMAD.WIDE.U32 R2, R0, c[0x0][0x1b0], R2 ;  /* 0x00006c0000027a25 */ /* 0x000fc800078e0002 */
        /* <DEDUP_REMOVED lines=8> */
[----:B------:R-:W-:Y:S02]  /*27c0*/  LEA.HI.X R5, R2, c[0x0][0x164], R0, 0x1, P0 ;  /* 0x0000590002057a11 */ /* 0x000fe400000f0c00 */
[----:B------:R-:W-:Y:S01]  /*27d0*/  @!P2 MOV R8, R12 ;  /* 0x0000000c0008a202 */ /* 0x000fe20000000f00 */
[----:B------:R-:W-:Y:S05]  /*27e0*/  BRA.DIV ~URZ, `(.L_x_1428) ;  /* 0x000105327f007947 */ /* 0x000fea000b800000 */
[----:B------:R1:W2:Y:S02]  /*27f0*/  SHFL.IDX PT, R7, R5, RZ, 0x181f ;  /* 0x00181fff05077589 */ /* 0x0002a400000e0000 */
.L_x_1554:
[----:B------:R-:W-:Y:S05]  /*2800*/  BRA.DIV ~URZ, `(.L_x_1429) ;  /* 0x000105827f007947 */ /* 0x000fea000b800000 */
[----:B------:R3:W4:Y:S02]  /*2810*/  SHFL.IDX PT, R2, R6, RZ, 0x181f ;  /* 0x00181fff06027589 */ /* 0x00072400000e0000 */
.L_x_1555:
[----:B---3--:R-:W3:Y:S04]  /*2820*/  LDL R4, [R1+0x20] ;  /* 0x0000200001047983 */ /* 0x008ee80000100800 */
[----:B----4-:R-:W4:Y:S04]  /*2830*/  LDL R3, [R1+0x28] ;  /* 0x0000280001037983 */ /* 0x010f280000100800 */
[----:B------:R-:W1:Y:S02]  /*2840*/  S2R R9, SR_TID.X ;  /* 0x0000000000097919 */ /* 0x000e640000002100 */
[----:B-1----:R-:W-:-:S04]  /*2850*/  SHF.R.S32.HI R0, RZ, 0x1f, R9 ;  /* 0x0000001fff007819 */ /* 0x002fc80000011409 */
[----:B------:R-:W-:-:S04]  /*2860*/  LEA.HI R0, R0, R9, RZ, 0x3 ;  /* 0x0000000900007211 */ /* 0x000fc800078f18ff */
[----:B------:R-:W-:Y:S01]  /*2870*/  SHF.R.S32.HI R0, RZ, 0x3, R0 ;  /* 0x00000003ff007819 */ /* 0x000fe20000011400 */
[----:B------:R-:W-:Y:S01]  /*2880*/  BSSY B0, `(.L_x_1430) ;  /* 0x000000c000007945 */ /* 0x000fe20003800000 */
[----:B---3--:R-:W-:-:S03]  /*2890*/  IMAD R4, R4, c[0x0][0x2c4], RZ ;  /* 0x0000b10004047a24 */ /* 0x008fc600078e02ff */
[----:B----4-:R-:W-:-:S05]  /*28a0*/  IMAD.IADD R0, R0, 0x1, R3 ;  /* 0x0000000100007824 */ /* 0x010fca00078e0203 */
[----:B------:R-:W-:-:S13]  /*28b0*/  ISETP.GE.AND P0, PT, R0, R4, PT ;  /* 0x000000040000720c */ /* 0x000fda0003f06270 */
[----:B------:R-:W-:Y:S05]  /*28c0*/  @P0 BRA `(.L_x_1431) ;  /* 0x0000007000000947 */ /* 0x000fea0003800000 */
[----:B------:R-:W-:Y:S02]  /*28d0*/  SHF.R.S32.HI R9, RZ, 0x1f, R204 ;  /* 0x0000001fff097819 */ /* 0x000fe400000114cc */
[----:B------:R-:W-:-:S04]  /*28e0*/  LEA R2, P0, R204, R2, 0x1 ;  /* 0x00000002cc027211 */ /* 0x000fc800078008ff */
[----:B--2---:R-:W-:-:S05]  /*28f0*/  LEA.HI.X R3, R204, R7, R9, 0x1, P0 ;  /* 0x00000007cc037211 */ /* 0x004fca00000f0c09 */
[----:B------:R-:W-:Y:S01]  /*2900*/  @!PT LDS RZ, [RZ] ;  /* 0x00000000fffff984 */ /* 0x000fe20000000800 */
[----:B------:R-:W-:Y:S01]  /*2910*/  @!PT LDS RZ, [RZ] ;  /* 0x00000000fffff984 */ /* 0x000fe20000000800 */
[----:B------:R-:W-:Y:S01]  /*2920*/  @!PT LDS RZ, [RZ] ;  /* 0x00000000fffff984 */ /* 0x000fe20000000800 */
[----:B------:R1:W-:Y:S04]  /*2930*/  LDGSTS.E.BYPASS.LTC128B.128 [R209+0x5100], [R2.64], !P1 ;  /* 0x0510000002d17fae */ /* 0x0003e8000c901d46 */
.L_x_1431:
[----:B------:R-:W-:Y:S05]  /*2940*/  BSYNC B0 ;  /* 0x0000000000007941 */ /* 0x000fea0003800000 */
.L_x_1430:
[----:B------:R-:W-:Y:S05]  /*2950*/  BRA.DIV ~URZ, `(.L_x_1432) ;  /* 0x000104a27f007947 */ /* 0x000fea000b800000 */
[----:B--2---:R2:W3:Y:S04]  /*2960*/  SHFL.IDX PT, R7, R5, 0x1, 0x181f ;  /* 0x00381f0005077f89 */ /* 0x0044e800000e0000 */
[----:B-1----:R2:W1:Y:S02]  /*2970*/  SHFL.IDX PT, R2, R6, 0x1, 0x181f ;  /* 0x00381f0006027f89 */ /* 0x00246400000e0000 */
.L_x_1556:
        /* <DEDUP_REMOVED lines=11> */
.L_x_1434:
[----:B------:R-:W-:Y:S05]  /*2a30*/  BSYNC B0 ;  /* 0x0000000000007941 */ /* 0x000fea0003800000 */
.L_x_1433:
[----:B------:R-:W-:Y:S05]  /*2a40*/  BRA.DIV ~URZ, `(.L_x_1435) ;  /* 0x000104827f007947 */ /* 0x000fea000b800000 */
[----:B---3--:R3:W4:Y:S02]  /*2a50*/  SHFL.IDX PT, R7, R5, 0x2, 0x181f ;  /* 0x00581f0005077f89 */ /* 0x00872400000e0000 */
.L_x_1557:
[----:B------:R-:W-:Y:S05]  /*2a60*/  BRA.DIV ~URZ, `(.L_x_1436) ;  /* 0x000104d27f007947 */ /* 0x000fea000b800000 */
[----:B-1----:R1:W2:Y:S02]  /*2a70*/  SHFL.IDX PT, R2, R6, 0x2, 0x181f ;  /* 0x00581f0006027f89 */ /* 0x0022a400000e0000 */
.L_x_1558:
        /* <DEDUP_REMOVED lines=11> */
.L_x_1438:
[----:B------:R-:W-:Y:S05]  /*2b30*/  BSYNC B0 ;  /* 0x0000000000007941 */ /* 0x000fea0003800000 */
.L_x_1437:
[----:B------:R-:W-:Y:S05]  /*2b40*/  BRA.DIV ~URZ, `(.L_x_1439) ;  /* 0x000104627f007947 */ /* 0x000fea000b800000 */
[----:B----4-:R4:W1:Y:S04]  /*2b50*/  SHFL.IDX PT, R7, R5, 0x3, 0x181f ;  /* 0x00781f0005077f89 */ /* 0x01086800000e0000 */
[----:B--2---:R4:W2:Y:S02]  /*2b60*/  SHFL.IDX PT, R2, R6, 0x3, 0x181f ;  /* 0x00781f0006027f89 */ /* 0x0048a400000e0000 */
.L_x_1559:
        /* <DEDUP_REMOVED lines=11> */
.L_x_1441:
[----:B------:R-:W-:Y:S05]  /*2c20*/  BSYNC B0 ;  /* 0x0000000000007941 */ /* 0x000fea0003800000 */
.L_x_1440:
[----:B------:R-:W-:Y:S05]  /*2c30*/  BRA.DIV ~URZ, `(.L_x_1442) ;  /* 0x000104427f007947 */ /* 0x000fea000b800000 */
[----:B-1----:R1:W3:Y:S02]  /*2c40*/  SHFL.IDX PT, R7, R5, 0x4, 0x181f ;  /* 0x00981f0005077f89 */ /* 0x0022e400000e0000 */
.L_x_1560:
[----:B------:R-:W-:Y:S05]  /*2c50*/  BRA.DIV ~URZ, `(.L_x_1443) ;  /* 0x000104927f007947 */ /* 0x000fea000b800000 */
[----:B--2---:R2:W1:Y:S02]  /*2c60*/  SHFL.IDX PT, R2, R6, 0x4, 0x181f ;  /* 0x00981f0006027f89 */ /* 0x00446400000e0000 */
.L_x_1561:
        /* <DEDUP_REMOVED lines=11> */
.L_x_1445:
[----:B------:R-:W-:Y:S05]  /*2d20*/  BSYNC B0 ;  /* 0x0000000000007941 */ /* 0x000fea0003800000 */
.L_x_1444:
[----:B------:R-:W-:Y:S05]  /*2d30*/  BRA.DIV ~URZ, `(.L_x_1446) ;  /* 0x000104227f007947 */ /* 0x000fea000b800000 */
[----:B---3--:R3:W2:Y:S04]  /*2d40*/  SHFL.IDX PT, R7, R5, 0x5, 0x181f ;  /* 0x00b81f0005077f89 */ /* 0x0086a800000e0000 */
[----:B-1----:R3:W1:Y:S02]  /*2d50*/  SHFL.IDX PT, R2, R6, 0x5, 0x181f ;  /* 0x00b81f0006027f89 */ /* 0x00266400000e0000 */
.L_x_1562:
        /* <DEDUP_REMOVED lines=11> */
.L_x_1448:
[----:B------:R-:W-:Y:S05]  /*2e10*/  BSYNC B0 ;  /* 0x0000000000007941 */ /* 0x000fea0003800000 */
.L_x_1447:
[----:B------:R-:W-:Y:S05]  /*2e20*/  BRA.DIV ~URZ, `(.L_x_1449) ;  /* 0x000104027f007947 */ /* 0x000fea000b800000 */
[----:B--2---:R2:W3:Y:S02]  /*2e30*/  SHFL.IDX PT, R7, R5, 0x6, 0x181f ;  /* 0x00d81f0005077f89 */ /* 0x0044e400000e0000 */
.L_x_1563:
[----:B------:R-:W-:Y:S05]  /*2e40*/  BRA.DIV ~URZ, `(.L_x_1450) ;  /* 0x000104527f007947 */ /* 0x000fea000b800000 */
[----:B-1----:R1:W2:Y:S02]  /*2e50*/  SHFL.IDX PT, R2, R6, 0x6, 0x181f ;  /* 0x00d81f0006027f89 */ /* 0x0022a400000e0000 */
.L_x_1564:
        /* <DEDUP_REMOVED lines=11> */
.L_x_1452:
[----:B------:R-:W-:Y:S05]  /*2f10*/  BSYNC B0 ;  /* 0x0000000000007941 */ /* 0x000fea0003800000 */
.L_x_1451:
[----:B------:R-:W-:Y:S05]  /*2f20*/  BRA.DIV ~URZ, `(.L_x_1453) ;  /* 0x000103e27f007947 */ /* 0x000fea000b800000 */
[----:B--234-:R-:W2:Y:S04]  /*2f30*/  SHFL.IDX PT, R5, R5, 0x7, 0x181f ;  /* 0x00f81f0005057f89 */ /* 0x01cea800000e0000 */
[----:B------:R3:W4:Y:S02]  /*2f40*/  SHFL.IDX PT, R2, R6, 0x7, 0x181f ;  /* 0x00f81f0006027f89 */ /* 0x00072400000e0000 */
.L_x_1565:
        /* <DEDUP_REMOVED lines=8> */
[C---:B----4-:R-:W-:Y:S02]  /*2fd0*/  @!P2 LEA R2, P0, R204.reuse, R2, 0x1 ;  /* 0x00000002cc02a211 */ /* 0x050fe400078008ff */
        /* <DEDUP_REMOVED lines=9> */
[----:B------:R-:W2:Y:S01]  /*3070*/  LDL R9, [R1+0x24] ;  /* 0x0000240001097983 */ /* 0x000ea20000100800 */
[----:B------:R-:W-:-:S02]  /*3080*/  IMAD.MOV.U32 R149, RZ, RZ, 0x50 ;  /* 0x00000050ff957424 */ /* 0x000fc400078e00ff */
[----:B------:R-:W-:Y:S02]  /*3090*/  IMAD.MOV.U32 R0, RZ, RZ, c[0x0][0x2b8] ;  /* 0x0000ae00ff007624 */ /* 0x000fe400078e00ff */
[----:B------:R-:W-:Y:S02]  /*30a0*/  IMAD R149, R205, R149, -0x50 ;  /* 0xffffffb0cd957424 */ /* 0x000fe400078e0295 */
[----:B------:R-:W-:Y:S01]  /*30b0*/  IMAD.MOV.U32 R210, RZ, RZ, RZ ;  /* 0x000000ffffd27224 */ /* 0x000fe200078e00ff */
[----:B------:R-:W-:Y:S01]  /*30c0*/  BAR.SYNC.DEFER_BLOCKING 0x0 ;  /* 0x0000000000007b1d */ /* 0x000fe20000010000 */
[----:B------:R-:W-:Y:S01]  /*30d0*/  ISETP.NE.AND P4, PT, R0, 0x1, PT ;  /* 0x000000010000780c */ /* 0x000fe20003f85270 */
[----:B-1----:R-:W-:-:S05]  /*30e0*/  IMAD.IADD R2, R248, 0x1, R149 ;  /* 0x00000001f8027824 */ /* 0x002fca00078e0295 */
[C---:B--2---:R-:W-:Y:S01]  /*30f0*/  ISETP.GE.AND P1, PT, R2.reuse, R9, PT ;  /* 0x000000090200720c */ /* 0x044fe20003f26270 */
[----:B------:R-:W-:-:S03]  /*3100*/  IMAD.IADD R2, R2, 0x1, R251 ;  /* 0x0000000102027824 */ /* 0x000fc600078e02fb */
[----:B------:R-:W-:-:S03]  /*3110*/  ISETP.GT.OR P1, PT, R248, 0x4f, P1 ;  /* 0x0000004ff800780c */ /* 0x000fc60000f24670 */
[----:B------:R-:W-:-:S04]  /*3120*/  @P4 IMAD.HI.U32 R3, R2, c[0x0][0x2bc], RZ ;  /* 0x0000af0002034a27 */ /* 0x000fc800078e00ff */
[----:B------:R-:W-:Y:S01]  /*3130*/  IMAD.MOV.U32 R0, RZ, RZ, R2 ;  /* 0x000000ffff007224 */ /* 0x000fe200078e0002 */
[----:B------:R-:W-:-:S05]  /*3140*/  @P4 SHF.R.U32.HI R0, RZ, c[0x0][0x2c0], R3 ;  /* 0x0000b000ff004a19 */ /* 0x000fca0000011603 */
[----:B------:R-:W-:-:S04]  /*3150*/  @!P1 IADD3 R3, P0, R0, R174, RZ ;  /* 0x000000ae00039210 */ /* 0x000fc80007f1e0ff */
[----:B------:R-:W-:Y:S02]  /*3160*/  @!P1 LEA.HI.X.SX32 R5, R0, R151, 0x1, P0 ;  /* 0x0000009700059211 */ /* 0x000fe400000f0eff */
[----:B------:R-:W-:-:S04]  /*3170*/  @!P1 LEA R4, P0, R3, c[0x0][0x2a0], 0x2 ;  /* 0x0000a80003049a11 */ /* 0x000fc800078010ff */
[----:B------:R-:W-:-:S05]  /*3180*/  @!P1 LEA.HI.X R5, R3, c[0x0][0x2a4], R5, 0x2, P0 ;  /* 0x0000a90003059a11 */ /* 0x000fca00000f1405 */
[----:B------:R-:W2:Y:S01]  /*3190*/  @!P1 LDG.E R210, [R4.64] ;  /* 0x0000000604d29981 */ /* 0x000ea2000c1e1900 */
[----:B------:R-:W-:Y:S01]  /*31a0*/  IMAD.MOV R0, RZ, RZ, -R0 ;  /* 0x000000ffff007224 */ /* 0x000fe200078e0a00 */
[----:B------:R-:W-:Y:S01]  /*31b0*/  BSSY B0, `(.L_x_1454) ;  /* 0x0000122000007945 */ /* 0x000fe20003800000 */
[----:B------:R-:W-:Y:S01]  /*31c0*/  IMAD.WIDE.U32 R172, R20, c[0x0][0x1e8], RZ ;  /* 0x00007a0014ac7a25 */ /* 0x000fe200078e00ff */
[----:B------:R-:W1:Y:S03]  /*31d0*/  S2R R10, SR_TID.X ;  /* 0x00000000000a7919 */ /* 0x000e660000002100 */
[----:B------:R-:W-:Y:S01]  /*31e0*/  IMAD R211, R0, c[0x0][0x2b8], R2 ;  /* 0x0000ae0000d37a24 */ /* 0x000fe200078e0202 */
[----:B------:R-:W-:Y:S01]  /*31f0*/  STL.64 [R1], R172 ;  /* 0x000000ac01007387 */ /* 0x000fe20000100a00 */
[----:B------:R-:W-:Y:S02]  /*3200*/  IMAD R252, R20, c[0x0][0x1ec], R173 ;  /* 0x00007b0014fc7a24 */ /* 0x000fe400078e02ad */
[----:B------:R-:W-:Y:S01]  /*3210*/  IMAD.WIDE.U32 R2, R211, c[0x0][0x1e0], RZ ;  /* 0x00007800d3027a25 */ /* 0x000fe200078e00ff */
[----:B------:R-:W-:-:S03]  /*3220*/  SHF.R.S32.HI R22, RZ, 0x1f, R211 ;  /* 0x0000001fff167819 */ /* 0x000fc600000114d3 */
[----:B------:R-:W-:Y:S02]  /*3230*/  IMAD R148, R150, -0x50, R9 ;  /* 0xffffffb096947824 */ /* 0x000fe400078e0209 */
[----:B------:R-:W-:Y:S02]  /*3240*/  IMAD R0, R22, c[0x0][0x1e0], RZ ;  /* 0x0000780016007a24 */ /* 0x000fe400078e02ff */
[----:B------:R-:W-:-:S04]  /*3250*/  IMAD.WIDE.U32 R78, R20, c[0x0][0x210], RZ ;  /* 0x00008400144e7a25 */ /* 0x000fc800078e00ff */
[----:B------:R-:W-:Y:S01]  /*3260*/  IMAD R0, R211, c[0x0][0x1e4], R0 ;  /* 0x00007900d3007a24 */ /* 0x000fe200078e0200 */
[----:B------:R-:W-:Y:S01]  /*3270*/  STL.64 [R1+0x10], R78 ;  /* 0x0000104e01007387 */ /* 0x000fe20000100a00 */
[----:B------:R-:W-:Y:S01]  /*3280*/  IMAD R76, R20, c[0x0][0x214], R79 ;  /* 0x00008500144c7a24 */ /* 0x000fe200078e024f */
[----:B------:R-:W-:Y:S01]  /*3290*/  SHF.L.U64.HI R20, R204, 0x1, R104 ;  /* 0x00000001cc147819 */ /* 0x000fe20000010268 */
[----:B------:R-:W-:Y:S01]  /*32a0*/  IMAD.IADD R3, R3, 0x1, R0 ;  /* 0x0000000103037824 */ /* 0x000fe200078e0200 */
[----:B-1----:R-:W-:Y:S02]  /*32b0*/  SHF.R.S32.HI R7, RZ, 0x1f, R10 ;  /* 0x0000001fff077819 */ /* 0x002fe4000001140a */
[----:B------:R-:W-:Y:S02]  /*32c0*/  STL [R1+0x1c], R76 ;  /* 0x00001c4c01007387 */ /* 0x000fe40000100800 */
[----:B------:R-:W-:-:S04]  /*32d0*/  LEA.HI R7, R7, R10, RZ, 0x3 ;  /* 0x0000000a07077211 */ /* 0x000fc800078f18ff */
[----:B------:R-:W-:-:S05]  /*32e0*/  SHF.R.S32.HI R7, RZ, 0x3, R7 ;  /* 0x00000003ff077819 */ /* 0x000fca0000011407 */
[----:B------:R-:W-:-:S05]  /*32f0*/  IMAD.IADD R21, R148, 0x1, -R7 ;  /* 0x0000000194157824 */ /* 0x000fca00078e0a07 */
[C---:B------:R-:W-:Y:S02]  /*3300*/  ISETP.GE.AND P6, PT, R21.reuse, 0x1, PT ;  /* 0x000000011500780c */ /* 0x040fe40003fc6270 */
[----:B------:R-:W-:Y:S02]  /*3310*/  ISETP.GE.AND P3, PT, R21, 0x11, PT ;  /* 0x000000111500780c */ /* 0x000fe40003f66270 */
[----:B--2---:R-:W-:Y:S01]  /*3320*/  SHF.R.S32.HI R23, RZ, 0x1f, R210 ;  /* 0x0000001fff177819 */ /* 0x004fe200000114d2 */
[----:B------:R-:W-:-:S04]  /*3330*/  IMAD.WIDE.U32 R2, R210, c[0x0][0x1f0], R2 ;  /* 0x00007c00d2027a25 */ /* 0x000fc800078e0002 */
[----:B------:R-:W-:Y:S01]  /*3340*/  IMAD R0, R23, c[0x0][0x1f0], RZ ;  /* 0x00007c0017007a24 */ /* 0x000fe200078e02ff */
[----:B------:R-:W-:-:S03]  /*3350*/  IADD3 R2, P0, R2, R172, RZ ;  /* 0x000000ac02027210 */ /* 0x000fc60007f1e0ff */
[----:B------:R-:W-:-:S05]  /*3360*/  IMAD R0, R210, c[0x0][0x1f4], R0 ;  /* 0x00007d00d2007a24 */ /* 0x000fca00078e0200 */
[----:B------:R-:W-:Y:S02]  /*3370*/  IADD3.X R3, R252, R3, R0, P0, !PT ;  /* 0x00000003fc037210 */ /* 0x000fe400007fe400 */
[----:B------:R-:W-:-:S04]  /*3380*/  LEA R0, P0, R2, c[0x0][0x1c8], 0x1 ;  /* 0x0000720002007a11 */ /* 0x000fc800078008ff */
[----:B---3--:R-:W-:Y:S01]  /*3390*/  LEA.HI.X R6, R2, c[0x0][0x1cc], R3, 0x1, P0 ;  /* 0x0000730002067a11 */ /* 0x008fe200000f0c03 */
[----:B------:R-:W-:Y:S01]  /*33a0*/  SHFL.IDX PT, R10, R0, 0x2, 0x181f ;  /* 0x00581f00000a7f89 */ /* 0x000fe200000e0000 */
[----:B------:R-:W-:-:S03]  /*33b0*/  @P6 ISETP.GE.AND P0, PT, R204, c[0x0][0x1d4], PT ;  /* 0x00007500cc006a0c */ /* 0x000fc60003f06270 */
[----:B------:R-:W1:Y:S04]  /*33c0*/  SHFL.IDX PT, R2, R0, RZ, 0x181f ;  /* 0x00181fff00027589 */ /* 0x000e6800000e0000 */
[----:B------:R-:W2:Y:S04]  /*33d0*/  SHFL.IDX PT, R3, R0, 0x1, 0x181f ;  /* 0x00381f0000037f89 */ /* 0x000ea800000e0000 */
[----:B------:R-:W3:Y:S04]  /*33e0*/  SHFL.IDX PT, R5, R6, RZ, 0x181f ;  /* 0x00181fff06057589 */ /* 0x000ee800000e0000 */
[----:B------:R-:W4:Y:S04]  /*33f0*/  SHFL.IDX PT, R7, R6, 0x1, 0x181f ;  /* 0x00381f0006077f89 */ /* 0x000f2800000e0000 */
[----:B------:R-:W5:Y:S04]  /*3400*/  SHFL.IDX PT, R11, R6, 0x2, 0x181f ;  /* 0x00581f00060b7f89 */ /* 0x000f6800000e0000 */
[----:B------:R-:W5:Y:S01]  /*3410*/  SHFL.IDX PT, R8, R0, 0x3, 0x181f ;  /* 0x00781f0000087f89 */ /* 0x000f6200000e0000 */
[----:B-1----:R-:W-:-:S03]  /*3420*/  @P6 LEA R4, P1, R204, R2, 0x1 ;  /* 0x00000002cc046211 */ /* 0x002fc600078208ff */
[----:B------:R-:W1:Y:S01]  /*3430*/  SHFL.IDX PT, R9, R6, 0x3, 0x181f ;  /* 0x00781f0006097f89 */ /* 0x000e6200000e0000 */
[C---:B--2---:R-:W-:Y:S02]  /*3440*/  @P3 LEA R2, P2, R204.reuse, R3, 0x1 ;  /* 0x00000003cc023211 */ /* 0x044fe400078408ff */
[C-C-:B---3--:R-:W-:Y:S02]  /*3450*/  @P6 LEA.HI.X R5, R204.reuse, R5, R104.reuse, 0x1, P1 ;  /* 0x00000005cc056211 */ /* 0x148fe400008f0c68 */
[C---:B------:R-:W-:Y:S02]  /*3460*/  ISETP.GE.AND P1, PT, R21.reuse, 0x21, PT ;  /* 0x000000211500780c */ /* 0x040fe40003f26270 */
[C---:B----4-:R-:W-:Y:S01]  /*3470*/  @P3 LEA.HI.X R3, R204.reuse, R7, R104, 0x1, P2 ;  /* 0x00000007cc033211 */ /* 0x050fe200010f0c68 */
[----:B------:R2:W-:Y:S01]  /*3480*/  @P6 LDGSTS.E.BYPASS.LTC128B.128 [R209+0x2900], [R4.64], !P0 ;  /* 0x0290000004d16fae */ /* 0x0005e2000c101d46 */
[C---:B------:R-:W-:Y:S02]  /*3490*/  @P3 ISETP.GE.AND P2, PT, R204.reuse, c[0x0][0x1d4], PT ;  /* 0x00007500cc003a0c */ /* 0x040fe40003f46270 */
[----:B------:R-:W-:Y:S01]  /*34a0*/  ISETP.GE.AND P6, PT, R21, 0x31, PT ;  /* 0x000000311500780c */ /* 0x000fe20003fc6270 */
[----:B------:R-:W3:Y:S04]  /*34b0*/  SHFL.IDX PT, R7, R0, 0x4, 0x181f ;  /* 0x00981f0000077f89 */ /* 0x000ee800000e0000 */
[----:B------:R-:W4:Y:S02]  /*34c0*/  SHFL.IDX PT, R0, R6, 0x4, 0x181f ;  /* 0x00981f0006007f89 */ /* 0x000f2400000e0000 */
[----:B------:R-:W-:-:S04]  /*34d0*/  @P1 ISETP.GE.AND P0, PT, R204, c[0x0][0x1d4], PT ;  /* 0x00007500cc001a0c */ /* 0x000fc80003f06270 */
[----:B------:R1:W-:Y:S01]  /*34e0*/  @P3 LDGSTS.E.BYPASS.LTC128B.128 [R209+0x3100], [R2.64], !P2 ;  /* 0x0310000002d13fae */ /* 0x0003e2000d101d46 */
[----:B------:R-:W-:Y:S02]  /*34f0*/  ISETP.GE.AND P3, PT, R21, 0x41, PT ;  /* 0x000000411500780c */ /* 0x000fe40003f66270 */
[----:B-1----:R-:W-:-:S04]  /*3500*/  @P1 LEA R2, P2, R204, R10, 0x1 ;  /* 0x0000000acc021211 */ /* 0x002fc800078408ff */
[C---:B-----5:R-:W-:Y:S02]  /*3510*/  @P1 LEA.HI.X R3, R204.reuse, R11, R104, 0x1, P2 ;  /* 0x0000000bcc031211 */ /* 0x060fe400010f0c68 */
[----:B--2---:R-:W-:-:S03]  /*3520*/  @P6 LEA R4, P2, R204, R8, 0x1 ;  /* 0x00000008cc046211 */ /* 0x004fc600078408ff */
[----:B------:R3:W-:Y:S01]  /*3530*/  @P1 LDGSTS.E.BYPASS.LTC128B.128 [R209+0x3900], [R2.64], !P0 ;  /* 0x0390000002d11fae */ /* 0x0007e2000c101d46 */
[C---:B------:R-:W-:Y:S02]  /*3540*/  @P6 ISETP.GE.AND P1, PT, R204.reuse, c[0x0][0x1d4], PT ;  /* 0x00007500cc006a0c */ /* 0x040fe40003f26270 */
[C---:B------:R-:W-:Y:S02]  /*3550*/  @P3 ISETP.GE.AND P0, PT, R204.reuse, c[0x0][0x1d4], PT ;  /* 0x00007500cc003a0c */ /* 0x040fe40003f06270 */
[----:B------:R-:W-:-:S09]  /*3560*/  @P6 LEA.HI.X R5, R204, R9, R104, 0x1, P2 ;  /* 0x00000009cc056211 */ /* 0x000fd200010f0c68 */
[----:B------:R1:W-:Y:S01]  /*3570*/  @P6 LDGSTS.E.BYPASS.LTC128B.128 [R209+0x4100], [R4.64], !P1 ;  /* 0x0410000004d16fae */ /* 0x0003e2000c901d46 */
[----:B------:R-:W-:-:S04]  /*3580*/  ISETP.GE.AND P1, PT, R204, c[0x0][0x1d4], PT ;  /* 0x00007500cc007a0c */ /* 0x000fc80003f26270 */
[----:B------:R-:W-:Y:S02]  /*3590*/  ISETP.LT.OR P6, PT, R21, 0x11, P1 ;  /* 0x000000111500780c */ /* 0x000fe40000fc1670 */
[----:B---3--:R-:W-:-:S04]  /*35a0*/  @P3 LEA R2, P2, R204, R7, 0x1 ;  /* 0x00000007cc023211 */ /* 0x008fc800078408ff */
[----:B----4-:R-:W-:Y:S01]  /*35b0*/  @P3 LEA.HI.X R3, R204, R0, R104, 0x1, P2 ;  /* 0x00000000cc033211 */ /* 0x010fe200010f0c68 */
[----:B------:R-:W-:Y:S02]  /*35c0*/  IMAD R0, R22, c[0x0][0x208], RZ ;  /* 0x0000820016007a24 */ /* 0x000fe400078e02ff */
[----:B------:R-:W-:Y:S02]  /*35d0*/  IMAD.SHL.U32 R22, R204, 0x2, RZ ;  /* 0x00000002cc167824 */ /* 0x000fe400078e00ff */
[----:B------:R2:W-:Y:S01]  /*35e0*/  @P3 LDGSTS.E.BYPASS.LTC128B.128 [R209+0x4900], [R2.64], !P0 ;  /* 0x0490000002d13fae */ /* 0x0005e2000c101d46 */
[----:B------:R-:W-:-:S03]  /*35f0*/  IMAD R0, R211, c[0x0][0x20c], R0 ;  /* 0x00008300d3007a24 */ /* 0x000fc600078e0200 */
[----:B------:R-:W0:Y:S01]  /*3600*/  LDGDEPBAR ;  /* 0x00000000000079af */ /* 0x000e220000000000 */
[----:B--2---:R-:W-:Y:S01]  /*3610*/  IMAD.WIDE.U32 R2, R211, c[0x0][0x208], RZ ;  /* 0x00008200d3027a25 */ /* 0x004fe200078e00ff */
[----:B------:R-:W-:-:S04]  /*3620*/  DEPBAR.LE SB0, 0x1 ;  /* 0x000080400000791a */ /* 0x000fc80000000000 */
[----:B------:R-:W-:-:S04]  /*3630*/  DEPBAR.LE SB0, 0x0 ;  /* 0x000080000000791a */ /* 0x000fc80000000000 */
[----:B------:R-:W-:Y:S01]  /*3640*/  BAR.SYNC.DEFER_BLOCKING 0x0 ;  /* 0x0000000000007b1d */ /* 0x000fe20000010000 */
[----:B------:R-:W-:Y:S02]  /*3650*/  IMAD.IADD R3, R3, 0x1, R0 ;  /* 0x0000000103037824 */ /* 0x000fe400078e0200 */
[----:B------:R-:W-:Y:S02]  /*3660*/  IMAD R0, R23, c[0x0][0x218], RZ ;  /* 0x0000860017007a24 */ /* 0x000fe400078e02ff */
[----:B------:R-:W-:-:S04]  /*3670*/  IMAD.WIDE.U32 R2, R210, c[0x0][0x218], R2 ;  /* 0x00008600d2027a25 */ /* 0x000fc800078e0002 */
[----:B------:R-:W-:Y:S01]  /*3680*/  IMAD R0, R210, c[0x0][0x21c], R0 ;  /* 0x00008700d2007a24 */ /* 0x000fe200078e0200 */
[----:B------:R-:W-:-:S04]  /*3690*/  IADD3 R2, P0, R2, R78, RZ ;  /* 0x0000004e02027210 */ /* 0x000fc80007f1e0ff */
[----:B------:R-:W-:Y:S02]  /*36a0*/  IADD3.X R3, R76, R3, R0, P0, !PT ;  /* 0x000000034c037210 */ /* 0x000fe400007fe400 */
[----:B------:R-:W-:-:S04]  /*36b0*/  LEA R0, P0, R2, c[0x0][0x1f8], 0x1 ;  /* 0x00007e0002007a11 */ /* 0x000fc800078008ff */
[----:B------:R-:W-:Y:S02]  /*36c0*/  LEA.HI.X R2, R2, c[0x0][0x1fc], R3, 0x1, P0 ;  /* 0x00007f0002027a11 */ /* 0x000fe400000f0c03 */
[----:B------:R-:W-:Y:S01]  /*36d0*/  SHFL.IDX PT, R3, R0, 0x1, 0x181f ;  /* 0x00381f0000037f89 */ /* 0x000fe200000e0000 */
[----:B------:R-:W-:-:S03]  /*36e0*/  ISETP.LT.OR P0, PT, R21, 0x1, P1 ;  /* 0x000000011500780c */ /* 0x000fc60000f01670 */
[----:B-1----:R-:W-:Y:S04]  /*36f0*/  LDSM.16.M88.4 R4, [R195+0x2000] ;  /* 0x00200000c304783b */ /* 0x002fe80000000200 */
[----:B------:R-:W1:Y:S04]  /*3700*/  LDSM.16.M88.4 R12, [R188+0x800] ;  /* 0x00080000bc0c783b */ /* 0x000e680000000200 */
[----:B------:R-:W2:Y:S04]  /*3710*/  LDSM.16.M88.4 R8, [R195] ;  /* 0x00000000c308783b */ /* 0x000ea80000000200 */
[----:B------:R-:W3:Y:S04]  /*3720*/  LDSM.16.M88.4 R16, [R188] ;  /* 0x00000000bc10783b */ /* 0x000ee80000000200 */
[----:B------:R-:W4:Y:S04]  /*3730*/  LDSM.16.M88.4 R24, [R188+0x1000] ;  /* 0x00100000bc18783b */ /* 0x000f280000000200 */
[----:B------:R-:W5:Y:S04]  /*3740*/  LDSM.16.M88.4 R28, [R188+0x1800] ;  /* 0x00180000bc1c783b */ /* 0x000f680000000200 */
[----:B------:R-:W4:Y:S04]  /*3750*/  LDSM.16.M88.4 R32, [R188+0x2000] ;  /* 0x00200000bc20783b */ /* 0x000f280000000200 */
[----:B------:R-:W-:Y:S04]  /*3760*/  LDSM.16.M88.4 R36, [R202] ;  /* 0x00000000ca24783b */ /* 0x000fe80000000200 */
[----:B------:R-:W-:Y:S04]  /*3770*/  LDSM.16.M88.4 R64, [R199] ;  /* 0x00000000c740783b */ /* 0x000fe80000000200 */
[----:B------:R-:W-:Y:S01]  /*3780*/  LDSM.16.M88.4 R40, [R203] ;  /* 0x00000000cb28783b */ /* 0x000fe20000000200 */
[-C--:B-1----:R-:W-:Y:S08]  /*3790*/  HMMA.16816.F32 R48, R4, R12.reuse, RZ ;  /* 0x0000000c0430723c */ /* 0x082ff000000018ff */
[C---:B--2---:R-:W-:Y:S01]  /*37a0*/  HMMA.16816.F32 R152, R8.reuse, R12, RZ ;  /* 0x0000000c0898723c */ /* 0x044fe200000018ff */
[----:B------:R-:W-:Y:S04]  /*37b0*/  SHFL.IDX PT, R12, R0, RZ, 0x181f ;  /* 0x00181fff000c7589 */ /* 0x000fe800000e0000 */
[----:B------:R-:W-:Y:S03]  /*37c0*/  SHFL.IDX PT, R13, R2, 0x3, 0x181f ;  /* 0x00781f00020d7f89 */ /* 0x000fe600000e0000 */
[C---:B---3--:R-:W-:Y:S08]  /*37d0*/  HMMA.16816.F32 R124, R8.reuse, R16, RZ ;  /* 0x00000010087c723c */ /* 0x048ff000000018ff */
[C---:B------:R-:W-:Y:S08]  /*37e0*/  HMMA.16816.F32 R128, R8.reuse, R18, RZ ;  /* 0x000000120880723c */ /* 0x040ff000000018ff */
[C---:B------:R-:W-:Y:S08]  /*37f0*/  HMMA.16816.F32 R112, R8.reuse, R14, RZ ;  /* 0x0000000e0870723c */ /* 0x040ff000000018ff */
[C---:B----4-:R-:W-:Y:S08]  /*3800*/  HMMA.16816.F32 R100, R8.reuse, R24, RZ ;  /* 0x000000180864723c */ /* 0x050ff000000018ff */
[C---:B------:R-:W-:Y:S08]  /*3810*/  HMMA.16816.F32 R132, R8.reuse, R26, RZ ;  /* 0x0000001a0884723c */ /* 0x040ff000000018ff */
[C---:B-----5:R-:W-:Y:S08]  /*3820*/  HMMA.16816.F32 R96, R8.reuse, R28, RZ ;  /* 0x0000001c0860723c */ /* 0x060ff000000018ff */
[C---:B------:R-:W-:Y:S08]  /*3830*/  HMMA.16816.F32 R144, R8.reuse, R30, RZ ;  /* 0x0000001e0890723c */ /* 0x040ff000000018ff */
[C---:B------:R-:W-:Y:S08]  /*3840*/  HMMA.16816.F32 R88, R8.reuse, R32, RZ ;  /* 0x000000200858723c */ /* 0x040ff000000018ff */
[----:B------:R-:W-:Y:S01]  /*3850*/  HMMA.16816.F32 R84, R8, R34, RZ ;  /* 0x000000220854723c */ /* 0x000fe200000018ff */
[----:B------:R-:W-:Y:S04]  /*3860*/  SHFL.IDX PT, R9, R2, RZ, 0x181f ;  /* 0x00181fff02097589 */ /* 0x000fe800000e0000 */
[----:B------:R-:W-:Y:S03]  /*3870*/  SHFL.IDX PT, R8, R0, 0x2, 0x181f ;  /* 0x00581f0000087f89 */ /* 0x000fe600000e0000 */
[C---:B------:R-:W-:Y:S01]  /*3880*/  HMMA.16816.F32 R44, R4.reuse, R16, RZ ;  /* 0x00000010042c723c */ /* 0x040fe200000018ff */
[----:B------:R-:W1:Y:S04]  /*3890*/  SHFL.IDX PT, R11, R2, 0x1, 0x181f ;  /* 0x00381f00020b7f89 */ /* 0x000e6800000e0000 */
[----:B------:R-:W2:Y:S02]  /*38a0*/  SHFL.IDX PT, R10, R0, 0x3, 0x181f ;  /* 0x00781f00000a7f89 */ /* 0x000ea400000e0000 */
[----:B------:R-:W-:Y:S01]  /*38b0*/  IADD3 R16, P2, R3, R22, RZ ;  /* 0x0000001603107210 */ /* 0x000fe20007f5e0ff */
[C---:B------:R-:W-:Y:S01]  /*38c0*/  HMMA.16816.F32 R52, R4.reuse, R24, RZ ;  /* 0x000000180434723c */ /* 0x040fe200000018ff */
[----:B------:R-:W-:Y:S07]  /*38d0*/  SHFL.IDX PT, R0, R0, 0x4, 0x181f ;  /* 0x00981f0000007f89 */ /* 0x000fee00000e0000 */
[C---:B------:R-:W-:Y:S08]  /*38e0*/  HMMA.16816.F32 R56, R4.reuse, R28, RZ ;  /* 0x0000001c0438723c */ /* 0x040ff000000018ff */
[----:B------:R-:W-:Y:S01]  /*38f0*/  HMMA.16816.F32 R60, R4, R32, RZ ;  /* 0x00000020043c723c */ /* 0x000fe200000018ff */
[----:B-1----:R-:W-:-:S07]  /*3900*/  IMAD.X R17, R11, 0x1, R20, P2 ;  /* 0x000000010b117824 */ /* 0x002fce00010e0614 */
[C---:B------:R-:W-:Y:S01]  /*3910*/  HMMA.16816.F32 R72, R4.reuse, R18, RZ ;  /* 0x000000120448723c */ /* 0x040fe200000018ff */
[----:B------:R-:W-:Y:S07]  /*3920*/  SHFL.IDX PT, R18, R2, 0x4, 0x181f ;  /* 0x00981f0002127f89 */ /* 0x000fee00000e0000 */
[C---:B------:R-:W-:Y:S01]  /*3930*/  HMMA.16816.F32 R68, R4.reuse, R14, RZ ;  /* 0x0000000e0444723c */ /* 0x040fe200000018ff */
[----:B------:R1:W3:Y:S07]  /*3940*/  SHFL.IDX PT, R15, R2, 0x2, 0x181f ;  /* 0x00581f00020f7f89 */ /* 0x0002ee00000e0000 */
[C---:B------:R-:W-:Y:S01]  /*3950*/  HMMA.16816.F32 R92, R4.reuse, R26, RZ ;  /* 0x0000001a045c723c */ /* 0x040fe200000018ff */
[----:B------:R-:W-:Y:S07]  /*3960*/  LDSM.16.M88.4 R24, [R200] ;  /* 0x00000000c818783b */ /* 0x000fee0000000200 */
[C---:B------:R-:W-:Y:S01]  /*3970*/  HMMA.16816.F32 R120, R4.reuse, R30, RZ ;  /* 0x0000001e0478723c */ /* 0x040fe200000018ff */
[----:B------:R-:W-:Y:S07]  /*3980*/  LDSM.16.M88.4 R28, [R201] ;  /* 0x00000000c91c783b */ /* 0x000fee0000000200 */
[----:B------:R-:W-:Y:S01]  /*3990*/  HMMA.16816.F32 R116, R4, R34, RZ ;  /* 0x000000220474723c */ /* 0x000fe200000018ff */
[----:B------:R-:W4:Y:S01]  /*39a0*/  LDSM.16.M88.4 R4, [R198+0x2000] ;  /* 0x00200000c604783b */ /* 0x000f220000000200 */
[----:B-1----:R-:W-:-:S02]  /*39b0*/  IADD3 R2, P3, R12, R22, RZ ;  /* 0x000000160c027210 */ /* 0x002fc40007f7e0ff */
[----:B--2---:R-:W-:-:S03]  /*39c0*/  IADD3 R12, P2, R10, R22, RZ ;  /* 0x000000160a0c7210 */ /* 0x004fc60007f5e0ff */
[--C-:B------:R-:W-:Y:S01]  /*39d0*/  IMAD.X R3, R9, 0x1, R20.reuse, P3 ;  /* 0x0000000109037824 */ /* 0x100fe200018e0614 */
[----:B------:R-:W-:Y:S01]  /*39e0*/  IADD3 R14, P3, R8, R22, RZ ;  /* 0x00000016080e7210 */ /* 0x000fe20007f7e0ff */
[--C-:B------:R-:W-:Y:S01]  /*39f0*/  IMAD.X R13, R13, 0x1, R20.reuse, P2 ;  /* 0x000000010d0d7824 */ /* 0x100fe200010e0614 */
[----:B------:R-:W-:Y:S01]  /*3a00*/  ISETP.LT.OR P2, PT, R21, 0x31, P1 ;  /* 0x000000311500780c */ /* 0x000fe20000f41670 */
[----:B------:R-:W1:Y:S02]  /*3a10*/  LDSM.16.M88.4 R8, [R198] ;  /* 0x00000000c608783b */ /* 0x000e640000000200 */
[----:B---3--:R-:W-:Y:S01]  /*3a20*/  IMAD.X R15, R15, 0x1, R20, P3 ;  /* 0x000000010f0f7824 */ /* 0x008fe200018e0614 */
[C---:B------:R-:W-:Y:S01]  /*3a30*/  ISETP.LT.OR P3, PT, R21.reuse, 0x21, P1 ;  /* 0x000000211500780c */ /* 0x040fe20000f61670 */
[----:B------:R-:W-:Y:S01]  /*3a40*/  @!PT LDS RZ, [RZ] ;  /* 0x00000000fffff984 */ /* 0x000fe20000000800 */
[----:B------:R-:W-:Y:S01]  /*3a50*/  @!PT LDS RZ, [RZ] ;  /* 0x00000000fffff984 */ /* 0x000fe20000000800 */
[----:B------:R-:W-:Y:S01]  /*3a60*/  @!PT LDS RZ, [RZ] ;  /* 0x00000000fffff984 */ /* 0x000fe20000000800 */
[----:B------:R2:W-:Y:S01]  /*3a70*/  LDGSTS.E.BYPASS.LTC128B.128 [R209+0x100], [R2.64], !P0 ;  /* 0x0010000002d17fae */ /* 0x0005e2000c101d46 */
[----:B------:R-:W-:-:S03]  /*3a80*/  ISETP.LT.OR P1, PT, R21, 0x41, P1 ;  /* 0x000000411500780c */ /* 0x000fc60000f21670 */
[----:B------:R3:W-:Y:S08]  /*3a90*/  LDGSTS.E.BYPASS.LTC128B.128 [R209+0x900], [R16.64], !P6 ;  /* 0x0090000010d17fae */ /* 0x0007f0000f101d46 */
[----:B------:R5:W-:Y:S01]  /*3aa0*/  LDGSTS.E.BYPASS.LTC128B.128 [R209+0x1100], [R14.64], !P3 ;  /* 0x011000000ed17fae */ /* 0x000be2000d901d46 */
[----:B------:R-:W-:-:S03]  /*3ab0*/  ISETP.GT.AND P3, PT, R248, 0x4f, PT ;  /* 0x0000004ff800780c */ /* 0x000fc60003f64270 */
[----:B------:R5:W-:Y:S01]  /*3ac0*/  LDGSTS.E.BYPASS.LTC128B.128 [R209+0x1900], [R12.64], !P2 ;  /* 0x019000000cd17fae */ /* 0x000be2000d101d46 */
[----:B----4-:R-:W-:Y:S01]  /*3ad0*/  HMMA.16816.F32 R32, R4, R36, R52 ;  /* 0x000000240420723c */ /* 0x010fe20000001834 */
[----:B--2---:R-:W-:-:S05]  /*3ae0*/  IADD3 R2, P0, R0, R22, RZ ;  /* 0x0000001600027210 */ /* 0x004fca0007f1e0ff */
[----:B------:R-:W-:Y:S01]  /*3af0*/  IMAD.X R3, R18, 0x1, R20, P0 ;  /* 0x0000000112037824 */ /* 0x000fe200000e0614 */
[----:B------:R-:W-:Y:S01]  /*3b00*/  ISETP.GT.AND P0, PT, R150, R249, PT ;  /* 0x000000f99600720c */ /* 0x000fe20003f04270 */
[C---:B------:R-:W-:Y:S03]  /*3b10*/  HMMA.16816.F32 R104, R4.reuse, R24, R60 ;  /* 0x000000180468723c */ /* 0x040fe6000000183c */
[----:B------:R2:W-:Y:S04]  /*3b20*/  LDGSTS.E.BYPASS.LTC128B.128 [R209+0x2100], [R2.64], !P1 ;  /* 0x0210000002d17fae */ /* 0x0005e8000c901d46 */
[----:B---3--:R-:W-:Y:S01]  /*3b30*/  LDSM.16.M88.4 R16, [R196+0x2000] ;  /* 0x00200000c410783b */ /* 0x008fe20000000200 */
[C---:B------:R-:W-:Y:S03]  /*3b40*/  HMMA.16816.F32 R108, R4.reuse, R28, R56 ;  /* 0x0000001c046c723c */ /* 0x040fe60000001838 */
[----:B------:R-:W3:Y:S04]  /*3b50*/  LDSM.16.M88.4 R52, [R194+0x1000] ;  /* 0x00100000c234783b */ /* 0x000ee80000000200 */
[----:B------:R-:W4:Y:S01]  /*3b60*/  LDSM.16.M88.4 R60, [R194] ;  /* 0x00000000c23c783b */ /* 0x000f220000000200 */
[C---:B------:R-:W-:Y:S03]  /*3b70*/  HMMA.16816.F32 R80, R4.reuse, R64, R44 ;  /* 0x000000400450723c */ /* 0x040fe6000000182c */
[----:B------:R-:W2:Y:S04]  /*3b80*/  LDSM.16.M88.4 R56, [R194+0x800] ;  /* 0x00080000c238783b */ /* 0x000ea80000000200 */
[----:B-----5:R-:W5:Y:S01]  /*3b90*/  LDSM.16.M88.4 R12, [R196] ;  /* 0x00000000c40c783b */ /* 0x020f620000000200 */
[C---:B------:R-:W-:Y:S03]  /*3ba0*/  HMMA.16816.F32 R76, R4.reuse, R40, R48 ;  /* 0x00000028044c723c */ /* 0x040fe60000001830 */
[----:B------:R-:W2:Y:S04]  /*3bb0*/  LDSM.16.M88.4 R48, [R194+0x1800] ;  /* 0x00180000c230783b */ /* 0x000ea80000000200 */
[----:B------:R-:W2:Y:S01]  /*3bc0*/  LDSM.16.M88.4 R44, [R194+0x2000] ;  /* 0x00200000c22c783b */ /* 0x000ea20000000200 */
[----:B------:R-:W-:Y:S03]  /*3bd0*/  HMMA.16816.F32 R72, R4, R66, R72 ;  /* 0x000000420448723c */ /* 0x000fe60000001848 */
[----:B------:R-:W0:Y:S05]  /*3be0*/  LDGDEPBAR ;  /* 0x00000000000079af */ /* 0x000e2a0000000000 */
[----:B-1----:R-:W-:Y:S08]  /*3bf0*/  HMMA.16816.F32 R124, R8, R64, R124 ;  /* 0x00000040087c723c */ /* 0x002ff0000000187c */
[----:B------:R-:W-:Y:S08]  /*3c00*/  HMMA.16816.F32 R68, R4, R42, R68 ;  /* 0x0000002a0444723c */ /* 0x000ff00000001844 */
[C---:B------:R-:W-:Y:S08]  /*3c10*/  HMMA.16816.F32 R156, R8.reuse, R36, R100 ;  /* 0x00000024089c723c */ /* 0x040ff00000001864 */
[C---:B------:R-:W-:Y:S08]  /*3c20*/  HMMA.16816.F32 R64, R8.reuse, R66, R128 ;  /* 0x000000420840723c */ /* 0x040ff00000001880 */
[C---:B------:R-:W-:Y:S08]  /*3c30*/  HMMA.16816.F32 R152, R8.reuse, R40, R152 ;  /* 0x000000280898723c */ /* 0x040ff00000001898 */
[----:B------:R-:W-:Y:S01]  /*3c40*/  HMMA.16816.F32 R100, R8, R42, R112 ;  /* 0x0000002a0864723c */ /* 0x000fe20000001870 */
[----:B------:R-:W-:Y:S07]  /*3c50*/  LDSM.16.M88.4 R40, [R191] ;  /* 0x00000000bf28783b */ /* 0x000fee0000000200 */
[-C--:B------:R-:W-:Y:S08]  /*3c60*/  HMMA.16816.F32 R164, R4, R38.reuse, R92 ;  /* 0x0000002604a4723c */ /* 0x080ff0000000185c */
[----:B------:R-:W-:Y:S01]  /*3c70*/  HMMA.16816.F32 R132, R8, R38, R132 ;  /* 0x000000260884723c */ /* 0x000fe20000001884 */
[----:B------:R-:W-:Y:S07]  /*3c80*/  LDSM.16.M88.4 R36, [R191+0x800] ;  /* 0x00080000bf24783b */ /* 0x000fee0000000200 */
[C---:B------:R-:W-:Y:S08]  /*3c90*/  HMMA.16816.F32 R120, R4.reuse, R30, R120 ;  /* 0x0000001e0478723c */ /* 0x040ff00000001878 */
[----:B------:R-:W-:Y:S01]  /*3ca0*/  HMMA.16816.F32 R116, R4, R26, R116 ;  /* 0x0000001a0474723c */ /* 0x000fe20000001874 */
[----:B------:R-:W-:Y:S07]  /*3cb0*/  LDSM.16.M88.4 R4, [R197+0x2000] ;  /* 0x00200000c504783b */ /* 0x000fee0000000200 */
[C---:B------:R-:W-:Y:S08]  /*3cc0*/  HMMA.16816.F32 R160, R8.reuse, R28, R96 ;  /* 0x0000001c08a0723c */ /* 0x040ff00000001860 */
[C---:B------:R-:W-:Y:S08]  /*3cd0*/  HMMA.16816.F32 R168, R8.reuse, R24, R88 ;  /* 0x0000001808a8723c */ /* 0x040ff00000001858 */
[C---:B------:R-:W-:Y:S01]  /*3ce0*/  HMMA.16816.F32 R144, R8.reuse, R30, R144 ;  /* 0x0000001e0890723c */ /* 0x040fe20000001890 */
[----:B------:R-:W-:Y:S07]  /*3cf0*/  LDSM.16.M88.4 R28, [R191+0x1800] ;  /* 0x00180000bf1c783b */ /* 0x000fee0000000200 */
[----:B------:R-:W-:Y:S01]  /*3d00*/  HMMA.16816.F32 R140, R8, R26, R84 ;  /* 0x0000001a088c723c */ /* 0x000fe20000001854 */
[----:B------:R-:W-:Y:S04]  /*3d10*/  LDSM.16.M88.4 R8, [R197] ;  /* 0x00000000c508783b */ /* 0x000fe80000000200 */
[----:B------:R-:W-:Y:S03]  /*3d20*/  LDSM.16.M88.4 R24, [R191+0x2000] ;  /* 0x00200000bf18783b */ /* 0x000fe60000000200 */
[----:B---3--:R-:W-:Y:S01]  /*3d30*/  HMMA.16816.F32 R112, R16, R52, R32 ;  /* 0x000000341070723c */ /* 0x008fe20000001820 */
[----:B------:R-:W1:Y:S01]  /*3d40*/  LDSM.16.M88.4 R32, [R191+0x1000] ;  /* 0x00100000bf20783b */ /* 0x000e620000000200 */
[----:B------:R-:W-:-:S06]  /*3d50*/  DEPBAR.LE SB0, 0x0 ;  /* 0x000080000000791a */ /* 0x000fcc0000000000 */
[C---:B----4-:R-:W-:Y:S08]  /*3d60*/  HMMA.16816.F32 R96, R16.reuse, R62, R72 ;  /* 0x0000003e1060723c */ /* 0x050ff00000001848 */
[C---:B--2---:R-:W-:Y:S08]  /*3d70*/  HMMA.16816.F32 R128, R16.reuse, R56, R76 ;  /* 0x000000381080723c */ /* 0x044ff0000000184c */
[----:B------:R-:W-:Y:S08]  /*3d80*/  HMMA.16816.F32 R92, R16, R58, R68 ;  /* 0x0000003a105c723c */ /* 0x000ff00000001844 */
[----:B-----5:R-:W-:Y:S08]  /*3d90*/  HMMA.16816.F32 R72, R12, R62, R64 ;  /* 0x0000003e0c48723c */ /* 0x020ff00000001840 */
        /* <DEDUP_REMOVED lines=14> */
[----:B------:R-:W-:Y:S08]  /*3e80*/  HMMA.16816.F32 R12, R12, R46, R140 ;  /* 0x0000002e0c0c723c */ /* 0x000ff0000000188c */
[C---:B-1----:R-:W-:Y:S08]  /*3e90*/  HMMA.16816.F32 R112, R4.reuse, R32, R112 ;  /* 0x000000200470723c */ /* 0x042ff00000001870 */
[----:B------:R-:W-:Y:S08]  /*3ea0*/  HMMA.16816.F32 R88, R4, R34, R88 ;  /* 0x000000220458723c */ /* 0x000ff00000001858 */
[C---:B------:R-:W-:Y:S08]  /*3eb0*/  HMMA.16816.F32 R60, R8.reuse, R32, R60 ;  /* 0x00000020083c723c */ /* 0x040ff0000000183c */
[----:B------:R-:W-:Y:S08]  /*3ec0*/  HMMA.16816.F32 R56, R8, R34, R56 ;  /* 0x000000220838723c */ /* 0x000ff00000001838 */
[C---:B------:R-:W-:Y:S08]  /*3ed0*/  HMMA.16816.F32 R104, R4.reuse, R24, R104 ;  /* 0x000000180468723c */ /* 0x040ff00000001868 */
[----:B------:R-:W-:Y:S08]  /*3ee0*/  HMMA.16816.F32 R80, R4, R26, R80 ;  /* 0x0000001a0450723c */ /* 0x000ff00000001850 */
[----:B------:R-:W-:Y:S08]  /*3ef0*/  HMMA.16816.F32 R32, R8, R24, R16 ;  /* 0x000000180820723c */ /* 0x000ff00000001810 */
        /* <DEDUP_REMOVED lines=44> */
.L_x_1566:
        /* <DEDUP_REMOVED lines=24> */
.L_x_1567:
        /* <DEDUP_REMOVED lines=9> */
.L_x_1455:
[----:B------:R-:W-:Y:S05]  /*43d0*/  BSYNC B0 ;  /* 0x0000000000007941 */ /* 0x000fea0003800000 */
.L_x_1454:
[----:B-1----:R-:W2:Y:S04]  /*43e0*/  LDL R2, [R1+0x28] ;  /* 0x0000280001027983 */ /* 0x002ea80000100800 */
[----:B------:R-:W2:Y:S04]  /*43f0*/  LDL R0, [R1+0x40] ;  /* 0x0000400001007983 */ /* 0x000ea80000100800 */
[----:B------:R-:W3:Y:S04]  /*4400*/  LDL R5, [R1+0x2c] ;  /* 0x00002c0001057983 */ /* 0x000ee80000100800 */
[----:B------:R-:W4:Y:S04]  /*4410*/  LDL R4, [R1+0x20] ;  /* 0x0000200001047983 */ /* 0x000f280000100800 */
[----:B------:R-:W0:Y:S01]  /*4420*/  LDGDEPBAR ;  /* 0x00000000000079af */ /* 0x000e220000000000 */
[----:B--2---:R-:W-:-:S04]  /*4430*/  IMAD.IADD R0, R0, 0x1, R2 ;  /* 0x0000000100007824 */ /* 0x004fc800078e0202 */
[----:B------:R-:W-:Y:S01]  /*4440*/  @P5 IMAD.HI.U32 R3, R0, c[0x0][0x2c8], RZ ;  /* 0x0000b20000035a27 */ /* 0x000fe200078e00ff */
[C---:B---3--:R-:W-:Y:S02]  /*4450*/  IADD3 R2, -R5.reuse, 0x1, R148 ;  /* 0x0000000105027810 */ /* 0x048fe40007ffe194 */
[----:B------:R-:W-:Y:S02]  /*4460*/  IADD3 R5, -R5, R148, RZ ;  /* 0x0000009405057210 */ /* 0x000fe40007ffe1ff */
[----:B------:R-:W-:Y:S01]  /*4470*/  @P5 SHF.R.U32.HI R0, RZ, c[0x0][0x2cc], R3 ;  /* 0x0000b300ff005a19 */ /* 0x000fe20000011603 */
[----:B----4-:R-:W-:Y:S01]  /*4480*/  IMAD.IADD R4, R2, 0x1, -R4 ;  /* 0x0000000102047824 */ /* 0x010fe200078e0a04 */
[----:B------:R-:W-:Y:S05]  /*4490*/  BRA.DIV ~URZ, `(.L_x_1458) ;  /* 0x0000f5127f007947 */ /* 0x000fea000b800000 */
[----:B------:R1:W2:Y:S02]  /*44a0*/  SHFL.IDX PT, R2, R0, RZ, 0x1c1f ;  /* 0x001c1fff00027589 */ /* 0x0002a400000e0000 */
.L_x_1568:
        /* <DEDUP_REMOVED lines=41> */
[----:B------:R-:W-:Y:S01]  /*4740*/  FSEL R153, R25, -INF , P0 ;  /* 0xff80000019997808 */ /* 0x000fe20000000000 */
[----:B------:R-:W-:Y:S05]  /*4750*/  BRA.DIV ~URZ, `(.L_x_1459) ;  /* 0x0000f2c27f007947 */ /* 0x000fea000b800000 */
[----:B------:R-:W2:Y:S04]  /*4760*/  SHFL.IDX PT, R3, R0, 0x1, 0x1c1f ;  /* 0x003c1f0000037f89 */ /* 0x000ea800000e0000 */
[----:B------:R-:W3:Y:S04]  /*4770*/  SHFL.IDX PT, R2, R0, 0x2, 0x1c1f ;  /* 0x005c1f0000027f89 */ /* 0x000ee800000e0000 */
[----:B-1----:R-:W1:Y:S01]  /*4780*/  SHFL.IDX PT, R0, R0, 0x3, 0x1c1f ;  /* 0x007c1f0000007f89 */ /* 0x002e6200000e0000 */
[----:B--2---:R-:W-:-:S02]  /*4790*/  IMAD.IADD R3, R4, 0x1, R3 ;  /* 0x0000000104037824 */ /* 0x004fc400078e0203 */
[----:B---3--:R-:W-:-:S03]  /*47a0*/  IMAD.IADD R2, R4, 0x1, R2 ;  /* 0x0000000104027824 */ /* 0x008fc600078e0202 */
[----:B------:R-:W-:Y:S01]  /*47b0*/  IMNMX R3, R5, R3, PT ;  /* 0x0000000305037217 */ /* 0x000fe20003800200 */
[----:B-1----:R-:W-:-:S03]  /*47c0*/  IMAD.IADD R0, R4, 0x1, R0 ;  /* 0x0000000104007824 */ /* 0x002fc600078e0200 */
[C---:B------:R-:W-:Y:S02]  /*47d0*/  ISETP.GT.AND P0, PT, R3.reuse, 0x9, PT ;  /* 0x000000090300780c */ /* 0x040fe40003f04270 */
[----:B------:R-:W-:Y:S02]  /*47e0*/  ISETP.GT.AND P2, PT, R3, 0x1, PT ;  /* 0x000000010300780c */ /* 0x000fe40003f44270 */
[----:B------:R-:W-:Y:S02]  /*47f0*/  FSEL R17, R75, -INF , P0 ;  /* 0xff8000004b117808 */ /* 0x000fe40000000000 */
[C---:B------:R-:W-:Y:S02]  /*4800*/  ISETP.GT.AND P0, PT, R3.reuse, 0x19, PT ;  /* 0x000000190300780c */ /* 0x040fe40003f04270 */
[----:B------:R-:W-:Y:S02]  /*4810*/  ISETP.GT.AND P1, PT, R3, 0x8, PT ;  /* 0x000000080300780c */ /* 0x000fe40003f24270 */
[----:B------:R-:W-:-:S02]  /*4820*/  FSEL R30, R67, -INF , P0 ;  /* 0xff800000431e7808 */ /* 0x000fc40000000000 */
[----:B------:R-:W-:Y:S02]  /*4830*/  ISETP.GT.AND P0, PT, R3, 0x29, PT ;  /* 0x000000290300780c */ /* 0x000fe40003f04270 */
[----:B------:R-:W-:Y:S02]  /*4840*/  FSEL R13, R79, -INF , P2 ;  /* 0xff8000004f0d7808 */ /* 0x000fe40001000000 */
[----:B------:R-:W-:Y:S02]  /*4850*/  FSEL R117, R59, -INF , P0 ;  /* 0xff8000003b757808 */ /* 0x000fe40000000000 */
[C---:B------:R-:W-:Y:S02]  /*4860*/  ISETP.GT.AND P0, PT, R3.reuse, 0x39, PT ;  /* 0x000000390300780c */ /* 0x040fe40003f04270 */
[----:B------:R-:W-:Y:S02]  /*4870*/  FSEL R15, R74, -INF , P1 ;  /* 0xff8000004a0f7808 */ /* 0x000fe40000800000 */
[----:B------:R-:W-:-:S02]  /*4880*/  ISETP.GT.AND P2, PT, R3, 0x11, PT ;  /* 0x000000110300780c */ /* 0x000fc40003f44270 */
[----:B------:R-:W-:Y:S02]  /*4890*/  FSEL R141, R51, -INF , P0 ;  /* 0xff800000338d7808 */ /* 0x000fe40000000000 */
[C---:B------:R-:W-:Y:S02]  /*48a0*/  ISETP.GT.AND P1, PT, R3.reuse, 0x18, PT ;  /* 0x000000180300780c */ /* 0x040fe40003f24270 */
[----:B------:R-:W-:Y:S02]  /*48b0*/  ISETP.GT.AND P0, PT, R3, 0x41, PT ;  /* 0x000000410300780c */ /* 0x000fe40003f04270 */
[----:B------:R-:W-:Y:S02]  /*48c0*/  IMNMX R2, R5, R2, PT ;  /* 0x0000000205027217 */ /* 0x000fe40003800200 */
[----:B------:R-:W-:Y:S02]  /*48d0*/  FSEL R23, R71, -INF , P2 ;  /* 0xff80000047177808 */ /* 0x000fe40001000000 */
[----:B------:R-:W-:-:S02]  /*48e0*/  FSEL R24, R66, -INF , P1 ;  /* 0xff80000042187808 */ /* 0x000fc40000800000 */
[----:B------:R-:W-:Y:S02]  /*48f0*/  ISETP.GT.AND P2, PT, R3, 0x21, PT ;  /* 0x000000210300780c */ /* 0x000fe40003f44270 */
[----:B------:R-:W-:Y:S02]  /*4900*/  FSEL R144, R35, -INF , P0 ;  /* 0xff80000023907808 */ /* 0x000fe40000000000 */
[----:B------:R-:W-:Y:S02]  /*4910*/  ISETP.GT.AND P1, PT, R3, 0x28, PT ;  /* 0x000000280300780c */ /* 0x000fe40003f24270 */
[----:B------:R-:W-:Y:S02]  /*4920*/  ISETP.GT.AND P0, PT, R2, RZ, PT ;  /* 0x000000ff0200720c */ /* 0x000fe40003f04270 */
[----:B------:R-:W-:Y:S02]  /*4930*/  IMNMX R0, R5, R0, PT ;  /* 0x0000000005007217 */ /* 0x000fe40003800200 */
[----:B------:R-:W-:-:S02]  /*4940*/  FSEL R119, R63, -INF , P2 ;  /* 0xff8000003f777808 */ /* 0x000fc40001000000 */
[----:B------:R-:W-:Y:S02]  /*4950*/  FSEL R118, R58, -INF , P1 ;  /* 0xff8000003a767808 */ /* 0x000fe40000800000 */
[C---:B------:R-:W-:Y:S02]  /*4960*/  ISETP.GT.AND P2, PT, R3.reuse, 0x31, PT ;  /* 0x000000310300780c */ /* 0x040fe40003f44270 */
[----:B------:R-:W-:Y:S02]  /*4970*/  FSEL R19, R136, -INF , P0 ;  /* 0xff80000088137808 */ /* 0x000fe40000000000 */
[----:B------:R-:W-:Y:S02]  /*4980*/  ISETP.GT.AND P1, PT, R3, 0x38, PT ;  /* 0x000000380300780c */ /* 0x000fe40003f24270 */
[----:B------:R-:W-:Y:S02]  /*4990*/  ISETP.GT.AND P0, PT, R0, 0x1, PT ;  /* 0x000000010000780c */ /* 0x000fe40003f04270 */
[----:B------:R-:W-:-:S02]  /*49a0*/  FSEL R135, R55, -INF , P2 ;  /* 0xff80000037877808 */ /* 0x000fc40001000000 */
[C---:B------:R-:W-:Y:S02]  /*49b0*/  ISETP.GT.AND P6, PT, R3.reuse, RZ, PT ;  /* 0x000000ff0300720c */ /* 0x040fe40003fc4270 */
[----:B------:R-:W-:Y:S02]  /*49c0*/  FSEL R134, R50, -INF , P1 ;  /* 0xff80000032867808 */ /* 0x000fe40000800000 */
[----:B------:R-:W-:Y:S02]  /*49d0*/  ISETP.GT.AND P2, PT, R3, 0x48, PT ;  /* 0x000000480300780c */ /* 0x000fe40003f44270 */
[----:B------:R-:W-:Y:S02]  /*49e0*/  FSEL R32, R139, -INF , P0 ;  /* 0xff8000008b207808 */ /* 0x000fe40000000000 */
[----:B------:R-:W-:Y:S02]  /*49f0*/  ISETP.GT.AND P1, PT, R3, 0x49, PT ;  /* 0x000000490300780c */ /* 0x000fe40003f24270 */
        /* <DEDUP_REMOVED lines=18> */
[----:B------:R-:W-:-:S02]  /*4b20*/  ISETP.GT.AND P2, PT, R0, RZ, PT ;  /* 0x000000ff0000720c */ /* 0x000fc40003f44270 */
[----:B------:R-:W-:Y:S02]  /*4b30*/  ISETP.GT.AND P1, PT, R0, 0x9, PT ;  /* 0x000000090000780c */ /* 0x000fe40003f24270 */
[----:B------:R-:W-:Y:S02]  /*4b40*/  ISETP.GT.AND P0, PT, R2, 0x19, PT ;  /* 0x000000190200780c */ /* 0x000fe40003f04270 */
[----:B------:R-:W-:Y:S02]  /*4b50*/  FSEL R140, R54, -INF , P6 ;  /* 0xff800000368c7808 */ /* 0x000fe40003000000 */
[----:B------:R-:W-:Y:S02]  /*4b60*/  ISETP.GT.AND P6, PT, R3, 0x40, PT ;  /* 0x000000400300780c */ /* 0x000fe40003fc4270 */
[----:B------:R-:W-:Y:S02]  /*4b70*/  FSEL R31, R138, -INF , P2 ;  /* 0xff8000008a1f7808 */ /* 0x000fe40001000000 */
[----:B------:R-:W-:-:S02]  /*4b80*/  FSEL R48, R99, -INF , P1 ;  /* 0xff80000063307808 */ /* 0x000fc40000800000 */
[----:B------:R-:W-:Y:S02]  /*4b90*/  FSEL R50, R93, -INF , P0 ;  /* 0xff8000005d327808 */ /* 0x000fe40000000000 */
[----:B------:R-:W-:Y:S02]  /*4ba0*/  ISETP.GT.AND P2, PT, R0, 0x8, PT ;  /* 0x000000080000780c */ /* 0x000fe40003f44270 */
[C---:B------:R-:W-:Y:S02]  /*4bb0*/  ISETP.GT.AND P1, PT, R2.reuse, 0x11, PT ;  /* 0x000000110200780c */ /* 0x040fe40003f24270 */
[----:B------:R-:W-:Y:S02]  /*4bc0*/  ISETP.GT.AND P0, PT, R2, 0x20, PT ;  /* 0x000000200200780c */ /* 0x000fe40003f04270 */
[----:B------:R-:W-:Y:S02]  /*4bd0*/  FSEL R145, R34, -INF , P6 ;  /* 0xff80000022917808 */ /* 0x000fe40003000000 */
[----:B------:R-:W-:-:S02]  /*4be0*/  FSEL R34, R98, -INF , P2 ;  /* 0xff80000062227808 */ /* 0x000fc40001000000 */
[----:B------:R-:W-:Y:S02]  /*4bf0*/  FSEL R33, R129, -INF , P1 ;  /* 0xff80000081217808 */ /* 0x000fe40000800000 */
[----:B------:R-:W-:Y:S02]  /*4c00*/  FSEL R101, R112, -INF , P0 ;  /* 0xff80000070657808 */ /* 0x000fe40000000000 */
[----:B------:R-:W-:Y:S02]  /*4c10*/  ISETP.GT.AND P2, PT, R0, 0x10, PT ;  /* 0x000000100000780c */ /* 0x000fe40003f44270 */
[----:B------:R-:W-:Y:S02]  /*4c20*/  ISETP.GT.AND P1, PT, R2, 0x18, PT ;  /* 0x000000180200780c */ /* 0x000fe40003f24270 */
[----:B------:R-:W-:Y:S02]  /*4c30*/  ISETP.GT.AND P0, PT, R0, 0x21, PT ;  /* 0x000000210000780c */ /* 0x000fe40003f04270 */
[----:B------:R-:W-:-:S02]  /*4c40*/  FSEL R49, R130, -INF , P2 ;  /* 0xff80000082317808 */ /* 0x000fc40001000000 */
[----:B------:R-:W-:Y:S02]  /*4c50*/  FSEL R35, R92, -INF , P1 ;  /* 0xff8000005c237808 */ /* 0x000fe40000800000 */
[----:B------:R-:W-:Y:S02]  /*4c60*/  FSEL R70, R115, -INF , P0 ;  /* 0xff80000073467808 */ /* 0x000fe40000000000 */
[C---:B------:R-:W-:Y:S02]  /*4c70*/  ISETP.GT.AND P2, PT, R0.reuse, 0x18, PT ;  /* 0x000000180000780c */ /* 0x040fe40003f44270 */
[----:B------:R-:W-:Y:S02]  /*4c80*/  ISETP.GT.AND P1, PT, R0, 0x19, PT ;  /* 0x000000190000780c */ /* 0x000fe40003f24270 */
[----:B------:R-:W-:Y:S02]  /*4c90*/  ISETP.GT.AND P0, PT, R2, 0x29, PT ;  /* 0x000000290200780c */ /* 0x000fe40003f04270 */
[----:B------:R-:W-:-:S02]  /*4ca0*/  FSEL R53, R94, -INF , P2 ;  /* 0xff8000005e357808 */ /* 0x000fc40001000000 */
[----:B------:R-:W-:Y:S02]  /*4cb0*/  FSEL R54, R95, -INF , P1 ;  /* 0xff8000005f367808 */ /* 0x000fe40000800000 */
[----:B------:R-:W-:Y:S02]  /*4cc0*/  FSEL R116, R89, -INF , P0 ;  /* 0xff80000059747808 */ /* 0x000fe40000000000 */
[----:B------:R-:W-:Y:S02]  /*4cd0*/  ISETP.GT.AND P2, PT, R2, 0x21, PT ;  /* 0x000000210200780c */ /* 0x000fe40003f44270 */
[C---:B------:R-:W-:Y:S02]  /*4ce0*/  ISETP.GT.AND P1, PT, R0.reuse, 0x20, PT ;  /* 0x000000200000780c */ /* 0x040fe40003f24270 */
        /* <DEDUP_REMOVED lines=101> */
[----:B------:R-:W-:Y:S02]  /*5340*/  FMNMX.FTZ R0, R155, R0, !PT ;  /* 0x000000009b007209 */ /* 0x000fe40007810000 */
[----:B------:R-:W-:Y:S02]  /*5350*/  FMNMX.FTZ R2, R163, R2, !PT ;  /* 0x00000002a3027209 */ /* 0x000fe40007810000 */
[----:B------:R-:W-:-:S02]  /*5360*/  FMNMX.FTZ R5, R139, R5, !PT ;  /* 0x000000058b057209 */ /* 0x000fc40007810000 */
[----:B------:R-:W-:Y:S02]  /*5370*/  FMNMX.FTZ R4, R143, R3, !PT ;  /* 0x000000038f047209 */ /* 0x000fe40007810000 */
[----:B------:R-:W-:Y:S02]  /*5380*/  FSEL R157, R81, -INF , P6 ;  /* 0xff800000519d7808 */ /* 0x000fe40003000000 */
[----:B------:R-:W-:Y:S02]  /*5390*/  FSEL R136, R82, -INF , P1 ;  /* 0xff80000052887808 */ /* 0x000fe40000800000 */
[----:B------:R-:W-:Y:S02]  /*53a0*/  FMNMX.FTZ R0, R154, R0, !PT ;  /* 0x000000009a007209 */ /* 0x000fe40007810000 */
[----:B------:R-:W-:Y:S02]  /*53b0*/  FMNMX.FTZ R3, R162, R2, !PT ;  /* 0x00000002a2037209 */ /* 0x000fe40007810000 */
[----:B------:R-:W-:-:S02]  /*53c0*/  FMNMX.FTZ R5, R137, R5, !PT ;  /* 0x0000000589057209 */ /* 0x000fc40007810000 */
[----:B------:R-:W-:Y:S02]  /*53d0*/  FMNMX.FTZ R2, R142, R4, !PT ;  /* 0x000000048e027209 */ /* 0x000fe40007810000 */
[----:B------:R-:W-:Y:S02]  /*53e0*/  FMNMX.FTZ R0, R153, R0, !PT ;  /* 0x0000000099007209 */ /* 0x000fe40007810000 */
[----:B------:R-:W-:Y:S02]  /*53f0*/  FMNMX.FTZ R3, R157, R3, !PT ;  /* 0x000000039d037209 */ /* 0x000fe40007810000 */
[----:B------:R-:W-:Y:S01]  /*5400*/  FSEL R133, R83, -INF , P0 ;  /* 0xff80000053857808 */ /* 0x000fe20000000000 */
[----:B------:R-:W1:Y:S01]  /*5410*/  SHFL.BFLY PT, R6, R0, 0x2, 0x1f ;  /* 0x0c401f0000067f89 */ /* 0x000e6200000e0000 */
[----:B------:R-:W-:-:S03]  /*5420*/  FMNMX.FTZ R4, R136, R5, !PT ;  /* 0x0000000588047209 */ /* 0x000fc60007810000 */
[----:B------:R-:W2:Y:S01]  /*5430*/  SHFL.BFLY PT, R5, R2, 0x2, 0x1f ;  /* 0x0c401f0002057f89 */ /* 0x000ea200000e0000 */
[----:B------:R-:W-:-:S03]  /*5440*/  FMNMX.FTZ R4, R133, R4, !PT ;  /* 0x0000000485047209 */ /* 0x000fc60007810000 */
[----:B------:R-:W3:Y:S04]  /*5450*/  SHFL.BFLY PT, R7, R3, 0x2, 0x1f ;  /* 0x0c401f0003077f89 */ /* 0x000ee800000e0000 */
[----:B------:R-:W4:Y:S01]  /*5460*/  SHFL.BFLY PT, R8, R4, 0x2, 0x1f ;  /* 0x0c401f0004087f89 */ /* 0x000f2200000e0000 */
[----:B-1----:R-:W-:Y:S02]  /*5470*/  FMNMX.FTZ R0, R6, R0, !PT ;  /* 0x0000000006007209 */ /* 0x002fe40007810000 */
        /* <DEDUP_REMOVED lines=10> */
.L_x_1569:
[C---:B------:R-:W-:Y:S01]  /*5520*/  FMUL.FTZ R0, R100.reuse, c[0x0][0x2d0] ;  /* 0x0000b40064007a20 */ /* 0x040fe20000410000 */
[----:B------:R-:W-:Y:S01]  /*5530*/  FSETP.NEU.FTZ.AND P0, PT, R100, -INF , PT ;  /* 0xff8000006400780b */ /* 0x000fe20003f1d000 */
[----:B------:R-:W2:Y:S03]  /*5540*/  LDL R240, [R1+0x28] ;  /* 0x0000280001f07983 */ /* 0x000ea60000100800 */
[----:B------:R-:W-:Y:S01]  /*5550*/  FSEL R4, R0, RZ, P0 ;  /* 0x000000ff00047208 */ /* 0x000fe20000000000 */
[----:B------:R-:W3:Y:S04]  /*5560*/  LDL R239, [R1+0x20] ;  /* 0x0000200001ef7983 */ /* 0x000ee80000100800 */
[--C-:B------:R-:W-:Y:S01]  /*5570*/  FFMA.FTZ R0, R10, c[0x0][0x2d0], -R4.reuse ;  /* 0x0000b4000a007a23 */ /* 0x100fe20000010804 */
[----:B------:R-:W3:Y:S01]  /*5580*/  LDL R238, [R1+0x24] ;  /* 0x0000240001ee7983 */ /* 0x000ee20000100800 */
[C---:B------:R-:W-:Y:S01]  /*5590*/  FMUL.FTZ R3, R99.reuse, c[0x0][0x2d0] ;  /* 0x0000b40063037a20 */ /* 0x040fe20000410000 */
[----:B------:R-:W-:Y:S01]  /*55a0*/  FSETP.NEU.FTZ.AND P0, PT, R99, -INF , PT ;  /* 0xff8000006300780b */ /* 0x000fe20003f1d000 */
[----:B------:R1:W-:Y:S01]  /*55b0*/  MUFU.EX2 R206, R0 ;  /* 0x0000000000ce7308 */ /* 0x0003e20000000800 */
[----:B------:R-:W-:Y:S01]  /*55c0*/  FFMA.FTZ R2, R28, c[0x0][0x2d0], -R4 ;  /* 0x0000b4001c027a23 */ /* 0x000fe20000010804 */
[----:B----4-:R-:W-:Y:S01]  /*55d0*/  FMNMX.FTZ R68, R9, R8, !PT ;  /* 0x0000000809447209 */ /* 0x010fe20007810000 */
[----:B------:R-:W-:Y:S01]  /*55e0*/  WARPSYNC 0xffffffff ;  /* 0xffffffff00007948 */ /* 0x000fe20003800000 */
[----:B------:R-:W-:Y:S01]  /*55f0*/  FSEL R3, R3, RZ, P0 ;  /* 0x000000ff03037208 */ /* 0x000fe20000000000 */
[----:B------:R-:W4:Y:S01]  /*5600*/  LDSM.16.MT88.4 R40, [R189] ;  /* 0x00000000bd28783b */ /* 0x000f220000004200 */
[----:B------:R-:W-:-:S02]  /*5610*/  FSETP.NEU.FTZ.AND P0, PT, R98, -INF , PT ;  /* 0xff8000006200780b */ /* 0x000fc40003f1d000 */
[----:B------:R5:W-:Y:S01]  /*5620*/  MUFU.EX2 R236, R2 ;  /* 0x0000000200ec7308 */ /* 0x000be20000000800 */
[----:B------:R-:W-:Y:S01]  /*5630*/  FFMA.FTZ R5, R24, c[0x0][0x2d0], -R3 ;  /* 0x0000b40018057a23 */ /* 0x000fe20000010803 */
[----:B------:R-:W2:Y:S01]  /*5640*/  LDSM.16.MT88.4 R44, [R193] ;  /* 0x00000000c12c783b */ /* 0x000ea20000004200 */
[----:B------:R-:W-:-:S03]  /*5650*/  IADD3 R205, R205, -0x2, RZ ;  /* 0xfffffffecdcd7810 */ /* 0x000fc60007ffe0ff */
[----:B------:R-:W2:Y:S01]  /*5660*/  LDSM.16.MT88.4 R36, [R190] ;  /* 0x00000000be24783b */ /* 0x000ea20000004200 */
[----:B-1----:R-:W-:Y:S01]  /*5670*/  FFMA.FTZ R0, R12, c[0x0][0x2d0], -R4 ;  /* 0x0000b4000c007a23 */ /* 0x002fe20000010804 */
[----:B------:R1:W-:Y:S01]  /*5680*/  MUFU.EX2 R234, R5 ;  /* 0x0000000500ea7308 */ /* 0x0003e20000000800 */
[----:B-----5:R-:W-:-:S07]  /*5690*/  FMUL.FTZ R2, R98, c[0x0][0x2d0] ;  /* 0x0000b40062027a20 */ /* 0x020fce0000410000 */
[----:B------:R5:W-:Y:S01]  /*56a0*/  MUFU.EX2 R187, R0 ;  /* 0x0000000000bb7308 */ /* 0x000be20000000800 */
[----:B------:R-:W-:Y:S02]  /*56b0*/  FSEL R2, R2, RZ, P0 ;  /* 0x000000ff02027208 */ /* 0x000fe40000000000 */
[----:B------:R-:W-:-:S03]  /*56c0*/  FSETP.NEU.FTZ.AND P0, PT, R68, -INF , PT ;  /* 0xff8000004400780b */ /* 0x000fc60003f1d000 */
[----:B-1----:R-:W-:-:S04]  /*56d0*/  FFMA.FTZ R5, R33, c[0x0][0x2d0], -R2 ;  /* 0x0000b40021057a23 */ /* 0x002fc80000010802 */
[----:B------:R1:W-:Y:S01]  /*56e0*/  MUFU.EX2 R222, R5 ;  /* 0x0000000500de7308 */ /* 0x0003e20000000800 */
[----:B-----5:R-:W-:-:S07]  /*56f0*/  FFMA.FTZ R0, R14, c[0x0][0x2d0], -R4 ;  /* 0x0000b4000e007a23 */ /* 0x020fce0000010804 */
[----:B------:R5:W-:Y:S01]  /*5700*/  MUFU.EX2 R218, R0 ;  /* 0x0000000000da7308 */ /* 0x000be20000000800 */
[----:B-1----:R-:W-:-:S07]  /*5710*/  FFMA.FTZ R5, R35, c[0x0][0x2d0], -R2 ;  /* 0x0000b40023057a23 */ /* 0x002fce0000010802 */
[----:B------:R-:W-:Y:S01]  /*5720*/  MUFU.EX2 R233, R5 ;  /* 0x0000000500e97308 */ /* 0x000fe20000000800 */
[----:B-----5:R-:W-:-:S07]  /*5730*/  FFMA.FTZ R0, R16, c[0x0][0x2d0], -R4 ;  /* 0x0000b40010007a23 */ /* 0x020fce0000010804 */
[----:B------:R1:W-:Y:S02]  /*5740*/  MUFU.EX2 R221, R0 ;  /* 0x0000000000dd7308 */ /* 0x0003e40000000800 */
[----:B-1----:R-:W-:-:S06]  /*5750*/  FFMA.FTZ R0, R18, c[0x0][0x2d0], -R4 ;  /* 0x0000b40012007a23 */ /* 0x002fcc0000010804 */
[----:B------:R1:W-:Y:S02]  /*5760*/  MUFU.EX2 R227, R0 ;  /* 0x0000000000e37308 */ /* 0x0003e40000000800 */
[----:B-1----:R-:W-:-:S06]  /*5770*/  FFMA.FTZ R0, R21, c[0x0][0x2d0], -R4 ;  /* 0x0000b40015007a23 */ /* 0x002fcc0000010804 */
[----:B------:R1:W5:Y:S02]  /*5780*/  MUFU.EX2 R231, R0 ;  /* 0x0000000000e77308 */ /* 0x0003640000000800 */
[----:B-1----:R-:W-:Y:S01]  /*5790*/  FFMA.FTZ R0, R29, c[0x0][0x2d0], -R4 ;  /* 0x0000b4001d007a23 */ /* 0x002fe20000010804 */
[----:B-----5:R-:W-:-:S05]  /*57a0*/  F2FP.PACK_AB R12, R231, R227 ;  /* 0x000000e3e70c723e */ /* 0x020fca00000000ff */
[----:B------:R1:W5:Y:S02]  /*57b0*/  MUFU.EX2 R237, R0 ;  /* 0x0000000000ed7308 */ /* 0x0003640000000800 */
[----:B-1----:R-:W-:Y:S01]  /*57c0*/  FFMA.FTZ R0, R11, c[0x0][0x2d0], -R3 ;  /* 0x0000b4000b007a23 */ /* 0x002fe20000010803 */
[----:B-----5:R-:W-:-:S05]  /*57d0*/  F2FP.PACK_AB R14, R237, R236 ;  /* 0x000000eced0e723e */ /* 0x020fca00000000ff */
[----:B------:R1:W-:Y:S02]  /*57e0*/  MUFU.EX2 R178, R0 ;  /* 0x0000000000b27308 */ /* 0x0003e40000000800 */
[----:B-1----:R-:W-:-:S06]  /*57f0*/  FFMA.FTZ R0, R13, c[0x0][0x2d0], -R3 ;  /* 0x0000b4000d007a23 */ /* 0x002fcc0000010803 */
[----:B------:R1:W5:Y:S02]  /*5800*/  MUFU.EX2 R176, R0 ;  /* 0x0000000000b07308 */ /* 0x0003640000000800 */
[----:B-1----:R-:W-:Y:S01]  /*5810*/  FFMA.FTZ R0, R15, c[0x0][0x2d0], -R3 ;  /* 0x0000b4000f007a23 */ /* 0x002fe20000010803 */
[----:B-----5:R-:W-:-:S05]  /*5820*/  F2FP.PACK_AB R21, R176, R178 ;  /* 0x000000b2b015723e */ /* 0x020fca00000000ff */
[----:B------:R1:W-:Y:S02]  /*5830*/  MUFU.EX2 R216, R0 ;  /* 0x0000000000d87308 */ /* 0x0003e40000000800 */
[----:B-1----:R-:W-:-:S06]  /*5840*/  FFMA.FTZ R0, R17, c[0x0][0x2d0], -R3 ;  /* 0x0000b40011007a23 */ /* 0x002fcc0000010803 */
[----:B------:R1:W5:Y:S02]  /*5850*/  MUFU.EX2 R217, R0 ;  /* 0x0000000000d97308 */ /* 0x0003640000000800 */
[----:B-1----:R-:W-:Y:S01]  /*5860*/  FFMA.FTZ R0, R20, c[0x0][0x2d0], -R3 ;  /* 0x0000b40014007a23 */ /* 0x002fe20000010803 */
[----:B------:R-:W-:-:S05]  /*5870*/  F2FP.PACK_AB R20, R187, R206 ;  /* 0x000000cebb14723e */ /* 0x000fca00000000ff */
[----:B------:R1:W-:Y:S02]  /*5880*/  MUFU.EX2 R224, R0 ;  /* 0x0000000000e07308 */ /* 0x0003e40000000800 */
[----:B-1----:R-:W-:Y:S01]  /*5890*/  FFMA.FTZ R0, R23, c[0x0][0x2d0], -R3 ;  /* 0x0000b40017007a23 */ /* 0x002fe20000010803 */
[----:B-----5:R-:W-:-:S05]  /*58a0*/  F2FP.PACK_AB R23, R217, R216 ;  /* 0x000000d8d917723e */ /* 0x020fca00000000ff */
[----:B------:R1:W5:Y:S02]  /*58b0*/  MUFU.EX2 R225, R0 ;  /* 0x0000000000e17308 */ /* 0x0003640000000800 */
[----:B-1----:R-:W-:Y:S01]  /*58c0*/  FFMA.FTZ R0, R30, c[0x0][0x2d0], -R3 ;  /* 0x0000b4001e007a23 */ /* 0x002fe20000010803 */
[----:B-----5:R-:W-:-:S05]  /*58d0*/  F2FP.PACK_AB R13, R225, R224 ;  /* 0x000000e0e10d723e */ /* 0x020fca00000000ff */
[----:B------:R1:W5:Y:S02]  /*58e0*/  MUFU.EX2 R235, R0 ;  /* 0x0000000000eb7308 */ /* 0x0003640000000800 */
[----:B-1----:R-:W-:Y:S01]  /*58f0*/  FFMA.FTZ R0, R19, c[0x0][0x2d0], -R2 ;  /* 0x0000b40013007a23 */ /* 0x002fe20000010802 */
[----:B-----5:R-:W-:-:S05]  /*5900*/  F2FP.PACK_AB R15, R235, R234 ;  /* 0x000000eaeb0f723e */ /* 0x020fca00000000ff */
[----:B------:R1:W-:Y:S02]  /*5910*/  MUFU.EX2 R213, R0 ;  /* 0x0000000000d57308 */ /* 0x0003e40000000800 */
[----:B-1----:R-:W-:Y:S01]  /*5920*/  FFMA.FTZ R0, R22, c[0x0][0x2d0], -R2 ;  /* 0x0000b40016007a23 */ /* 0x002fe20000010802 */
[----:B------:R-:W-:-:S05]  /*5930*/  F2FP.PACK_AB R22, R221, R218 ;  /* 0x000000dadd16723e */ /* 0x000fca00000000ff */
[----:B------:R1:W5:Y:S02]  /*5940*/  MUFU.EX2 R212, R0 ;  /* 0x0000000000d47308 */ /* 0x0003640000000800 */
[C---:B----4-:R-:W-:Y:S08]  /*5950*/  HMMA.16816.F32 R76, R20.reuse, R40, RZ ;  /* 0x00000028144c723c */ /* 0x050ff000000018ff */
[----:B--2---:R-:W-:Y:S01]  /*5960*/  HMMA.16816.F32 R72, R20, R44, RZ ;  /* 0x0000002c1448723c */ /* 0x004fe200000018ff */
[----:B-1----:R-:W-:Y:S01]  /*5970*/  FFMA.FTZ R0, R25, c[0x0][0x2d0], -R2 ;  /* 0x0000b40019007a23 */ /* 0x002fe20000010802 */
[----:B-----5:R-:W-:-:S03]  /*5980*/  F2FP.PACK_AB R16, R212, R213 ;  /* 0x000000d5d410723e */ /* 0x020fc600000000ff */
[----:B------:R1:W-:Y:S03]  /*5990*/  MUFU.EX2 R214, R0 ;  /* 0x0000000000d67308 */ /* 0x0003e60000000800 */
[----:B------:R-:W-:Y:S01]  /*59a0*/  HMMA.16816.F32 R64, R20, R36, RZ ;  /* 0x000000241440723c */ /* 0x000fe200000018ff */
[----:B-1----:R-:W-:-:S04]  /*59b0*/  FFMA.FTZ R0, R26, c[0x0][0x2d0], -R2 ;  /* 0x0000b4001a007a23 */ /* 0x002fc80000010802 */
[----:B------:R1:W2:Y:S02]  /*59c0*/  MUFU.EX2 R215, R0 ;  /* 0x0000000000d77308 */ /* 0x0002a40000000800 */
[----:B-1----:R-:W-:Y:S01]  /*59d0*/  FFMA.FTZ R0, R27, c[0x0][0x2d0], -R2 ;  /* 0x0000b4001b007a23 */ /* 0x002fe20000010802 */
[----:B--2---:R-:W-:Y:S01]  /*59e0*/  F2FP.PACK_AB R18, R215, R214 ;  /* 0x000000d6d712723e */ /* 0x004fe200000000ff */
[----:B------:R-:W-:Y:S04]  /*59f0*/  LDSM.16.MT88.4 R24, [R192] ;  /* 0x00000000c018783b */ /* 0x000fe80000004200 */
[----:B------:R1:W2:Y:S02]  /*5a00*/  MUFU.EX2 R223, R0 ;  /* 0x0000000000df7308 */ /* 0x0002a40000000800 */
[----:B-1----:R-:W-:Y:S01]  /*5a10*/  FMUL.FTZ R0, R68, c[0x0][0x2d0] ;  /* 0x0000b40044007a20 */ /* 0x002fe20000410000 */
[----:B--2---:R-:W-:-:S04]  /*5a20*/  F2FP.PACK_AB R8, R222, R223 ;  /* 0x000000dfde08723e */ /* 0x004fc800000000ff */
[----:B------:R-:W-:-:S05]  /*5a30*/  FSEL R0, R0, RZ, P0 ;  /* 0x000000ff00007208 */ /* 0x000fca0000000000 */
[--C-:B------:R-:W-:Y:S02]  /*5a40*/  FFMA.FTZ R5, R31, c[0x0][0x2d0], -R0.reuse ;  /* 0x0000b4001f057a23 */ /* 0x100fe40000010800 */
[----:B------:R-:W1:Y:S02]  /*5a50*/  LDSM.16.MT88.4 R28, [R190+0x800] ;  /* 0x00080000be1c783b */ /* 0x000e640000004200 */
[----:B------:R2:W-:Y:S02]  /*5a60*/  MUFU.EX2 R208, R5 ;  /* 0x0000000500d07308 */ /* 0x0005e40000000800 */
[----:B--2---:R-:W-:-:S06]  /*5a70*/  FFMA.FTZ R5, R32, c[0x0][0x2d0], -R0 ;  /* 0x0000b40020057a23 */ /* 0x004fcc0000010800 */
[----:B------:R2:W4:Y:S02]  /*5a80*/  MUFU.EX2 R207, R5 ;  /* 0x0000000500cf7308 */ /* 0x0005240000000800 */
[--C-:B--2---:R-:W-:Y:S01]  /*5a90*/  FFMA.FTZ R5, R34, c[0x0][0x2d0], -R0.reuse ;  /* 0x0000b40022057a23 */ /* 0x104fe20000010800 */
[----:B----4-:R-:W-:Y:S01]  /*5aa0*/  F2FP.PACK_AB R17, R207, R208 ;  /* 0x000000d0cf11723e */ /* 0x010fe200000000ff */
[----:B------:R-:W2:Y:S01]  /*5ab0*/  LDSM.16.MT88.4 R32, [R193+0x800] ;  /* 0x00080000c120783b */ /* 0x000ea20000004200 */
[----:B-1----:R-:W-:Y:S03]  /*5ac0*/  HMMA.16816.F32 R104, R12, R28, R64 ;  /* 0x0000001c0c68723c */ /* 0x002fe60000001840 */
[----:B------:R1:W-:Y:S02]  /*5ad0*/  MUFU.EX2 R219, R5 ;  /* 0x0000000500db7308 */ /* 0x0003e40000000800 */
[----:B-1----:R-:W-:-:S06]  /*5ae0*/  FFMA.FTZ R5, R48, c[0x0][0x2d0], -R0 ;  /* 0x0000b40030057a23 */ /* 0x002fcc0000010800 */
[----:B------:R1:W4:Y:S02]  /*5af0*/  MUFU.EX2 R220, R5 ;  /* 0x0000000500dc7308 */ /* 0x0003240000000800 */
[----:B-1----:R-:W-:Y:S01]  /*5b00*/  FFMA.FTZ R5, R50, c[0x0][0x2d0], -R2 ;  /* 0x0000b40032057a23 */ /* 0x002fe20000010802 */
[----:B----4-:R-:W-:Y:S01]  /*5b10*/  F2FP.PACK_AB R19, R220, R219 ;  /* 0x000000dbdc13723e */ /* 0x010fe200000000ff */
[----:B--2---:R-:W-:Y:S04]  /*5b20*/  HMMA.16816.F32 R112, R12, R32, R72 ;  /* 0x000000200c70723c */ /* 0x004fe80000001848 */
[----:B------:R1:W2:Y:S04]  /*5b30*/  MUFU.EX2 R232, R5 ;  /* 0x0000000500e87308 */ /* 0x0002a80000000800 */
[C---:B------:R-:W-:Y:S08]  /*5b40*/  HMMA.16816.F32 R60, R16.reuse, R40, RZ ;  /* 0x00000028103c723c */ /* 0x040ff000000018ff */
[C---:B------:R-:W-:Y:S01]  /*5b50*/  HMMA.16816.F32 R56, R16.reuse, R44, RZ ;  /* 0x0000002c1038723c */ /* 0x040fe200000018ff */
[--C-:B-1----:R-:W-:Y:S01]  /*5b60*/  FFMA.FTZ R5, R49, c[0x0][0x2d0], -R0.reuse ;  /* 0x0000b40031057a23 */ /* 0x102fe20000010800 */
[----:B--2---:R-:W-:Y:S01]  /*5b70*/  F2FP.PACK_AB R10, R232, R233 ;  /* 0x000000e9e80a723e */ /* 0x004fe200000000ff */
[----:B------:R-:W1:Y:S02]  /*5b80*/  LDSM.16.MT88.4 R48, [R189+0x800] ;  /* 0x00080000bd30783b */ /* 0x000e640000004200 */
[----:B------:R2:W-:Y:S03]  /*5b90*/  MUFU.EX2 R226, R5 ;  /* 0x0000000500e27308 */ /* 0x0005e60000000800 */
[C---:B------:R-:W-:Y:S08]  /*5ba0*/  HMMA.16816.F32 R64, R16.reuse, R42, RZ ;  /* 0x0000002a1040723c */ /* 0x040ff000000018ff */
[----:B------:R-:W-:Y:S01]  /*5bb0*/  HMMA.16816.F32 R72, R16, R38, RZ ;  /* 0x000000261048723c */ /* 0x000fe200000018ff */
[----:B--2---:R-:W-:-:S04]  /*5bc0*/  FFMA.FTZ R5, R52, c[0x0][0x2d0], -R0 ;  /* 0x0000b40034057a23 */ /* 0x004fc80000010800 */
[----:B------:R2:W4:Y:S02]  /*5bd0*/  MUFU.EX2 R228, R5 ;  /* 0x0000000500e47308 */ /* 0x0005240000000800 */
[--C-:B--2---:R-:W-:Y:S01]  /*5be0*/  FFMA.FTZ R5, R53, c[0x0][0x2d0], -R0.reuse ;  /* 0x0000b40035057a23 */ /* 0x104fe20000010800 */
[----:B----4-:R-:W-:Y:S01]  /*5bf0*/  F2FP.PACK_AB R9, R228, R226 ;  /* 0x000000e2e409723e */ /* 0x010fe200000000ff */
[----:B-1----:R-:W-:Y:S04]  /*5c00*/  HMMA.16816.F32 R84, R12, R48, R76 ;  /* 0x000000300c54723c */ /* 0x002fe8000000184c */
[----:B------:R1:W-:Y:S04]  /*5c10*/  MUFU.EX2 R230, R5 ;  /* 0x0000000500e67308 */ /* 0x0003e80000000800 */
[-C--:B------:R-:W-:Y:S08]  /*5c20*/  HMMA.16816.F32 R76, R16, R46.reuse, RZ ;  /* 0x0000002e104c723c */ /* 0x080ff000000018ff */
[----:B------:R-:W-:Y:S01]  /*5c30*/  HMMA.16816.F32 R44, R20, R46, RZ ;  /* 0x0000002e142c723c */ /* 0x000fe200000018ff */
[----:B-1----:R-:W-:-:S04]  /*5c40*/  FFMA.FTZ R5, R54, c[0x0][0x2d0], -R0 ;  /* 0x0000b40036057a23 */ /* 0x002fc80000010800 */
[----:B------:R1:W2:Y:S03]  /*5c50*/  MUFU.EX2 R229, R5 ;  /* 0x0000000500e57308 */ /* 0x0002a60000000800 */
[----:B------:R-:W-:Y:S01]  /*5c60*/  HMMA.16816.F32 R52, R16, R36, RZ ;  /* 0x000000241034723c */ /* 0x000fe200000018ff */
[----:B-1----:R-:W-:Y:S01]  /*5c70*/  FFMA.FTZ R5, R132, c[0x0][0x2d0], -R4 ;  /* 0x0000b40084057a23 */ /* 0x002fe20000010804 */
[----:B--2---:R-:W-:-:S03]  /*5c80*/  F2FP.PACK_AB R11, R229, R230 ;  /* 0x000000e6e50b723e */ /* 0x004fc600000000ff */
[----:B------:R1:W-:Y:S04]  /*5c90*/  MUFU.EX2 R183, R5 ;  /* 0x0000000500b77308 */ /* 0x0003e80000000800 */
[C---:B------:R-:W-:Y:S08]  /*5ca0*/  HMMA.16816.F32 R80, R8.reuse, R48, R60 ;  /* 0x000000300850723c */ /* 0x040ff0000000183c */
[----:B------:R-:W-:Y:S01]  /*5cb0*/  HMMA.16816.F32 R108, R8, R32, R56 ;  /* 0x00000020086c723c */ /* 0x000fe20000001838 */
[----:B-1----:R-:W-:-:S04]  /*5cc0*/  FFMA.FTZ R5, R127, c[0x0][0x2d0], -R4 ;  /* 0x0000b4007f057a23 */ /* 0x002fc80000010804 */
[----:B------:R1:W2:Y:S03]  /*5cd0*/  MUFU.EX2 R184, R5 ;  /* 0x0000000500b87308 */ /* 0x0002a60000000800 */
[C---:B------:R-:W-:Y:S08]  /*5ce0*/  HMMA.16816.F32 R60, R16.reuse, R24, RZ ;  /* 0x00000018103c723c */ /* 0x040ff000000018ff */
[----:B------:R-:W-:Y:S01]  /*5cf0*/  HMMA.16816.F32 R56, R16, R26, RZ ;  /* 0x0000001a1038723c */ /* 0x000fe200000018ff */
[----:B------:R-:W4:Y:S01]  /*5d00*/  LDSM.16.MT88.4 R16, [R192+0x800] ;  /* 0x00080000c010783b */ /* 0x000f220000004200 */
[----:B-1----:R-:W-:-:S06]  /*5d10*/  FFMA.FTZ R5, R126, c[0x0][0x2d0], -R4 ;  /* 0x0000b4007e057a23 */ /* 0x002fcc0000010804 */
[----:B------:R-:W-:Y:S01]  /*5d20*/  HMMA.16816.F32 R120, R8, R28, R52 ;  /* 0x0000001c0878723c */ /* 0x000fe20000001834 */
[----:B------:R1:W-:Y:S07]  /*5d30*/  MUFU.EX2 R185, R5 ;  /* 0x0000000500b97308 */ /* 0x0003ee0000000800 */
[C---:B------:R-:W-:Y:S08]  /*5d40*/  HMMA.16816.F32 R52, R20.reuse, R42, RZ ;  /* 0x0000002a1434723c */ /* 0x040ff000000018ff */
[----:B------:R-:W-:Y:S01]  /*5d50*/  HMMA.16816.F32 R40, R20, R38, RZ ;  /* 0x000000261428723c */ /* 0x000fe200000018ff */
[----:B-1----:R-:W-:-:S04]  /*5d60*/  FFMA.FTZ R5, R125, c[0x0][0x2d0], -R4 ;  /* 0x0000b4007d057a23 */ /* 0x002fc80000010804 */
[----:B------:R1:W-:Y:S03]  /*5d70*/  MUFU.EX2 R186, R5 ;  /* 0x0000000500ba7308 */ /* 0x0003e60000000800 */
[C---:B------:R-:W-:Y:S08]  /*5d80*/  HMMA.16816.F32 R36, R20.reuse, R24, RZ ;  /* 0x000000181424723c */ /* 0x040ff000000018ff */
[----:B------:R-:W-:Y:S01]  /*5d90*/  HMMA.16816.F32 R20, R20, R26, RZ ;  /* 0x0000001a1414723c */ /* 0x000fe200000018ff */
[----:B------:R-:W-:Y:S01]  /*5da0*/  LDSM.16.MT88.4 R24, [R193+0x1000] ;  /* 0x00100000c118783b */ /* 0x000fe20000004200 */
[----:B-1----:R-:W-:-:S06]  /*5db0*/  FFMA.FTZ R5, R124, c[0x0][0x2d0], -R3 ;  /* 0x0000b4007c057a23 */ /* 0x002fcc0000010803 */
[-C--:B------:R-:W-:Y:S01]  /*5dc0*/  HMMA.16816.F32 R40, R12, R30.reuse, R40 ;  /* 0x0000001e0c28723c */ /* 0x080fe20000001828 */
[----:B------:R1:W-:Y:S07]  /*5dd0*/  MUFU.EX2 R179, R5 ;  /* 0x0000000500b37308 */ /* 0x0003ee0000000800 */
[----:B------:R-:W-:Y:S08]  /*5de0*/  HMMA.16816.F32 R72, R8, R30, R72 ;  /* 0x0000001e0848723c */ /* 0x000ff00000001848 */
[----:B----4-:R-:W-:Y:S01]  /*5df0*/  HMMA.16816.F32 R92, R12, R16, R36 ;  /* 0x000000100c5c723c */ /* 0x010fe20000001824 */
[----:B-1----:R-:W-:-:S04]  /*5e00*/  FFMA.FTZ R5, R119, c[0x0][0x2d0], -R3 ;  /* 0x0000b40077057a23 */ /* 0x002fc80000010803 */
[----:B------:R1:W4:Y:S03]  /*5e10*/  MUFU.EX2 R180, R5 ;  /* 0x0000000500b47308 */ /* 0x0003260000000800 */
[----:B------:R-:W-:Y:S01]  /*5e20*/  HMMA.16816.F32 R88, R12, R18, R20 ;  /* 0x000000120c58723c */ /* 0x000fe20000001814 */
[----:B------:R-:W-:Y:S07]  /*5e30*/  LDSM.16.MT88.4 R20, [R190+0x1000] ;  /* 0x00100000be14783b */ /* 0x000fee0000004200 */
[----:B------:R-:W-:Y:S01]  /*5e40*/  HMMA.16816.F32 R60, R8, R16, R60 ;  /* 0x00000010083c723c */ /* 0x000fe2000000183c */
[----:B-1----:R-:W-:-:S07]  /*5e50*/  FFMA.FTZ R5, R118, c[0x0][0x2d0], -R3 ;  /* 0x0000b40076057a23 */ /* 0x002fce0000010803 */
[----:B------:R-:W-:Y:S01]  /*5e60*/  HMMA.16816.F32 R28, R8, R18, R56 ;  /* 0x00000012081c723c */ /* 0x000fe20000001838 */
[----:B------:R-:W1:Y:S01]  /*5e70*/  LDSM.16.MT88.4 R16, [R189+0x1000] ;  /* 0x00100000bd10783b */ /* 0x000e620000004200 */
[----:B------:R5:W-:Y:S06]  /*5e80*/  MUFU.EX2 R181, R5 ;  /* 0x0000000500b57308 */ /* 0x000bec0000000800 */
[-C--:B------:R-:W-:Y:S08]  /*5e90*/  HMMA.16816.F32 R52, R12, R50.reuse, R52 ;  /* 0x000000320c34723c */ /* 0x080ff00000001834 */
[----:B------:R-:W-:Y:S01]  /*5ea0*/  HMMA.16816.F32 R48, R8, R50, R64 ;  /* 0x000000320830723c */ /* 0x000fe20000001840 */
[----:B-----5:R-:W-:-:S04]  /*5eb0*/  FFMA.FTZ R5, R117, c[0x0][0x2d0], -R3 ;  /* 0x0000b40075057a23 */ /* 0x020fc80000010803 */
[----:B------:R5:W1:Y:S03]  /*5ec0*/  MUFU.EX2 R182, R5 ;  /* 0x0000000500b67308 */ /* 0x000a660000000800 */
[-C--:B------:R-:W-:Y:S08]  /*5ed0*/  HMMA.16816.F32 R76, R8, R34.reuse, R76 ;  /* 0x00000022084c723c */ /* 0x080ff0000000184c */
[----:B------:R-:W-:Y:S01]  /*5ee0*/  HMMA.16816.F32 R36, R12, R34, R44 ;  /* 0x000000220c24723c */ /* 0x000fe2000000182c */
[----:B-----5:R-:W-:-:S06]  /*5ef0*/  FFMA.FTZ R5, R101, c[0x0][0x2d0], -R2 ;  /* 0x0000b40065057a23 */ /* 0x020fcc0000010802 */
[----:B--2---:R-:W-:Y:S02]  /*5f00*/  F2FP.PACK_AB R12, R184, R183 ;  /* 0x000000b7b80c723e */ /* 0x004fe400000000ff */
[----:B----4-:R-:W-:Y:S01]  /*5f10*/  F2FP.PACK_AB R13, R180, R179 ;  /* 0x000000b3b40d723e */ /* 0x010fe200000000ff */
[----:B------:R2:W-:Y:S01]  /*5f20*/  MUFU.EX2 R171, R5 ;  /* 0x0000000500ab7308 */ /* 0x0005e20000000800 */
[----:B------:R-:W-:Y:S02]  /*5f30*/  F2FP.PACK_AB R14, R186, R185 ;  /* 0x000000b9ba0e723e */ /* 0x000fe400000000ff */
[----:B-1----:R-:W-:-:S07]  /*5f40*/  F2FP.PACK_AB R15, R182, R181 ;  /* 0x000000b5b60f723e */ /* 0x002fce00000000ff */
[----:B------:R-:W-:Y:S01]  /*5f50*/  HMMA.16816.F32 R84, R12, R16, R84 ;  /* 0x000000100c54723c */ /* 0x000fe20000001854 */
[----:B--2---:R-:W-:-:S07]  /*5f60*/  FFMA.FTZ R5, R102, c[0x0][0x2d0], -R2 ;  /* 0x0000b40066057a23 */ /* 0x004fce0000010802 */
[C---:B------:R-:W-:Y:S01]  /*5f70*/  HMMA.16816.F32 R56, R12.reuse, R24, R112 ;  /* 0x000000180c38723c */ /* 0x040fe20000001870 */
[----:B------:R-:W-:Y:S01]  /*5f80*/  LDSM.16.MT88.4 R112, [R189+0x2000] ;  /* 0x00200000bd70783b */ /* 0x000fe20000004200 */
[----:B------:R1:W2:Y:S06]  /*5f90*/  MUFU.EX2 R173, R5 ;  /* 0x0000000500ad7308 */ /* 0x0002ac0000000800 */
[C---:B------:R-:W-:Y:S08]  /*5fa0*/  HMMA.16816.F32 R44, R12.reuse, R20, R104 ;  /* 0x000000140c2c723c */ /* 0x040ff00000001868 */
[----:B------:R-:W-:Y:S01]  /*5fb0*/  HMMA.16816.F32 R40, R12, R22, R40 ;  /* 0x000000160c28723c */ /* 0x000fe20000001828 */
[----:B-1----:R-:W-:Y:S01]  /*5fc0*/  FFMA.FTZ R5, R103, c[0x0][0x2d0], -R2 ;  /* 0x0000b40067057a23 */ /* 0x002fe20000010802 */
[----:B--2---:R-:W-:-:S03]  /*5fd0*/  F2FP.PACK_AB R8, R173, R171 ;  /* 0x000000abad08723e */ /* 0x004fc600000000ff */
        /* <DEDUP_REMOVED lines=12> */
[----:B------:R-:W1:Y:S02]  /*60a0*/  MUFU.EX2 R174, R5 ;  /* 0x0000000500ae7308 */ /* 0x000e640000000800 */
[----:B-1----:R-:W-:Y:S01]  /*60b0*/  F2FP.PACK_AB R11, R174, R172 ;  /* 0x000000acae0b723e */ /* 0x002fe200000000ff */
[----:B------:R-:W-:-:S05]  /*60c0*/  FFMA.FTZ R5, R151, c[0x0][0x2d0], -R4 ;  /* 0x0000b40097057a23 */ /* 0x000fca0000010804 */
[----:B------:R1:W-:Y:S01]  /*60d0*/  MUFU.EX2 R165, R5 ;  /* 0x0000000500a57308 */ /* 0x0003e20000000800 */
[----:B------:R-:W-:Y:S08]  /*60e0*/  HMMA.16816.F32 R128, R8, R16, R80 ;  /* 0x000000100880723c */ /* 0x000ff00000001850 */
[----:B------:R-:W-:Y:S01]  /*60f0*/  HMMA.16816.F32 R80, R12, R18, R52 ;  /* 0x000000120c50723c */ /* 0x000fe20000001834 */
[----:B-1----:R-:W-:-:S07]  /*6100*/  FFMA.FTZ R5, R150, c[0x0][0x2d0], -R4 ;  /* 0x0000b40096057a23 */ /* 0x002fce0000010804 */
[----:B------:R-:W-:Y:S01]  /*6110*/  HMMA.16816.F32 R116, R8, R18, R48 ;  /* 0x000000120874723c */ /* 0x000fe20000001830 */
[----:B------:R-:W1:Y:S01]  /*6120*/  LDSM.16.MT88.4 R16, [R192+0x1000] ;  /* 0x00100000c010783b */ /* 0x000e620000004200 */
[----:B------:R2:W-:Y:S01]  /*6130*/  MUFU.EX2 R166, R5 ;  /* 0x0000000500a67308 */ /* 0x0005e20000000800 */
[----:B------:R-:W-:-:S05]  /*6140*/  FFMA.FTZ R52, R142, c[0x0][0x2d0], -R3 ;  /* 0x0000b4008e347a23 */ /* 0x000fca0000010803 */
[----:B------:R-:W-:Y:S02]  /*6150*/  HMMA.16816.F32 R48, R12, R26, R36 ;  /* 0x0000001a0c30723c */ /* 0x000fe40000001824 */
[----:B------:R-:W-:Y:S06]  /*6160*/  MUFU.EX2 R52, R52 ;  /* 0x0000003400347308 */ /* 0x000fec0000000800 */
[----:B------:R-:W-:Y:S01]  /*6170*/  HMMA.16816.F32 R124, R8, R24, R108 ;  /* 0x00000018087c723c */ /* 0x000fe2000000186c */
[----:B--2---:R-:W-:-:S04]  /*6180*/  FFMA.FTZ R5, R149, c[0x0][0x2d0], -R4 ;  /* 0x0000b40095057a23 */ /* 0x004fc80000010804 */
[----:B------:R2:W-:Y:S02]  /*6190*/  MUFU.EX2 R167, R5 ;  /* 0x0000000500a77308 */ /* 0x0005e40000000800 */
[--C-:B------:R-:W-:Y:S01]  /*61a0*/  FFMA.FTZ R25, R145, c[0x0][0x2d0], -R3.reuse ;  /* 0x0000b40091197a23 */ /* 0x100fe20000010803 */
[----:B------:R-:W-:Y:S01]  /*61b0*/  HMMA.16816.F32 R72, R8, R22, R72 ;  /* 0x000000160848723c */ /* 0x000fe20000001848 */
[----:B------:R-:W-:-:S04]  /*61c0*/  FFMA.FTZ R24, R144, c[0x0][0x2d0], -R3 ;  /* 0x0000b40090187a23 */ /* 0x000fc80000010803 */
[----:B------:R-:W-:Y:S01]  /*61d0*/  MUFU.EX2 R25, R25 ;  /* 0x0000001900197308 */ /* 0x000fe20000000800 */
[----:B--2---:R-:W-:-:S07]  /*61e0*/  FFMA.FTZ R5, R148, c[0x0][0x2d0], -R4 ;  /* 0x0000b40094057a23 */ /* 0x004fce0000010804 */
[----:B------:R-:W-:Y:S01]  /*61f0*/  MUFU.EX2 R24, R24 ;  /* 0x0000001800187308 */ /* 0x000fe20000000800 */
[C---:B-1----:R-:W-:Y:S07]  /*6200*/  HMMA.16816.F32 R64, R12.reuse, R16, R92 ;  /* 0x000000100c40723c */ /* 0x042fee000000185c */
[----:B------:R1:W2:Y:S01]  /*6210*/  MUFU.EX2 R168, R5 ;  /* 0x0000000500a87308 */ /* 0x0002a20000000800 */
[----:B------:R-:W-:Y:S01]  /*6220*/  HMMA.16816.F32 R32, R12, R18, R88 ;  /* 0x000000120c20723c */ /* 0x000fe20000001858 */
[----:B------:R-:W4:Y:S07]  /*6230*/  LDSM.16.MT88.4 R12, [R190+0x1800] ;  /* 0x00180000be0c783b */ /* 0x000f2e0000004200 */
[----:B------:R-:W-:Y:S01]  /*6240*/  HMMA.16816.F32 R88, R8, R26, R76 ;  /* 0x0000001a0858723c */ /* 0x000fe2000000184c */
[----:B-1----:R-:W-:Y:S01]  /*6250*/  FFMA.FTZ R5, R140, c[0x0][0x2d0], -R3 ;  /* 0x0000b4008c057a23 */ /* 0x002fe20000010803 */
[----:B--2---:R-:W-:-:S05]  /*6260*/  F2FP.PACK_AB R6, R168, R167 ;  /* 0x000000a7a806723e */ /* 0x004fca00000000ff */
[----:B------:R-:W-:Y:S01]  /*6270*/  FFMA.FTZ R27, R143, c[0x0][0x2d0], -R3 ;  /* 0x0000b4008f1b7a23 */ /* 0x000fe20000010803 */
[----:B------:R-:W-:Y:S01]  /*6280*/  HMMA.16816.F32 R76, R8, R20, R120 ;  /* 0x00000014084c723c */ /* 0x000fe20000001878 */
[----:B------:R1:W-:Y:S01]  /*6290*/  MUFU.EX2 R97, R5 ;  /* 0x0000000500617308 */ /* 0x0003e20000000800 */
[----:B------:R-:W2:Y:S01]  /*62a0*/  LDSM.16.MT88.4 R20, [R189+0x1800] ;  /* 0x00180000bd14783b */ /* 0x000ea20000004200 */
[----:B------:R-:W-:Y:S01]  /*62b0*/  FFMA.FTZ R26, R153, c[0x0][0x2d0], -R4 ;  /* 0x0000b400991a7a23 */ /* 0x000fe20000010804 */
[----:B------:R-:W-:-:S04]  /*62c0*/  F2FP.PACK_AB R153, R24, R25 ;  /* 0x000000191899723e */ /* 0x000fc800000000ff */
[C---:B------:R-:W-:Y:S01]  /*62d0*/  HMMA.16816.F32 R60, R8.reuse, R16, R60 ;  /* 0x00000010083c723c */ /* 0x040fe2000000183c */
[----:B------:R-:W-:Y:S07]  /*62e0*/  MUFU.EX2 R26, R26 ;  /* 0x0000001a001a7308 */ /* 0x000fee0000000800 */
[----:B------:R-:W-:Y:S01]  /*62f0*/  HMMA.16816.F32 R36, R8, R18, R28 ;  /* 0x000000120824723c */ /* 0x000fe2000000181c */
[----:B-1----:R-:W-:Y:S01]  /*6300*/  FFMA.FTZ R5, R135, c[0x0][0x2d0], -R3 ;  /* 0x0000b40087057a23 */ /* 0x002fe20000010803 */
[----:B------:R-:W1:Y:S01]  /*6310*/  LDSM.16.MT88.4 R16, [R193+0x1800] ;  /* 0x00180000c110783b */ /* 0x000e620000004200 */
[----:B------:R-:W5:Y:S03]  /*6320*/  MUFU.EX2 R27, R27 ;  /* 0x0000001b001b7308 */ /* 0x000f660000000800 */
[----:B------:R-:W1:Y:S01]  /*6330*/  LDSM.16.MT88.4 R8, [R192+0x1800] ;  /* 0x00180000c008783b */ /* 0x000e620000004200 */
[----:B------:R-:W-:-:S02]  /*6340*/  FFMA.FTZ R30, R156, c[0x0][0x2d0], -R4 ;  /* 0x0000b4009c1e7a23 */ /* 0x000fc40000010804 */
[--C-:B------:R-:W-:Y:S02]  /*6350*/  FFMA.FTZ R29, R155, c[0x0][0x2d0], -R4.reuse ;  /* 0x0000b4009b1d7a23 */ /* 0x100fe40000010804 */
[----:B------:R2:W-:Y:S01]  /*6360*/  MUFU.EX2 R101, R5 ;  /* 0x0000000500657308 */ /* 0x0005e20000000800 */
[----:B------:R-:W-:Y:S01]  /*6370*/  FFMA.FTZ R28, R154, c[0x0][0x2d0], -R4 ;  /* 0x0000b4009a1c7a23 */ /* 0x000fe20000010804 */
[----:B------:R-:W-:Y:S01]  /*6380*/  F2FP.PACK_AB R4, R166, R165 ;  /* 0x000000a5a604723e */ /* 0x000fe200000000ff */
[----:B------:R-:W-:-:S05]  /*6390*/  FFMA.FTZ R31, R164, c[0x0][0x2d0], -R2 ;  /* 0x0000b400a41f7a23 */ /* 0x000fca0000010802 */
[----:B------:R-:W-:Y:S01]  /*63a0*/  MUFU.EX2 R30, R30 ;  /* 0x0000001e001e7308 */ /* 0x000fe20000000800 */
[----:B-----5:R-:W-:Y:S01]  /*63b0*/  F2FP.PACK_AB R155, R52, R27 ;  /* 0x0000001b349b723e */ /* 0x020fe200000000ff */
[----:B--2---:R-:W-:-:S06]  /*63c0*/  FFMA.FTZ R5, R134, c[0x0][0x2d0], -R3 ;  /* 0x0000b40086057a23 */ /* 0x004fcc0000010803 */
[----:B------:R-:W-:Y:S08]  /*63d0*/  MUFU.EX2 R29, R29 ;  /* 0x0000001d001d7308 */ /* 0x000ff00000000800 */
[----:B------:R2:W-:Y:S08]  /*63e0*/  MUFU.EX2 R102, R5 ;  /* 0x0000000500667308 */ /* 0x0005f00000000800 */
[----:B------:R-:W5:Y:S01]  /*63f0*/  MUFU.EX2 R28, R28 ;  /* 0x0000001c001c7308 */ /* 0x000f620000000800 */
[----:B--2---:R-:W-:-:S07]  /*6400*/  FFMA.FTZ R5, R141, c[0x0][0x2d0], -R3 ;  /* 0x0000b4008d057a23 */ /* 0x004fce0000010803 */
[----:B------:R-:W-:Y:S01]  /*6410*/  MUFU.EX2 R31, R31 ;  /* 0x0000001f001f7308 */ /* 0x000fe20000000800 */
[----:B------:R-:W-:Y:S01]  /*6420*/  FFMA.FTZ R3, R161, c[0x0][0x2d0], -R2 ;  /* 0x0000b400a1037a23 */ /* 0x000fe20000010802 */
[----:B-----5:R-:W-:-:S06]  /*6430*/  F2FP.PACK_AB R154, R26, R28 ;  /* 0x0000001c1a9a723e */ /* 0x020fcc00000000ff */
[----:B------:R2:W5:Y:S08]  /*6440*/  MUFU.EX2 R103, R5 ;  /* 0x0000000500677308 */ /* 0x0005700000000800 */
[----:B------:R1:W-:Y:S01]  /*6450*/  MUFU.EX2 R54, R3 ;  /* 0x0000000300367308 */ /* 0x0003e20000000800 */
[----:B--2---:R-:W-:Y:S02]  /*6460*/  F2FP.PACK_AB R5, R101, R97 ;  /* 0x000000616505723e */ /* 0x004fe400000000ff */
[----:B-----5:R-:W-:Y:S01]  /*6470*/  F2FP.PACK_AB R7, R103, R102 ;  /* 0x000000666707723e */ /* 0x020fe200000000ff */
[----:B-1----:R-:W-:-:S06]  /*6480*/  FFMA.FTZ R3, R160, c[0x0][0x2d0], -R2 ;  /* 0x0000b400a0037a23 */ /* 0x002fcc0000010802 */
[C---:B----4-:R-:W-:Y:S01]  /*6490*/  HMMA.16816.F32 R148, R4.reuse, R14, R40 ;  /* 0x0000000e0494723c */ /* 0x050fe20000001828 */
[----:B------:R1:W2:Y:S06]  /*64a0*/  MUFU.EX2 R69, R3 ;  /* 0x0000000300457308 */ /* 0x0002ac0000000800 */
[--C-:B------:R-:W-:Y:S01]  /*64b0*/  FFMA.FTZ R40, R137, c[0x0][0x2d0], -R0.reuse ;  /* 0x0000b40089287a23 */ /* 0x100fe20000010800 */
[----:B------:R-:W-:Y:S01]  /*64c0*/  HMMA.16816.F32 R84, R4, R20, R84 ;  /* 0x000000140454723c */ /* 0x000fe20000001854 */
[--C-:B------:R-:W-:Y:S02]  /*64d0*/  FFMA.FTZ R41, R136, c[0x0][0x2d0], -R0.reuse ;  /* 0x0000b40088297a23 */ /* 0x100fe40000010800 */
[----:B------:R-:W-:-:S02]  /*64e0*/  FFMA.FTZ R42, R133, c[0x0][0x2d0], -R0 ;  /* 0x0000b400852a7a23 */ /* 0x000fc40000010800 */
[----:B------:R-:W-:Y:S03]  /*64f0*/  MUFU.EX2 R40, R40 ;  /* 0x0000002800287308 */ /* 0x000fe60000000800 */
[----:B------:R-:W-:Y:S01]  /*6500*/  HMMA.16816.F32 R80, R4, R22, R80 ;  /* 0x000000160450723c */ /* 0x000fe20000001850 */
[----:B-1----:R-:W-:-:S04]  /*6510*/  FFMA.FTZ R3, R159, c[0x0][0x2d0], -R2 ;  /* 0x0000b4009f037a23 */ /* 0x002fc80000010802 */
[----:B------:R-:W-:Y:S03]  /*6520*/  MUFU.EX2 R41, R41 ;  /* 0x0000002900297308 */ /* 0x000fe60000000800 */
[C---:B------:R-:W-:Y:S05]  /*6530*/  HMMA.16816.F32 R56, R4.reuse, R16, R56 ;  /* 0x000000100438723c */ /* 0x040fea0000001838 */
[----:B------:R1:W-:Y:S03]  /*6540*/  MUFU.EX2 R71, R3 ;  /* 0x0000000300477308 */ /* 0x0003e60000000800 */
[C---:B------:R-:W-:Y:S05]  /*6550*/  HMMA.16816.F32 R48, R4.reuse, R18, R48 ;  /* 0x000000120430723c */ /* 0x040fea0000001830 */
[----:B------:R-:W-:Y:S03]  /*6560*/  MUFU.EX2 R42, R42 ;  /* 0x0000002a002a7308 */ /* 0x000fe60000000800 */
[----:B------:R-:W-:Y:S01]  /*6570*/  HMMA.16816.F32 R44, R4, R12, R44 ;  /* 0x0000000c042c723c */ /* 0x000fe2000000182c */
[----:B-1----:R-:W-:-:S07]  /*6580*/  FFMA.FTZ R3, R158, c[0x0][0x2d0], -R2 ;  /* 0x0000b4009e037a23 */ /* 0x002fce0000010802 */
[C---:B------:R-:W-:Y:S01]  /*6590*/  HMMA.16816.F32 R64, R4.reuse, R8, R64 ;  /* 0x000000080440723c */ /* 0x040fe20000001840 */
[----:B------:R-:W1:Y:S07]  /*65a0*/  MUFU.EX2 R96, R3 ;  /* 0x0000000300607308 */ /* 0x000e6e0000000800 */
[----:B------:R-:W-:Y:S07]  /*65b0*/  HMMA.16816.F32 R92, R4, R10, R32 ;  /* 0x0000000a045c723c */ /* 0x000fee0000001820 */
[----:B--2---:R-:W-:Y:S01]  /*65c0*/  F2FP.PACK_AB R4, R69, R54 ;  /* 0x000000364504723e */ /* 0x004fe200000000ff */
[----:B------:R-:W-:Y:S01]  /*65d0*/  FFMA.FTZ R32, R163, c[0x0][0x2d0], -R2 ;  /* 0x0000b400a3207a23 */ /* 0x000fe20000010802 */
[----:B-1----:R-:W-:Y:S01]  /*65e0*/  F2FP.PACK_AB R6, R96, R71 ;  /* 0x000000476006723e */ /* 0x002fe200000000ff */
[----:B------:R-:W-:Y:S01]  /*65f0*/  FFMA.FTZ R3, R152, c[0x0][0x2d0], -R0 ;  /* 0x0000b40098037a23 */ /* 0x000fe20000010800 */
[----:B------:R-:W-:Y:S01]  /*6600*/  F2FP.PACK_AB R152, R29, R30 ;  /* 0x0000001e1d98723e */ /* 0x000fe200000000ff */
[----:B------:R-:W-:-:S02]  /*6610*/  FFMA.FTZ R33, R162, c[0x0][0x2d0], -R2 ;  /* 0x0000b400a2217a23 */ /* 0x000fc40000010802 */
[----:B------:R1:W-:Y:S01]  /*6620*/  MUFU.EX2 R43, R3 ;  /* 0x00000003002b7308 */ /* 0x0003e20000000800 */
[----:B------:R-:W-:Y:S02]  /*6630*/  FFMA.FTZ R34, R157, c[0x0][0x2d0], -R2 ;  /* 0x0000b4009d227a23 */ /* 0x000fe40000010802 */
[----:B------:R-:W-:Y:S01]  /*6640*/  FADD.FTZ R2, R178, R176 ;  /* 0x000000b0b2027221 */ /* 0x000fe20000010000 */
[----:B------:R-:W-:Y:S01]  /*6650*/  HMMA.16816.F32 R104, R152, R112, R84 ;  /* 0x000000709868723c */ /* 0x000fe20000001854 */
[----:B------:R-:W-:Y:S02]  /*6660*/  FFMA.FTZ R35, R139, c[0x0][0x2d0], -R0 ;  /* 0x0000b4008b237a23 */ /* 0x000fe40000010800 */
[----:B------:R-:W-:Y:S01]  /*6670*/  FADD.FTZ R2, R216, R2 ;  /* 0x00000002d8027221 */ /* 0x000fe20000010000 */
[----:B------:R-:W-:Y:S03]  /*6680*/  MUFU.EX2 R32, R32 ;  /* 0x0000002000207308 */ /* 0x000fe60000000800 */
[----:B------:R-:W-:-:S04]  /*6690*/  FADD.FTZ R2, R217, R2 ;  /* 0x00000002d9027221 */ /* 0x000fc80000010000 */
[----:B------:R-:W-:Y:S01]  /*66a0*/  FADD.FTZ R2, R224, R2 ;  /* 0x00000002e0027221 */ /* 0x000fe20000010000 */
[----:B------:R-:W-:Y:S01]  /*66b0*/  MUFU.EX2 R33, R33 ;  /* 0x0000002100217308 */ /* 0x000fe20000000800 */
[----:B-1----:R-:W-:-:S07]  /*66c0*/  FFMA.FTZ R3, R147, c[0x0][0x2d0], -R0 ;  /* 0x0000b40093037a23 */ /* 0x002fce0000010800 */
[----:B------:R1:W2:Y:S08]  /*66d0*/  MUFU.EX2 R53, R3 ;  /* 0x0000000300357308 */ /* 0x0002b00000000800 */
[----:B------:R-:W-:Y:S01]  /*66e0*/  MUFU.EX2 R34, R34 ;  /* 0x0000002200227308 */ /* 0x000fe20000000800 */
[--C-:B-1----:R-:W-:Y:S01]  /*66f0*/  FFMA.FTZ R3, R146, c[0x0][0x2d0], -R0.reuse ;  /* 0x0000b40092037a23 */ /* 0x102fe20000010800 */
[----:B--2---:R-:W-:Y:S01]  /*6700*/  F2FP.PACK_AB R5, R53, R43 ;  /* 0x0000002b3505723e */ /* 0x004fe200000000ff */
[----:B------:R-:W1:Y:S05]  /*6710*/  LDSM.16.MT88.4 R144, [R190+0x2000] ;  /* 0x00200000be90783b */ /* 0x000e6a0000004200 */
[----:B------:R-:W-:Y:S08]  /*6720*/  MUFU.EX2 R35, R35 ;  /* 0x0000002300237308 */ /* 0x000ff00000000800 */
[----:B------:R2:W-:Y:S02]  /*6730*/  MUFU.EX2 R55, R3 ;  /* 0x0000000300377308 */ /* 0x0005e40000000800 */
[----:B--2---:R-:W-:-:S02]  /*6740*/  FFMA.FTZ R3, R138, c[0x0][0x2d0], -R0 ;  /* 0x0000b4008a037a23 */ /* 0x004fc40000010800 */
[----:B------:R-:W-:-:S04]  /*6750*/  FADD.FTZ R0, R213, R212 ;  /* 0x000000d4d5007221 */ /* 0x000fc80000010000 */
[----:B------:R-:W2:Y:S01]  /*6760*/  MUFU.EX2 R70, R3 ;  /* 0x0000000300467308 */ /* 0x000ea20000000800 */
[----:B------:R-:W-:-:S04]  /*6770*/  FADD.FTZ R0, R214, R0 ;  /* 0x00000000d6007221 */ /* 0x000fc80000010000 */
[----:B------:R-:W-:-:S04]  /*6780*/  FADD.FTZ R0, R215, R0 ;  /* 0x00000000d7007221 */ /* 0x000fc80000010000 */
[----:B------:R-:W-:Y:S01]  /*6790*/  FADD.FTZ R0, R223, R0 ;  /* 0x00000000df007221 */ /* 0x000fe20000010000 */
[----:B-1----:R-:W-:Y:S01]  /*67a0*/  HMMA.16816.F32 R136, R152, R144, R44 ;  /* 0x000000909888723c */ /* 0x002fe2000000182c */
[----:B--2---:R-:W-:Y:S01]  /*67b0*/  F2FP.PACK_AB R7, R70, R55 ;  /* 0x000000374607723e */ /* 0x004fe200000000ff */
[----:B------:R-:W-:-:S06]  /*67c0*/  FADD.FTZ R3, R206, R187 ;  /* 0x000000bbce037221 */ /* 0x000fcc0000010000 */
[----:B------:R-:W-:Y:S01]  /*67d0*/  HMMA.16816.F32 R148, R152, R146, R148 ;  /* 0x000000929894723c */ /* 0x000fe20000001894 */
[----:B------:R-:W-:-:S04]  /*67e0*/  FADD.FTZ R3, R218, R3 ;  /* 0x00000003da037221 */ /* 0x000fc80000010000 */
[----:B------:R-:W-:-:S03]  /*67f0*/  FADD.FTZ R3, R221, R3 ;  /* 0x00000003dd037221 */ /* 0x000fc60000010000 */
[----:B------:R-:W-:Y:S01]  /*6800*/  HMMA.16816.F32 R108, R4, R20, R128 ;  /* 0x00000014046c723c */ /* 0x000fe20000001880 */
[----:B------:R-:W1:Y:S01]  /*6810*/  LDSM.16.MT88.4 R128, [R193+0x2000] ;  /* 0x00200000c180783b */ /* 0x000e620000004200 */
[----:B------:R-:W-:-:S06]  /*6820*/  FADD.FTZ R3, R227, R3 ;  /* 0x00000003e3037221 */ /* 0x000fcc0000010000 */
[C---:B------:R-:W-:Y:S08]  /*6830*/  HMMA.16816.F32 R20, R4.reuse, R22, R116 ;  /* 0x000000160414723c */ /* 0x040ff00000001874 */
[C---:B------:R-:W-:Y:S08]  /*6840*/  HMMA.16816.F32 R124, R4.reuse, R16, R124 ;  /* 0x00000010047c723c */ /* 0x040ff0000000187c */
[C---:B------:R-:W-:Y:S08]  /*6850*/  HMMA.16816.F32 R88, R4.reuse, R18, R88 ;  /* 0x000000120458723c */ /* 0x040ff00000001858 */
[C---:B------:R-:W-:Y:S08]  /*6860*/  HMMA.16816.F32 R76, R4.reuse, R12, R76 ;  /* 0x0000000c044c723c */ /* 0x040ff0000000184c */
[C---:B------:R-:W-:Y:S08]  /*6870*/  HMMA.16816.F32 R72, R4.reuse, R14, R72 ;  /* 0x0000000e0448723c */ /* 0x040ff00000001848 */
[C---:B------:R-:W-:Y:S07]  /*6880*/  HMMA.16816.F32 R60, R4.reuse, R8, R60 ;  /* 0x00000008043c723c */ /* 0x040fee000000183c */
[----:B------:R-:W-:Y:S01]  /*6890*/  FADD.FTZ R8, R208, R207 ;  /* 0x000000cfd0087221 */ /* 0x000fe20000010000 */
[----:B------:R-:W-:Y:S01]  /*68a0*/  HMMA.16816.F32 R36, R4, R10, R36 ;  /* 0x0000000a0424723c */ /* 0x000fe20000001824 */
[----:B------:R-:W2:Y:S01]  /*68b0*/  LDSM.16.MT88.4 R4, [R192+0x2000] ;  /* 0x00200000c004783b */ /* 0x000ea20000004200 */
[----:B------:R-:W-:-:S02]  /*68c0*/  FADD.FTZ R9, R231, R3 ;  /* 0x00000003e7097221 */ /* 0x000fc40000010000 */
[----:B------:R-:W-:Y:S02]  /*68d0*/  FADD.FTZ R8, R219, R8 ;  /* 0x00000008db087221 */ /* 0x000fe40000010000 */
[----:B------:R-:W-:Y:S02]  /*68e0*/  FADD.FTZ R3, R225, R2 ;  /* 0x00000002e1037221 */ /* 0x000fe40000010000 */
[----:B------:R-:W-:Y:S01]  /*68f0*/  @P5 IMAD.HI.U32 R2, R240, c[0x0][0x2c8], RZ ;  /* 0x0000b200f0025a27 */ /* 0x000fe200078e00ff */
[C---:B------:R-:W-:Y:S03]  /*6900*/  HMMA.16816.F32 R116, R152.reuse, R114, R80 ;  /* 0x000000729874723c */ /* 0x040fe60000001850 */
[----:B------:R-:W-:Y:S02]  /*6910*/  FADD.FTZ R10, R220, R8 ;  /* 0x00000008dc0a7221 */ /* 0x000fe40000010000 */
[----:B------:R-:W-:Y:S01]  /*6920*/  FADD.FTZ R8, R222, R0 ;  /* 0x00000000de087221 */ /* 0x000fe20000010000 */
[----:B------:R-:W-:Y:S01]  /*6930*/  MOV R0, R240 ;  /* 0x000000f000007202 */ /* 0x000fe20000000f00 */
[----:B------:R-:W-:Y:S01]  /*6940*/  FADD.FTZ R3, R234, R3 ;  /* 0x00000003ea037221 */ /* 0x000fe20000010000 */
[----:B------:R-:W-:Y:S01]  /*6950*/  @P5 SHF.R.U32.HI R0, RZ, c[0x0][0x2cc], R2 ;  /* 0x0000b300ff005a19 */ /* 0x000fe20000011602 */
[----:B-1----:R-:W-:Y:S02]  /*6960*/  HMMA.16816.F32 R120, R152, R128, R56 ;  /* 0x000000809878723c */ /* 0x002fe40000001838 */
[----:B------:R-:W-:Y:S01]  /*6970*/  FADD.FTZ R3, R235, R3 ;  /* 0x00000003eb037221 */ /* 0x000fe20000010000 */
[----:B---3--:R-:W-:-:S03]  /*6980*/  IADD3 R0, R0, R238, -R239 ;  /* 0x000000ee00007210 */ /* 0x008fc60007ffe8ef */
[----:B------:R-:W-:Y:S02]  /*6990*/  FADD.FTZ R3, R179, R3 ;  /* 0x00000003b3037221 */ /* 0x000fe40000010000 */
[----:B------:R-:W-:Y:S01]  /*69a0*/  IMAD.HI R0, R0, 0x66666667, RZ ;  /* 0x6666666700007827 */ /* 0x000fe200078e02ff */
[----:B------:R-:W-:Y:S03]  /*69b0*/  HMMA.16816.F32 R132, R152, R130, R48 ;  /* 0x000000829884723c */ /* 0x000fe60000001830 */
[----:B------:R-:W-:Y:S01]  /*69c0*/  FADD.FTZ R3, R180, R3 ;  /* 0x00000003b4037221 */ /* 0x000fe20000010000 */
[----:B------:R-:W-:-:S03]  /*69d0*/  SHF.R.U32.HI R2, RZ, 0x1f, R0 ;  /* 0x0000001fff027819 */ /* 0x000fc60000011600 */
[----:B------:R-:W-:Y:S01]  /*69e0*/  FADD.FTZ R3, R181, R3 ;  /* 0x00000003b5037221 */ /* 0x000fe20000010000 */
[----:B------:R-:W-:Y:S01]  /*69f0*/  LEA.HI.SX32 R11, R0, R2, 0x1b ;  /* 0x00000002000b7211 */ /* 0x000fe200078fdaff */
[----:B------:R-:W-:Y:S02]  /*6a00*/  FADD.FTZ R0, R226, R10 ;  /* 0x0000000ae2007221 */ /* 0x000fe40000010000 */
[----:B------:R-:W-:Y:S01]  /*6a10*/  FADD.FTZ R2, R236, R9 ;  /* 0x00000009ec027221 */ /* 0x000fe20000010000 */
[----:B------:R-:W-:Y:S01]  /*6a20*/  IMNMX R250, R249, R11, !PT ;  /* 0x0000000bf9fa7217 */ /* 0x000fe20007800200 */
[----:B------:R-:W-:Y:S01]  /*6a30*/  FADD.FTZ R3, R182, R3 ;  /* 0x00000003b6037221 */ /* 0x000fe20000010000 */
[----:B--2---:R-:W-:Y:S02]  /*6a40*/  HMMA.16816.F32 R84, R152, R4, R64 ;  /* 0x000000049854723c */ /* 0x004fe40000001840 */
[----:B------:R-:W-:Y:S01]  /*6a50*/  ISETP.GE.AND P0, PT, R205, R250, PT ;  /* 0x000000facd00720c */ /* 0x000fe20003f06270 */
[----:B------:R-:W-:-:S04]  /*6a60*/  FADD.FTZ R3, R97, R3 ;  /* 0x0000000361037221 */ /* 0x000fc80000010000 */
[----:B------:R-:W-:Y:S01]  /*6a70*/  FADD.FTZ R3, R101, R3 ;  /* 0x0000000365037221 */ /* 0x000fe20000010000 */
[----:B------:R-:W-:Y:S07]  /*6a80*/  HMMA.16816.F32 R152, R152, R6, R92 ;  /* 0x000000069898723c */ /* 0x000fee000000185c */
[----:B------:R-:W-:Y:S02]  /*6a90*/  F2FP.PACK_AB R92, R32, R31 ;  /* 0x0000001f205c723e */ /* 0x000fe400000000ff */
[----:B------:R-:W-:-:S02]  /*6aa0*/  F2FP.PACK_AB R94, R34, R33 ;  /* 0x00000021225e723e */ /* 0x000fc400000000ff */
[----:B------:R-:W-:Y:S02]  /*6ab0*/  F2FP.PACK_AB R93, R40, R35 ;  /* 0x00000023285d723e */ /* 0x000fe400000000ff */
[----:B------:R-:W-:-:S07]  /*6ac0*/  F2FP.PACK_AB R95, R42, R41 ;  /* 0x000000292a5f723e */ /* 0x000fce00000000ff */
[C---:B------:R-:W-:Y:S08]  /*6ad0*/  HMMA.16816.F32 R124, R92.reuse, R128, R124 ;  /* 0x000000805c7c723c */ /* 0x040ff0000000187c */
[C---:B------:R-:W-:Y:S08]  /*6ae0*/  HMMA.16816.F32 R128, R92.reuse, R130, R88 ;  /* 0x000000825c80723c */ /* 0x040ff00000001858 */
[C---:B------:R-:W-:Y:S07]  /*6af0*/  HMMA.16816.F32 R88, R92.reuse, R4, R60 ;  /* 0x000000045c58723c */ /* 0x040fee000000183c */
        /* <DEDUP_REMOVED lines=53> */
[----:B------:R-:W-:Y:S05]  /*6e50*/  @!P0 BRA `(.L_x_1460) ;  /* 0x00003f0000008947 */ /* 0x000fea0003800000 */
[----:B------:R-:W-:Y:S01]  /*6e60*/  MOV R101, R99 ;  /* 0x0000006300657202 */ /* 0x000fe20000000f00 */
[----:B------:R-:W-:Y:S01]  /*6e70*/  IMAD.MOV.U32 R103, RZ, RZ, R68 ;  /* 0x000000ffff677224 */ /* 0x000fe200078e0044 */
[----:B------:R-:W-:Y:S01]  /*6e80*/  MOV R97, R100 ;  /* 0x0000006400617202 */ /* 0x000fe20000000f00 */
[----:B------:R-:W-:Y:S01]  /*6e90*/  IMAD.MOV.U32 R212, RZ, RZ, R205 ;  /* 0x000000ffffd47224 */ /* 0x000fe200078e00cd */
[----:B------:R-:W-:-:S02]  /*6ea0*/  MOV R102, R98 ;  /* 0x0000006200667202 */ /* 0x000fc40000000f00 */
.L_x_1471:
[----:B------:R-:W-:Y:S04]  /*6eb0*/  DEPBAR.LE SB0, 0x0 ;  /* 0x000080000000791a */ /* 0x000fe80000000000 */
[----:B------:R-:W-:Y:S01]  /*6ec0*/  WARPSYNC 0xffffffff ;  /* 0xffffffff00007948 */ /* 0x000fe20003800000 */
[----:B------:R-:W-:Y:S01]  /*6ed0*/  BAR.SYNC.DEFER_BLOCKING 0x0 ;  /* 0x0000000000007b1d */ /* 0x000fe20000010000 */
[----:B------:R-:W-:Y:S05]  /*6ee0*/  ISETP.GT.AND P0, PT, R249, R212, PT ;  /* 0x000000d4f900720c */ /* 0x000fea0003f04270 */
[----:B------:R1:W2:Y:S01]  /*6ef0*/  LDSM.16.M88.4 R80, [R195] ;  /* 0x00000000c350783b */ /* 0x0002a20000000200 */
[----:B------:R-:W-:Y:S03]  /*6f00*/  BSSY B0, `(.L_x_1461) ;  /* 0x0000044000007945 */ /* 0x000fe60003800000 */
[----:B------:R1:W3:Y:S04]  /*6f10*/  LDSM.16.M88.4 R76, [R195+0x2000] ;  /* 0x00200000c34c783b */ /* 0x0002e80000000200 */
[----:B------:R1:W4:Y:S04]  /*6f20*/  LDSM.16.M88.4 R16, [R188] ;  /* 0x00000000bc10783b */ /* 0x0003280000000200 */
        /* <DEDUP_REMOVED lines=11> */
[----:B------:R-:W-:-:S05]  /*6fe0*/  @P0 BRA `(.L_x_1462) ;  /* 0x0000035000000947 */ /* 0x000fca0003800000 */
[C---:B--234-:R-:W-:Y:S01]  /*6ff0*/  IMAD.WIDE.U32 R2, R211.reuse, c[0x0][0x208], RZ ;  /* 0x00008200d3027a25 */ /* 0x05cfe200078e00ff */
        /* <DEDUP_REMOVED lines=8> */
[----:B------:R-:W-:Y:S04]  /*7080*/  IMAD.WIDE.U32 R2, R210, c[0x0][0x218], R2 ;  /* 0x00008600d2027a25 */ /* 0x000fe800078e0002 */
        /* <DEDUP_REMOVED lines=9> */
[----:B------:R2:W3:Y:S02]  /*7120*/  SHFL.IDX PT, R7, R4, RZ, 0x181f ;  /* 0x00181fff04077589 */ /* 0x0004e400000e0000 */
.L_x_1570:
[----:B------:R-:W-:-:S05]  /*7130*/  BRA.DIV ~URZ, `(.L_x_1464) ;  /* 0x0000d9727f007947 */ /* 0x000fca000b800000 */
[----:B------:R-:W4:Y:S01]  /*7140*/  SHFL.IDX PT, R2, R0, RZ, 0x181f ;  /* 0x00181fff00027589 */ /* 0x000f2200000e0000 */
[----:B------:R-:W-:Y:S03]  /*7150*/  ISETP.GE.AND P0, PT, R204, c[0x0][0x1d4], PT ;  /* 0x00007500cc007a0c */ /* 0x000fe60003f06270 */
[----:B------:R-:W5:Y:S04]  /*7160*/  SHFL.IDX PT, R3, R0, 0x1, 0x181f ;  /* 0x00381f0000037f89 */ /* 0x000f6800000e0000 */
[----:B------:R-:W2:Y:S04]  /*7170*/  SHFL.IDX PT, R6, R0, 0x2, 0x181f ;  /* 0x00581f0000067f89 */ /* 0x000ea800000e0000 */
[----:B------:R-:W3:Y:S04]  /*7180*/  SHFL.IDX PT, R9, R0, 0x3, 0x181f ;  /* 0x00781f0000097f89 */ /* 0x000ee800000e0000 */
[----:B------:R-:W1:Y:S04]  /*7190*/  SHFL.IDX PT, R14, R4, 0x1, 0x181f ;  /* 0x00381f00040e7f89 */ /* 0x000e6800000e0000 */
[----:B------:R-:W1:Y:S04]  /*71a0*/  SHFL.IDX PT, R13, R4, 0x2, 0x181f ;  /* 0x00581f00040d7f89 */ /* 0x000e6800000e0000 */
[----:B------:R-:W1:Y:S04]  /*71b0*/  SHFL.IDX PT, R12, R4, 0x3, 0x181f ;  /* 0x00781f00040c7f89 */ /* 0x000e6800000e0000 */
[----:B------:R-:W1:Y:S04]  /*71c0*/  SHFL.IDX PT, R0, R0, 0x4, 0x181f ;  /* 0x00981f0000007f89 */ /* 0x000e6800000e0000 */
[----:B--2---:R-:W2:Y:S01]  /*71d0*/  SHFL.IDX PT, R4, R4, 0x4, 0x181f ;  /* 0x00981f0004047f89 */ /* 0x004ea200000e0000 */
[-C--:B----4-:R-:W-:Y:S02]  /*71e0*/  IADD3 R10, P1, R2, R15.reuse, RZ ;  /* 0x0000000f020a7210 */ /* 0x090fe40007f3e0ff */
[-C--:B-----5:R-:W-:Y:S02]  /*71f0*/  IADD3 R8, P6, R3, R15.reuse, RZ ;  /* 0x0000000f03087210 */ /* 0x0a0fe40007fde0ff */
[-C--:B------:R-:W-:Y:S01]  /*7200*/  IADD3 R6, P2, R6, R15.reuse, RZ ;  /* 0x0000000f06067210 */ /* 0x080fe20007f5e0ff */
[--C-:B---3--:R-:W-:Y:S01]  /*7210*/  IMAD.X R11, R7, 0x1, R5.reuse, P1 ;  /* 0x00000001070b7824 */ /* 0x108fe200008e0605 */
[----:B------:R-:W-:Y:S01]  /*7220*/  IADD3 R2, P1, R9, R15, RZ ;  /* 0x0000000f09027210 */ /* 0x000fe20007f3e0ff */
[--C-:B-1----:R-:W-:Y:S03]  /*7230*/  IMAD.X R9, R14, 0x1, R5.reuse, P6 ;  /* 0x000000010e097824 */ /* 0x102fe600030e0605 */
[----:B------:R1:W-:Y:S01]  /*7240*/  LDGSTS.E.BYPASS.LTC128B.128 [R209+0x100], [R10.64], !P0 ;  /* 0x001000000ad17fae */ /* 0x0003e2000c101d46 */
[--C-:B------:R-:W-:Y:S03]  /*7250*/  IMAD.X R7, R13, 0x1, R5.reuse, P2 ;  /* 0x000000010d077824 */ /* 0x100fe600010e0605 */
[----:B------:R1:W-:Y:S01]  /*7260*/  LDGSTS.E.BYPASS.LTC128B.128 [R209+0x900], [R8.64], !P0 ;  /* 0x0090000008d17fae */ /* 0x0003e2000c101d46 */
[----:B------:R-:W-:Y:S03]  /*7270*/  IMAD.X R3, R12, 0x1, R5, P1 ;  /* 0x000000010c037824 */ /* 0x000fe600008e0605 */
[----:B------:R3:W-:Y:S04]  /*7280*/  LDGSTS.E.BYPASS.LTC128B.128 [R209+0x1100], [R6.64], !P0 ;  /* 0x0110000006d17fae */ /* 0x0007e8000c101d46 */
[----:B------:R1:W-:Y:S01]  /*7290*/  LDGSTS.E.BYPASS.LTC128B.128 [R209+0x1900], [R2.64], !P0 ;  /* 0x0190000002d17fae */ /* 0x0003e2000c101d46 */
[----:B---3--:R-:W-:Y:S04]  /*72a0*/  SEL R6, RZ, 0x10, P0 ;  /* 0x00000010ff067807 */ /* 0x008fe80000000000 */
.L_x_1571:
[C---:B-12---:R-:W-:Y:S02]  /*72b0*/  IADD3 R2, -R6.reuse, 0x10, RZ ;  /* 0x0000001006027810 */ /* 0x046fe40007ffe1ff */
[----:B------:R-:W-:Y:S02]  /*72c0*/  ISETP.NE.U32.AND P2, PT, R6, RZ, PT ;  /* 0x000000ff0600720c */ /* 0x000fe40003f45070 */
[----:B------:R-:W-:Y:S04]  /*72d0*/  LOP3.LUT R2, R2, 0xf, RZ, 0xc0, !PT ;  /* 0x0000000f02027812 */ /* 0x000fe800078ec0ff */
[----:B------:R-:W-:Y:S04]  /*72e0*/  IADD3 R2, P1, P0, R2, R0, R15 ;  /* 0x0000000002027210 */ /* 0x000fe8000783e00f */
[----:B------:R-:W-:Y:S05]  /*72f0*/  IADD3.X R3, RZ, R4, R5, P1, P0 ;  /* 0x00000004ff037210 */ /* 0x000fea0000fe0405 */
[----:B------:R-:W-:Y:S01]  /*7300*/  @!PT LDS RZ, [RZ] ;  /* 0x00000000fffff984 */ /* 0x000fe20000000800 */
[----:B------:R-:W-:Y:S01]  /*7310*/  @!PT LDS RZ, [RZ] ;  /* 0x00000000fffff984 */ /* 0x000fe20000000800 */
[----:B------:R-:W-:Y:S01]  /*7320*/  @!PT LDS RZ, [RZ] ;  /* 0x00000000fffff984 */ /* 0x000fe20000000800 */
[----:B------:R1:W-:Y:S04]  /*7330*/  LDGSTS.E.BYPASS.LTC128B.128.ZFILL [R209+0x2100], [R2.64], P2 ;  /* 0x0210000002d17fae */ /* 0x0003e80009141d46 */
.L_x_1462:
[----:B--234-:R-:W-:Y:S05]  /*7340*/  BSYNC B0 ;  /* 0x0000000000007941 */ /* 0x01cfea0003800000 */
.L_x_1461:
[----:B------:R-:W0:Y:S01]  /*7350*/  LDGDEPBAR ;  /* 0x00000000000079af */ /* 0x000e220000000000 */
[----:B------:R-:W-:Y:S01]  /*7360*/  WARPSYNC 0xffffffff ;  /* 0xffffffff00007948 */ /* 0x000fe20003800000 */
[-C--:B------:R-:W-:Y:S01]  /*7370*/  HMMA.16816.F32 R4, R80, R16.reuse, RZ ;  /* 0x000000105004723c */ /* 0x080fe200000018ff */
[----:B------:R-:W-:Y:S02]  /*7380*/  BSSY B0, `(.L_x_1465) ;  /* 0x00000a6000007945 */ /* 0x000fe40003800000 */
[----:B------:R-:W-:Y:S05]  /*7390*/  ISETP.GT.AND P0, PT, R212, R249, PT ;  /* 0x000000f9d400720c */ /* 0x000fea0003f04270 */
[C---:B------:R-:W-:Y:S08]  /*73a0*/  HMMA.16816.F32 R8, R76.reuse, R16, RZ ;  /* 0x000000104c08723c */ /* 0x040ff000000018ff */
[-C--:B------:R-:W-:Y:S08]  /*73b0*/  HMMA.16816.F32 R12, R76, R18.reuse, RZ ;  /* 0x000000124c0c723c */ /* 0x080ff000000018ff */
[C---:B------:R-:W-:Y:S08]  /*73c0*/  HMMA.16816.F32 R16, R80.reuse, R18, RZ ;  /* 0x000000125010723c */ /* 0x040ff000000018ff */
[-C--:B-1----:R-:W-:Y:S08]  /*73d0*/  HMMA.16816.F32 R20, R80, R32.reuse, RZ ;  /* 0x000000205014723c */ /* 0x082ff000000018ff */
        /* <DEDUP_REMOVED lines=39> */
[----:B------:R-:W4:Y:S07]  /*7650*/  LDSM.16.M88.4 R168, [R194+0x1000] ;  /* 0x00100000c2a8783b */ /* 0x000f2e0000000200 */
[----:B------:R-:W-:Y:S01]  /*7660*/  HMMA.16816.F32 R80, R160, R186, R80 ;  /* 0x000000baa050723c */ /* 0x000fe20000001850 */
[----:B------:R-:W5:Y:S07]  /*7670*/  LDSM.16.M88.4 R160, [R194+0x1800] ;  /* 0x00180000c2a0783b */ /* 0x000f6e0000000200 */
        /* <DEDUP_REMOVED lines=51> */
[----:B------:R-:W-:Y:S01]  /*79b0*/  IMAD R2, R212, 0x50, R251 ;  /* 0x00000050d4027824 */ /* 0x000fe200078e02fb */
[----:B------:R-:W2:Y:S01]  /*79c0*/  LDL.64 R98, [R1+0x8] ;  /* 0x0000080001627983 */ /* 0x000ea20000100a00 */
[----:B------:R-:W-:Y:S01]  /*79d0*/  IMAD.MOV.U32 R210, RZ, RZ, RZ ;  /* 0x000000ffffd27224 */ /* 0x000fe200078e00ff */
[----:B------:R-:W-:Y:S01]  /*79e0*/  SHF.R.S32.HI R100, RZ, 0x1f, R204 ;  /* 0x0000001fff647819 */ /* 0x000fe200000114cc */
[----:B------:R-:W-:Y:S01]  /*79f0*/  IMAD.SHL.U32 R164, R204, 0x2, RZ ;  /* 0x00000002cca47824 */ /* 0x000fe200078e00ff */
[----:B------:R-:W-:Y:S02]  /*7a00*/  IADD3 R2, R2, -0x50, R248 ;  /* 0xffffffb002027810 */ /* 0x000fe40007ffe0f8 */
[----:B------:R-:W3:Y:S03]  /*7a10*/  LDL R96, [R1+0x18] ;  /* 0x0000180001607983 */ /* 0x000ee60000100800 */
[----:B------:R-:W-:Y:S01]  /*7a20*/  @P4 IMAD.HI.U32 R3, R2, c[0x0][0x2bc], RZ ;  /* 0x0000af0002034a27 */ /* 0x000fe200078e00ff */
[----:B------:R-:W4:Y:S03]  /*7a30*/  LDL.64 R206, [R1] ;  /* 0x0000000001ce7983 */ /* 0x000f260000100a00 */
[----:B------:R-:W-:Y:S01]  /*7a40*/  IMAD.MOV.U32 R0, RZ, RZ, R2 ;  /* 0x000000ffff007224 */ /* 0x000fe200078e0002 */
[----:B------:R-:W-:Y:S04]  /*7a50*/  @P4 SHF.R.U32.HI R0, RZ, c[0x0][0x2c0], R3 ;  /* 0x0000b000ff004a19 */ /* 0x000fe80000011603 */
[C---:B--2---:R-:W-:Y:S04]  /*7a60*/  @!P3 IADD3 R3, P0, R0.reuse, R98, RZ ;  /* 0x000000620003b210 */ /* 0x044fe80007f1e0ff */
[----:B---3--:R-:W-:Y:S01]  /*7a70*/  @!P3 LEA.HI.X.SX32 R96, R0, R96, 0x1, P0 ;  /* 0x000000600060b211 */ /* 0x008fe200000f0eff */
[----:B------:R-:W-:Y:S01]  /*7a80*/  IMAD.MOV R0, RZ, RZ, -R0 ;  /* 0x000000ffff007224 */ /* 0x000fe200078e0a00 */
[C---:B------:R-:W-:Y:S03]  /*7a90*/  @!P3 LEA R98, P0, R3.reuse, c[0x0][0x2a0], 0x2 ;  /* 0x0000a8000362ba11 */ /* 0x040fe600078010ff */
[----:B------:R-:W-:Y:S01]  /*7aa0*/  IMAD R211, R0, c[0x0][0x2b8], R2 ;  /* 0x0000ae0000d37a24 */ /* 0x000fe200078e0202 */
[----:B------:R-:W-:Y:S03]  /*7ab0*/  @!P3 LEA.HI.X R99, R3, c[0x0][0x2a4], R96, 0x2, P0 ;  /* 0x0000a9000363ba11 */ /* 0x000fe600000f1460 */
[C---:B------:R-:W-:Y:S01]  /*7ac0*/  IMAD.WIDE.U32 R2, R211.reuse, c[0x0][0x1e0], RZ ;  /* 0x00007800d3027a25 */ /* 0x040fe200078e00ff */
[----:B------:R-:W-:Y:S01]  /*7ad0*/  SHF.R.S32.HI R0, RZ, 0x1f, R211 ;  /* 0x0000001fff007819 */ /* 0x000fe200000114d3 */
[----:B------:R1:W2:Y:S04]  /*7ae0*/  @!P3 LDG.E R210, [R98.64] ;  /* 0x0000000662d2b981 */ /* 0x0002a8000c1e1900 */
[----:B------:R-:W-:Y:S04]  /*7af0*/  IMAD R0, R0, c[0x0][0x1e0], RZ ;  /* 0x0000780000007a24 */ /* 0x000fe800078e02ff */
[----:B------:R-:W-:Y:S04]  /*7b00*/  IMAD R0, R211, c[0x0][0x1e4], R0 ;  /* 0x00007900d3007a24 */ /* 0x000fe800078e0200 */
[----:B------:R-:W-:Y:S01]  /*7b10*/  IMAD.IADD R3, R3, 0x1, R0 ;  /* 0x0000000103037824 */ /* 0x000fe200078e0200 */
[----:B-1----:R-:W-:Y:S02]  /*7b20*/  SHF.L.U64.HI R98, R204, 0x1, R100 ;  /* 0x00000001cc627819 */ /* 0x002fe40000010264 */
[----:B--2---:R-:W-:Y:S01]  /*7b30*/  SHF.R.S32.HI R0, RZ, 0x1f, R210 ;  /* 0x0000001fff007819 */ /* 0x004fe200000114d2 */
[----:B------:R-:W-:Y:S04]  /*7b40*/  IMAD.WIDE.U32 R2, R210, c[0x0][0x1f0], R2 ;  /* 0x00007c00d2027a25 */ /* 0x000fe800078e0002 */
[----:B------:R-:W-:Y:S01]  /*7b50*/  IMAD R0, R0, c[0x0][0x1f0], RZ ;  /* 0x00007c0000007a24 */ /* 0x000fe200078e02ff */
[----:B----4-:R-:W-:Y:S03]  /*7b60*/  IADD3 R2, P1, R206, R2, RZ ;  /* 0x00000002ce027210 */ /* 0x010fe60007f3e0ff */
[----:B------:R-:W-:Y:S01]  /*7b70*/  IMAD R96, R210, c[0x0][0x1f4], R0 ;  /* 0x00007d00d2607a24 */ /* 0x000fe200078e0200 */
[----:B------:R-:W-:Y:S04]  /*7b80*/  LEA R0, P0, R2, c[0x0][0x1c8], 0x1 ;  /* 0x0000720002007a11 */ /* 0x000fe800078008ff */
[----:B------:R-:W-:Y:S04]  /*7b90*/  IADD3.X R3, R252, R3, R96, P1, !PT ;  /* 0x00000003fc037210 */ /* 0x000fe80000ffe460 */
[----:B------:R-:W-:Y:S01]  /*7ba0*/  LEA.HI.X R96, R2, c[0x0][0x1cc], R3, 0x1, P0 ;  /* 0x0000730002607a11 */ /* 0x000fe200000f0c03 */
[----:B------:R-:W-:-:S05]  /*7bb0*/  BRA.DIV ~URZ, `(.L_x_1467) ;  /* 0x0000d4527f007947 */ /* 0x000fca000b800000 */
[----:B------:R1:W2:Y:S02]  /*7bc0*/  SHFL.IDX PT, R100, R96, RZ, 0x181f ;  /* 0x00181fff60647589 */ /* 0x0002a400000e0000 */
.L_x_1572:
        /* <DEDUP_REMOVED lines=14> */
[--C-:B--2---:R-:W-:Y:S01]  /*7cb0*/  IMAD.X R161, R100, 0x1, R98.reuse, P1 ;  /* 0x0000000164a17824 */ /* 0x104fe200008e0662 */
[----:B------:R-:W-:Y:S01]  /*7cc0*/  SEL R99, RZ, 0x10, P0 ;  /* 0x00000010ff637807 */ /* 0x000fe20000000000 */
        /* <DEDUP_REMOVED lines=8> */
.L_x_1573:
[C---:B--2---:R-:W-:Y:S02]  /*7d50*/  IADD3 R2, -R99.reuse, 0x10, RZ ;  /* 0x0000001063027810 */ /* 0x044fe40007ffe1ff */
[----:B------:R-:W-:Y:S02]  /*7d60*/  ISETP.NE.U32.AND P2, PT, R99, RZ, PT ;  /* 0x000000ff6300720c */ /* 0x000fe40003f45070 */
[----:B------:R-:W-:Y:S04]  /*7d70*/  LOP3.LUT R2, R2, 0xf, RZ, 0xc0, !PT ;  /* 0x0000000f02027812 */ /* 0x000fe800078ec0ff */
[----:B------:R-:W-:Y:S04]  /*7d80*/  IADD3 R2, P1, P0, R2, R0, R164 ;  /* 0x0000000002027210 */ /* 0x000fe8000783e0a4 */
[----:B-1----:R-:W-:Y:S05]  /*7d90*/  IADD3.X R3, RZ, R96, R98, P1, P0 ;  /* 0x00000060ff037210 */ /* 0x002fea0000fe0462 */
[----:B------:R-:W-:Y:S01]  /*7da0*/  @!PT LDS RZ, [RZ] ;  /* 0x00000000fffff984 */ /* 0x000fe20000000800 */
[----:B------:R-:W-:Y:S01]  /*7db0*/  @!PT LDS RZ, [RZ] ;  /* 0x00000000fffff984 */ /* 0x000fe20000000800 */
[----:B------:R-:W-:Y:S01]  /*7dc0*/  @!PT LDS RZ, [RZ] ;  /* 0x00000000fffff984 */ /* 0x000fe20000000800 */
[----:B------:R1:W-:Y:S04]  /*7dd0*/  LDGSTS.E.BYPASS.LTC128B.128.ZFILL [R209+0x4900], [R2.64], P2 ;  /* 0x0490000002d17fae */ /* 0x0003e80009141d46 */
.L_x_1466:
[----:B------:R-:W-:Y:S05]  /*7de0*/  BSYNC B0 ;  /* 0x0000000000007941 */ /* 0x000fea0003800000 */
.L_x_1465:
[----:B-1----:R-:W2:Y:S04]  /*7df0*/  LDL R2, [R1+0x28] ;  /* 0x0000280001027983 */ /* 0x002ea80000100800 */
[----:B------:R-:W2:Y:S04]  /*7e00*/  LDL R0, [R1+0x40] ;  /* 0x0000400001007983 */ /* 0x000ea80000100800 */
[----:B------:R-:W3:Y:S04]  /*7e10*/  LDL R99, [R1+0x2c] ;  /* 0x00002c0001637983 */ /* 0x000ee80000100800 */
[----:B------:R-:W4:Y:S04]  /*7e20*/  LDL R98, [R1+0x24] ;  /* 0x0000240001627983 */ /* 0x000f280000100800 */
[----:B------:R-:W4:Y:S04]  /*7e30*/  LDL R3, [R1+0x20] ;  /* 0x0000200001037983 */ /* 0x000f280000100800 */
[----:B------:R-:W0:Y:S01]  /*7e40*/  LDGDEPBAR ;  /* 0x00000000000079af */ /* 0x000e220000000000 */
[----:B--2---:R-:W-:Y:S01]  /*7e50*/  IADD3 R96, R0, R2, RZ ;  /* 0x0000000200607210 */ /* 0x004fe20007ffe0ff */
[----:B------:R-:W-:Y:S04]  /*7e60*/  IMAD R0, R212, -0x50, RZ ;  /* 0xffffffb0d4007824 */ /* 0x000fe800078e02ff */
[----:B------:R-:W-:Y:S01]  /*7e70*/  @P5 IMAD.HI.U32 R2, R96, c[0x0][0x2c8], RZ ;  /* 0x0000b20060025a27 */ /* 0x000fe200078e00ff */
[----:B---3--:R-:W-:Y:S04]  /*7e80*/  IADD3 R0, -R99, 0x1, R0 ;  /* 0x0000000163007810 */ /* 0x008fe80007ffe100 */
[----:B------:R-:W-:Y:S02]  /*7e90*/  @P5 SHF.R.U32.HI R96, RZ, c[0x0][0x2cc], R2 ;  /* 0x0000b300ff605a19 */ /* 0x000fe40000011602 */
[----:B----4-:R-:W-:Y:S01]  /*7ea0*/  IADD3 R98, -R3, R0, R98 ;  /* 0x0000000003627210 */ /* 0x010fe20007ffe162 */
[----:B------:R-:W-:-:S05]  /*7eb0*/  BRA.DIV ~URZ, `(.L_x_1469) ;  /* 0x0000d7227f007947 */ /* 0x000fca000b800000 */
[----:B------:R1:W2:Y:S02]  /*7ec0*/  SHFL.IDX PT, R0, R96, RZ, 0x1c1f ;  /* 0x001c1fff60007589 */ /* 0x0002a400000e0000 */
.L_x_1574:
        /* <DEDUP_REMOVED lines=43> */
[----:B------:R-:W-:Y:S08]  /*8180*/  SHFL.IDX PT, R2, R96, 0x2, 0x1c1f ;  /* 0x005c1f0060027f89 */ /* 0x000ff000000e0000 */
[----:B------:R-:W-:Y:S08]  /*8190*/  SHFL.IDX PT, R3, R96, 0x1, 0x1c1f ;  /* 0x003c1f0060037f89 */ /* 0x000ff000000e0000 */
[----:B------:R-:W2:Y:S02]  /*81a0*/  SHFL.IDX PT, R0, R96, 0x3, 0x1c1f ;  /* 0x007c1f0060007f89 */ /* 0x000ea400000e0000 */
[C---:B--2---:R-:W-:Y:S02]  /*81b0*/  IMAD.IADD R0, R98.reuse, 0x1, R0 ;  /* 0x0000000162007824 */ /* 0x044fe400078e0200 */
[C---:B------:R-:W-:Y:S02]  /*81c0*/  IMAD.IADD R2, R98.reuse, 0x1, R2 ;  /* 0x0000000162027824 */ /* 0x040fe400078e0202 */
[----:B------:R-:W-:Y:S03]  /*81d0*/  IMAD.IADD R3, R98, 0x1, R3 ;  /* 0x0000000162037824 */ /* 0x000fe600078e0203 */
[C---:B------:R-:W-:Y:S02]  /*81e0*/  ISETP.GT.AND P6, PT, R2.reuse, RZ, PT ;  /* 0x000000ff0200720c */ /* 0x040fe40003fc4270 */
[----:B------:R-:W-:Y:S02]  /*81f0*/  ISETP.GT.AND P2, PT, R2, 0x1, PT ;  /* 0x000000010200780c */ /* 0x000fe40003f44270 */
[----:B------:R-:W-:Y:S02]  /*8200*/  FSEL R21, R8, -INF , P6 ;  /* 0xff80000008157808 */ /* 0x000fe40003000000 */
[----:B------:R-:W-:Y:S02]  /*8210*/  ISETP.GT.AND P6, PT, R3, 0x8, PT ;  /* 0x000000080300780c */ /* 0x000fe40003fc4270 */
[----:B------:R-:W-:Y:S02]  /*8220*/  FSEL R48, R9, -INF , P2 ;  /* 0xff80000009307808 */ /* 0x000fe40001000000 */
[----:B------:R-:W-:Y:S02]  /*8230*/  ISETP.GT.AND P2, PT, R3, 0x9, PT ;  /* 0x000000090300780c */ /* 0x000fe40003f44270 */
[----:B------:R-:W-:Y:S02]  /*8240*/  FSEL R33, R18, -INF , P6 ;  /* 0xff80000012217808 */ /* 0x000fe40003000000 */
[----:B------:R-:W-:Y:S02]  /*8250*/  FSEL R36, R19, -INF , P2 ;  /* 0xff80000013247808 */ /* 0x000fe40001000000 */
[C---:B------:R-:W-:Y:S02]  /*8260*/  ISETP.GT.AND P6, PT, R2.reuse, 0x8, PT ;  /* 0x000000080200780c */ /* 0x040fe40003fc4270 */
        /* <DEDUP_REMOVED lines=12> */
[C---:B------:R-:W-:Y:S02]  /*8330*/  ISETP.GT.AND P2, PT, R3.reuse, 0x19, PT ;  /* 0x000000190300780c */ /* 0x040fe40003f44270 */
[C---:B------:R-:W-:Y:S02]  /*8340*/  ISETP.GT.AND P1, PT, R3.reuse, RZ, PT ;  /* 0x000000ff0300720c */ /* 0x040fe40003f24270 */
[----:B------:R-:W-:Y:S02]  /*8350*/  ISETP.GT.AND P0, PT, R3, 0x1, PT ;  /* 0x000000010300780c */ /* 0x000fe40003f04270 */
[----:B------:R-:W-:Y:S02]  /*8360*/  FSEL R168, R34, -INF , P6 ;  /* 0xff80000022a87808 */ /* 0x000fe40003000000 */
[----:B------:R-:W-:Y:S02]  /*8370*/  FSEL R166, R35, -INF , P2 ;  /* 0xff80000023a67808 */ /* 0x000fe40001000000 */
[C---:B------:R-:W-:Y:S02]  /*8380*/  ISETP.GT.AND P6, PT, R2.reuse, 0x18, PT ;  /* 0x000000180200780c */ /* 0x040fe40003fc4270 */
[----:B------:R-:W-:Y:S02]  /*8390*/  ISETP.GT.AND P2, PT, R2, 0x19, PT ;  /* 0x000000190200780c */ /* 0x000fe40003f44270 */
[----:B------:R-:W-:Y:S02]  /*83a0*/  FSEL R20, R6, -INF , P1 ;  /* 0xff80000006147808 */ /* 0x000fe40000800000 */
[----:B------:R-:W-:Y:S02]  /*83b0*/  FSEL R32, R7, -INF , P0 ;  /* 0xff80000007207808 */ /* 0x000fe40000000000 */
        /* <DEDUP_REMOVED lines=78> */
[----:B------:R-:W-:Y:S02]  /*88a0*/  FMNMX.FTZ R3, R172, R4, !PT ;  /* 0x00000004ac037209 */ /* 0x000fe40007810000 */
[----:B------:R-:W-:Y:S02]  /*88b0*/  FSEL R13, R74, -INF , P6 ;  /* 0xff8000004a0d7808 */ /* 0x000fe40003000000 */
[----:B------:R-:W-:Y:S02]  /*88c0*/  FSEL R12, R75, -INF , P2 ;  /* 0xff8000004b0c7808 */ /* 0x000fe40001000000 */
[C---:B------:R-:W-:Y:S02]  /*88d0*/  ISETP.GT.AND P6, PT, R2.reuse, 0x48, PT ;  /* 0x000000480200780c */ /* 0x040fe40003fc4270 */
[----:B------:R-:W-:Y:S02]  /*88e0*/  ISETP.GT.AND P2, PT, R2, 0x49, PT ;  /* 0x000000490200780c */ /* 0x000fe40003f44270 */
[----:B------:R-:W-:Y:S02]  /*88f0*/  FSEL R23, R82, -INF , P1 ;  /* 0xff80000052177808 */ /* 0x000fe40000800000 */
[----:B------:R-:W-:Y:S02]  /*8900*/  FSEL R22, R83, -INF , P0 ;  /* 0xff80000053167808 */ /* 0x000fe40000000000 */
[----:B------:R-:W-:Y:S02]  /*8910*/  FMNMX.FTZ R3, R175, R3, !PT ;  /* 0x00000003af037209 */ /* 0x000fe40007810000 */
[C---:B------:R-:W-:Y:S02]  /*8920*/  ISETP.GT.AND P1, PT, R0.reuse, 0x48, PT ;  /* 0x000000480000780c */ /* 0x040fe40003f24270 */
[----:B------:R-:W-:Y:S02]  /*8930*/  ISETP.GT.AND P0, PT, R0, 0x49, PT ;  /* 0x000000490000780c */ /* 0x000fe40003f04270 */
        /* <DEDUP_REMOVED lines=69> */
[----:B------:R-:W-:Y:S02]  /*8d90*/  FSEL R16, R77, -INF , P2 ;  /* 0xff8000004d107808 */ /* 0x000fe40001000000 */
[----:B------:R-:W-:Y:S02]  /*8da0*/  FSEL R11, R78, -INF , P1 ;  /* 0xff8000004e0b7808 */ /* 0x000fe40000800000 */
        /* <DEDUP_REMOVED lines=8> */
[----:B------:R-:W-:Y:S02]  /*8e30*/  FSEL R10, R79, -INF , P0 ;  /* 0xff8000004f0a7808 */ /* 0x000fe40000000000 */
[----:B------:R-:W-:Y:S04]  /*8e40*/  FMNMX.FTZ R0, R11, R6, !PT ;  /* 0x000000060b007209 */ /* 0x000fe80007810000 */
[----:B------:R-:W-:Y:S01]  /*8e50*/  FMNMX.FTZ R0, R10, R0, !PT ;  /* 0x000000000a007209 */ /* 0x000fe20007810000 */
[----:B------:R-:W3:Y:S08]  /*8e60*/  SHFL.BFLY PT, R6, R4, 0x2, 0x1f ;  /* 0x0c401f0004067f89 */ /* 0x000ef000000e0000 */
[----:B------:R-:W4:Y:S08]  /*8e70*/  SHFL.BFLY PT, R7, R3, 0x2, 0x1f ;  /* 0x0c401f0003077f89 */ /* 0x000f3000000e0000 */
[----:B------:R-:W5:Y:S01]  /*8e80*/  SHFL.BFLY PT, R9, R0, 0x2, 0x1f ;  /* 0x0c401f0000097f89 */ /* 0x000f6200000e0000 */
[----:B--2---:R-:W-:Y:S02]  /*8e90*/  FMNMX.FTZ R5, R5, R2, !PT ;  /* 0x0000000205057209 */ /* 0x004fe40007810000 */
[----:B---3--:R-:W-:Y:S05]  /*8ea0*/  FMNMX.FTZ R2, R4, R6, !PT ;  /* 0x0000000604027209 */ /* 0x008fea0007810000 */
[----:B------:R-:W2:Y:S01]  /*8eb0*/  SHFL.BFLY PT, R6, R5, 0x1, 0x1f ;  /* 0x0c201f0005067f89 */ /* 0x000ea200000e0000 */
[----:B----4-:R-:W-:Y:S07]  /*8ec0*/  FMNMX.FTZ R3, R3, R7, !PT ;  /* 0x0000000703037209 */ /* 0x010fee0007810000 */
[----:B------:R-:W3:Y:S01]  /*8ed0*/  SHFL.BFLY PT, R7, R2, 0x1, 0x1f ;  /* 0x0c201f0002077f89 */ /* 0x000ee200000e0000 */
[----:B-----5:R-:W-:Y:S07]  /*8ee0*/  FMNMX.FTZ R4, R0, R9, !PT ;  /* 0x0000000900047209 */ /* 0x020fee0007810000 */
[----:B------:R-:W4:Y:S08]  /*8ef0*/  SHFL.BFLY PT, R8, R3, 0x1, 0x1f ;  /* 0x0c201f0003087f89 */ /* 0x000f3000000e0000 */
[----:B------:R1:W1:Y:S01]  /*8f00*/  SHFL.BFLY PT, R0, R4, 0x1, 0x1f ;  /* 0x0c201f0004007f89 */ /* 0x00026200000e0000 */
[----:B--2---:R-:W-:Y:S02]  /*8f10*/  FMNMX.FTZ R100, R5, R6, !PT ;  /* 0x0000000605647209 */ /* 0x004fe40007810000 */
[----:B---3--:R-:W-:Y:S02]  /*8f20*/  FMNMX.FTZ R99, R2, R7, !PT ;  /* 0x0000000702637209 */ /* 0x008fe40007810000 */
[----:B----4-:R-:W-:Y:S03]  /*8f30*/  FMNMX.FTZ R98, R3, R8, !PT ;  /* 0x0000000803627209 */ /* 0x010fe60007810000 */
.L_x_1575:
[C---:B------:R-:W-:Y:S01]  /*8f40*/  FMUL.FTZ R2, R100.reuse, c[0x0][0x2d0] ;  /* 0x0000b40064027a20 */ /* 0x040fe20000410000 */
[----:B------:R-:W-:Y:S01]  /*8f50*/  FSETP.NEU.FTZ.AND P2, PT, R100, -INF , PT ;  /* 0xff8000006400780b */ /* 0x000fe20003f5d000 */
[----:B------:R-:W-:Y:S01]  /*8f60*/  WARPSYNC 0xffffffff ;  /* 0xffffffff00007948 */ /* 0x000fe20003800000 */
[----:B------:R-:W-:Y:S02]  /*8f70*/  FSETP.NEU.FTZ.AND P1, PT, R99, -INF , PT ;  /* 0xff8000006300780b */ /* 0x000fe40003f3d000 */
[----:B------:R-:W-:Y:S02]  /*8f80*/  FSEL R6, R2, RZ, P2 ;  /* 0x000000ff02067208 */ /* 0x000fe40001000000 */
[----:B------:R-:W-:Y:S02]  /*8f90*/  FSETP.NEU.FTZ.AND P0, PT, R98, -INF , PT ;  /* 0xff8000006200780b */ /* 0x000fe40003f1d000 */
[----:B-1----:R-:W-:Y:S01]  /*8fa0*/  FMNMX.FTZ R68, R0, R4, !PT ;  /* 0x0000000400447209 */ /* 0x002fe20007810000 */
[--C-:B------:R-:W-:Y:S01]  /*8fb0*/  FFMA.FTZ R2, R156, c[0x0][0x2d0], -R6.reuse ;  /* 0x0000b4009c027a23 */ /* 0x100fe20000010806 */
[----:B------:R-:W-:Y:S01]  /*8fc0*/  FSEL R5, R98, RZ, P0 ;  /* 0x000000ff62057208 */ /* 0x000fe20000000000 */
[--C-:B------:R-:W-:Y:S02]  /*8fd0*/  FFMA.FTZ R3, R172, c[0x0][0x2d0], -R6.reuse ;  /* 0x0000b400ac037a23 */ /* 0x100fe40000010806 */
[----:B------:R1:W-:Y:S01]  /*8fe0*/  MUFU.EX2 R42, R2 ;  /* 0x00000002002a7308 */ /* 0x0003e20000000800 */
[----:B------:R-:W-:Y:S02]  /*8ff0*/  FMUL.FTZ R4, R68, c[0x0][0x2d0] ;  /* 0x0000b40044047a20 */ /* 0x000fe40000410000 */
        /* <DEDUP_REMOVED lines=13> */
[----:B-1----:R-:W-:Y:S05]  /*90d0*/  FMUL.FTZ R2, R99, c[0x0][0x2d0] ;  /* 0x0000b40063027a20 */ /* 0x002fea0000410000 */
[----:B------:R-:W-:Y:S01]  /*90e0*/  MUFU.EX2 R246, R186 ;  /* 0x000000ba00f67308 */ /* 0x000fe20000000800 */
[----:B------:R-:W-:Y:S01]  /*90f0*/  FSEL R7, R2, RZ, P1 ;  /* 0x000000ff02077208 */ /* 0x000fe20000800000 */
[--C-:B--2---:R-:W-:Y:S04]  /*9100*/  FFMA.FTZ R3, R175, c[0x0][0x2d0], -R6.reuse ;  /* 0x0000b400af037a23 */ /* 0x104fe80000010806 */
        /* <DEDUP_REMOVED lines=17> */
[--C-:B-1----:R-:W-:Y:S02]  /*9220*/  FFMA.FTZ R2, R32, c[0x0][0x2d0], -R7.reuse ;  /* 0x0000b40020027a23 */ /* 0x102fe40000010807 */
[--C-:B------:R-:W-:Y:S02]  /*9230*/  FFMA.FTZ R177, R50, c[0x0][0x2d0], -R7.reuse ;  /* 0x0000b40032b17a23 */ /* 0x100fe40000010807 */
[--C-:B------:R-:W-:Y:S01]  /*9240*/  FFMA.FTZ R156, R161, c[0x0][0x2d0], -R7.reuse ;  /* 0x0000b400a19c7a23 */ /* 0x100fe20000010807 */
[----:B------:R1:W-:Y:S01]  /*9250*/  MUFU.EX2 R227, R2 ;  /* 0x0000000200e37308 */ /* 0x0003e20000000800 */
[--C-:B------:R-:W-:Y:S02]  /*9260*/  FFMA.FTZ R159, R159, c[0x0][0x2d0], -R7.reuse ;  /* 0x0000b4009f9f7a23 */ /* 0x100fe40000010807 */
[--C-:B--2---:R-:W-:Y:S07]  /*9270*/  FFMA.FTZ R3, R36, c[0x0][0x2d0], -R7.reuse ;  /* 0x0000b40024037a23 */ /* 0x104fee0000010807 */
[----:B------:R2:W-:Y:S10]  /*9280*/  MUFU.EX2 R237, R3 ;  /* 0x0000000300ed7308 */ /* 0x0005f40000000800 */
[----:B------:R-:W-:Y:S01]  /*9290*/  MUFU.EX2 R245, R184 ;  /* 0x000000b800f57308 */ /* 0x000fe20000000800 */
[--C-:B-1----:R-:W-:Y:S02]  /*92a0*/  FFMA.FTZ R2, R174, c[0x0][0x2d0], -R6.reuse ;  /* 0x0000b400ae027a23 */ /* 0x102fe40000010806 */
[----:B------:R-:W-:Y:S02]  /*92b0*/  FFMA.FTZ R174, R207, c[0x0][0x2d0], -R6 ;  /* 0x0000b400cfae7a23 */ /* 0x000fe40000010806 */
[--C-:B------:R-:W-:Y:S05]  /*92c0*/  FFMA.FTZ R207, R23, c[0x0][0x2d0], -R7.reuse ;  /* 0x0000b40017cf7a23 */ /* 0x100fea0000010807 */
[----:B------:R1:W-:Y:S01]  /*92d0*/  MUFU.EX2 R236, R2 ;  /* 0x0000000200ec7308 */ /* 0x0003e20000000800 */
[----:B--2---:R-:W-:Y:S09]  /*92e0*/  FSEL R3, R99, RZ, P1 ;  /* 0x000000ff63037208 */ /* 0x004ff20000800000 */
[----:B------:R-:W-:Y:S10]  /*92f0*/  MUFU.EX2 R239, R159 ;  /* 0x0000009f00ef7308 */ /* 0x000ff40000000800 */
[----:B------:R-:W-:Y:S01]  /*9300*/  MUFU.EX2 R186, R168 ;  /* 0x000000a800ba7308 */ /* 0x000fe20000000800 */
[----:B-1----:R-:W-:Y:S09]  /*9310*/  FFMA.FTZ R2, R33, c[0x0][0x2d0], -R7 ;  /* 0x0000b40021027a23 */ /* 0x002ff20000010807 */
[----:B------:R1:W-:Y:S10]  /*9320*/  MUFU.EX2 R233, R2 ;  /* 0x0000000200e97308 */ /* 0x0003f40000000800 */
[----:B------:R-:W-:Y:S10]  /*9330*/  MUFU.EX2 R170, R170 ;  /* 0x000000aa00aa7308 */ /* 0x000ff40000000800 */
[----:B------:R-:W-:Y:S01]  /*9340*/  MUFU.EX2 R181, R181 ;  /* 0x000000b500b57308 */ /* 0x000fe20000000800 */
[----:B-1----:R-:W-:Y:S05]  /*9350*/  FMUL.FTZ R2, R98, c[0x0][0x2d0] ;  /* 0x0000b40062027a20 */ /* 0x002fea0000410000 */
[----:B------:R-:W-:Y:S04]  /*9360*/  FSEL R8, R2, RZ, P0 ;  /* 0x000000ff02087208 */ /* 0x000fe80000000000 */
[----:B------:R-:W-:Y:S01]  /*9370*/  MUFU.EX2 R179, R179 ;  /* 0x000000b300b37308 */ /* 0x000fe20000000800 */
[----:B------:R-:W-:Y:S01]  /*9380*/  FSETP.NEU.FTZ.AND P0, PT, R68, -INF , PT ;  /* 0xff8000004400780b */ /* 0x000fe20003f1d000 */
[--C-:B------:R-:W-:Y:S03]  /*9390*/  FFMA.FTZ R2, R48, c[0x0][0x2d0], -R8.reuse ;  /* 0x0000b40030027a23 */ /* 0x100fe60000010808 */
[----:B------:R-:W-:Y:S01]  /*93a0*/  FSEL R4, R4, RZ, P0 ;  /* 0x000000ff04047208 */ /* 0x000fe20000000000 */
[--C-:B------:R-:W-:Y:S02]  /*93b0*/  FFMA.FTZ R9, R21, c[0x0][0x2d0], -R8.reuse ;  /* 0x0000b40015097a23 */ /* 0x100fe40000010808 */
[----:B------:R-:W1:Y:S01]  /*93c0*/  LDSM.16.MT88.4 R20, [R189] ;  /* 0x00000000bd14783b */ /* 0x000e620000004200 */
[----:B------:R-:W-:Y:S01]  /*93d0*/  FFMA.FTZ R165, R38, c[0x0][0x2d0], -R8 ;  /* 0x0000b40026a57a23 */ /* 0x000fe20000010808 */
[----:B------:R2:W-:Y:S01]  /*93e0*/  MUFU.EX2 R225, R2 ;  /* 0x0000000200e17308 */ /* 0x0005e20000000800 */
[----:B------:R-:W-:Y:S02]  /*93f0*/  FFMA.FTZ R66, R81, c[0x0][0x2d0], -R4 ;  /* 0x0000b40051427a23 */ /* 0x000fe40000010804 */
[--C-:B------:R-:W-:Y:S02]  /*9400*/  FFMA.FTZ R59, R173, c[0x0][0x2d0], -R8.reuse ;  /* 0x0000b400ad3b7a23 */ /* 0x100fe40000010808 */
[--C-:B------:R-:W-:Y:S01]  /*9410*/  FFMA.FTZ R58, R171, c[0x0][0x2d0], -R8.reuse ;  /* 0x0000b400ab3a7a23 */ /* 0x100fe20000010808 */
[----:B------:R-:W-:Y:S01]  /*9420*/  LDSM.16.MT88.4 R80, [R192] ;  /* 0x00000000c050783b */ /* 0x000fe20000004200 */
[----:B------:R-:W-:Y:S02]  /*9430*/  FFMA.FTZ R71, R64, c[0x0][0x2d0], -R8 ;  /* 0x0000b40040477a23 */ /* 0x000fe40000010808 */
        /* <DEDUP_REMOVED lines=10> */
[--C-:B--2---:R-:W-:Y:S02]  /*94e0*/  FFMA.FTZ R2, R37, c[0x0][0x2d0], -R8.reuse ;  /* 0x0000b40025027a23 */ /* 0x104fe40000010808 */
[--C-:B------:R-:W-:Y:S02]  /*94f0*/  FFMA.FTZ R57, R164, c[0x0][0x2d0], -R8.reuse ;  /* 0x0000b400a4397a23 */ /* 0x100fe40000010808 */
[----:B------:R-:W-:Y:S01]  /*9500*/  FFMA.FTZ R56, R160, c[0x0][0x2d0], -R8 ;  /* 0x0000b400a0387a23 */ /* 0x000fe20000010808 */
[----:B------:R2:W-:Y:S01]  /*9510*/  MUFU.EX2 R232, R2 ;  /* 0x0000000200e87308 */ /* 0x0005e20000000800 */
[--C-:B------:R-:W-:Y:S02]  /*9520*/  FFMA.FTZ R222, R11, c[0x0][0x2d0], -R4.reuse ;  /* 0x0000b4000bde7a23 */ /* 0x100fe40000010804 */
[----:B------:R-:W-:Y:S02]  /*9530*/  FFMA.FTZ R223, R10, c[0x0][0x2d0], -R4 ;  /* 0x0000b4000adf7a23 */ /* 0x000fe40000010804 */
[--C-:B---3--:R-:W-:Y:S02]  /*9540*/  FFMA.FTZ R9, R49, c[0x0][0x2d0], -R8.reuse ;  /* 0x0000b40031097a23 */ /* 0x108fe40000010808 */
        /* <DEDUP_REMOVED lines=9> */
[----:B--2---:R-:W-:Y:S05]  /*95e0*/  FSEL R2, R100, RZ, P2 ;  /* 0x000000ff64027208 */ /* 0x004fea0001000000 */
[----:B------:R-:W-:Y:S04]  /*95f0*/  FADD.FTZ R0, -R2, R97 ;  /* 0x0000006102007221 */ /* 0x000fe80000010100 */
[----:B------:R-:W-:Y:S01]  /*9600*/  MUFU.EX2 R185, R161 ;  /* 0x000000a100b97308 */ /* 0x000fe20000000800 */
[----:B------:R-:W-:Y:S02]  /*9610*/  FADD.FTZ R2, -R3, R101 ;  /* 0x0000006503027221 */ /* 0x000fe40000010100 */
[----:B------:R-:W-:Y:S02]  /*9620*/  FMUL.FTZ R0, R0, c[0x0][0x2d0] ;  /* 0x0000b40000007a20 */ /* 0x000fe40000410000 */
[----:B------:R-:W-:Y:S02]  /*9630*/  FADD.FTZ R3, -R5, R102 ;  /* 0x0000006605037221 */ /* 0x000fe40000010100 */
[--C-:B------:R-:W-:Y:S02]  /*9640*/  FFMA.FTZ R102, R206, c[0x0][0x2d0], -R6.reuse ;  /* 0x0000b400ce667a23 */ /* 0x100fe40000010806 */
[----:B------:R-:W-:Y:S01]  /*9650*/  FFMA.FTZ R97, R205, c[0x0][0x2d0], -R6 ;  /* 0x0000b400cd617a23 */ /* 0x000fe20000010806 */
[----:B------:R2:W-:Y:S01]  /*9660*/  MUFU.EX2 R65, R0 ;  /* 0x0000000000417308 */ /* 0x0005e20000000800 */
[--C-:B------:R-:W-:Y:S02]  /*9670*/  FFMA.FTZ R205, R15, c[0x0][0x2d0], -R4.reuse ;  /* 0x0000b4000fcd7a23 */ /* 0x100fe40000010804 */
[----:B------:R-:W-:Y:S02]  /*9680*/  FFMA.FTZ R206, R14, c[0x0][0x2d0], -R4 ;  /* 0x0000b4000ece7a23 */ /* 0x000fe40000010804 */
[----:B------:R-:W-:Y:S02]  /*9690*/  FFMA.FTZ R101, R157, c[0x0][0x2d0], -R7 ;  /* 0x0000b4009d657a23 */ /* 0x000fe40000010807 */
[----:B------:R-:W-:Y:S03]  /*96a0*/  FFMA.FTZ R157, R41, c[0x0][0x2d0], -R8 ;  /* 0x0000b400299d7a23 */ /* 0x000fe60000010808 */
[----:B------:R-:W-:Y:S10]  /*96b0*/  MUFU.EX2 R244, R101 ;  /* 0x0000006500f47308 */ /* 0x000ff40000000800 */
[----:B------:R-:W-:Y:S01]  /*96c0*/  MUFU.EX2 R184, R157 ;  /* 0x0000009d00b87308 */ /* 0x000fe20000000800 */
[----:B--2---:R-:W-:Y:S09]  /*96d0*/  FMUL.FTZ R0, R2, c[0x0][0x2d0] ;  /* 0x0000b40002007a20 */ /* 0x004ff20000410000 */
[----:B------:R2:W-:Y:S10]  /*96e0*/  MUFU.EX2 R67, R0 ;  /* 0x0000000000437308 */ /* 0x0005f40000000800 */
[----:B------:R-:W-:Y:S10]  /*96f0*/  MUFU.EX2 R159, R173 ;  /* 0x000000ad009f7308 */ /* 0x000ff40000000800 */
[----:B------:R-:W-:Y:S01]  /*9700*/  MUFU.EX2 R158, R187 ;  /* 0x000000bb009e7308 */ /* 0x000fe20000000800 */
[----:B--2---:R-:W-:Y:S02]  /*9710*/  FMUL.FTZ R0, R3, c[0x0][0x2d0] ;  /* 0x0000b40003007a20 */ /* 0x004fe40000410000 */
[--C-:B------:R-:W-:Y:S02]  /*9720*/  FFMA.FTZ R3, R167, c[0x0][0x2d0], -R4.reuse ;  /* 0x0000b400a7037a23 */ /* 0x100fe40000010804 */
[--C-:B------:R-:W-:Y:S05]  /*9730*/  FFMA.FTZ R167, R26, c[0x0][0x2d0], -R4.reuse ;  /* 0x0000b4001aa77a23 */ /* 0x100fea0000010804 */
[----:B------:R2:W-:Y:S10]  /*9740*/  MUFU.EX2 R2, R0 ;  /* 0x0000000000027308 */ /* 0x0005f40000000800 */
[----:B------:R3:W-:Y:S10]  /*9750*/  MUFU.EX2 R238, R3 ;  /* 0x0000000300ee7308 */ /* 0x0007f40000000800 */
[----:B------:R-:W-:Y:S01]  /*9760*/  MUFU.EX2 R167, R167 ;  /* 0x000000a700a77308 */ /* 0x000fe20000000800 */
[--C-:B--2---:R-:W-:Y:S02]  /*9770*/  FFMA.FTZ R0, R53, c[0x0][0x2d0], -R4.reuse ;  /* 0x0000b40035007a23 */ /* 0x104fe40000010804 */
[----:B------:R-:W-:Y:S07]  /*9780*/  LDSM.16.MT88.4 R52, [R190] ;  /* 0x00000000be34783b */ /* 0x000fee0000004200 */
[----:B------:R2:W-:Y:S01]  /*9790*/  MUFU.EX2 R216, R0 ;  /* 0x0000000000d87308 */ /* 0x0005e20000000800 */
[--C-:B---3--:R-:W-:Y:S09]  /*97a0*/  FFMA.FTZ R3, R31, c[0x0][0x2d0], -R4.reuse ;  /* 0x0000b4001f037a23 */ /* 0x108ff20000010804 */
[----:B------:R-:W-:Y:S10]  /*97b0*/  MUFU.EX2 R178, R178 ;  /* 0x000000b200b27308 */ /* 0x000ff40000000800 */
[----:B------:R-:W-:Y:S01]  /*97c0*/  MUFU.EX2 R161, R213 ;  /* 0x000000d500a17308 */ /* 0x000fe20000000800 */
[----:B--2---:R-:W-:Y:S02]  /*97d0*/  FFMA.FTZ R0, R163, c[0x0][0x2d0], -R4 ;  /* 0x0000b400a3007a23 */ /* 0x004fe40000010804 */
[----:B------:R-:W-:Y:S02]  /*97e0*/  FFMA.FTZ R163, R39, c[0x0][0x2d0], -R8 ;  /* 0x0000b40027a37a23 */ /* 0x000fe40000010808 */
[----:B------:R-:W2:Y:S05]  /*97f0*/  LDSM.16.MT88.4 R36, [R193] ;  /* 0x00000000c124783b */ /* 0x000eaa0000004200 */
[----:B------:R3:W-:Y:S10]  /*9800*/  MUFU.EX2 R230, R0 ;  /* 0x0000000000e67308 */ /* 0x0007f40000000800 */
[----:B------:R-:W-:Y:S10]  /*9810*/  MUFU.EX2 R172, R163 ;  /* 0x000000a300ac7308 */ /* 0x000ff40000000800 */
[----:B------:R-:W-:Y:S01]  /*9820*/  MUFU.EX2 R163, R208 ;  /* 0x000000d000a37308 */ /* 0x000fe20000000800 */
[----:B---3--:R-:W-:Y:S02]  /*9830*/  FFMA.FTZ R0, R162, c[0x0][0x2d0], -R4 ;  /* 0x0000b400a2007a23 */ /* 0x008fe40000010804 */
[----:B------:R-:W-:Y:S07]  /*9840*/  FFMA.FTZ R162, R34, c[0x0][0x2d0], -R8 ;  /* 0x0000b40022a27a23 */ /* 0x000fee0000010808 */
[----:B------:R3:W-:Y:S10]  /*9850*/  MUFU.EX2 R229, R0 ;  /* 0x0000000000e57308 */ /* 0x0007f40000000800 */
[----:B------:R-:W-:Y:S10]  /*9860*/  MUFU.EX2 R157, R215 ;  /* 0x000000d7009d7308 */ /* 0x000ff40000000800 */
[----:B------:R-:W-:Y:S01]  /*9870*/  MUFU.EX2 R101, R217 ;  /* 0x000000d900657308 */ /* 0x000fe20000000800 */
[----:B---3--:R-:W-:Y:S02]  /*9880*/  FSEL R0, R68, RZ, P0 ;  /* 0x000000ff44007208 */ /* 0x008fe40000000000 */
[----:B------:R-:W-:Y:S03]  /*9890*/  ISETP.GT.AND P0, PT, R212, R250, PT ;  /* 0x000000fad400720c */ /* 0x000fe60003f04270 */
[----:B------:R-:W-:Y:S02]  /*98a0*/  FADD.FTZ R0, -R0, R103 ;  /* 0x0000006700007221 */ /* 0x000fe40000010100 */
[----:B------:R-:W-:Y:S02]  /*98b0*/  FFMA.FTZ R103, R30, c[0x0][0x2d0], -R4 ;  /* 0x0000b4001e677a23 */ /* 0x000fe40000010804 */
[----:B------:R-:W-:Y:S06]  /*98c0*/  FMUL.FTZ R0, R0, c[0x0][0x2d0] ;  /* 0x0000b40000007a20 */ /* 0x000fec0000410000 */
[----:B------:R-:W3:Y:S02]  /*98d0*/  MUFU.EX2 R0, R0 ;  /* 0x0000000000007308 */ /* 0x000ee40000000800 */
[----:B---3--:R-:W-:Y:S01]  /*98e0*/  FMUL.FTZ R10, R0, R110 ;  /* 0x0000006e000a7220 */ /* 0x008fe20000410000 */
[----:B------:R-:W-:Y:S01]  /*98f0*/  F2FP.PACK_AB R72, R228, R42 ;  /* 0x0000002ae448723e */ /* 0x000fe200000000ff */
[----:B------:R-:W-:Y:S01]  /*9900*/  FMUL.FTZ R4, R65, R104 ;  /* 0x0000006841047220 */ /* 0x000fe20000410000 */
[----:B------:R-:W-:Y:S01]  /*9910*/  F2FP.PACK_AB R73, R227, R226 ;  /* 0x000000e2e349723e */ /* 0x000fe200000000ff */
[----:B------:R-:W-:Y:S01]  /*9920*/  FMUL.FTZ R5, R65, R105 ;  /* 0x0000006941057220 */ /* 0x000fe20000410000 */
[----:B------:R-:W-:Y:S01]  /*9930*/  F2FP.PACK_AB R74, R236, R235 ;  /* 0x000000ebec4a723e */ /* 0x000fe200000000ff */
        /* <DEDUP_REMOVED lines=8> */
[C---:B------:R-:W-:Y:S01]  /*99c0*/  FMUL.FTZ R18, R67.reuse, R118 ;  /* 0x0000007643127220 */ /* 0x040fe20000410000 */
[-C--:B-1----:R-:W-:Y:S01]  /*99d0*/  HMMA.16816.F32 R4, R72, R20.reuse, R4 ;  /* 0x000000144804723c */ /* 0x082fe20000001804 */
[----:B------:R-:W-:Y:S04]  /*99e0*/  MUFU.EX2 R110, R57 ;  /* 0x00000039006e7308 */ /* 0x000fe80000000800 */
[----:B------:R-:W-:Y:S01]  /*99f0*/  F2FP.PACK_AB R79, R238, R229 ;  /* 0x000000e5ee4f723e */ /* 0x000fe200000000ff */
[C---:B------:R-:W-:Y:S02]  /*9a00*/  FMUL.FTZ R8, R2.reuse, R108 ;  /* 0x0000006c02087220 */ /* 0x040fe40000410000 */
[----:B------:R-:W-:Y:S03]  /*9a10*/  FMUL.FTZ R9, R2, R109 ;  /* 0x0000006d02097220 */ /* 0x000fe60000410000 */
[----:B------:R-:W-:Y:S01]  /*9a20*/  MUFU.EX2 R104, R63 ;  /* 0x0000003f00687308 */ /* 0x000fe20000000800 */
[----:B------:R-:W-:Y:S02]  /*9a30*/  FMUL.FTZ R11, R0, R111 ;  /* 0x0000006f000b7220 */ /* 0x000fe40000410000 */
[----:B------:R-:W-:Y:S02]  /*9a40*/  FMUL.FTZ R19, R67, R119 ;  /* 0x0000007743137220 */ /* 0x000fe40000410000 */
[----:B------:R-:W-:Y:S01]  /*9a50*/  LDSM.16.MT88.4 R116, [R189+0x2000] ;  /* 0x00200000bd74783b */ /* 0x000fe20000004200 */
[C---:B------:R-:W-:Y:S02]  /*9a60*/  FMUL.FTZ R32, R65.reuse, R132 ;  /* 0x0000008441207220 */ /* 0x040fe40000410000 */
[C---:B------:R-:W-:Y:S02]  /*9a70*/  HMMA.16816.F32 R8, R76.reuse, R20, R8 ;  /* 0x000000144c08723c */ /* 0x040fe40000001808 */
[----:B------:R-:W-:Y:S02]  /*9a80*/  MUFU.EX2 R107, R62 ;  /* 0x0000003e006b7308 */ /* 0x000fe40000000800 */
[C---:B------:R-:W-:Y:S02]  /*9a90*/  FMUL.FTZ R12, R2.reuse, R112 ;  /* 0x00000070020c7220 */ /* 0x040fe40000410000 */
[----:B------:R-:W-:Y:S02]  /*9aa0*/  FMUL.FTZ R13, R2, R113 ;  /* 0x00000071020d7220 */ /* 0x000fe40000410000 */
[C---:B------:R-:W-:Y:S04]  /*9ab0*/  FMUL.FTZ R14, R0.reuse, R114 ;  /* 0x00000072000e7220 */ /* 0x040fe80000410000 */
[----:B------:R-:W-:Y:S01]  /*9ac0*/  FMUL.FTZ R15, R0, R115 ;  /* 0x00000073000f7220 */ /* 0x000fe20000410000 */
[----:B------:R1:W-:Y:S01]  /*9ad0*/  MUFU.EX2 R114, R56 ;  /* 0x0000003800727308 */ /* 0x0003e20000000800 */
[----:B------:R-:W-:Y:S02]  /*9ae0*/  FMUL.FTZ R33, R65, R133 ;  /* 0x0000008541217220 */ /* 0x000fe40000410000 */
[C---:B------:R-:W-:Y:S02]  /*9af0*/  FMUL.FTZ R34, R67.reuse, R134 ;  /* 0x0000008643227220 */ /* 0x040fe40000410000 */
[----:B------:R-:W-:Y:S01]  /*9b00*/  FMUL.FTZ R35, R67, R135 ;  /* 0x0000008743237220 */ /* 0x000fe20000410000 */
[-C--:B------:R-:W-:Y:S01]  /*9b10*/  HMMA.16816.F32 R12, R76, R22.reuse, R12 ;  /* 0x000000164c0c723c */ /* 0x080fe2000000180c */
[----:B------:R-:W-:Y:S02]  /*9b20*/  LDSM.16.MT88.4 R132, [R193+0x2000] ;  /* 0x00200000c184783b */ /* 0x000fe40000004200 */
[C---:B------:R-:W-:Y:S01]  /*9b30*/  FMUL.FTZ R48, R65.reuse, R148 ;  /* 0x0000009441307220 */ /* 0x040fe20000410000 */
[----:B------:R3:W-:Y:S01]  /*9b40*/  MUFU.EX2 R111, R61 ;  /* 0x0000003d006f7308 */ /* 0x0007e20000000800 */
[----:B------:R-:W-:Y:S02]  /*9b50*/  FMUL.FTZ R49, R65, R149 ;  /* 0x0000009541317220 */ /* 0x000fe40000410000 */
[----:B------:R-:W-:Y:S01]  /*9b60*/  FMUL.FTZ R50, R67, R150 ;  /* 0x0000009643327220 */ /* 0x000fe20000410000 */
[C---:B------:R-:W-:Y:S04]  /*9b70*/  HMMA.16816.F32 R16, R72.reuse, R22, R16 ;  /* 0x000000164810723c */ /* 0x040fe80000001810 */
[C---:B------:R-:W-:Y:S02]  /*9b80*/  FMUL.FTZ R20, R65.reuse, R120 ;  /* 0x0000007841147220 */ /* 0x040fe40000410000 */
[----:B------:R-:W-:Y:S01]  /*9b90*/  FMUL.FTZ R21, R65, R121 ;  /* 0x0000007941157220 */ /* 0x000fe20000410000 */
[----:B------:R-:W-:Y:S01]  /*9ba0*/  MUFU.EX2 R112, R102 ;  /* 0x0000006600707308 */ /* 0x000fe20000000800 */
[C---:B------:R-:W-:Y:S04]  /*9bb0*/  FMUL.FTZ R22, R67.reuse, R122 ;  /* 0x0000007a43167220 */ /* 0x040fe80000410000 */
[C---:B------:R-:W-:Y:S02]  /*9bc0*/  FMUL.FTZ R23, R67.reuse, R123 ;  /* 0x0000007b43177220 */ /* 0x040fe40000410000 */
[----:B------:R-:W-:Y:S02]  /*9bd0*/  FMUL.FTZ R51, R67, R151 ;  /* 0x0000009743337220 */ /* 0x000fe40000410000 */
[----:B------:R-:W-:Y:S01]  /*9be0*/  LDSM.16.MT88.4 R148, [R190+0x2000] ;  /* 0x00200000be94783b */ /* 0x000fe20000004200 */
[C---:B-1----:R-:W-:Y:S01]  /*9bf0*/  FMUL.FTZ R56, R2.reuse, R88 ;  /* 0x0000005802387220 */ /* 0x042fe20000410000 */
[----:B------:R1:W-:Y:S01]  /*9c00*/  MUFU.EX2 R102, R58 ;  /* 0x0000003a00667308 */ /* 0x0003e20000000800 */
[-C--:B--2---:R-:W-:Y:S03]  /*9c10*/  HMMA.16816.F32 R20, R72, R36.reuse, R20 ;  /* 0x000000244814723c */ /* 0x084fe60000001814 */
[C---:B------:R-:W-:Y:S02]  /*9c20*/  FMUL.FTZ R24, R2.reuse, R124 ;  /* 0x0000007c02187220 */ /* 0x040fe40000410000 */
[----:B------:R-:W-:Y:S02]  /*9c30*/  FMUL.FTZ R25, R2, R125 ;  /* 0x0000007d02197220 */ /* 0x000fe40000410000 */
[C---:B------:R-:W-:Y:S02]  /*9c40*/  FMUL.FTZ R26, R0.reuse, R126 ;  /* 0x0000007e001a7220 */ /* 0x040fe40000410000 */
[----:B------:R-:W-:Y:S01]  /*9c50*/  FMUL.FTZ R27, R0, R127 ;  /* 0x0000007f001b7220 */ /* 0x000fe20000410000 */
[----:B------:R2:W-:Y:S02]  /*9c60*/  MUFU.EX2 R115, R60 ;  /* 0x0000003c00737308 */ /* 0x0005e40000000800 */
[C---:B------:R-:W-:Y:S02]  /*9c70*/  FMUL.FTZ R57, R2.reuse, R89 ;  /* 0x0000005902397220 */ /* 0x040fe40000410000 */
[C---:B---3--:R-:W-:Y:S02]  /*9c80*/  FMUL.FTZ R61, R2.reuse, R93 ;  /* 0x0000005d023d7220 */ /* 0x048fe40000410000 */
[C---:B------:R-:W-:Y:S04]  /*9c90*/  HMMA.16816.F32 R24, R76.reuse, R36, R24 ;  /* 0x000000244c18723c */ /* 0x040fe80000001818 */
[C---:B------:R-:W-:Y:S01]  /*9ca0*/  FMUL.FTZ R28, R2.reuse, R128 ;  /* 0x00000080021c7220 */ /* 0x040fe20000410000 */
[----:B------:R-:W-:Y:S01]  /*9cb0*/  MUFU.EX2 R113, R97 ;  /* 0x0000006100717308 */ /* 0x000fe20000000800 */
[----:B------:R-:W-:Y:S02]  /*9cc0*/  FMUL.FTZ R29, R2, R129 ;  /* 0x00000081021d7220 */ /* 0x000fe40000410000 */
[C---:B------:R-:W-:Y:S04]  /*9cd0*/  FMUL.FTZ R30, R0.reuse, R130 ;  /* 0x00000082001e7220 */ /* 0x040fe80000410000 */
[C---:B------:R-:W-:Y:S02]  /*9ce0*/  FMUL.FTZ R31, R0.reuse, R131 ;  /* 0x00000083001f7220 */ /* 0x040fe40000410000 */
[C---:B-1----:R-:W-:Y:S01]  /*9cf0*/  FMUL.FTZ R58, R0.reuse, R90 ;  /* 0x0000005a003a7220 */ /* 0x042fe20000410000 */
[----:B------:R1:W3:Y:S01]  /*9d00*/  MUFU.EX2 R97, R59 ;  /* 0x0000003b00617308 */ /* 0x0002e20000000800 */
[----:B------:R-:W-:Y:S02]  /*9d10*/  FMUL.FTZ R62, R0, R94 ;  /* 0x0000005e003e7220 */ /* 0x000fe40000410000 */
[----:B--2---:R-:W-:Y:S01]  /*9d20*/  FMUL.FTZ R60, R2, R92 ;  /* 0x0000005c023c7220 */ /* 0x004fe20000410000 */
[-C--:B------:R-:W-:Y:S03]  /*9d30*/  HMMA.16816.F32 R28, R76, R38.reuse, R28 ;  /* 0x000000264c1c723c */ /* 0x080fe6000000181c */
[----:B------:R-:W-:Y:S02]  /*9d40*/  FMUL.FTZ R63, R0, R95 ;  /* 0x0000005f003f7220 */ /* 0x000fe40000410000 */
[----:B------:R-:W-:Y:S01]  /*9d50*/  LDSM.16.MT88.4 R92, [R192+0x1000] ;  /* 0x00100000c05c783b */ /* 0x000fe20000004200 */
[----:B------:R-:W-:Y:S01]  /*9d60*/  FMUL.FTZ R40, R2, R140 ;  /* 0x0000008c02287220 */ /* 0x000fe20000410000 */
[----:B------:R-:W-:Y:S01]  /*9d70*/  MUFU.EX2 R108, R66 ;  /* 0x00000042006c7308 */ /* 0x000fe20000000800 */
[C---:B------:R-:W-:Y:S04]  /*9d80*/  HMMA.16816.F32 R32, R72.reuse, R38, R32 ;  /* 0x000000264820723c */ /* 0x040fe80000001820 */
[C---:B------:R-:W-:Y:S02]  /*9d90*/  FMUL.FTZ R36, R65.reuse, R136 ;  /* 0x0000008841247220 */ /* 0x040fe40000410000 */
[----:B------:R-:W-:Y:S02]  /*9da0*/  FMUL.FTZ R37, R65, R137 ;  /* 0x0000008941257220 */ /* 0x000fe40000410000 */
[C---:B------:R-:W-:Y:S01]  /*9db0*/  FMUL.FTZ R38, R67.reuse, R138 ;  /* 0x0000008a43267220 */ /* 0x040fe20000410000 */
[----:B------:R2:W-:Y:S03]  /*9dc0*/  MUFU.EX2 R109, R64 ;  /* 0x00000040006d7308 */ /* 0x0005e60000000800 */
[----:B------:R-:W-:Y:S02]  /*9dd0*/  FMUL.FTZ R39, R67, R139 ;  /* 0x0000008b43277220 */ /* 0x000fe40000410000 */
[----:B-1----:R-:W-:Y:S02]  /*9de0*/  FMUL.FTZ R59, R0, R91 ;  /* 0x0000005b003b7220 */ /* 0x002fe40000410000 */
[----:B------:R-:W-:Y:S01]  /*9df0*/  LDSM.16.MT88.4 R88, [R190+0x800] ;  /* 0x00080000be58783b */ /* 0x000fe20000004200 */
[----:B------:R-:W-:Y:S02]  /*9e00*/  FMUL.FTZ R41, R2, R141 ;  /* 0x0000008d02297220 */ /* 0x000fe40000410000 */
[-C--:B------:R-:W-:Y:S01]  /*9e10*/  HMMA.16816.F32 R36, R72, R52.reuse, R36 ;  /* 0x000000344824723c */ /* 0x080fe20000001824 */
[----:B------:R-:W-:Y:S02]  /*9e20*/  MUFU.EX2 R105, R175 ;  /* 0x000000af00697308 */ /* 0x000fe40000000800 */
[C---:B------:R-:W-:Y:S02]  /*9e30*/  FMUL.FTZ R43, R0.reuse, R143 ;  /* 0x0000008f002b7220 */ /* 0x040fe40000410000 */
[C---:B------:R-:W-:Y:S02]  /*9e40*/  FFMA.FTZ R70, R65.reuse, R231, R42 ;  /* 0x000000e741467223 */ /* 0x040fe4000001002a */
[----:B------:R-:W-:Y:S02]  /*9e50*/  FMUL.FTZ R42, R0, R142 ;  /* 0x0000008e002a7220 */ /* 0x000fe40000410000 */
[C---:B------:R-:W-:Y:S02]  /*9e60*/  FMUL.FTZ R44, R2.reuse, R144 ;  /* 0x00000090022c7220 */ /* 0x040fe40000410000 */
[----:B------:R-:W-:Y:S01]  /*9e70*/  MUFU.EX2 R106, R174 ;  /* 0x000000ae006a7308 */ /* 0x000fe20000000800 */
[----:B------:R-:W-:Y:S02]  /*9e80*/  FMUL.FTZ R45, R2, R145 ;  /* 0x00000091022d7220 */ /* 0x000fe40000410000 */
[C---:B------:R-:W-:Y:S04]  /*9e90*/  HMMA.16816.F32 R40, R76.reuse, R52, R40 ;  /* 0x000000344c28723c */ /* 0x040fe80000001828 */
[C---:B------:R-:W-:Y:S02]  /*9ea0*/  FMUL.FTZ R46, R0.reuse, R146 ;  /* 0x00000092002e7220 */ /* 0x040fe40000410000 */
[----:B------:R-:W-:Y:S01]  /*9eb0*/  FMUL.FTZ R47, R0, R147 ;  /* 0x00000093002f7220 */ /* 0x000fe20000410000 */
[----:B------:R1:W-:Y:S01]  /*9ec0*/  MUFU.EX2 R146, R3 ;  /* 0x0000000300927308 */ /* 0x0003e20000000800 */
[C---:B------:R-:W-:Y:S04]  /*9ed0*/  FMUL.FTZ R52, R65.reuse, R84 ;  /* 0x0000005441347220 */ /* 0x040fe80000410000 */
[C---:B------:R-:W-:Y:S01]  /*9ee0*/  FMUL.FTZ R53, R65.reuse, R85 ;  /* 0x0000005541357220 */ /* 0x040fe20000410000 */
[-C--:B------:R-:W-:Y:S03]  /*9ef0*/  HMMA.16816.F32 R44, R76, R54.reuse, R44 ;  /* 0x000000364c2c723c */ /* 0x080fe6000000182c */
[C---:B--2---:R-:W-:Y:S01]  /*9f00*/  FMUL.FTZ R64, R65.reuse, R152 ;  /* 0x0000009841407220 */ /* 0x044fe20000410000 */
[----:B------:R-:W-:Y:S01]  /*9f10*/  MUFU.EX2 R174, R183 ;  /* 0x000000b700ae7308 */ /* 0x000fe20000000800 */
[----:B------:R-:W-:Y:S01]  /*9f20*/  FMUL.FTZ R65, R65, R153 ;  /* 0x0000009941417220 */ /* 0x000fe20000410000 */
[----:B------:R-:W-:Y:S01]  /*9f30*/  F2FP.PACK_AB R152, R178, R179 ;  /* 0x000000b3b298723e */ /* 0x000fe200000000ff */
[----:B------:R-:W-:Y:S01]  /*9f40*/  FMUL.FTZ R66, R67, R154 ;  /* 0x0000009a43427220 */ /* 0x000fe20000410000 */
[C---:B------:R-:W-:Y:S04]  /*9f50*/  HMMA.16816.F32 R48, R72.reuse, R54, R48 ;  /* 0x000000364830723c */ /* 0x040fe80000001830 */
[----:B------:R-:W-:Y:S01]  /*9f60*/  FFMA.FTZ R2, R2, R243, R224 ;  /* 0x000000f302027223 */ /* 0x000fe200000100e0 */
[----:B------:R-:W-:Y:S01]  /*9f70*/  F2FP.PACK_AB R154, R161, R163 ;  /* 0x000000a3a19a723e */ /* 0x000fe200000000ff */
[----:B------:R-:W-:Y:S01]  /*9f80*/  MUFU.EX2 R147, R96 ;  /* 0x0000006000937308 */ /* 0x000fe20000000800 */
[C---:B------:R-:W-:Y:S02]  /*9f90*/  FMUL.FTZ R54, R67.reuse, R86 ;  /* 0x0000005643367220 */ /* 0x040fe40000410000 */
[C---:B------:R-:W-:Y:S02]  /*9fa0*/  FMUL.FTZ R55, R67.reuse, R87 ;  /* 0x0000005743377220 */ /* 0x040fe40000410000 */
[----:B------:R-:W-:Y:S01]  /*9fb0*/  LDSM.16.MT88.4 R84, [R193+0x800] ;  /* 0x00080000c154783b */ /* 0x000fe20000004200 */
[----:B------:R-:W-:Y:S02]  /*9fc0*/  FFMA.FTZ R0, R0, R242, R216 ;  /* 0x000000f200007223 */ /* 0x000fe400000100d8 */
[C---:B-1----:R-:W-:Y:S02]  /*9fd0*/  FFMA.FTZ R3, R67.reuse, R241, R226 ;  /* 0x000000f143037223 */ /* 0x042fe400000100e2 */
[-C--:B------:R-:W-:Y:S01]  /*9fe0*/  HMMA.16816.F32 R52, R72, R80.reuse, R52 ;  /* 0x000000504834723c */ /* 0x080fe20000001834 */
[----:B------:R-:W1:Y:S02]  /*9ff0*/  MUFU.EX2 R96, R69 ;  /* 0x0000004500607308 */ /* 0x000e640000000800 */
[----:B------:R-:W-:Y:S02]  /*a000*/  FMUL.FTZ R67, R67, R155 ;  /* 0x0000009b43437220 */ /* 0x000fe40000410000 */
[----:B------:R-:W-:Y:S02]  /*a010*/  FADD.FTZ R3, R227, R3 ;  /* 0x00000003e3037221 */ /* 0x000fe40000010000 */
[----:B------:R-:W-:Y:S01]  /*a020*/  FADD.FTZ R2, R225, R2 ;  /* 0x00000002e1027221 */ /* 0x000fe20000010000 */
[C---:B------:R-:W-:Y:S03]  /*a030*/  HMMA.16816.F32 R56, R76.reuse, R80, R56 ;  /* 0x000000504c38723c */ /* 0x040fe60000001838 */
[----:B------:R-:W-:Y:S01]  /*a040*/  MUFU.EX2 R224, R180 ;  /* 0x000000b400e07308 */ /* 0x000fe20000000800 */
[----:B------:R-:W-:Y:S02]  /*a050*/  FADD.FTZ R70, R228, R70 ;  /* 0x00000046e4467221 */ /* 0x000fe40000010000 */
[----:B------:R-:W-:Y:S01]  /*a060*/  FADD.FTZ R3, R233, R3 ;  /* 0x00000003e9037221 */ /* 0x000fe20000010000 */
[----:B---3--:R-:W-:Y:S01]  /*a070*/  F2FP.PACK_AB R80, R102, R97 ;  /* 0x000000616650723e */ /* 0x008fe200000000ff */
[-C--:B------:R-:W-:Y:S01]  /*a080*/  HMMA.16816.F32 R60, R76, R82.reuse, R60 ;  /* 0x000000524c3c723c */ /* 0x080fe2000000183c */
[----:B------:R-:W2:Y:S03]  /*a090*/  LDSM.16.MT88.4 R76, [R189+0x800] ;  /* 0x00080000bd4c783b */ /* 0x000ea60000004200 */
[----:B------:R-:W-:Y:S01]  /*a0a0*/  FADD.FTZ R2, R232, R2 ;  /* 0x00000002e8027221 */ /* 0x000fe20000010000 */
[----:B------:R-:W-:Y:S03]  /*a0b0*/  MUFU.EX2 R183, R182 ;  /* 0x000000b600b77308 */ /* 0x000fe60000000800 */
[----:B------:R-:W-:Y:S04]  /*a0c0*/  HMMA.16816.F32 R64, R72, R82, R64 ;  /* 0x000000524840723c */ /* 0x000fe80000001840 */
[----:B-1----:R-:W-:Y:S01]  /*a0d0*/  F2FP.PACK_AB R81, R108, R96 ;  /* 0x000000606c51723e */ /* 0x002fe200000000ff */
[----:B------:R-:W-:Y:S02]  /*a0e0*/  FADD.FTZ R69, R230, R0 ;  /* 0x00000000e6457221 */ /* 0x000fe40000010000 */
[----:B------:R-:W-:Y:S01]  /*a0f0*/  F2FP.PACK_AB R72, R106, R105 ;  /* 0x000000696a48723e */ /* 0x000fe200000000ff */
[----:B------:R-:W-:Y:S01]  /*a100*/  MUFU.EX2 R182, R169 ;  /* 0x000000a900b67308 */ /* 0x000fe20000000800 */
[----:B------:R-:W-:Y:S03]  /*a110*/  F2FP.PACK_AB R73, R107, R104 ;  /* 0x000000686b49723e */ /* 0x000fe600000000ff */
        /* <DEDUP_REMOVED lines=8> */
[----:B------:R-:W-:Y:S02]  /*a1a0*/  FADD.FTZ R3, R234, R2 ;  /* 0x00000002ea037221 */ /* 0x000fe40000010000 */
[----:B------:R-:W-:Y:S02]  /*a1b0*/  FADD.FTZ R2, R238, R70 ;  /* 0x00000046ee027221 */ /* 0x000fe40000010000 */
[----:B------:R-:W-:Y:S02]  /*a1c0*/  FADD.FTZ R3, R97, R3 ;  /* 0x0000000361037221 */ /* 0x000fe40000010000 */
[----:B------:R-:W-:Y:S02]  /*a1d0*/  FADD.FTZ R2, R96, R2 ;  /* 0x0000000260027221 */ /* 0x000fe40000010000 */
[----:B------:R-:W-:Y:S01]  /*a1e0*/  FADD.FTZ R3, R102, R3 ;  /* 0x0000000366037221 */ /* 0x000fe20000010000 */
[----:B------:R-:W1:Y:S01]  /*a1f0*/  MUFU.EX2 R231, R156 ;  /* 0x0000009c00e77308 */ /* 0x000e620000000800 */
[----:B------:R-:W-:Y:S02]  /*a200*/  FADD.FTZ R0, R236, R0 ;  /* 0x00000000ec007221 */ /* 0x000fe40000010000 */
[----:B------:R-:W-:Y:S01]  /*a210*/  FADD.FTZ R69, R104, R69 ;  /* 0x0000004568457221 */ /* 0x000fe20000010000 */
[-C--:B--2---:R-:W-:Y:S03]  /*a220*/  HMMA.16816.F32 R4, R72, R76.reuse, R4 ;  /* 0x0000004c4804723c */ /* 0x084fe60000001804 */
[----:B------:R-:W-:Y:S02]  /*a230*/  FADD.FTZ R0, R105, R0 ;  /* 0x0000000069007221 */ /* 0x000fe40000010000 */
[----:B------:R-:W-:Y:S01]  /*a240*/  FADD.FTZ R69, R107, R69 ;  /* 0x000000456b457221 */ /* 0x000fe20000010000 */
[----:B------:R2:W3:Y:S01]  /*a250*/  MUFU.EX2 R145, R71 ;  /* 0x0000004700917308 */ /* 0x0004e20000000800 */
[----:B------:R-:W-:Y:S01]  /*a260*/  FADD.FTZ R0, R106, R0 ;  /* 0x000000006a007221 */ /* 0x000fe20000010000 */
[C---:B------:R-:W-:Y:S04]  /*a270*/  HMMA.16816.F32 R8, R80.reuse, R76, R8 ;  /* 0x0000004c5008723c */ /* 0x040fe80000001808 */
[----:B------:R-:W-:Y:S02]  /*a280*/  FADD.FTZ R2, R108, R2 ;  /* 0x000000026c027221 */ /* 0x000fe40000010000 */
[----:B------:R-:W-:Y:S02]  /*a290*/  FADD.FTZ R69, R111, R69 ;  /* 0x000000456f457221 */ /* 0x000fe40000010000 */
[-C--:B------:R-:W-:Y:S01]  /*a2a0*/  HMMA.16816.F32 R12, R80, R78.reuse, R12 ;  /* 0x0000004e500c723c */ /* 0x080fe2000000180c */
[----:B------:R-:W-:Y:S03]  /*a2b0*/  MUFU.EX2 R175, R160 ;  /* 0x000000a000af7308 */ /* 0x000fe60000000800 */
[----:B------:R-:W-:Y:S02]  /*a2c0*/  FADD.FTZ R3, R110, R3 ;  /* 0x000000036e037221 */ /* 0x000fe40000010000 */
[----:B------:R-:W-:Y:S02]  /*a2d0*/  FADD.FTZ R0, R112, R0 ;  /* 0x0000000070007221 */ /* 0x000fe40000010000 */
[C---:B------:R-:W-:Y:S01]  /*a2e0*/  HMMA.16816.F32 R16, R72.reuse, R78, R16 ;  /* 0x0000004e4810723c */ /* 0x040fe20000001810 */
[----:B------:R-:W4:Y:S02]  /*a2f0*/  LDSM.16.MT88.4 R76, [R192+0x800] ;  /* 0x00080000c04c783b */ /* 0x000f240000004200 */
[----:B------:R-:W5:Y:S01]  /*a300*/  MUFU.EX2 R144, R103 ;  /* 0x0000006700907308 */ /* 0x000f620000000800 */
[----:B------:R-:W-:Y:S02]  /*a310*/  FADD.FTZ R70, R113, R0 ;  /* 0x0000000071467221 */ /* 0x000fe40000010000 */
[----:B--2---:R-:W-:Y:S02]  /*a320*/  FADD.FTZ R71, R109, R2 ;  /* 0x000000026d477221 */ /* 0x004fe40000010000 */
        /* <DEDUP_REMOVED lines=10> */
[----:B-1----:R-:W-:Y:S02]  /*a3d0*/  FADD.FTZ R2, R231, R2 ;  /* 0x00000002e7027221 */ /* 0x002fe40000010000 */
[C---:B------:R-:W-:Y:S01]  /*a3e0*/  HMMA.16816.F32 R32, R72.reuse, R86, R32 ;  /* 0x000000564820723c */ /* 0x040fe20000001820 */
[----:B------:R-:W1:Y:S01]  /*a3f0*/  LDSM.16.MT88.4 R84, [R189+0x1000] ;  /* 0x00100000bd54783b */ /* 0x000e620000004200 */
[----:B------:R-:W-:Y:S02]  /*a400*/  MUFU.EX2 R169, R164 ;  /* 0x000000a400a97308 */ /* 0x000fe40000000800 */
[----:B------:R-:W-:Y:S04]  /*a410*/  FADD.FTZ R3, R246, R3 ;  /* 0x00000003f6037221 */ /* 0x000fe80000010000 */
[-C--:B------:R-:W-:Y:S04]  /*a420*/  HMMA.16816.F32 R36, R72, R88.reuse, R36 ;  /* 0x000000584824723c */ /* 0x080fe80000001824 */
[----:B------:R2:W-:Y:S04]  /*a430*/  MUFU.EX2 R156, R205 ;  /* 0x000000cd009c7308 */ /* 0x0005e80000000800 */
[C---:B------:R-:W-:Y:S06]  /*a440*/  HMMA.16816.F32 R40, R80.reuse, R88, R40 ;  /* 0x000000585028723c */ /* 0x040fec0000001828 */
[----:B------:R-:W-:Y:S02]  /*a450*/  MUFU.EX2 R103, R206 ;  /* 0x000000ce00677308 */ /* 0x000fe40000000800 */
[-C--:B------:R-:W-:Y:S08]  /*a460*/  HMMA.16816.F32 R44, R80, R90.reuse, R44 ;  /* 0x0000005a502c723c */ /* 0x080ff0000000182c */
[C---:B------:R-:W-:Y:S01]  /*a470*/  HMMA.16816.F32 R48, R72.reuse, R90, R48 ;  /* 0x0000005a4830723c */ /* 0x040fe20000001830 */
[----:B------:R-:W1:Y:S01]  /*a480*/  LDSM.16.MT88.4 R88, [R193+0x1000] ;  /* 0x00100000c158783b */ /* 0x000e620000004200 */
[----:B------:R-:W-:Y:S02]  /*a490*/  MUFU.EX2 R166, R176 ;  /* 0x000000b000a67308 */ /* 0x000fe40000000800 */
[----:B--2---:R-:W-:Y:S04]  /*a4a0*/  IADD3 R205, R212, -0x1, RZ ;  /* 0xffffffffd4cd7810 */ /* 0x004fe80007ffe0ff */
[-C--:B----4-:R-:W-:Y:S04]  /*a4b0*/  HMMA.16816.F32 R52, R72, R76.reuse, R52 ;  /* 0x0000004c4834723c */ /* 0x090fe80000001834 */
[----:B------:R-:W2:Y:S01]  /*a4c0*/  MUFU.EX2 R164, R177 ;  /* 0x000000b100a47308 */ /* 0x000ea20000000800 */
[----:B------:R-:W-:Y:S03]  /*a4d0*/  MOV R212, R205 ;  /* 0x000000cd00d47202 */ /* 0x000fe60000000f00 */
[C---:B------:R-:W-:Y:S06]  /*a4e0*/  HMMA.16816.F32 R56, R80.reuse, R76, R56 ;  /* 0x0000004c5038723c */ /* 0x040fec0000001838 */
[----:B------:R-:W4:Y:S01]  /*a4f0*/  MUFU.EX2 R160, R207 ;  /* 0x000000cf00a07308 */ /* 0x000f220000000800 */
[----:B---3--:R-:W-:Y:S01]  /*a500*/  F2FP.PACK_AB R76, R184, R145 ;  /* 0x00000091b84c723e */ /* 0x008fe200000000ff */
[-C--:B------:R-:W-:Y:S01]  /*a510*/  HMMA.16816.F32 R60, R80, R78.reuse, R60 ;  /* 0x0000004e503c723c */ /* 0x080fe2000000183c */
[----:B------:R-:W3:Y:S03]  /*a520*/  LDSM.16.MT88.4 R80, [R190+0x1000] ;  /* 0x00100000be50783b */ /* 0x000ee60000004200 */
[----:B-----5:R-:W-:Y:S04]  /*a530*/  F2FP.PACK_AB R77, R165, R144 ;  /* 0x00000090a54d723e */ /* 0x020fe800000000ff */
[----:B------:R-:W-:Y:S01]  /*a540*/  HMMA.16816.F32 R64, R72, R78, R64 ;  /* 0x0000004e4840723c */ /* 0x000fe20000001840 */
[----:B------:R-:W5:Y:S03]  /*a550*/  MUFU.EX2 R102, R214 ;  /* 0x000000d600667308 */ /* 0x000f660000000800 */
[----:B--2---:R-:W-:Y:S03]  /*a560*/  F2FP.PACK_AB R153, R164, R166 ;  /* 0x000000a6a499723e */ /* 0x004fe600000000ff */
[----:B------:R-:W-:Y:S02]  /*a570*/  F2FP.PACK_AB R72, R246, R247 ;  /* 0x000000f7f648723e */ /* 0x000fe400000000ff */
[----:B------:R-:W-:Y:S02]  /*a580*/  F2FP.PACK_AB R73, R231, R147 ;  /* 0x00000093e749723e */ /* 0x000fe400000000ff */
[----:B------:R-:W-:Y:S01]  /*a590*/  MUFU.EX2 R97, R218 ;  /* 0x000000da00617308 */ /* 0x000fe20000000800 */
[----:B------:R-:W-:Y:S02]  /*a5a0*/  F2FP.PACK_AB R74, R245, R240 ;  /* 0x000000f0f54a723e */ /* 0x000fe400000000ff */
[----:B------:R-:W-:Y:S02]  /*a5b0*/  F2FP.PACK_AB R75, R244, R239 ;  /* 0x000000eff44b723e */ /* 0x000fe400000000ff */
[----:B------:R-:W-:Y:S02]  /*a5c0*/  F2FP.PACK_AB R78, R172, R175 ;  /* 0x000000afac4e723e */ /* 0x000fe400000000ff */
[----:B------:R-:W-:Y:S02]  /*a5d0*/  F2FP.PACK_AB R79, R162, R167 ;  /* 0x000000a7a24f723e */ /* 0x000fe400000000ff */
[----:B----4-:R-:W-:Y:S01]  /*a5e0*/  F2FP.PACK_AB R155, R157, R160 ;  /* 0x000000a09d9b723e */ /* 0x010fe200000000ff */
[-C--:B-1----:R-:W-:Y:S01]  /*a5f0*/  HMMA.16816.F32 R4, R72, R84.reuse, R4 ;  /* 0x000000544804723c */ /* 0x082fe20000001804 */
[----:B------:R-:W-:Y:S07]  /*a600*/  MUFU.EX2 R96, R220 ;  /* 0x000000dc00607308 */ /* 0x000fee0000000800 */
[C---:B------:R-:W-:Y:S08]  /*a610*/  HMMA.16816.F32 R8, R76.reuse, R84, R8 ;  /* 0x000000544c08723c */ /* 0x040ff00000001808 */
[-C--:B------:R-:W-:Y:S08]  /*a620*/  HMMA.16816.F32 R12, R76, R86.reuse, R12 ;  /* 0x000000564c0c723c */ /* 0x080ff0000000180c */
[C---:B------:R-:W-:Y:S01]  /*a630*/  HMMA.16816.F32 R16, R72.reuse, R86, R16 ;  /* 0x000000564810723c */ /* 0x040fe20000001810 */
[----:B------:R-:W1:Y:S07]  /*a640*/  LDSM.16.MT88.4 R84, [R189+0x1800] ;  /* 0x00180000bd54783b */ /* 0x000e6e0000004200 */
[-C--:B------:R-:W-:Y:S08]  /*a650*/  HMMA.16816.F32 R20, R72, R88.reuse, R20 ;  /* 0x000000584814723c */ /* 0x080ff00000001814 */
[C---:B------:R-:W-:Y:S08]  /*a660*/  HMMA.16816.F32 R24, R76.reuse, R88, R24 ;  /* 0x000000584c18723c */ /* 0x040ff00000001818 */
[-C--:B------:R-:W-:Y:S08]  /*a670*/  HMMA.16816.F32 R28, R76, R90.reuse, R28 ;  /* 0x0000005a4c1c723c */ /* 0x080ff0000000181c */
[C---:B------:R-:W-:Y:S01]  /*a680*/  HMMA.16816.F32 R32, R72.reuse, R90, R32 ;  /* 0x0000005a4820723c */ /* 0x040fe20000001820 */
[----:B------:R-:W-:Y:S07]  /*a690*/  LDSM.16.MT88.4 R88, [R190+0x1800] ;  /* 0x00180000be58783b */ /* 0x000fee0000004200 */
[-C--:B---3--:R-:W-:Y:S08]  /*a6a0*/  HMMA.16816.F32 R36, R72, R80.reuse, R36 ;  /* 0x000000504824723c */ /* 0x088ff00000001824 */
[C---:B------:R-:W-:Y:S08]  /*a6b0*/  HMMA.16816.F32 R40, R76.reuse, R80, R40 ;  /* 0x000000504c28723c */ /* 0x040ff00000001828 */
[-C--:B------:R-:W-:Y:S08]  /*a6c0*/  HMMA.16816.F32 R44, R76, R82.reuse, R44 ;  /* 0x000000524c2c723c */ /* 0x080ff0000000182c */
[C---:B------:R-:W-:Y:S01]  /*a6d0*/  HMMA.16816.F32 R48, R72.reuse, R82, R48 ;  /* 0x000000524830723c */ /* 0x040fe20000001830 */
[----:B------:R-:W2:Y:S07]  /*a6e0*/  LDSM.16.MT88.4 R80, [R193+0x1800] ;  /* 0x00180000c150783b */ /* 0x000eae0000004200 */
[-C--:B------:R-:W-:Y:S08]  /*a6f0*/  HMMA.16816.F32 R52, R72, R92.reuse, R52 ;  /* 0x0000005c4834723c */ /* 0x080ff00000001834 */
        /* <DEDUP_REMOVED lines=13> */
[C---:B------:R-:W-:Y:S08]  /*a7d0*/  HMMA.16816.F32 R8, R76.reuse, R84, R8 ;  /* 0x000000544c08723c */ /* 0x040ff00000001808 */
[-C--:B------:R-:W-:Y:S08]  /*a7e0*/  HMMA.16816.F32 R12, R76, R86.reuse, R12 ;  /* 0x000000564c0c723c */ /* 0x080ff0000000180c */
[C---:B------:R-:W-:Y:S08]  /*a7f0*/  HMMA.16816.F32 R16, R72.reuse, R86, R16 ;  /* 0x000000564810723c */ /* 0x040ff00000001810 */
[-C--:B--2---:R-:W-:Y:S08]  /*a800*/  HMMA.16816.F32 R20, R72, R80.reuse, R20 ;  /* 0x000000504814723c */ /* 0x084ff00000001814 */
[C---:B------:R-:W-:Y:S01]  /*a810*/  HMMA.16816.F32 R24, R76.reuse, R80, R24 ;  /* 0x000000504c18723c */ /* 0x040fe20000001818 */
[----:B------:R-:W-:Y:S07]  /*a820*/  MUFU.EX2 R81, R222 ;  /* 0x000000de00517308 */ /* 0x000fee0000000800 */
[-C--:B------:R-:W-:Y:S03]  /*a830*/  HMMA.16816.F32 R28, R76, R82.reuse, R28 ;  /* 0x000000524c1c723c */ /* 0x080fe6000000181c */
[----:B------:R-:W-:Y:S05]  /*a840*/  MUFU.EX2 R80, R223 ;  /* 0x000000df00507308 */ /* 0x000fea0000000800 */
[C---:B------:R-:W-:Y:S05]  /*a850*/  HMMA.16816.F32 R32, R72.reuse, R82, R32 ;  /* 0x000000524820723c */ /* 0x040fea0000001820 */
[----:B------:R-:W-:Y:S03]  /*a860*/  MUFU.EX2 R82, R219 ;  /* 0x000000db00527308 */ /* 0x000fe60000000800 */
[-C--:B------:R-:W-:Y:S07]  /*a870*/  HMMA.16816.F32 R36, R72, R88.reuse, R36 ;  /* 0x000000584824723c */ /* 0x080fee0000001824 */
[----:B------:R-:W1:Y:S01]  /*a880*/  MUFU.EX2 R83, R221 ;  /* 0x000000dd00537308 */ /* 0x000e620000000800 */
[C---:B------:R-:W-:Y:S08]  /*a890*/  HMMA.16816.F32 R40, R76.reuse, R88, R40 ;  /* 0x000000584c28723c */ /* 0x040ff00000001828 */
[-C--:B------:R-:W-:Y:S08]  /*a8a0*/  HMMA.16816.F32 R44, R76, R90.reuse, R44 ;  /* 0x0000005a4c2c723c */ /* 0x080ff0000000182c */
[C---:B------:R-:W-:Y:S08]  /*a8b0*/  HMMA.16816.F32 R48, R72.reuse, R90, R48 ;  /* 0x0000005a4830723c */ /* 0x040ff00000001830 */
[-C--:B---3--:R-:W-:Y:S08]  /*a8c0*/  HMMA.16816.F32 R52, R72, R92.reuse, R52 ;  /* 0x0000005c4834723c */ /* 0x088ff00000001834 */
[C---:B------:R-:W-:Y:S07]  /*a8d0*/  HMMA.16816.F32 R56, R76.reuse, R92, R56 ;  /* 0x0000005c4c38723c */ /* 0x040fee0000001838 */
[----:B-----5:R-:W-:Y:S01]  /*a8e0*/  F2FP.PACK_AB R92, R101, R102 ;  /* 0x00000066655c723e */ /* 0x020fe200000000ff */
[-C--:B------:R-:W-:Y:S04]  /*a8f0*/  HMMA.16816.F32 R60, R76, R94.reuse, R60 ;  /* 0x0000005e4c3c723c */ /* 0x080fe8000000183c */
[----:B-1----:R-:W-:Y:S04]  /*a900*/  F2FP.PACK_AB R93, R83, R82 ;  /* 0x00000052535d723e */ /* 0x002fe800000000ff */
[----:B------:R-:W-:Y:S01]  /*a910*/  HMMA.16816.F32 R64, R72, R94, R64 ;  /* 0x0000005e4840723c */ /* 0x000fe20000001840 */
[----:B------:R-:W1:Y:S06]  /*a920*/  LDSM.16.MT88.4 R72, [R192+0x2000] ;  /* 0x00200000c048783b */ /* 0x000e6c0000004200 */
[----:B------:R-:W-:Y:S01]  /*a930*/  F2FP.PACK_AB R94, R96, R97 ;  /* 0x00000061605e723e */ /* 0x000fe200000000ff */
[-C--:B------:R-:W-:Y:S05]  /*a940*/  HMMA.16816.F32 R104, R152, R116.reuse, R4 ;  /* 0x000000749868723c */ /* 0x080fea0000001804 */
[----:B------:R-:W-:Y:S02]  /*a950*/  F2FP.PACK_AB R95, R80, R81 ;  /* 0x00000051505f723e */ /* 0x000fe400000000ff */
[----:B------:R-:W-:Y:S02]  /*a960*/  FADD.FTZ R5, R145, R69 ;  /* 0x0000004591057221 */ /* 0x000fe40000010000 */
[----:B------:R-:W-:Y:S03]  /*a970*/  FADD.FTZ R4, R144, R0 ;  /* 0x0000000090047221 */ /* 0x000fe60000010000 */
        /* <DEDUP_REMOVED lines=37> */
[----:B------:R-:W-:Y:S01]  /*abd0*/  FADD.FTZ R5, R103, R0 ;  /* 0x0000000067057221 */ /* 0x000fe20000010000 */
[----:B------:R-:W-:Y:S01]  /*abe0*/  MOV R103, R68 ;  /* 0x0000004400677202 */ /* 0x000fe20000000f00 */
[----:B------:R-:W-:Y:S01]  /*abf0*/  FADD.FTZ R3, R179, R7 ;  /* 0x00000007b3037221 */ /* 0x000fe20000010000 */
[C---:B------:R-:W-:Y:S04]  /*ac00*/  HMMA.16816.F32 R88, R92.reuse, R72, R56 ;  /* 0x000000485c58723c */ /* 0x040fe80000001838 */
[----:B------:R-:W-:Y:S02]  /*ac10*/  FADD.FTZ R2, R166, R6 ;  /* 0x00000006a6027221 */ /* 0x000fe40000010000 */
[----:B------:R-:W-:Y:S01]  /*ac20*/  FADD.FTZ R0, R102, R4 ;  /* 0x0000000466007221 */ /* 0x000fe20000010000 */
[----:B------:R-:W-:Y:S01]  /*ac30*/  MOV R102, R98 ;  /* 0x0000006200667202 */ /* 0x000fe20000000f00 */
[----:B------:R-:W-:Y:S01]  /*ac40*/  FADD.FTZ R5, R82, R5 ;  /* 0x0000000552057221 */ /* 0x000fe20000010000 */
[-C--:B------:R-:W-:Y:S03]  /*ac50*/  HMMA.16816.F32 R92, R92, R74.reuse, R60 ;  /* 0x0000004a5c5c723c */ /* 0x080fe6000000183c */
[----:B------:R-:W-:Y:S02]  /*ac60*/  FADD.FTZ R4, R178, R3 ;  /* 0x00000003b2047221 */ /* 0x000fe40000010000 */
[----:B------:R-:W-:Y:S02]  /*ac70*/  FADD.FTZ R3, R164, R2 ;  /* 0x00000002a4037221 */ /* 0x000fe40000010000 */
[----:B------:R-:W-:Y:S01]  /*ac80*/  FADD.FTZ R2, R101, R0 ;  /* 0x0000000065027221 */ /* 0x000fe20000010000 */
[----:B------:R-:W-:Y:S04]  /*ac90*/  HMMA.16816.F32 R152, R152, R74, R64 ;  /* 0x0000004a9898723c */ /* 0x000fe80000001840 */
[----:B------:R-:W-:Y:S01]  /*aca0*/  FADD.FTZ R0, R83, R5 ;  /* 0x0000000553007221 */ /* 0x000fe20000010000 */
[----:B------:R-:W-:Y:S01]  /*acb0*/  MOV R101, R99 ;  /* 0x0000006300657202 */ /* 0x000fe20000000f00 */
[----:B------:R-:W-:Y:S02]  /*acc0*/  FADD.FTZ R4, R163, R4 ;  /* 0x00000004a3047221 */ /* 0x000fe40000010000 */
[----:B------:R-:W-:Y:S04]  /*acd0*/  FADD.FTZ R3, R160, R3 ;  /* 0x00000003a0037221 */ /* 0x000fe80000010000 */
[----:B------:R-:W-:Y:S01]  /*ace0*/  FADD.FTZ R2, R97, R2 ;  /* 0x0000000261027221 */ /* 0x000fe20000010000 */
[----:B------:R-:W-:Y:S01]  /*acf0*/  MOV R97, R100 ;  /* 0x0000006400617202 */ /* 0x000fe20000000f00 */
[----:B------:R-:W-:Y:S02]  /*ad00*/  FADD.FTZ R0, R81, R0 ;  /* 0x0000000051007221 */ /* 0x000fe40000010000 */
[----:B------:R-:W-:Y:S02]  /*ad10*/  FADD.FTZ R231, R161, R4 ;  /* 0x00000004a1e77221 */ /* 0x000fe40000010000 */
[----:B------:R-:W-:Y:S02]  /*ad20*/  FADD.FTZ R241, R157, R3 ;  /* 0x000000039df17221 */ /* 0x000fe40000010000 */
[----:B------:R-:W-:Y:S02]  /*ad30*/  FADD.FTZ R243, R96, R2 ;  /* 0x0000000260f37221 */ /* 0x000fe40000010000 */
[----:B------:R-:W-:Y:S01]  /*ad40*/  FADD.FTZ R242, R80, R0 ;  /* 0x0000000050f27221 */ /* 0x000fe20000010000 */
[----:B------:R-:W-:-:S05]  /*ad50*/  @P0 BRA `(.L_x_1471) ;  /* 0xffffc15000000947 */ /* 0x000fca000383ffff */
.L_x_1460:
[----:B------:R-:W-:-:S13]  /*ad60*/  ISETP.GE.AND P0, PT, R205, R249, PT ;  /* 0x000000f9cd00720c */ /* 0x000fda0003f06270 */
[----:B------:R-:W-:Y:S05]  /*ad70*/  @!P0 BRA `(.L_x_1472) ;  /* 0x0000328000008947 */ /* 0x000fea0003800000 */
[----:B------:R-:W-:Y:S01]  /*ad80*/  IMAD.MOV.U32 R101, RZ, RZ, R99 ;  /* 0x000000ffff657224 */ /* 0x000fe200078e0063 */
[----:B------:R-:W-:Y:S01]  /*ad90*/  MOV R103, R68 ;  /* 0x0000004400677202 */ /* 0x000fe20000000f00 */
[----:B------:R-:W-:Y:S01]  /*ada0*/  IMAD.MOV.U32 R97, RZ, RZ, R100 ;  /* 0x000000ffff617224 */ /* 0x000fe200078e0064 */
[----:B------:R-:W-:Y:S02]  /*adb0*/  MOV R102, R98 ;  /* 0x0000006200667202 */ /* 0x000fe40000000f00 */
.L_x_1479:
[----:B------:R-:W2:Y:S01]  /*adc0*/  LDL.64 R6, [R1+0x10] ;  /* 0x0000100001067983 */ /* 0x000ea20000100a00 */
[----:B------:R-:W-:Y:S04]  /*add0*/  DEPBAR.LE SB0, 0x0 ;  /* 0x000080000000791a */ /* 0x000fe80000000000 */
[----:B------:R-:W3:Y:S01]  /*ade0*/  LDL R5, [R1+0x1c] ;  /* 0x00001c0001057983 */ /* 0x000ee20000100800 */
[----:B------:R-:W-:Y:S01]  /*adf0*/  WARPSYNC 0xffffffff ;  /* 0xffffffff00007948 */ /* 0x000fe20003800000 */
[----:B------:R-:W-:Y:S01]  /*ae00*/  SHF.R.S32.HI R0, RZ, 0x1f, R211 ;  /* 0x0000001fff007819 */ /* 0x000fe200000114d3 */
[C---:B------:R-:W-:Y:S01]  /*ae10*/  IMAD.WIDE.U32 R2, R211.reuse, c[0x0][0x208], RZ ;  /* 0x00008200d3027a25 */ /* 0x040fe200078e00ff */
        /* <DEDUP_REMOVED lines=31> */
.L_x_1576:
[-C--:B------:R-:W-:Y:S01]  /*b010*/  HMMA.16816.F32 R4, R80, R16.reuse, RZ ;  /* 0x000000105004723c */ /* 0x080fe200000018ff */
[----:B------:R-:W3:Y:S01]  /*b020*/  SHFL.IDX PT, R2, R0, RZ, 0x181f ;  /* 0x00181fff00027589 */ /* 0x000ee200000e0000 */
[----:B------:R-:W-:Y:S01]  /*b030*/  BSSY B0, `(.L_x_1474) ;  /* 0x00000c4000007945 */ /* 0x000fe20003800000 */
[----:B------:R-:W-:Y:S04]  /*b040*/  ISETP.GE.AND P0, PT, R204, c[0x0][0x1d4], PT ;  /* 0x00007500cc007a0c */ /* 0x000fe80003f06270 */
[----:B------:R-:W-:Y:S01]  /*b050*/  SEL R100, RZ, 0x10, P0 ;  /* 0x00000010ff647807 */ /* 0x000fe20000000000 */
[C---:B------:R-:W-:Y:S01]  /*b060*/  HMMA.16816.F32 R8, R76.reuse, R16, RZ ;  /* 0x000000104c08723c */ /* 0x040fe200000018ff */
[----:B------:R-:W4:Y:S07]  /*b070*/  SHFL.IDX PT, R3, R0, 0x1, 0x181f ;  /* 0x00381f0000037f89 */ /* 0x000f2e00000e0000 */
[-C--:B------:R-:W-:Y:S01]  /*b080*/  HMMA.16816.F32 R12, R76, R18.reuse, RZ ;  /* 0x000000124c0c723c */ /* 0x080fe200000018ff */
[----:B------:R-:W5:Y:S07]  /*b090*/  SHFL.IDX PT, R52, R0, 0x2, 0x181f ;  /* 0x00581f0000347f89 */ /* 0x000f6e00000e0000 */
[C---:B------:R-:W-:Y:S01]  /*b0a0*/  HMMA.16816.F32 R16, R80.reuse, R18, RZ ;  /* 0x000000125010723c */ /* 0x040fe200000018ff */
[----:B------:R-:W-:Y:S07]  /*b0b0*/  SHFL.IDX PT, R53, R0, 0x3, 0x181f ;  /* 0x00781f0000357f89 */ /* 0x000fee00000e0000 */
[-C--:B------:R-:W-:Y:S01]  /*b0c0*/  HMMA.16816.F32 R20, R80, R32.reuse, RZ ;  /* 0x000000205014723c */ /* 0x080fe200000018ff */
[----:B------:R1:W-:Y:S07]  /*b0d0*/  SHFL.IDX PT, R54, R0, 0x4, 0x181f ;  /* 0x00981f0000367f89 */ /* 0x0003ee00000e0000 */
[C---:B------:R-:W-:Y:S01]  /*b0e0*/  HMMA.16816.F32 R24, R76.reuse, R32, RZ ;  /* 0x000000204c18723c */ /* 0x040fe200000018ff */
[----:B------:R-:W2:Y:S07]  /*b0f0*/  SHFL.IDX PT, R55, R56, 0x1, 0x181f ;  /* 0x00381f0038377f89 */ /* 0x000eae00000e0000 */
[-C--:B------:R-:W-:Y:S01]  /*b100*/  HMMA.16816.F32 R28, R76, R34.reuse, RZ ;  /* 0x000000224c1c723c */ /* 0x080fe200000018ff */
[----:B------:R-:W2:Y:S07]  /*b110*/  SHFL.IDX PT, R61, R56, 0x2, 0x181f ;  /* 0x00581f00383d7f89 */ /* 0x000eae00000e0000 */
[C---:B------:R-:W-:Y:S01]  /*b120*/  HMMA.16816.F32 R32, R80.reuse, R34, RZ ;  /* 0x000000225020723c */ /* 0x040fe200000018ff */
[----:B------:R-:W2:Y:S03]  /*b130*/  SHFL.IDX PT, R69, R56, 0x3, 0x181f ;  /* 0x00781f0038457f89 */ /* 0x000ea600000e0000 */
[----:B-1----:R-:W-:Y:S04]  /*b140*/  IADD3 R0, -R100, 0x10, RZ ;  /* 0x0000001064007810 */ /* 0x002fe80007ffe1ff */
[-C--:B------:R-:W-:Y:S01]  /*b150*/  HMMA.16816.F32 R36, R80, R48.reuse, RZ ;  /* 0x000000305024723c */ /* 0x080fe200000018ff */
[----:B------:R-:W-:Y:S07]  /*b160*/  LOP3.LUT R0, R0, 0xf, RZ, 0xc0, !PT ;  /* 0x0000000f00007812 */ /* 0x000fee00078ec0ff */
[C---:B------:R-:W-:Y:S08]  /*b170*/  HMMA.16816.F32 R40, R76.reuse, R48, RZ ;  /* 0x000000304c28723c */ /* 0x040ff000000018ff */
[-C--:B------:R-:W-:Y:S01]  /*b180*/  HMMA.16816.F32 R44, R76, R50.reuse, RZ ;  /* 0x000000324c2c723c */ /* 0x080fe200000018ff */
[-C--:B---3--:R-:W-:Y:S03]  /*b190*/  IADD3 R2, P2, R2, R58.reuse, RZ ;  /* 0x0000003a02027210 */ /* 0x088fe60007f5e0ff */
[-C--:B----4-:R-:W-:Y:S02]  /*b1a0*/  IADD3 R62, P1, R3, R58.reuse, RZ ;  /* 0x0000003a033e7210 */ /* 0x090fe40007f3e0ff */
[--C-:B--2---:R-:W-:Y:S01]  /*b1b0*/  IMAD.X R3, R57, 0x1, R68.reuse, P2 ;  /* 0x0000000139037824 */ /* 0x104fe200010e0644 */
[----:B-----5:R-:W-:Y:S01]  /*b1c0*/  IADD3 R60, P6, R52, R58, RZ ;  /* 0x0000003a343c7210 */ /* 0x020fe20007fde0ff */
[C---:B------:R-:W-:Y:S03]  /*b1d0*/  HMMA.16816.F32 R48, R80.reuse, R50, RZ ;  /* 0x000000325030723c */ /* 0x040fe600000018ff */
[----:B------:R1:W-:Y:S01]  /*b1e0*/  LDGSTS.E.BYPASS.LTC128B.128 [R209+0x100], [R2.64], !P0 ;  /* 0x0010000002d17fae */ /* 0x0003e2000c101d46 */
[----:B------:R-:W-:Y:S01]  /*b1f0*/  IMAD.X R63, R55, 0x1, R68, P1 ;  /* 0x00000001373f7824 */ /* 0x000fe200008e0644 */
[----:B------:R-:W-:Y:S01]  /*b200*/  IADD3 R72, P2, P1, R0, R54, R58 ;  /* 0x0000003600487210 */ /* 0x000fe2000795e03a */
[--C-:B------:R-:W-:Y:S01]  /*b210*/  IMAD.X R61, R61, 0x1, R68.reuse, P6 ;  /* 0x000000013d3d7824 */ /* 0x100fe200030e0644 */
[----:B------:R-:W-:Y:S02]  /*b220*/  IADD3 R70, P5, R53, R58, RZ ;  /* 0x0000003a35467210 */ /* 0x000fe40007fbe0ff */
[-C--:B------:R-:W-:Y:S02]  /*b230*/  HMMA.16816.F32 R52, R80, R64.reuse, RZ ;  /* 0x000000405034723c */ /* 0x080fe400000018ff */
[----:B------:R2:W-:Y:S01]  /*b240*/  LDGSTS.E.BYPASS.LTC128B.128 [R209+0x900], [R62.64], !P0 ;  /* 0x009000003ed17fae */ /* 0x0005e2000c101d46 */
[--C-:B------:R-:W-:Y:S01]  /*b250*/  IMAD.X R71, R69, 0x1, R68.reuse, P5 ;  /* 0x0000000145477824 */ /* 0x100fe200028e0644 */
[----:B------:R-:W-:Y:S06]  /*b260*/  ISETP.NE.U32.AND P5, PT, R100, RZ, PT ;  /* 0x000000ff6400720c */ /* 0x000fec0003fa5070 */
[----:B------:R3:W4:Y:S08]  /*b270*/  SHFL.IDX PT, R0, R56, 0x4, 0x181f ;  /* 0x00981f0038007f89 */ /* 0x00073000000e0000 */
[----:B------:R2:W-:Y:S08]  /*b280*/  LDGSTS.E.BYPASS.LTC128B.128 [R209+0x1100], [R60.64], !P0 ;  /* 0x011000003cd17fae */ /* 0x0005f0000c101d46 */
[----:B------:R5:W-:Y:S01]  /*b290*/  LDGSTS.E.BYPASS.LTC128B.128 [R209+0x1900], [R70.64], !P0 ;  /* 0x0190000046d17fae */ /* 0x000be2000c101d46 */
[----:B------:R-:W-:Y:S01]  /*b2a0*/  ISETP.GT.AND P0, PT, R205, R249, PT ;  /* 0x000000f9cd00720c */ /* 0x000fe20003f04270 */
[C---:B---3--:R-:W-:Y:S02]  /*b2b0*/  HMMA.16816.F32 R56, R76.reuse, R64, RZ ;  /* 0x000000404c38723c */ /* 0x048fe400000018ff */
[----:B----4-:R-:W-:Y:S05]  /*b2c0*/  IADD3.X R73, RZ, R0, R68, P2, P1 ;  /* 0x00000000ff497210 */ /* 0x010fea00017e2444 */
[----:B------:R3:W-:Y:S01]  /*b2d0*/  LDGSTS.E.BYPASS.LTC128B.128.ZFILL [R209+0x2100], [R72.64], P5 ;  /* 0x0210000048d17fae */ /* 0x0007e2000a941d46 */
[-C--:B--2---:R-:W-:Y:S07]  /*b2e0*/  HMMA.16816.F32 R60, R76, R66.reuse, RZ ;  /* 0x000000424c3c723c */ /* 0x084fee00000018ff */
[----:B------:R-:W0:Y:S01]  /*b2f0*/  LDGDEPBAR ;  /* 0x00000000000079af */ /* 0x000e220000000000 */
[C---:B------:R-:W-:Y:S08]  /*b300*/  HMMA.16816.F32 R64, R80.reuse, R66, RZ ;  /* 0x000000425040723c */ /* 0x040ff000000018ff */
[-C--:B-----5:R-:W-:Y:S08]  /*b310*/  HMMA.16816.F32 R68, R80, R156.reuse, RZ ;  /* 0x0000009c5044723c */ /* 0x0a0ff000000018ff */
[C---:B---3--:R-:W-:Y:S08]  /*b320*/  HMMA.16816.F32 R72, R76.reuse, R156, RZ ;  /* 0x0000009c4c48723c */ /* 0x048ff000000018ff */
        /* <DEDUP_REMOVED lines=28> */
[----:B------:R-:W1:Y:S07]  /*b4f0*/  LDSM.16.M88.4 R160, [R194+0x1800] ;  /* 0x00180000c2a0783b */ /* 0x000e6e0000000200 */
        /* <DEDUP_REMOVED lines=53> */
[----:B------:R-:W-:Y:S02]  /*b850*/  IMAD.MOV.U32 R210, RZ, RZ, RZ ;  /* 0x000000ffffd27224 */ /* 0x000fe400078e00ff */
        /* <DEDUP_REMOVED lines=15> */
[----:B------:R-:W2:Y:S04]  /*b950*/  @!P3 LDG.E R210, [R98.64] ;  /* 0x0000000662d2b981 */ /* 0x000ea8000c1e1900 */
[----:B------:R-:W-:Y:S04]  /*b960*/  IMAD R0, R0, c[0x0][0x1e0], RZ ;  /* 0x0000780000007a24 */ /* 0x000fe800078e02ff */
[----:B------:R-:W-:Y:S04]  /*b970*/  IMAD R0, R211, c[0x0][0x1e4], R0 ;  /* 0x00007900d3007a24 */ /* 0x000fe800078e0200 */
[----:B------:R-:W-:Y:S01]  /*b980*/  IMAD.IADD R3, R3, 0x1, R0 ;  /* 0x0000000103037824 */ /* 0x000fe200078e0200 */
[----:B--2---:R-:W-:Y:S03]  /*b990*/  SHF.R.S32.HI R0, RZ, 0x1f, R210 ;  /* 0x0000001fff007819 */ /* 0x004fe600000114d2 */
[----:B------:R-:W-:Y:S04]  /*b9a0*/  IMAD.WIDE.U32 R2, R210, c[0x0][0x1f0], R2 ;  /* 0x00007c00d2027a25 */ /* 0x000fe800078e0002 */
[----:B------:R-:W-:Y:S01]  /*b9b0*/  IMAD R0, R0, c[0x0][0x1f0], RZ ;  /* 0x00007c0000007a24 */ /* 0x000fe200078e02ff */
[----:B----4-:R-:W-:Y:S02]  /*b9c0*/  IADD3 R2, P1, R206, R2, RZ ;  /* 0x00000002ce027210 */ /* 0x010fe40007f3e0ff */
[----:B------:R-:W-:Y:S01]  /*b9d0*/  SHF.R.S32.HI R206, RZ, 0x1f, R204 ;  /* 0x0000001fffce7819 */ /* 0x000fe200000114cc */
[----:B------:R-:W-:Y:S01]  /*b9e0*/  IMAD R96, R210, c[0x0][0x1f4], R0 ;  /* 0x00007d00d2607a24 */ /* 0x000fe200078e0200 */
[----:B------:R-:W-:Y:S02]  /*b9f0*/  LEA R0, P0, R2, c[0x0][0x1c8], 0x1 ;  /* 0x0000720002007a11 */ /* 0x000fe400078008ff */
[----:B------:R-:W-:Y:S02]  /*ba00*/  SHF.L.U64.HI R98, R204, 0x1, R206 ;  /* 0x00000001cc627819 */ /* 0x000fe400000102ce */
[----:B------:R-:W-:Y:S04]  /*ba10*/  IADD3.X R3, R252, R3, R96, P1, !PT ;  /* 0x00000003fc037210 */ /* 0x000fe80000ffe460 */
[----:B------:R-:W-:Y:S01]  /*ba20*/  LEA.HI.X R96, R2, c[0x0][0x1cc], R3, 0x1, P0 ;  /* 0x0000730002607a11 */ /* 0x000fe200000f0c03 */
[----:B------:R-:W-:-:S05]  /*ba30*/  BRA.DIV ~URZ, `(.L_x_1476) ;  /* 0x0000ac627f007947 */ /* 0x000fca000b800000 */
[----:B------:R1:W2:Y:S02]  /*ba40*/  SHFL.IDX PT, R157, R96, RZ, 0x181f ;  /* 0x00181fff609d7589 */ /* 0x0002a400000e0000 */
.L_x_1577:
        /* <DEDUP_REMOVED lines=25> */
.L_x_1578:
        /* <DEDUP_REMOVED lines=9> */
.L_x_1475:
[----:B------:R-:W-:Y:S05]  /*bc70*/  BSYNC B0 ;  /* 0x0000000000007941 */ /* 0x000fea0003800000 */
.L_x_1474:
        /* <DEDUP_REMOVED lines=96> */
[----:B---3--:R-:W-:Y:S03]  /*c280*/  FMNMX.FTZ R98, R98, R158, !PT ;  /* 0x0000009e62627209 */ /* 0x008fe60007810000 */
.L_x_1579:
[----:B------:R-:W-:Y:S01]  /*c290*/  FADD.FTZ R2, -R100, R97 ;  /* 0x0000006164027221 */ /* 0x000fe20000010100 */
[----:B------:R-:W-:Y:S01]  /*c2a0*/  WARPSYNC 0xffffffff ;  /* 0xffffffff00007948 */ /* 0x000fe20003800000 */
[----:B------:R-:W-:Y:S01]  /*c2b0*/  FMUL.FTZ R165, R98, c[0x0][0x2d0] ;  /* 0x0000b40062a57a20 */ /* 0x000fe20000410000 */
[----:B----4-:R-:W-:Y:S01]  /*c2c0*/  FMNMX.FTZ R96, R0, R96, !PT ;  /* 0x0000006000607209 */ /* 0x010fe20007810000 */
[----:B------:R-:W-:Y:S01]  /*c2d0*/  FMUL.FTZ R2, R2, c[0x0][0x2d0] ;  /* 0x0000b40002027a20 */ /* 0x000fe20000410000 */
[----:B------:R-:W-:Y:S01]  /*c2e0*/  ISETP.GT.AND P0, PT, R205, R249, PT ;  /* 0x000000f9cd00720c */ /* 0x000fe20003f04270 */
[--C-:B------:R-:W-:Y:S02]  /*c2f0*/  FFMA.FTZ R0, R13, c[0x0][0x2d0], -R165.reuse ;  /* 0x0000b4000d007a23 */ /* 0x100fe400000108a5 */
[----:B------:R1:W2:Y:S01]  /*c300*/  MUFU.EX2 R97, R2 ;  /* 0x0000000200617308 */ /* 0x0002a20000000800 */
[----:B------:R-:W-:Y:S02]  /*c310*/  FMUL.FTZ R164, R96, c[0x0][0x2d0] ;  /* 0x0000b40060a47a20 */ /* 0x000fe40000410000 */
[--C-:B------:R-:W-:Y:S02]  /*c320*/  FFMA.FTZ R41, R41, c[0x0][0x2d0], -R165.reuse ;  /* 0x0000b40029297a23 */ /* 0x100fe400000108a5 */
[--C-:B------:R-:W-:Y:S02]  /*c330*/  FFMA.FTZ R24, R24, c[0x0][0x2d0], -R165.reuse ;  /* 0x0000b40018187a23 */ /* 0x100fe400000108a5 */
[----:B------:R-:W-:Y:S02]  /*c340*/  FFMA.FTZ R25, R25, c[0x0][0x2d0], -R165 ;  /* 0x0000b40019197a23 */ /* 0x000fe400000108a5 */
[--C-:B------:R-:W-:Y:S01]  /*c350*/  FFMA.FTZ R26, R26, c[0x0][0x2d0], -R164.reuse ;  /* 0x0000b4001a1a7a23 */ /* 0x100fe200000108a4 */
[----:B------:R3:W-:Y:S01]  /*c360*/  MUFU.EX2 R229, R0 ;  /* 0x0000000000e57308 */ /* 0x0007e20000000800 */
[----:B------:R-:W-:Y:S02]  /*c370*/  FFMA.FTZ R27, R27, c[0x0][0x2d0], -R164 ;  /* 0x0000b4001b1b7a23 */ /* 0x000fe400000108a4 */
[----:B-1----:R-:W-:Y:S02]  /*c380*/  FADD.FTZ R2, -R99, R101 ;  /* 0x0000006563027221 */ /* 0x002fe40000010100 */
[----:B------:R-:W-:Y:S02]  /*c390*/  FMUL.FTZ R101, R100, c[0x0][0x2d0] ;  /* 0x0000b40064657a20 */ /* 0x000fe40000410000 */
[----:B------:R-:W-:Y:S02]  /*c3a0*/  FMUL.FTZ R2, R2, c[0x0][0x2d0] ;  /* 0x0000b40002027a20 */ /* 0x000fe40000410000 */
[--C-:B------:R-:W-:Y:S02]  /*c3b0*/  FFMA.FTZ R156, R5, c[0x0][0x2d0], -R101.reuse ;  /* 0x0000b400059c7a23 */ /* 0x100fe40000010865 */
[----:B------:R1:W-:Y:S01]  /*c3c0*/  MUFU.EX2 R3, R2 ;  /* 0x0000000200037308 */ /* 0x0003e20000000800 */
[--C-:B------:R-:W-:Y:S02]  /*c3d0*/  FFMA.FTZ R5, R16, c[0x0][0x2d0], -R101.reuse ;  /* 0x0000b40010057a23 */ /* 0x100fe40000010865 */
[--C-:B------:R-:W-:Y:S02]  /*c3e0*/  FFMA.FTZ R185, R52, c[0x0][0x2d0], -R101.reuse ;  /* 0x0000b40034b97a23 */ /* 0x100fe40000010865 */
[--C-:B------:R-:W-:Y:S02]  /*c3f0*/  FFMA.FTZ R184, R53, c[0x0][0x2d0], -R101.reuse ;  /* 0x0000b40035b87a23 */ /* 0x100fe40000010865 */
[----:B------:R-:W-:Y:S02]  /*c400*/  FFMA.FTZ R173, R49, c[0x0][0x2d0], -R101 ;  /* 0x0000b40031ad7a23 */ /* 0x000fe40000010865 */
[----:B---3--:R-:W-:Y:S01]  /*c410*/  FADD.FTZ R0, -R96, R103 ;  /* 0x0000006760007221 */ /* 0x008fe20000010100 */
[----:B------:R3:W-:Y:S01]  /*c420*/  MUFU.EX2 R223, R5 ;  /* 0x0000000500df7308 */ /* 0x0007e20000000800 */
[--C-:B------:R-:W-:Y:S02]  /*c430*/  FFMA.FTZ R103, R20, c[0x0][0x2d0], -R101.reuse ;  /* 0x0000b40014677a23 */ /* 0x100fe40000010865 */
[----:B------:R-:W-:Y:S02]  /*c440*/  FMUL.FTZ R0, R0, c[0x0][0x2d0] ;  /* 0x0000b40000007a20 */ /* 0x000fe40000410000 */
[--C-:B------:R-:W-:Y:S02]  /*c450*/  FFMA.FTZ R183, R64, c[0x0][0x2d0], -R101.reuse ;  /* 0x0000b40040b77a23 */ /* 0x100fe40000010865 */
[--C-:B------:R-:W-:Y:S02]  /*c460*/  FFMA.FTZ R182, R65, c[0x0][0x2d0], -R101.reuse ;  /* 0x0000b40041b67a23 */ /* 0x100fe40000010865 */
[--C-:B------:R-:W-:Y:S01]  /*c470*/  FFMA.FTZ R208, R80, c[0x0][0x2d0], -R101.reuse ;  /* 0x0000b40050d07a23 */ /* 0x100fe20000010865 */
[----:B------:R4:W-:Y:S01]  /*c480*/  MUFU.EX2 R224, R156 ;  /* 0x0000009c00e07308 */ /* 0x0009e20000000800 */
[--C-:B------:R-:W-:Y:S02]  /*c490*/  FFMA.FTZ R166, R32, c[0x0][0x2d0], -R101.reuse ;  /* 0x0000b40020a67a23 */ /* 0x100fe40000010865 */
[--C-:B------:R-:W-:Y:S02]  /*c4a0*/  FFMA.FTZ R168, R33, c[0x0][0x2d0], -R101.reuse ;  /* 0x0000b40021a87a23 */ /* 0x100fe40000010865 */
[--C-:B-1----:R-:W-:Y:S02]  /*c4b0*/  FFMA.FTZ R2, R4, c[0x0][0x2d0], -R101.reuse ;  /* 0x0000b40004027a23 */ /* 0x102fe40000010865 */
[----:B------:R-:W-:Y:S02]  /*c4c0*/  FMUL.FTZ R4, R99, c[0x0][0x2d0] ;  /* 0x0000b40063047a20 */ /* 0x000fe40000410000 */
[----:B------:R-:W-:Y:S01]  /*c4d0*/  FFMA.FTZ R176, R36, c[0x0][0x2d0], -R101 ;  /* 0x0000b40024b07a23 */ /* 0x000fe20000010865 */
[----:B------:R1:W5:Y:S01]  /*c4e0*/  MUFU.EX2 R216, R2 ;  /* 0x0000000200d87308 */ /* 0x0003620000000800 */
[--C-:B------:R-:W-:Y:S02]  /*c4f0*/  FFMA.FTZ R180, R54, c[0x0][0x2d0], -R4.reuse ;  /* 0x0000b40036b47a23 */ /* 0x100fe40000010804 */
[--C-:B------:R-:W-:Y:S02]  /*c500*/  FFMA.FTZ R179, R55, c[0x0][0x2d0], -R4.reuse ;  /* 0x0000b40037b37a23 */ /* 0x100fe40000010804 */
[--C-:B---3--:R-:W-:Y:S01]  /*c510*/  FFMA.FTZ R5, R8, c[0x0][0x2d0], -R165.reuse ;  /* 0x0000b40008057a23 */ /* 0x108fe200000108a5 */
[----:B------:R-:W-:Y:S01]  /*c520*/  LDSM.16.MT88.4 R52, [R193] ;  /* 0x00000000c134783b */ /* 0x000fe20000004200 */
[--C-:B------:R-:W-:Y:S02]  /*c530*/  FFMA.FTZ R65, R22, c[0x0][0x2d0], -R4.reuse ;  /* 0x0000b40016417a23 */ /* 0x100fe40000010804 */
[--C-:B------:R-:W-:Y:S01]  /*c540*/  FFMA.FTZ R80, R34, c[0x0][0x2d0], -R4.reuse ;  /* 0x0000b40022507a23 */ /* 0x100fe20000010804 */
[----:B------:R3:W-:Y:S01]  /*c550*/  MUFU.EX2 R214, R5 ;  /* 0x0000000500d67308 */ /* 0x0007e20000000800 */
[--C-:B------:R-:W-:Y:S02]  /*c560*/  FFMA.FTZ R6, R6, c[0x0][0x2d0], -R4.reuse ;  /* 0x0000b40006067a23 */ /* 0x100fe40000010804 */
[--C-:B------:R-:W-:Y:S01]  /*c570*/  FFMA.FTZ R167, R35, c[0x0][0x2d0], -R4.reuse ;  /* 0x0000b40023a77a23 */ /* 0x100fe20000010804 */
[----:B----4-:R-:W4:Y:S01]  /*c580*/  LDSM.16.MT88.4 R156, [R189] ;  /* 0x00000000bd9c783b */ /* 0x010f220000004200 */
[--C-:B------:R-:W-:Y:S02]  /*c590*/  FFMA.FTZ R169, R39, c[0x0][0x2d0], -R4.reuse ;  /* 0x0000b40027a97a23 */ /* 0x100fe40000010804 */
[--C-:B------:R-:W-:Y:S02]  /*c5a0*/  FFMA.FTZ R171, R50, c[0x0][0x2d0], -R4.reuse ;  /* 0x0000b40032ab7a23 */ /* 0x100fe40000010804 */
[--C-:B------:R-:W-:Y:S01]  /*c5b0*/  FFMA.FTZ R172, R51, c[0x0][0x2d0], -R4.reuse ;  /* 0x0000b40033ac7a23 */ /* 0x100fe20000010804 */
[----:B------:R2:W-:Y:S01]  /*c5c0*/  MUFU.EX2 R215, R6 ;  /* 0x0000000600d77308 */ /* 0x0005e20000000800 */
[--C-:B------:R-:W-:Y:S02]  /*c5d0*/  FFMA.FTZ R207, R82, c[0x0][0x2d0], -R4.reuse ;  /* 0x0000b40052cf7a23 */ /* 0x100fe40000010804 */
[--C-:B------:R-:W-:Y:S02]  /*c5e0*/  FFMA.FTZ R212, R83, c[0x0][0x2d0], -R4.reuse ;  /* 0x0000b40053d47a23 */ /* 0x100fe40000010804 */
[--C-:B-1----:R-:W-:Y:S02]  /*c5f0*/  FFMA.FTZ R2, R7, c[0x0][0x2d0], -R4.reuse ;  /* 0x0000b40007027a23 */ /* 0x102fe40000010804 */
[--C-:B------:R-:W-:Y:S02]  /*c600*/  FFMA.FTZ R64, R23, c[0x0][0x2d0], -R4.reuse ;  /* 0x0000b40017407a23 */ /* 0x100fe40000010804 */
[--C-:B------:R-:W-:Y:S01]  /*c610*/  FFMA.FTZ R178, R66, c[0x0][0x2d0], -R4.reuse ;  /* 0x0000b40042b27a23 */ /* 0x100fe20000010804 */
[----:B------:R1:W1:Y:S01]  /*c620*/  MUFU.EX2 R221, R2 ;  /* 0x0000000200dd7308 */ /* 0x0002620000000800 */
[--C-:B------:R-:W-:Y:S02]  /*c630*/  FFMA.FTZ R177, R67, c[0x0][0x2d0], -R4.reuse ;  /* 0x0000b40043b17a23 */ /* 0x100fe40000010804 */
[--C-:B------:R-:W-:Y:S02]  /*c640*/  FFMA.FTZ R187, R70, c[0x0][0x2d0], -R4.reuse ;  /* 0x0000b40046bb7a23 */ /* 0x100fe40000010804 */
[----:B---3--:R-:W-:Y:S02]  /*c650*/  FFMA.FTZ R5, R9, c[0x0][0x2d0], -R165 ;  /* 0x0000b40009057a23 */ /* 0x008fe400000108a5 */
[----:B------:R-:W-:Y:S02]  /*c660*/  FFMA.FTZ R206, R71, c[0x0][0x2d0], -R4 ;  /* 0x0000b40047ce7a23 */ /* 0x000fe40000010804 */
[--C-:B------:R-:W-:Y:S01]  /*c670*/  FFMA.FTZ R175, R37, c[0x0][0x2d0], -R101.reuse ;  /* 0x0000b40025af7a23 */ /* 0x100fe20000010865 */
[----:B------:R3:W-:Y:S01]  /*c680*/  MUFU.EX2 R219, R5 ;  /* 0x0000000500db7308 */ /* 0x0007e20000000800 */
[--C-:B------:R-:W-:Y:S02]  /*c690*/  FFMA.FTZ R174, R48, c[0x0][0x2d0], -R101.reuse ;  /* 0x0000b40030ae7a23 */ /* 0x100fe40000010865 */
[--C-:B------:R-:W-:Y:S02]  /*c6a0*/  FFMA.FTZ R181, R68, c[0x0][0x2d0], -R101.reuse ;  /* 0x0000b40044b57a23 */ /* 0x100fe40000010865 */
[----:B--2---:R-:W-:Y:S02]  /*c6b0*/  FFMA.FTZ R6, R10, c[0x0][0x2d0], -R164 ;  /* 0x0000b4000a067a23 */ /* 0x004fe400000108a4 */
[--C-:B------:R-:W-:Y:S02]  /*c6c0*/  FFMA.FTZ R186, R69, c[0x0][0x2d0], -R101.reuse ;  /* 0x0000b40045ba7a23 */ /* 0x100fe40000010865 */
[--C-:B------:R-:W-:Y:S01]  /*c6d0*/  FFMA.FTZ R170, R38, c[0x0][0x2d0], -R4.reuse ;  /* 0x0000b40026aa7a23 */ /* 0x100fe20000010804 */
[----:B------:R-:W-:Y:S01]  /*c6e0*/  MUFU.EX2 R213, R6 ;  /* 0x0000000600d57308 */ /* 0x000fe20000000800 */
[----:B-1----:R-:W-:Y:S09]  /*c6f0*/  FFMA.FTZ R2, R17, c[0x0][0x2d0], -R101 ;  /* 0x0000b40011027a23 */ /* 0x002ff20000010865 */
[----:B------:R1:W2:Y:S01]  /*c700*/  MUFU.EX2 R236, R2 ;  /* 0x0000000200ec7308 */ /* 0x0002a20000000800 */
[----:B---3--:R-:W-:Y:S09]  /*c710*/  FFMA.FTZ R5, R12, c[0x0][0x2d0], -R165 ;  /* 0x0000b4000c057a23 */ /* 0x008ff200000108a5 */
[----:B------:R3:W-:Y:S10]  /*c720*/  MUFU.EX2 R222, R5 ;  /* 0x0000000500de7308 */ /* 0x0007f40000000800 */
[----:B------:R-:W-:Y:S01]  /*c730*/  MUFU.EX2 R0, R0 ;  /* 0x0000000000007308 */ /* 0x000fe20000000800 */
[----:B-1----:R-:W-:Y:S09]  /*c740*/  FFMA.FTZ R2, R18, c[0x0][0x2d0], -R4 ;  /* 0x0000b40012027a23 */ /* 0x002ff20000010804 */
[----:B------:R1:W-:Y:S01]  /*c750*/  MUFU.EX2 R220, R2 ;  /* 0x0000000200dc7308 */ /* 0x0003e20000000800 */
[----:B---3--:R-:W-:Y:S09]  /*c760*/  FFMA.FTZ R5, R11, c[0x0][0x2d0], -R164 ;  /* 0x0000b4000b057a23 */ /* 0x008ff200000108a4 */
[----:B------:R3:W-:Y:S10]  /*c770*/  MUFU.EX2 R217, R5 ;  /* 0x0000000500d97308 */ /* 0x0007f40000000800 */
[----:B------:R-:W-:Y:S01]  /*c780*/  MUFU.EX2 R227, R64 ;  /* 0x0000004000e37308 */ /* 0x000fe20000000800 */
[----:B-1----:R-:W-:Y:S09]  /*c790*/  FFMA.FTZ R2, R19, c[0x0][0x2d0], -R4 ;  /* 0x0000b40013027a23 */ /* 0x002ff20000010804 */
[----:B------:R1:W1:Y:S01]  /*c7a0*/  MUFU.EX2 R237, R2 ;  /* 0x0000000200ed7308 */ /* 0x0002620000000800 */
[----:B---3--:R-:W-:Y:S09]  /*c7b0*/  FFMA.FTZ R5, R14, c[0x0][0x2d0], -R164 ;  /* 0x0000b4000e057a23 */ /* 0x008ff200000108a4 */
[----:B------:R3:W-:Y:S10]  /*c7c0*/  MUFU.EX2 R218, R5 ;  /* 0x0000000500da7308 */ /* 0x0007f40000000800 */
[----:B------:R-:W-:Y:S01]  /*c7d0*/  MUFU.EX2 R226, R166 ;  /* 0x000000a600e27308 */ /* 0x000fe20000000800 */
[----:B-1----:R-:W-:Y:S02]  /*c7e0*/  FADD.FTZ R2, -R98, R102 ;  /* 0x0000006662027221 */ /* 0x002fe40000010100 */
[--C-:B------:R-:W-:Y:S02]  /*c7f0*/  FFMA.FTZ R102, R21, c[0x0][0x2d0], -R101.reuse ;  /* 0x0000b40015667a23 */ /* 0x100fe40000010865 */
[----:B------:R-:W-:Y:S05]  /*c800*/  FMUL.FTZ R2, R2, c[0x0][0x2d0] ;  /* 0x0000b40002027a20 */ /* 0x000fea0000410000 */
[----:B------:R1:W-:Y:S01]  /*c810*/  MUFU.EX2 R228, R102 ;  /* 0x0000006600e47308 */ /* 0x0003e20000000800 */
[----:B------:R-:W-:Y:S02]  /*c820*/  FFMA.FTZ R101, R81, c[0x0][0x2d0], -R101 ;  /* 0x0000b40051657a23 */ /* 0x000fe40000010865 */
[--C-:B---3--:R-:W-:Y:S07]  /*c830*/  FFMA.FTZ R5, R15, c[0x0][0x2d0], -R164.reuse ;  /* 0x0000b4000f057a23 */ /* 0x108fee00000108a4 */
[----:B------:R3:W-:Y:S10]  /*c840*/  MUFU.EX2 R225, R5 ;  /* 0x0000000500e17308 */ /* 0x0007f40000000800 */
[----:B------:R-:W2:Y:S01]  /*c850*/  MUFU.EX2 R2, R2 ;  /* 0x0000000200027308 */ /* 0x000ea20000000800 */
[--C-:B-1----:R-:W-:Y:S09]  /*c860*/  FFMA.FTZ R102, R44, c[0x0][0x2d0], -R165.reuse ;  /* 0x0000b4002c667a23 */ /* 0x102ff200000108a5 */
        /* <DEDUP_REMOVED lines=21> */
[C---:B------:R-:W-:Y:S01]  /*c9c0*/  FMUL.FTZ R4, R97.reuse, R104 ;  /* 0x0000006861047220 */ /* 0x040fe20000410000 */
[----:B-----5:R-:W-:Y:S01]  /*c9d0*/  F2FP.PACK_AB R104, R224, R216 ;  /* 0x000000d8e068723e */ /* 0x020fe200000000ff */
[----:B---3--:R-:W-:Y:S01]  /*c9e0*/  FMUL.FTZ R5, R97, R105 ;  /* 0x0000006961057220 */ /* 0x008fe20000410000 */
[----:B------:R-:W-:Y:S01]  /*c9f0*/  F2FP.PACK_AB R105, R221, R215 ;  /* 0x000000d7dd69723e */ /* 0x000fe200000000ff */
[C---:B------:R-:W-:Y:S01]  /*ca00*/  FMUL.FTZ R6, R3.reuse, R106 ;  /* 0x0000006a03067220 */ /* 0x040fe20000410000 */
[----:B--2---:R-:W-:Y:S01]  /*ca10*/  F2FP.PACK_AB R106, R236, R223 ;  /* 0x000000dfec6a723e */ /* 0x004fe200000000ff */
[----:B------:R-:W-:Y:S01]  /*ca20*/  FMUL.FTZ R7, R3, R107 ;  /* 0x0000006b03077220 */ /* 0x000fe20000410000 */
[----:B------:R-:W-:Y:S01]  /*ca30*/  F2FP.PACK_AB R107, R237, R220 ;  /* 0x000000dced6b723e */ /* 0x000fe200000000ff */
[C---:B------:R-:W-:Y:S01]  /*ca40*/  FMUL.FTZ R8, R2.reuse, R108 ;  /* 0x0000006c02087220 */ /* 0x040fe20000410000 */
[----:B------:R-:W-:Y:S01]  /*ca50*/  F2FP.PACK_AB R160, R219, R214 ;  /* 0x000000d6dba0723e */ /* 0x000fe200000000ff */
[----:B------:R-:W-:Y:S01]  /*ca60*/  FMUL.FTZ R9, R2, R109 ;  /* 0x0000006d02097220 */ /* 0x000fe20000410000 */
[----:B------:R-:W-:Y:S01]  /*ca70*/  F2FP.PACK_AB R162, R229, R222 ;  /* 0x000000dee5a2723e */ /* 0x000fe200000000ff */
[C---:B------:R-:W-:Y:S01]  /*ca80*/  FMUL.FTZ R10, R0.reuse, R110 ;  /* 0x0000006e000a7220 */ /* 0x040fe20000410000 */
[----:B------:R-:W-:Y:S01]  /*ca90*/  F2FP.PACK_AB R161, R217, R213 ;  /* 0x000000d5d9a1723e */ /* 0x000fe200000000ff */
[-C--:B----4-:R-:W-:Y:S05]  /*caa0*/  HMMA.16816.F32 R4, R104, R156.reuse, R4 ;  /* 0x0000009c6804723c */ /* 0x090fea0000001804 */
[----:B------:R-:W-:Y:S01]  /*cab0*/  FMUL.FTZ R11, R0, R111 ;  /* 0x0000006f000b7220 */ /* 0x000fe20000410000 */
[----:B------:R-:W-:Y:S01]  /*cac0*/  F2FP.PACK_AB R163, R225, R218 ;  /* 0x000000dae1a3723e */ /* 0x000fe200000000ff */
[----:B------:R-:W1:Y:S01]  /*cad0*/  LDSM.16.MT88.4 R108, [R190] ;  /* 0x00000000be6c783b */ /* 0x000e620000004200 */
[C---:B------:R-:W-:Y:S04]  /*cae0*/  FMUL.FTZ R12, R2.reuse, R112 ;  /* 0x00000070020c7220 */ /* 0x040fe80000410000 */
[----:B------:R-:W-:Y:S01]  /*caf0*/  FMUL.FTZ R13, R2, R113 ;  /* 0x00000071020d7220 */ /* 0x000fe20000410000 */
[C---:B------:R-:W-:Y:S01]  /*cb00*/  HMMA.16816.F32 R8, R160.reuse, R156, R8 ;  /* 0x0000009ca008723c */ /* 0x040fe20000001808 */
[----:B------:R-:W-:Y:S03]  /*cb10*/  MUFU.EX2 R156, R212 ;  /* 0x000000d4009c7308 */ /* 0x000fe60000000800 */
[C---:B------:R-:W-:Y:S02]  /*cb20*/  FMUL.FTZ R14, R0.reuse, R114 ;  /* 0x00000072000e7220 */ /* 0x040fe40000410000 */
[----:B------:R-:W-:Y:S02]  /*cb30*/  FMUL.FTZ R15, R0, R115 ;  /* 0x00000073000f7220 */ /* 0x000fe40000410000 */
[----:B------:R-:W-:Y:S01]  /*cb40*/  LDSM.16.MT88.4 R112, [R189+0x800] ;  /* 0x00080000bd70783b */ /* 0x000fe20000004200 */
[C---:B------:R-:W-:Y:S03]  /*cb50*/  FMUL.FTZ R50, R3.reuse, R134 ;  /* 0x0000008603327220 */ /* 0x040fe60000410000 */
[----:B------:R-:W-:Y:S01]  /*cb60*/  FMUL.FTZ R51, R3, R135 ;  /* 0x0000008703337220 */ /* 0x000fe20000410000 */
[-C--:B------:R-:W-:Y:S03]  /*cb70*/  HMMA.16816.F32 R12, R160, R158.reuse, R12 ;  /* 0x0000009ea00c723c */ /* 0x080fe6000000180c */
[C---:B------:R-:W-:Y:S02]  /*cb80*/  FMUL.FTZ R16, R97.reuse, R116 ;  /* 0x0000007461107220 */ /* 0x040fe40000410000 */
[----:B------:R-:W-:Y:S02]  /*cb90*/  FMUL.FTZ R17, R97, R117 ;  /* 0x0000007561117220 */ /* 0x000fe40000410000 */
[C---:B------:R-:W-:Y:S02]  /*cba0*/  FMUL.FTZ R18, R3.reuse, R118 ;  /* 0x0000007603127220 */ /* 0x040fe40000410000 */
[----:B------:R-:W-:Y:S03]  /*cbb0*/  FMUL.FTZ R19, R3, R119 ;  /* 0x0000007703137220 */ /* 0x000fe60000410000 */
[----:B------:R-:W-:Y:S02]  /*cbc0*/  FMUL.FTZ R81, R97, R149 ;  /* 0x0000009561517220 */ /* 0x000fe40000410000 */
[----:B------:R-:W-:Y:S02]  /*cbd0*/  FMUL.FTZ R82, R3, R150 ;  /* 0x0000009603527220 */ /* 0x000fe40000410000 */
[C---:B------:R-:W-:Y:S01]  /*cbe0*/  HMMA.16816.F32 R16, R104.reuse, R158, R16 ;  /* 0x0000009e6810723c */ /* 0x040fe20000001810 */
[----:B------:R-:W-:Y:S03]  /*cbf0*/  MUFU.EX2 R159, R207 ;  /* 0x000000cf009f7308 */ /* 0x000fe60000000800 */
[C---:B------:R-:W-:Y:S02]  /*cc00*/  FMUL.FTZ R20, R97.reuse, R120 ;  /* 0x0000007861147220 */ /* 0x040fe40000410000 */
[----:B------:R-:W-:Y:S02]  /*cc10*/  FMUL.FTZ R21, R97, R121 ;  /* 0x0000007961157220 */ /* 0x000fe40000410000 */
[C---:B------:R-:W-:Y:S04]  /*cc20*/  FMUL.FTZ R22, R3.reuse, R122 ;  /* 0x0000007a03167220 */ /* 0x040fe80000410000 */
[C---:B------:R-:W-:Y:S02]  /*cc30*/  FMUL.FTZ R23, R3.reuse, R123 ;  /* 0x0000007b03177220 */ /* 0x040fe40000410000 */
[----:B------:R-:W-:Y:S02]  /*cc40*/  FMUL.FTZ R83, R3, R151 ;  /* 0x0000009703537220 */ /* 0x000fe40000410000 */
[--C-:B------:R-:W-:Y:S02]  /*cc50*/  FFMA.FTZ R117, R56, c[0x0][0x2d0], -R165.reuse ;  /* 0x0000b40038757a23 */ /* 0x100fe400000108a5 */
[--C-:B------:R-:W-:Y:S01]  /*cc60*/  FFMA.FTZ R116, R57, c[0x0][0x2d0], -R165.reuse ;  /* 0x0000b40039747a23 */ /* 0x100fe200000108a5 */
[-C--:B------:R-:W-:Y:S01]  /*cc70*/  HMMA.16816.F32 R20, R104, R52.reuse, R20 ;  /* 0x000000346814723c */ /* 0x080fe20000001814 */
[----:B------:R-:W-:Y:S02]  /*cc80*/  MUFU.EX2 R169, R117 ;  /* 0x0000007500a97308 */ /* 0x000fe40000000800 */
[----:B------:R-:W-:Y:S02]  /*cc90*/  FMUL.FTZ R35, R0, R127 ;  /* 0x0000007f00237220 */ /* 0x000fe40000410000 */
[C---:B------:R-:W-:Y:S02]  /*cca0*/  FMUL.FTZ R32, R2.reuse, R124 ;  /* 0x0000007c02207220 */ /* 0x040fe40000410000 */
[----:B------:R-:W-:Y:S02]  /*ccb0*/  FMUL.FTZ R33, R2, R125 ;  /* 0x0000007d02217220 */ /* 0x000fe40000410000 */
[----:B------:R-:W-:Y:S02]  /*ccc0*/  FMUL.FTZ R34, R0, R126 ;  /* 0x0000007e00227220 */ /* 0x000fe40000410000 */
[----:B------:R-:W-:Y:S01]  /*ccd0*/  MUFU.EX2 R173, R116 ;  /* 0x0000007400ad7308 */ /* 0x000fe20000000800 */
[--C-:B------:R-:W-:Y:S02]  /*cce0*/  FFMA.FTZ R118, R46, c[0x0][0x2d0], -R164.reuse ;  /* 0x0000b4002e767a23 */ /* 0x100fe400000108a4 */
[--C-:B------:R-:W-:Y:S02]  /*ccf0*/  FFMA.FTZ R119, R47, c[0x0][0x2d0], -R164.reuse ;  /* 0x0000b4002f777a23 */ /* 0x100fe400000108a4 */
[C---:B------:R-:W-:Y:S04]  /*cd00*/  HMMA.16816.F32 R32, R160.reuse, R52, R32 ;  /* 0x00000034a020723c */ /* 0x040fe80000001820 */
[C---:B------:R-:W-:Y:S02]  /*cd10*/  FMUL.FTZ R36, R2.reuse, R128 ;  /* 0x0000008002247220 */ /* 0x040fe40000410000 */
[----:B------:R-:W-:Y:S02]  /*cd20*/  FMUL.FTZ R37, R2, R129 ;  /* 0x0000008102257220 */ /* 0x000fe40000410000 */
[C---:B------:R-:W-:Y:S02]  /*cd30*/  FMUL.FTZ R38, R0.reuse, R130 ;  /* 0x0000008200267220 */ /* 0x040fe40000410000 */
[----:B------:R-:W-:Y:S02]  /*cd40*/  MUFU.EX2 R130, R26 ;  /* 0x0000001a00827308 */ /* 0x000fe40000000800 */
[----:B------:R-:W-:Y:S02]  /*cd50*/  FMUL.FTZ R39, R0, R131 ;  /* 0x0000008300277220 */ /* 0x000fe40000410000 */
[----:B------:R-:W-:Y:S02]  /*cd60*/  FMUL.FTZ R49, R97, R133 ;  /* 0x0000008561317220 */ /* 0x000fe40000410000 */
[--C-:B------:R-:W-:Y:S02]  /*cd70*/  FFMA.FTZ R120, R58, c[0x0][0x2d0], -R164.reuse ;  /* 0x0000b4003a787a23 */ /* 0x100fe400000108a4 */
[--C-:B------:R-:W-:Y:S01]  /*cd80*/  FFMA.FTZ R121, R59, c[0x0][0x2d0], -R164.reuse ;  /* 0x0000b4003b797a23 */ /* 0x100fe200000108a4 */
[-C--:B------:R-:W-:Y:S01]  /*cd90*/  HMMA.16816.F32 R36, R160, R54.reuse, R36 ;  /* 0x00000036a024723c */ /* 0x080fe20000001824 */
[----:B------:R2:W-:Y:S01]  /*cda0*/  MUFU.EX2 R133, R65 ;  /* 0x0000004100857308 */ /* 0x0005e20000000800 */
[----:B------:R-:W-:Y:S01]  /*cdb0*/  LDSM.16.MT88.4 R56, [R190+0x800] ;  /* 0x00080000be38783b */ /* 0x000fe20000004200 */
[----:B------:R-:W-:Y:S02]  /*cdc0*/  FMUL.FTZ R48, R97, R132 ;  /* 0x0000008461307220 */ /* 0x000fe40000410000 */
[--C-:B------:R-:W-:Y:S02]  /*cdd0*/  FFMA.FTZ R122, R62, c[0x0][0x2d0], -R164.reuse ;  /* 0x0000b4003e7a7a23 */ /* 0x100fe400000108a4 */
[--C-:B------:R-:W-:Y:S02]  /*cde0*/  FFMA.FTZ R123, R63, c[0x0][0x2d0], -R164.reuse ;  /* 0x0000b4003f7b7a23 */ /* 0x100fe400000108a4 */
[--C-:B------:R-:W-:Y:S01]  /*cdf0*/  FFMA.FTZ R127, R74, c[0x0][0x2d0], -R164.reuse ;  /* 0x0000b4004a7f7a23 */ /* 0x100fe200000108a4 */
[C---:B------:R-:W-:Y:S01]  /*ce00*/  HMMA.16816.F32 R48, R104.reuse, R54, R48 ;  /* 0x000000366830723c */ /* 0x040fe20000001830 */
[----:B------:R3:W-:Y:S03]  /*ce10*/  MUFU.EX2 R131, R24 ;  /* 0x0000001800837308 */ /* 0x0007e60000000800 */
[C---:B------:R-:W-:Y:S02]  /*ce20*/  FMUL.FTZ R64, R2.reuse, R140 ;  /* 0x0000008c02407220 */ /* 0x040fe40000410000 */
[C---:B------:R-:W-:Y:S02]  /*ce30*/  FMUL.FTZ R52, R97.reuse, R136 ;  /* 0x0000008861347220 */ /* 0x040fe40000410000 */
[----:B------:R-:W-:Y:S03]  /*ce40*/  FMUL.FTZ R53, R97, R137 ;  /* 0x0000008961357220 */ /* 0x000fe60000410000 */
[----:B------:R4:W-:Y:S01]  /*ce50*/  MUFU.EX2 R140, R80 ;  /* 0x00000050008c7308 */ /* 0x0009e20000000800 */
[C---:B------:R-:W-:Y:S02]  /*ce60*/  FMUL.FTZ R54, R3.reuse, R138 ;  /* 0x0000008a03367220 */ /* 0x040fe40000410000 */
[----:B------:R-:W-:Y:S02]  /*ce70*/  FMUL.FTZ R55, R3, R139 ;  /* 0x0000008b03377220 */ /* 0x000fe40000410000 */
[--C-:B------:R-:W-:Y:S02]  /*ce80*/  FFMA.FTZ R128, R75, c[0x0][0x2d0], -R164.reuse ;  /* 0x0000b4004b807a23 */ /* 0x100fe400000108a4 */
[----:B--2---:R-:W-:Y:S02]  /*ce90*/  FMUL.FTZ R65, R2, R141 ;  /* 0x0000008d02417220 */ /* 0x004fe40000410000 */
[C---:B------:R-:W-:Y:S01]  /*cea0*/  FMUL.FTZ R66, R0.reuse, R142 ;  /* 0x0000008e00427220 */ /* 0x040fe20000410000 */
[-C--:B-1----:R-:W-:Y:S01]  /*ceb0*/  HMMA.16816.F32 R52, R104, R108.reuse, R52 ;  /* 0x0000006c6834723c */ /* 0x082fe20000001834 */
[----:B------:R-:W1:Y:S02]  /*cec0*/  MUFU.EX2 R138, R25 ;  /* 0x00000019008a7308 */ /* 0x000e640000000800 */
[----:B------:R-:W-:Y:S02]  /*ced0*/  FMUL.FTZ R67, R0, R143 ;  /* 0x0000008f00437220 */ /* 0x000fe40000410000 */
[--C-:B---3--:R-:W-:Y:S02]  /*cee0*/  FFMA.FTZ R24, R28, c[0x0][0x2d0], -R165.reuse ;  /* 0x0000b4001c187a23 */ /* 0x108fe400000108a5 */
[C---:B------:R-:W-:Y:S02]  /*cef0*/  FMUL.FTZ R68, R2.reuse, R144 ;  /* 0x0000009002447220 */ /* 0x040fe40000410000 */
[----:B------:R-:W-:Y:S01]  /*cf00*/  FMUL.FTZ R69, R2, R145 ;  /* 0x0000009102457220 */ /* 0x000fe20000410000 */
[C---:B------:R-:W-:Y:S01]  /*cf10*/  HMMA.16816.F32 R64, R160.reuse, R108, R64 ;  /* 0x0000006ca040723c */ /* 0x040fe20000001840 */
[----:B------:R2:W-:Y:S03]  /*cf20*/  MUFU.EX2 R139, R24 ;  /* 0x00000018008b7308 */ /* 0x0005e60000000800 */
[C---:B------:R-:W-:Y:S02]  /*cf30*/  FMUL.FTZ R70, R0.reuse, R146 ;  /* 0x0000009200467220 */ /* 0x040fe40000410000 */
[----:B------:R-:W-:Y:S02]  /*cf40*/  FMUL.FTZ R71, R0, R147 ;  /* 0x0000009300477220 */ /* 0x000fe40000410000 */
[----:B----4-:R-:W-:Y:S02]  /*cf50*/  FMUL.FTZ R80, R97, R148 ;  /* 0x0000009461507220 */ /* 0x010fe40000410000 */
[----:B------:R-:W-:Y:S01]  /*cf60*/  LDSM.16.MT88.4 R148, [R190+0x2000] ;  /* 0x00200000be94783b */ /* 0x000fe20000004200 */
[----:B------:R3:W-:Y:S01]  /*cf70*/  MUFU.EX2 R132, R103 ;  /* 0x0000006700847308 */ /* 0x0007e20000000800 */
[--C-:B------:R-:W-:Y:S01]  /*cf80*/  FFMA.FTZ R28, R40, c[0x0][0x2d0], -R165.reuse ;  /* 0x0000b400281c7a23 */ /* 0x100fe200000108a5 */
[-C--:B------:R-:W-:Y:S03]  /*cf90*/  HMMA.16816.F32 R68, R160, R110.reuse, R68 ;  /* 0x0000006ea044723c */ /* 0x080fe60000001844 */
[--C-:B------:R-:W-:Y:S01]  /*cfa0*/  FFMA.FTZ R124, R72, c[0x0][0x2d0], -R165.reuse ;  /* 0x0000b400487c7a23 */ /* 0x100fe200000108a5 */
[----:B-1----:R-:W-:Y:S01]  /*cfb0*/  F2FP.PACK_AB R40, R138, R131 ;  /* 0x000000838a28723e */ /* 0x002fe200000000ff */
[--C-:B------:R-:W-:Y:S02]  /*cfc0*/  FFMA.FTZ R72, R42, c[0x0][0x2d0], -R164.reuse ;  /* 0x0000b4002a487a23 */ /* 0x100fe400000108a4 */
[--C-:B------:R-:W-:Y:S01]  /*cfd0*/  FFMA.FTZ R125, R73, c[0x0][0x2d0], -R165.reuse ;  /* 0x0000b400497d7a23 */ /* 0x100fe200000108a5 */
[C---:B------:R-:W-:Y:S01]  /*cfe0*/  HMMA.16816.F32 R80, R104.reuse, R110, R80 ;  /* 0x0000006e6850723c */ /* 0x040fe20000001850 */
[----:B------:R-:W1:Y:S01]  /*cff0*/  LDSM.16.MT88.4 R108, [R192] ;  /* 0x00000000c06c783b */ /* 0x000e620000004200 */
[----:B------:R4:W-:Y:S02]  /*d000*/  MUFU.EX2 R136, R27 ;  /* 0x0000001b00887308 */ /* 0x0009e40000000800 */
[--C-:B--2---:R-:W-:Y:S01]  /*d010*/  FFMA.FTZ R24, R29, c[0x0][0x2d0], -R165.reuse ;  /* 0x0000b4001d187a23 */ /* 0x104fe200000108a5 */
[----:B------:R-:W-:Y:S01]  /*d020*/  F2FP.PACK_AB R29, R227, R133 ;  /* 0x00000085e31d723e */ /* 0x000fe200000000ff */
[C---:B------:R-:W-:Y:S02]  /*d030*/  FMUL.FTZ R84, R97.reuse, R84 ;  /* 0x0000005461547220 */ /* 0x040fe40000410000 */
[----:B------:R-:W-:Y:S04]  /*d040*/  FMUL.FTZ R85, R97, R85 ;  /* 0x0000005561557220 */ /* 0x000fe80000410000 */
[----:B------:R-:W2:Y:S01]  /*d050*/  MUFU.EX2 R147, R24 ;  /* 0x0000001800937308 */ /* 0x000ea20000000800 */
[C---:B------:R-:W-:Y:S02]  /*d060*/  FMUL.FTZ R86, R3.reuse, R86 ;  /* 0x0000005603567220 */ /* 0x040fe40000410000 */
[----:B------:R-:W-:Y:S02]  /*d070*/  FMUL.FTZ R87, R3, R87 ;  /* 0x0000005703577220 */ /* 0x000fe40000410000 */
[--C-:B------:R-:W-:Y:S02]  /*d080*/  FFMA.FTZ R25, R30, c[0x0][0x2d0], -R164.reuse ;  /* 0x0000b4001e197a23 */ /* 0x100fe400000108a4 */
[--C-:B---3--:R-:W-:Y:S02]  /*d090*/  FFMA.FTZ R103, R61, c[0x0][0x2d0], -R165.reuse ;  /* 0x0000b4003d677a23 */ /* 0x108fe400000108a5 */
[--C-:B------:R-:W-:Y:S01]  /*d0a0*/  FFMA.FTZ R73, R43, c[0x0][0x2d0], -R164.reuse ;  /* 0x0000b4002b497a23 */ /* 0x100fe200000108a4 */
[----:B------:R-:W-:Y:S01]  /*d0b0*/  MUFU.EX2 R144, R72 ;  /* 0x0000004800907308 */ /* 0x000fe20000000800 */
[C---:B------:R-:W-:Y:S02]  /*d0c0*/  FMUL.FTZ R88, R2.reuse, R88 ;  /* 0x0000005802587220 */ /* 0x040fe40000410000 */
[----:B------:R-:W-:Y:S02]  /*d0d0*/  FMUL.FTZ R89, R2, R89 ;  /* 0x0000005902597220 */ /* 0x000fe40000410000 */
[C---:B------:R-:W-:Y:S02]  /*d0e0*/  FMUL.FTZ R90, R0.reuse, R90 ;  /* 0x0000005a005a7220 */ /* 0x040fe40000410000 */
[----:B------:R-:W-:Y:S02]  /*d0f0*/  FMUL.FTZ R91, R0, R91 ;  /* 0x0000005b005b7220 */ /* 0x000fe40000410000 */
[C---:B------:R-:W-:Y:S01]  /*d100*/  FMUL.FTZ R26, R3.reuse, R154 ;  /* 0x0000009a031a7220 */ /* 0x040fe20000410000 */
[----:B------:R3:W-:Y:S01]  /*d110*/  MUFU.EX2 R167, R73 ;  /* 0x0000004900a77308 */ /* 0x0007e20000000800 */
[----:B----4-:R-:W-:Y:S01]  /*d120*/  FMUL.FTZ R27, R3, R155 ;  /* 0x0000009b031b7220 */ /* 0x010fe20000410000 */
[----:B------:R-:W-:Y:S01]  /*d130*/  F2FP.PACK_AB R155, R156, R159 ;  /* 0x0000009f9c9b723e */ /* 0x000fe200000000ff */
[----:B------:R-:W-:Y:S01]  /*d140*/  FMUL.FTZ R92, R2, R92 ;  /* 0x0000005c025c7220 */ /* 0x000fe20000410000 */
[----:B--2---:R-:W-:Y:S01]  /*d150*/  F2FP.PACK_AB R42, R147, R139 ;  /* 0x0000008b932a723e */ /* 0x004fe200000000ff */
[--C-:B------:R-:W-:Y:S01]  /*d160*/  FFMA.FTZ R24, R31, c[0x0][0x2d0], -R164.reuse ;  /* 0x0000b4001f187a23 */ /* 0x100fe200000108a4 */
[----:B------:R-:W-:Y:S01]  /*d170*/  F2FP.PACK_AB R31, R240, R140 ;  /* 0x0000008cf01f723e */ /* 0x000fe200000000ff */
[----:B------:R-:W-:Y:S01]  /*d180*/  FMUL.FTZ R93, R2, R93 ;  /* 0x0000005d025d7220 */ /* 0x000fe20000410000 */
[-C--:B-1----:R-:W-:Y:S02]  /*d190*/  HMMA.16816.F32 R84, R104, R108.reuse, R84 ;  /* 0x0000006c6854723c */ /* 0x082fe40000001854 */
[----:B------:R1:W-:Y:S01]  /*d1a0*/  MUFU.EX2 R137, R25 ;  /* 0x0000001900897308 */ /* 0x0003e20000000800 */
[C---:B------:R-:W-:Y:S02]  /*d1b0*/  FMUL.FTZ R94, R0.reuse, R94 ;  /* 0x0000005e005e7220 */ /* 0x040fe40000410000 */
[----:B------:R-:W-:Y:S02]  /*d1c0*/  FMUL.FTZ R95, R0, R95 ;  /* 0x0000005f005f7220 */ /* 0x000fe40000410000 */
[----:B------:R-:W-:Y:S01]  /*d1d0*/  FFMA.FTZ R129, R78, c[0x0][0x2d0], -R164 ;  /* 0x0000b4004e817a23 */ /* 0x000fe200000108a4 */
[C---:B------:R-:W-:Y:S04]  /*d1e0*/  HMMA.16816.F32 R88, R160.reuse, R108, R88 ;  /* 0x0000006ca058723c */ /* 0x040fe80000001858 */
[----:B------:R-:W2:Y:S01]  /*d1f0*/  MUFU.EX2 R146, R24 ;  /* 0x0000001800927308 */ /* 0x000ea20000000800 */
[--C-:B------:R-:W-:Y:S02]  /*d200*/  FFMA.FTZ R126, R76, c[0x0][0x2d0], -R165.reuse ;  /* 0x0000b4004c7e7a23 */ /* 0x100fe400000108a5 */
[----:B------:R-:W-:Y:S01]  /*d210*/  FFMA.FTZ R78, R97, R231, R216 ;  /* 0x000000e7614e7223 */ /* 0x000fe200000100d8 */
[----:B---3--:R-:W-:Y:S01]  /*d220*/  LDSM.16.MT88.4 R72, [R190+0x1000] ;  /* 0x00100000be48783b */ /* 0x008fe20000004200 */
[-C--:B------:R-:W-:Y:S03]  /*d230*/  HMMA.16816.F32 R92, R160, R110.reuse, R92 ;  /* 0x0000006ea05c723c */ /* 0x080fe6000000185c */
[--C-:B------:R-:W-:Y:S02]  /*d240*/  FFMA.FTZ R109, R45, c[0x0][0x2d0], -R165.reuse ;  /* 0x0000b4002d6d7a23 */ /* 0x100fe400000108a5 */
[----:B------:R3:W-:Y:S01]  /*d250*/  MUFU.EX2 R145, R28 ;  /* 0x0000001c00917308 */ /* 0x0007e20000000800 */
[--C-:B------:R-:W-:Y:S01]  /*d260*/  FFMA.FTZ R108, R60, c[0x0][0x2d0], -R165.reuse ;  /* 0x0000b4003c6c7a23 */ /* 0x100fe200000108a5 */
[----:B------:R-:W4:Y:S01]  /*d270*/  LDSM.16.MT88.4 R44, [R193+0x800] ;  /* 0x00080000c12c783b */ /* 0x000f220000004200 */
[----:B------:R-:W-:Y:S04]  /*d280*/  FFMA.FTZ R165, R77, c[0x0][0x2d0], -R165 ;  /* 0x0000b4004da57a23 */ /* 0x000fe800000108a5 */
[----:B------:R-:W-:Y:S02]  /*d290*/  FFMA.FTZ R77, R3, R241, R215 ;  /* 0x000000f1034d7223 */ /* 0x000fe400000100d7 */
[----:B------:R-:W-:Y:S01]  /*d2a0*/  FFMA.FTZ R3, R0, R242, R213 ;  /* 0x000000f200037223 */ /* 0x000fe200000100d5 */
[----:B------:R-:W5:Y:S01]  /*d2b0*/  MUFU.EX2 R141, R168 ;  /* 0x000000a8008d7308 */ /* 0x000f620000000800 */
[----:B-1----:R-:W-:Y:S01]  /*d2c0*/  FMUL.FTZ R25, R97, R153 ;  /* 0x0000009961197220 */ /* 0x002fe20000410000 */
[----:B------:R-:W1:Y:S01]  /*d2d0*/  LDSM.16.MT88.4 R60, [R192+0x800] ;  /* 0x00080000c03c783b */ /* 0x000e620000004200 */
[----:B------:R-:W-:Y:S01]  /*d2e0*/  FADD.FTZ R0, R221, R77 ;  /* 0x0000004ddd007221 */ /* 0x000fe20000010000 */
[----:B--2---:R-:W-:Y:S01]  /*d2f0*/  F2FP.PACK_AB R43, R146, R137 ;  /* 0x00000089922b723e */ /* 0x004fe200000000ff */
[----:B------:R-:W-:Y:S01]  /*d300*/  FMUL.FTZ R24, R97, R152 ;  /* 0x0000009861187220 */ /* 0x000fe20000410000 */
[----:B------:R-:W-:Y:S01]  /*d310*/  F2FP.PACK_AB R152, R178, R181 ;  /* 0x000000b5b298723e */ /* 0x000fe200000000ff */
[----:B------:R-:W-:Y:S02]  /*d320*/  FFMA.FTZ R76, R2, R243, R214 ;  /* 0x000000f3024c7223 */ /* 0x000fe400000100d6 */
[----:B------:R-:W-:Y:S01]  /*d330*/  FADD.FTZ R2, R224, R78 ;  /* 0x0000004ee0027221 */ /* 0x000fe20000010000 */
[----:B------:R2:W-:Y:S01]  /*d340*/  MUFU.EX2 R213, R41 ;  /* 0x0000002900d57308 */ /* 0x0005e20000000800 */
[----:B------:R-:W-:Y:S01]  /*d350*/  FADD.FTZ R0, R220, R0 ;  /* 0x00000000dc007221 */ /* 0x000fe20000010000 */
[----:B------:R-:W-:Y:S04]  /*d360*/  HMMA.16816.F32 R24, R104, R110, R24 ;  /* 0x0000006e6818723c */ /* 0x000fe80000001818 */
[----:B---3--:R-:W-:Y:S01]  /*d370*/  F2FP.PACK_AB R28, R228, R132 ;  /* 0x00000084e41c723e */ /* 0x008fe200000000ff */
[----:B------:R-:W-:Y:S02]  /*d380*/  FADD.FTZ R0, R237, R0 ;  /* 0x00000000ed007221 */ /* 0x000fe40000010000 */
[----:B------:R-:W-:Y:S01]  /*d390*/  FADD.FTZ R2, R223, R2 ;  /* 0x00000002df027221 */ /* 0x000fe20000010000 */
[----:B------:R-:W-:Y:S01]  /*d3a0*/  MUFU.EX2 R163, R118 ;  /* 0x0000007600a37308 */ /* 0x000fe20000000800 */
[----:B------:R-:W-:Y:S03]  /*d3b0*/  FADD.FTZ R77, R133, R0 ;  /* 0x00000000854d7221 */ /* 0x000fe60000010000 */
[----:B-----5:R-:W-:Y:S01]  /*d3c0*/  F2FP.PACK_AB R30, R141, R226 ;  /* 0x000000e28d1e723e */ /* 0x020fe200000000ff */
[----:B------:R-:W-:Y:S02]  /*d3d0*/  FADD.FTZ R2, R236, R2 ;  /* 0x00000002ec027221 */ /* 0x000fe40000010000 */
[----:B------:R-:W-:Y:S02]  /*d3e0*/  FFMA.FTZ R164, R79, c[0x0][0x2d0], -R164 ;  /* 0x0000b4004fa47a23 */ /* 0x000fe400000108a4 */
[----:B------:R-:W-:Y:S01]  /*d3f0*/  FADD.FTZ R78, R132, R2 ;  /* 0x00000002844e7221 */ /* 0x000fe20000010000 */
[----:B------:R3:W-:Y:S01]  /*d400*/  MUFU.EX2 R161, R119 ;  /* 0x0000007700a17308 */ /* 0x0007e20000000800 */
[-C--:B------:R-:W-:Y:S01]  /*d410*/  HMMA.16816.F32 R4, R28, R112.reuse, R4 ;  /* 0x000000701c04723c */ /* 0x080fe20000001804 */
[----:B------:R-:W-:Y:S04]  /*d420*/  LDSM.16.MT88.4 R132, [R193+0x2000] ;  /* 0x00200000c184783b */ /* 0x000fe80000004200 */
[----:B--2---:R-:W-:Y:S01]  /*d430*/  F2FP.PACK_AB R41, R136, R130 ;  /* 0x000000828829723e */ /* 0x004fe200000000ff */
[----:B------:R-:W-:Y:S02]  /*d440*/  FADD.FTZ R3, R217, R3 ;  /* 0x00000003d9037221 */ /* 0x000fe40000010000 */
[----:B------:R-:W-:Y:S01]  /*d450*/  FADD.FTZ R0, R228, R78 ;  /* 0x0000004ee4007221 */ /* 0x000fe20000010000 */
[----:B------:R-:W-:Y:S03]  /*d460*/  MUFU.EX2 R170, R109 ;  /* 0x0000006d00aa7308 */ /* 0x000fe60000000800 */
[C---:B------:R-:W-:Y:S04]  /*d470*/  HMMA.16816.F32 R8, R40.reuse, R112, R8 ;  /* 0x000000702808723c */ /* 0x040fe80000001808 */
[----:B------:R-:W-:Y:S03]  /*d480*/  FADD.FTZ R3, R218, R3 ;  /* 0x00000003da037221 */ /* 0x000fe60000010000 */
[----:B------:R-:W2:Y:S01]  /*d490*/  MUFU.EX2 R168, R187 ;  /* 0x000000bb00a87308 */ /* 0x000ea20000000800 */
[-C--:B------:R-:W-:Y:S01]  /*d4a0*/  HMMA.16816.F32 R12, R40, R114.reuse, R12 ;  /* 0x00000072280c723c */ /* 0x080fe2000000180c */
[----:B---3--:R-:W-:Y:S03]  /*d4b0*/  LDSM.16.MT88.4 R116, [R189+0x2000] ;  /* 0x00200000bd74783b */ /* 0x008fe60000004200 */
[----:B------:R-:W-:Y:S04]  /*d4c0*/  FADD.FTZ R3, R225, R3 ;  /* 0x00000003e1037221 */ /* 0x000fe80000010000 */
[C---:B------:R-:W-:Y:S01]  /*d4d0*/  HMMA.16816.F32 R16, R28.reuse, R114, R16 ;  /* 0x000000721c10723c */ /* 0x040fe20000001810 */
[----:B------:R-:W-:Y:S03]  /*d4e0*/  MUFU.EX2 R162, R208 ;  /* 0x000000d000a27308 */ /* 0x000fe60000000800 */
[----:B------:R-:W-:Y:S04]  /*d4f0*/  FADD.FTZ R2, R130, R3 ;  /* 0x0000000382027221 */ /* 0x000fe80000010000 */
[-C--:B----4-:R-:W-:Y:S03]  /*d500*/  HMMA.16816.F32 R20, R28, R44.reuse, R20 ;  /* 0x0000002c1c14723c */ /* 0x090fe60000001814 */
[----:B------:R-:W3:Y:S01]  /*d510*/  MUFU.EX2 R160, R101 ;  /* 0x0000006500a07308 */ /* 0x000ee20000000800 */
[----:B------:R-:W-:Y:S01]  /*d520*/  FADD.FTZ R2, R136, R2 ;  /* 0x0000000288027221 */ /* 0x000fe20000010000 */
[----:B--2---:R-:W-:Y:S03]  /*d530*/  F2FP.PACK_AB R153, R166, R168 ;  /* 0x000000a8a699723e */ /* 0x004fe600000000ff */
[C---:B------:R-:W-:Y:S05]  /*d540*/  HMMA.16816.F32 R32, R40.reuse, R44, R32 ;  /* 0x0000002c2820723c */ /* 0x040fea0000001820 */
[----:B------:R-:W-:Y:S03]  /*d550*/  MUFU.EX2 R177, R108 ;  /* 0x0000006c00b17308 */ /* 0x000fe60000000800 */
[-C--:B------:R-:W-:Y:S07]  /*d560*/  HMMA.16816.F32 R36, R40, R46.reuse, R36 ;  /* 0x0000002e2824723c */ /* 0x080fee0000001824 */
[----:B------:R-:W2:Y:S01]  /*d570*/  MUFU.EX2 R180, R103 ;  /* 0x0000006700b47308 */ /* 0x000ea20000000800 */
[C---:B------:R-:W-:Y:S01]  /*d580*/  HMMA.16816.F32 R48, R28.reuse, R46, R48 ;  /* 0x0000002e1c30723c */ /* 0x040fe20000001830 */
[----:B------:R-:W4:Y:S03]  /*d590*/  LDSM.16.MT88.4 R44, [R189+0x1000] ;  /* 0x00100000bd2c783b */ /* 0x000f260000004200 */
[----:B---3--:R-:W-:Y:S04]  /*d5a0*/  F2FP.PACK_AB R154, R160, R162 ;  /* 0x000000a2a09a723e */ /* 0x008fe800000000ff */
[-C--:B------:R-:W-:Y:S01]  /*d5b0*/  HMMA.16816.F32 R52, R28, R56.reuse, R52 ;  /* 0x000000381c34723c */ /* 0x080fe20000001834 */
[----:B------:R-:W-:Y:S07]  /*d5c0*/  MUFU.EX2 R158, R120 ;  /* 0x00000078009e7308 */ /* 0x000fee0000000800 */
[C---:B------:R-:W-:Y:S03]  /*d5d0*/  HMMA.16816.F32 R64, R40.reuse, R56, R64 ;  /* 0x000000382840723c */ /* 0x040fe60000001840 */
[----:B------:R-:W3:Y:S05]  /*d5e0*/  MUFU.EX2 R157, R121 ;  /* 0x00000079009d7308 */ /* 0x000eea0000000800 */
[-C--:B------:R-:W-:Y:S05]  /*d5f0*/  HMMA.16816.F32 R68, R40, R58.reuse, R68 ;  /* 0x0000003a2844723c */ /* 0x080fea0000001844 */
[----:B------:R-:W-:Y:S03]  /*d600*/  MUFU.EX2 R103, R122 ;  /* 0x0000007a00677308 */ /* 0x000fe60000000800 */
[C---:B------:R-:W-:Y:S01]  /*d610*/  HMMA.16816.F32 R80, R28.reuse, R58, R80 ;  /* 0x0000003a1c50723c */ /* 0x040fe20000001850 */
[----:B------:R-:W5:Y:S06]  /*d620*/  LDSM.16.MT88.4 R56, [R193+0x1000] ;  /* 0x00100000c138783b */ /* 0x000f6c0000004200 */
[----:B------:R-:W2:Y:S01]  /*d630*/  MUFU.EX2 R102, R123 ;  /* 0x0000007b00667308 */ /* 0x000ea20000000800 */
[-C--:B-1----:R-:W-:Y:S08]  /*d640*/  HMMA.16816.F32 R84, R28, R60.reuse, R84 ;  /* 0x0000003c1c54723c */ /* 0x082ff00000001854 */
[C---:B------:R-:W-:Y:S01]  /*d650*/  HMMA.16816.F32 R88, R40.reuse, R60, R88 ;  /* 0x0000003c2858723c */ /* 0x040fe20000001858 */
[----:B------:R-:W-:Y:S07]  /*d660*/  MUFU.EX2 R101, R124 ;  /* 0x0000007c00657308 */ /* 0x000fee0000000800 */
[-C--:B------:R-:W-:Y:S03]  /*d670*/  HMMA.16816.F32 R92, R40, R62.reuse, R92 ;  /* 0x0000003e285c723c */ /* 0x080fe6000000185c */
[----:B------:R-:W1:Y:S04]  /*d680*/  MUFU.EX2 R97, R125 ;  /* 0x0000007d00617308 */ /* 0x000e680000000800 */
[----:B------:R-:W-:Y:S01]  /*d690*/  F2FP.PACK_AB R42, R170, R174 ;  /* 0x000000aeaa2a723e */ /* 0x000fe200000000ff */
[----:B------:R-:W-:Y:S01]  /*d6a0*/  HMMA.16816.F32 R24, R28, R62, R24 ;  /* 0x0000003e1c18723c */ /* 0x000fe20000001818 */
[----:B------:R-:W1:Y:S03]  /*d6b0*/  LDSM.16.MT88.4 R60, [R192+0x1000] ;  /* 0x00100000c03c783b */ /* 0x000e660000004200 */
[----:B------:R-:W-:Y:S01]  /*d6c0*/  FADD.FTZ R40, R219, R76 ;  /* 0x0000004cdb287221 */ /* 0x000fe20000010000 */
[----:B------:R-:W-:Y:S01]  /*d6d0*/  F2FP.PACK_AB R41, R167, R144 ;  /* 0x00000090a729723e */ /* 0x000fe200000000ff */
[----:B------:R-:W-:Y:S01]  /*d6e0*/  MUFU.EX2 R79, R126 ;  /* 0x0000007e004f7308 */ /* 0x000fe20000000800 */
[----:B------:R-:W-:Y:S01]  /*d6f0*/  F2FP.PACK_AB R28, R238, R232 ;  /* 0x000000e8ee1c723e */ /* 0x000fe200000000ff */
[----:B------:R-:W-:Y:S01]  /*d700*/  FADD.FTZ R76, R222, R40 ;  /* 0x00000028de4c7221 */ /* 0x000fe20000010000 */
[----:B------:R-:W-:Y:S03]  /*d710*/  F2FP.PACK_AB R29, R235, R230 ;  /* 0x000000e6eb1d723e */ /* 0x000fe600000000ff */
[----:B------:R-:W-:Y:S02]  /*d720*/  F2FP.PACK_AB R30, R244, R239 ;  /* 0x000000eff41e723e */ /* 0x000fe400000000ff */
[----:B------:R-:W-:Y:S02]  /*d730*/  F2FP.PACK_AB R31, R233, R234 ;  /* 0x000000eae91f723e */ /* 0x000fe400000000ff */
[----:B------:R-:W-:Y:S02]  /*d740*/  F2FP.PACK_AB R40, R213, R145 ;  /* 0x00000091d528723e */ /* 0x000fe400000000ff */
[----:B------:R-:W-:Y:S03]  /*d750*/  F2FP.PACK_AB R43, R161, R163 ;  /* 0x000000a3a12b723e */ /* 0x000fe600000000ff */
[-C--:B----4-:R-:W-:Y:S08]  /*d760*/  HMMA.16816.F32 R4, R28, R44.reuse, R4 ;  /* 0x0000002c1c04723c */ /* 0x090ff00000001804 */
[C---:B------:R-:W-:Y:S08]  /*d770*/  HMMA.16816.F32 R8, R40.reuse, R44, R8 ;  /* 0x0000002c2808723c */ /* 0x040ff00000001808 */
[-C--:B------:R-:W-:Y:S08]  /*d780*/  HMMA.16816.F32 R12, R40, R46.reuse, R12 ;  /* 0x0000002e280c723c */ /* 0x080ff0000000180c */
[C---:B------:R-:W-:Y:S01]  /*d790*/  HMMA.16816.F32 R16, R28.reuse, R46, R16 ;  /* 0x0000002e1c10723c */ /* 0x040fe20000001810 */
[----:B------:R-:W4:Y:S07]  /*d7a0*/  LDSM.16.MT88.4 R44, [R189+0x1800] ;  /* 0x00180000bd2c783b */ /* 0x000f2e0000004200 */
[-C--:B-----5:R-:W-:Y:S08]  /*d7b0*/  HMMA.16816.F32 R20, R28, R56.reuse, R20 ;  /* 0x000000381c14723c */ /* 0x0a0ff00000001814 */
[C---:B------:R-:W-:Y:S08]  /*d7c0*/  HMMA.16816.F32 R32, R40.reuse, R56, R32 ;  /* 0x000000382820723c */ /* 0x040ff00000001820 */
[-C--:B------:R-:W-:Y:S08]  /*d7d0*/  HMMA.16816.F32 R36, R40, R58.reuse, R36 ;  /* 0x0000003a2824723c */ /* 0x080ff00000001824 */
[C---:B------:R-:W-:Y:S01]  /*d7e0*/  HMMA.16816.F32 R48, R28.reuse, R58, R48 ;  /* 0x0000003a1c30723c */ /* 0x040fe20000001830 */
[----:B------:R-:W5:Y:S07]  /*d7f0*/  LDSM.16.MT88.4 R56, [R193+0x1800] ;  /* 0x00180000c138783b */ /* 0x000f6e0000004200 */
        /* <DEDUP_REMOVED lines=8> */
[----:B--2---:R-:W-:Y:S01]  /*d880*/  F2FP.PACK_AB R42, R180, R177 ;  /* 0x000000b1b42a723e */ /* 0x004fe200000000ff */
[----:B------:R-:W-:Y:S01]  /*d890*/  HMMA.16816.F32 R24, R28, R62, R24 ;  /* 0x0000003e1c18723c */ /* 0x000fe20000001818 */
[----:B------:R-:W1:Y:S03]  /*d8a0*/  LDSM.16.MT88.4 R60, [R192+0x1800] ;  /* 0x00180000c03c783b */ /* 0x000e660000004200 */
[----:B------:R-:W-:Y:S01]  /*d8b0*/  FADD.FTZ R40, R229, R76 ;  /* 0x0000004ce5287221 */ /* 0x000fe20000010000 */
[----:B---3--:R-:W-:Y:S02]  /*d8c0*/  F2FP.PACK_AB R41, R157, R158 ;  /* 0x0000009e9d29723e */ /* 0x008fe400000000ff */
[----:B------:R-:W-:Y:S01]  /*d8d0*/  F2FP.PACK_AB R28, R176, R172 ;  /* 0x000000acb01c723e */ /* 0x000fe200000000ff */
[----:B------:R-:W-:Y:S01]  /*d8e0*/  FADD.FTZ R76, R131, R40 ;  /* 0x00000028834c7221 */ /* 0x000fe20000010000 */
[----:B------:R-:W-:Y:S03]  /*d8f0*/  F2FP.PACK_AB R29, R175, R171 ;  /* 0x000000abaf1d723e */ /* 0x000fe600000000ff */
[----:B------:R-:W-:Y:S01]  /*d900*/  F2FP.PACK_AB R30, R184, R179 ;  /* 0x000000b3b81e723e */ /* 0x000fe200000000ff */
[----:B------:R-:W-:Y:S01]  /*d910*/  FADD.FTZ R3, R138, R76 ;  /* 0x0000004c8a037221 */ /* 0x000fe20000010000 */
[----:B------:R-:W-:Y:S02]  /*d920*/  F2FP.PACK_AB R31, R183, R182 ;  /* 0x000000b6b71f723e */ /* 0x000fe400000000ff */
[----:B------:R-:W-:Y:S02]  /*d930*/  F2FP.PACK_AB R40, R173, R169 ;  /* 0x000000a9ad28723e */ /* 0x000fe400000000ff */
[----:B------:R-:W-:Y:S03]  /*d940*/  F2FP.PACK_AB R43, R102, R103 ;  /* 0x00000067662b723e */ /* 0x000fe600000000ff */
[-C--:B----4-:R-:W-:Y:S08]  /*d950*/  HMMA.16816.F32 R4, R28, R44.reuse, R4 ;  /* 0x0000002c1c04723c */ /* 0x090ff00000001804 */
[C---:B------:R-:W-:Y:S01]  /*d960*/  HMMA.16816.F32 R8, R40.reuse, R44, R8 ;  /* 0x0000002c2808723c */ /* 0x040fe20000001808 */
[----:B------:R-:W-:Y:S07]  /*d970*/  MUFU.EX2 R45, R129 ;  /* 0x00000081002d7308 */ /* 0x000fee0000000800 */
[-C--:B------:R-:W-:Y:S03]  /*d980*/  HMMA.16816.F32 R12, R40, R46.reuse, R12 ;  /* 0x0000002e280c723c */ /* 0x080fe6000000180c */
[----:B------:R-:W-:Y:S05]  /*d990*/  MUFU.EX2 R44, R164 ;  /* 0x000000a4002c7308 */ /* 0x000fea0000000800 */
[C---:B------:R-:W-:Y:S05]  /*d9a0*/  HMMA.16816.F32 R16, R28.reuse, R46, R16 ;  /* 0x0000002e1c10723c */ /* 0x040fea0000001810 */
[----:B------:R-:W-:Y:S03]  /*d9b0*/  MUFU.EX2 R47, R127 ;  /* 0x0000007f002f7308 */ /* 0x000fe60000000800 */
[-C--:B-----5:R-:W-:Y:S07]  /*d9c0*/  HMMA.16816.F32 R20, R28, R56.reuse, R20 ;  /* 0x000000381c14723c */ /* 0x0a0fee0000001814 */
[----:B------:R-:W-:Y:S01]  /*d9d0*/  MUFU.EX2 R46, R128 ;  /* 0x00000080002e7308 */ /* 0x000fe20000000800 */
[C---:B------:R-:W-:Y:S08]  /*d9e0*/  HMMA.16816.F32 R32, R40.reuse, R56, R32 ;  /* 0x000000382820723c */ /* 0x040ff00000001820 */
[-C--:B------:R-:W-:Y:S01]  /*d9f0*/  HMMA.16816.F32 R36, R40, R58.reuse, R36 ;  /* 0x0000003a2824723c */ /* 0x080fe20000001824 */
[----:B------:R-:W2:Y:S07]  /*da00*/  MUFU.EX2 R56, R165 ;  /* 0x000000a500387308 */ /* 0x000eae0000000800 */
[C---:B------:R-:W-:Y:S08]  /*da10*/  HMMA.16816.F32 R48, R28.reuse, R58, R48 ;  /* 0x0000003a1c30723c */ /* 0x040ff00000001830 */
[-C--:B------:R-:W-:Y:S08]  /*da20*/  HMMA.16816.F32 R52, R28, R72.reuse, R52 ;  /* 0x000000481c34723c */ /* 0x080ff00000001834 */
[C---:B------:R-:W-:Y:S08]  /*da30*/  HMMA.16816.F32 R64, R40.reuse, R72, R64 ;  /* 0x000000482840723c */ /* 0x040ff00000001840 */
[-C--:B------:R-:W-:Y:S08]  /*da40*/  HMMA.16816.F32 R68, R40, R74.reuse, R68 ;  /* 0x0000004a2844723c */ /* 0x080ff00000001844 */
[C---:B------:R-:W-:Y:S08]  /*da50*/  HMMA.16816.F32 R80, R28.reuse, R74, R80 ;  /* 0x0000004a1c50723c */ /* 0x040ff00000001850 */
[-C--:B-1----:R-:W-:Y:S08]  /*da60*/  HMMA.16816.F32 R84, R28, R60.reuse, R84 ;  /* 0x0000003c1c54723c */ /* 0x082ff00000001854 */
[C---:B------:R-:W-:Y:S08]  /*da70*/  HMMA.16816.F32 R88, R40.reuse, R60, R88 ;  /* 0x0000003c2858723c */ /* 0x040ff00000001858 */
[-C--:B------:R-:W-:Y:S07]  /*da80*/  HMMA.16816.F32 R92, R40, R62.reuse, R92 ;  /* 0x0000003e285c723c */ /* 0x080fee000000185c */
[----:B------:R-:W-:Y:S01]  /*da90*/  FADD.FTZ R40, R227, R77 ;  /* 0x0000004de3287221 */ /* 0x000fe20000010000 */
[----:B------:R-:W-:Y:S04]  /*daa0*/  HMMA.16816.F32 R24, R28, R62, R24 ;  /* 0x0000003e1c18723c */ /* 0x000fe80000001818 */
[----:B------:R-:W-:Y:S02]  /*dab0*/  FADD.FTZ R42, R226, R0 ;  /* 0x00000000e22a7221 */ /* 0x000fe40000010000 */
[----:B------:R-:W-:Y:S01]  /*dac0*/  FADD.FTZ R41, R140, R40 ;  /* 0x000000288c297221 */ /* 0x000fe20000010000 */
[----:B------:R-:W-:Y:S01]  /*dad0*/  F2FP.PACK_AB R28, R97, R101 ;  /* 0x00000065611c723e */ /* 0x000fe200000000ff */
[-C--:B------:R-:W-:Y:S01]  /*dae0*/  HMMA.16816.F32 R104, R152, R116.reuse, R4 ;  /* 0x000000749868723c */ /* 0x080fe20000001804 */
[----:B------:R-:W1:Y:S04]  /*daf0*/  LDSM.16.MT88.4 R4, [R192+0x2000] ;  /* 0x00200000c004783b */ /* 0x000e680000004200 */
[----:B--2---:R-:W-:Y:S01]  /*db00*/  F2FP.PACK_AB R30, R56, R79 ;  /* 0x0000004f381e723e */ /* 0x004fe200000000ff */
[----:B------:R-:W-:Y:S01]  /*db10*/  FADD.FTZ R40, R139, R3 ;  /* 0x000000038b287221 */ /* 0x000fe20000010000 */
[----:B------:R-:W-:Y:S01]  /*db20*/  F2FP.PACK_AB R29, R46, R47 ;  /* 0x0000002f2e1d723e */ /* 0x000fe200000000ff */
[----:B------:R-:W-:Y:S01]  /*db30*/  FADD.FTZ R0, R137, R2 ;  /* 0x0000000289007221 */ /* 0x000fe20000010000 */
[----:B------:R-:W-:Y:S03]  /*db40*/  F2FP.PACK_AB R31, R44, R45 ;  /* 0x0000002d2c1f723e */ /* 0x000fe600000000ff */
[----:B------:R-:W-:Y:S02]  /*db50*/  FADD.FTZ R2, R147, R40 ;  /* 0x0000002893027221 */ /* 0x000fe40000010000 */
[----:B------:R-:W-:Y:S02]  /*db60*/  FADD.FTZ R0, R146, R0 ;  /* 0x0000000092007221 */ /* 0x000fe40000010000 */
[C---:B------:R-:W-:Y:S04]  /*db70*/  HMMA.16816.F32 R108, R28.reuse, R116, R8 ;  /* 0x000000741c6c723c */ /* 0x040fe80000001808 */
[----:B------:R-:W-:Y:S03]  /*db80*/  FADD.FTZ R3, R240, R41 ;  /* 0x00000029f0037221 */ /* 0x000fe60000010000 */
        /* <DEDUP_REMOVED lines=34> */
[----:B------:R-:W-:Y:S01]  /*ddb0*/  FADD.FTZ R9, R157, R2 ;  /* 0x000000029d097221 */ /* 0x000fe20000010000 */
[-C--:B------:R-:W-:Y:S01]  /*ddc0*/  MOV R68, R96.reuse ;  /* 0x0000006000447202 */ /* 0x080fe20000000f00 */
        /* <DEDUP_REMOVED lines=28> */
[----:B------:R-:W-:Y:S01]  /*df90*/  IADD3 R0, R205, -0x1, RZ ;  /* 0xffffffffcd007810 */ /* 0x000fe20007ffe0ff */
[----:B------:R-:W-:Y:S02]  /*dfa0*/  FADD.FTZ R231, R160, R3 ;  /* 0x00000003a0e77221 */ /* 0x000fe40000010000 */
[----:B------:R-:W-:Y:S01]  /*dfb0*/  FADD.FTZ R241, R156, R5 ;  /* 0x000000059cf17221 */ /* 0x000fe20000010000 */
[----:B------:R-:W-:Y:S01]  /*dfc0*/  MOV R205, R0 ;  /* 0x0000000000cd7202 */ /* 0x000fe20000000f00 */
[----:B------:R-:W-:Y:S02]  /*dfd0*/  FADD.FTZ R243, R56, R4 ;  /* 0x0000000438f37221 */ /* 0x000fe40000010000 */
[----:B------:R-:W-:Y:S01]  /*dfe0*/  FADD.FTZ R242, R44, R2 ;  /* 0x000000022cf27221 */ /* 0x000fe20000010000 */
[----:B------:R-:W-:-:S05]  /*dff0*/  @P0 BRA `(.L_x_1479) ;  /* 0xffffcdc000000947 */ /* 0x000fca000383ffff */
.L_x_1472:
[----:B------:R-:W-:Y:S05]  /*e000*/  BRA.DIV ~URZ, `(.L_x_1480) ;  /* 0x00008ea27f007947 */ /* 0x000fea000b800000 */
[----:B------:R1:W2:Y:S02]  /*e010*/  SHFL.BFLY PT, R0, R231, 0x2, 0x1f ;  /* 0x0c401f00e7007f89 */ /* 0x0002a400000e0000 */
.L_x_1580:
        /* <DEDUP_REMOVED lines=15> */
.L_x_1581:
        /* <DEDUP_REMOVED lines=24> */
[----:B----4-:R1:W2:Y:S01]  /*e290*/  @P2 MUFU.LG2 R7, R5 ;  /* 0x0000000500072308 */ /* 0x0102a20000000c00 */
        /* <DEDUP_REMOVED lines=77> */
.L_x_1427:
[----:B------:R2:W5:Y:S04]  /*e770*/  LDL R6, [R1+0x30] ;  /* 0x0000300001067983 */ /* 0x0005680000100800 */
[----:B------:R-:W3:Y:S01]  /*e780*/  S2R R2, SR_TID.X ;  /* 0x0000000000027919 */ /* 0x000ee20000002100 */
[----:B------:R-:W-:Y:S01]  /*e790*/  BSSY B0, `(.L_x_1482) ;  /* 0x0000011000007945 */ /* 0x000fe20003800000 */
[----:B---3--:R-:W-:-:S13]  /*e7a0*/  LOP3.LUT P0, RZ, R2, 0x7f, RZ, 0xc0, !PT ;  /* 0x0000007f02ff7812 */ /* 0x008fda000780c0ff */
[----:B------:R-:W-:Y:S05]  /*e7b0*/  @P0 BRA `(.L_x_1483) ;  /* 0x000000e000000947 */ /* 0x000fea0003800000 */
[----:B--2---:R-:W2:Y:S01]  /*e7c0*/  S2R R4, SR_LANEID ;  /* 0x0000000000047919 */ /* 0x004ea20000000000 */
[----:B------:R-:W-:Y:S01]  /*e7d0*/  VOTEU.ANY UR4, UPT, PT ;  /* 0x0000000000047886 */ /* 0x000fe200038e0100 */
[----:B-1----:R-:W-:Y:S01]  /*e7e0*/  IMAD.MOV.U32 R5, RZ, RZ, c[0x0][0x564] ;  /* 0x00015900ff057624 */ /* 0x002fe200078e00ff */
[----:B------:R-:W2:Y:S08]  /*e7f0*/  FLO.U32 R3, UR4 ;  /* 0x0000000400037d00 */ /* 0x000eb000080e0000 */
[----:B------:R-:W1:Y:S01]  /*e800*/  POPC R2, UR4 ;  /* 0x0000000400027d09 */ /* 0x000e620008000000 */
[----:B--2---:R-:W-:Y:S01]  /*e810*/  ISETP.EQ.U32.AND P0, PT, R3, R4, PT ;  /* 0x000000040300720c */ /* 0x004fe20003f02070 */
[----:B------:R-:W-:-:S12]  /*e820*/  IMAD.MOV.U32 R4, RZ, RZ, c[0x0][0x560] ;  /* 0x00015800ff047624 */ /* 0x000fd800078e00ff */
[----:B-1----:R1:W2:Y:S04]  /*e830*/  @P0 ATOMG.E.ADD.STRONG.GPU PT, R2, [R4.64], R2 ;  /* 0x00000002040209a8 */ /* 0x0022a800081ee1c6 */
[----:B-1----:R-:W1:Y:S04]  /*e840*/  S2R R4, SR_LTMASK ;  /* 0x0000000000047919 */ /* 0x002e680000003900 */
[----:B--2---:R1:W2:Y:S02]  /*e850*/  SHFL.IDX PT, R3, R2, R3, 0x1f ;  /* 0x00001f0302037589 */ /* 0x0042a400000e0000 */
[----:B-1----:R-:W-:-:S06]  /*e860*/  LOP3.LUT R2, R4, UR4, RZ, 0xc0, !PT ;  /* 0x0000000404027c12 */ /* 0x002fcc000f8ec0ff */
[----:B------:R-:W2:Y:S02]  /*e870*/  POPC R2, R2 ;  /* 0x0000000200027309 */ /* 0x000ea40000000000 */
[----:B--2--5:R-:W-:-:S05]  /*e880*/  IADD3 R6, R3, c[0x0][0xc], R2 ;  /* 0x0000030003067a10 */ /* 0x024fca0007ffe002 */
[----:B------:R1:W-:Y:S02]  /*e890*/  STL [R1+0x30], R6 ;  /* 0x0000300601007387 */ /* 0x0003e40000100800 */
.L_x_1483:
[----:B--2---:R-:W-:Y:S05]  /*e8a0*/  BSYNC B0 ;  /* 0x0000000000007941 */ /* 0x004fea0003800000 */
.L_x_1482:
[----:B------:R-:W-:Y:S01]  /*e8b0*/  PRMT R0, R0, 0x9910, RZ ;  /* 0x0000991000007816 */ /* 0x000fe200000000ff */
[----:B------:R-:W-:Y:S01]  /*e8c0*/  BSSY B1, `(.L_x_1484) ;  /* 0x00002f7000017945 */ /* 0x000fe20003800000 */
[----:B-----5:R-:W-:Y:S02]  /*e8d0*/  IMAD.MOV.U32 R68, RZ, RZ, R6 ;  /* 0x000000ffff447224 */ /* 0x020fe400078e0006 */
[----:B------:R-:W-:-:S13]  /*e8e0*/  ISETP.NE.AND P0, PT, R0, RZ, PT ;  /* 0x000000ff0000720c */ /* 0x000fda0003f05270 */
[----:B------:R-:W-:Y:S05]  /*e8f0*/  @!P0 BRA `(.L_x_1485) ;  /* 0x000022c000008947 */ /* 0x000fea0003800000 */
[----:B-1----:R-:W2:Y:S04]  /*e900*/  LDL R6, [R1+0x74] ;  /* 0x0000740001067983 */ /* 0x002ea80000100800 */
        /* <DEDUP_REMOVED lines=97> */
.L_x_1486:
[----:B------:R-:W2:Y:S04]  /*ef20*/  LDL.LU R2, [R1+0x44] ;  /* 0x0000440001027983 */ /* 0x000ea80000300800 */
[----:B-1----:R-:W3:Y:S04]  /*ef30*/  LDL R5, [R1+0x40] ;  /* 0x0000400001057983 */ /* 0x002ee80000100800 */
[----:B------:R-:W4:Y:S04]  /*ef40*/  LDL.LU R6, [R1+0x70] ;  /* 0x0000700001067983 */ /* 0x000f280000300800 */
[----:B------:R-:W3:Y:S04]  /*ef50*/  LDL.LU R4, [R1+0x38] ;  /* 0x0000380001047983 */ /* 0x000ee80000300800 */
[----:B------:R-:W3:Y:S04]  /*ef60*/  LDL R69, [R1+0x28] ;  /* 0x0000280001457983 */ /* 0x000ee80000100800 */
[----:B------:R-:W3:Y:S04]  /*ef70*/  LDL R16, [R1+0x6c] ;  /* 0x00006c0001107983 */ /* 0x000ee80000100800 */
[----:B------:R-:W3:Y:S01]  /*ef80*/  LDL R86, [R1+0xbc] ;  /* 0x0000bc0001567983 */ /* 0x000ee20000100800 */
[----:B------:R-:W-:Y:S01]  /*ef90*/  ISETP.GT.AND P3, PT, R0, 0x1, PT ;  /* 0x000000010000780c */ /* 0x000fe20003f64270 */
[----:B------:R-:W-:-:S05]  /*efa0*/  IMAD.MOV.U32 R0, RZ, RZ, 0x368 ;  /* 0x00000368ff007424 */ /* 0x000fca00078e00ff */
[----:B------:R-:W-:-:S04]  /*efb0*/  SEL R0, R0, 0x328, P3 ;  /* 0x0000032800007807 */ /* 0x000fc80001800000 */
[----:B------:R1:W2:Y:S08]  /*efc0*/  LDC.64 R8, c[0x0][R0+0x170] ;  /* 0x00005c0000087b82 */ /* 0x0002b00000000a00 */
[----:B------:R1:W2:Y:S08]  /*efd0*/  LDC.64 R14, c[0x0][R0+0x168] ;  /* 0x00005a00000e7b82 */ /* 0x0002b00000000a00 */
[----:B------:R1:W2:Y:S08]  /*efe0*/  LDC.64 R18, c[0x0][R0+0x178] ;  /* 0x00005e0000127b82 */ /* 0x0002b00000000a00 */
[----:B------:R1:W2:Y:S01]  /*eff0*/  LDC.64 R20, c[0x0][R0+0x160] ;  /* 0x0000580000147b82 */ /* 0x0002a20000000a00 */
[----:B------:R-:W-:-:S04]  /*f000*/  ISETP.NE.U32.AND P0, PT, RZ, c[0x0][0x500], PT ;  /* 0x00014000ff007a0c */ /* 0x000fc80003f05070 */
[----:B------:R-:W-:Y:S01]  /*f010*/  ISETP.NE.AND.EX P0, PT, RZ, c[0x0][0x504], PT, P0 ;  /* 0x00014100ff007a0c */ /* 0x000fe20003f05300 */
[----:B-1----:R-:W-:-:S05]  /*f020*/  IMAD.MOV.U32 R0, RZ, RZ, c[0x0][0x4e8] ;  /* 0x00013a00ff007624 */ /* 0x002fca00078e00ff */
[----:B------:R-:W-:Y:S01]  /*f030*/  ISETP.NE.AND P2, PT, R0, 0x1, PT ;  /* 0x000000010000780c */ /* 0x000fe20003f45270 */
[----:B------:R-:W1:Y:S01]  /*f040*/  S2R R87, SR_TID.X ;  /* 0x0000000000577919 */ /* 0x000e620000002100 */
[----:B-----5:R-:W-:Y:S02]  /*f050*/  SHF.R.S32.HI R17, RZ, 0x1f, R3 ;  /* 0x0000001fff117819 */ /* 0x020fe40000011403 */
[----:B--2---:R-:W-:-:S05]  /*f060*/  SEL R2, R2, RZ, !P0 ;  /* 0x000000ff02027207 */ /* 0x004fca0004000000 */
[----:B------:R-:W-:Y:S01]  /*f070*/  IMAD R0, R9, R2, RZ ;  /* 0x0000000209007224 */ /* 0x000fe200078e02ff */
[----:B----4-:R-:W-:Y:S02]  /*f080*/  SEL R6, R6, RZ, !P0 ;  /* 0x000000ff06067207 */ /* 0x010fe40004000000 */
[----:B---3--:R-:W-:Y:S01]  /*f090*/  LOP3.LUT R4, R4, 0xffff, RZ, 0xc0, !PT ;  /* 0x0000ffff04047812 */ /* 0x008fe200078ec0ff */
[----:B------:R-:W-:Y:S02]  /*f0a0*/  IMAD.IADD R5, R5, 0x1, R69 ;  /* 0x0000000105057824 */ /* 0x000fe400078e0245 */
        /* <DEDUP_REMOVED lines=9> */
[----:B------:R-:W-:Y:S01]  /*f140*/  IADD3 R14, P1, P0, R6, R8, R3 ;  /* 0x00000008060e7210 */ /* 0x000fe2000783e003 */
[----:B------:R-:W-:Y:S02]  /*f150*/  IMAD.IADD R6, R9, 0x1, R12 ;  /* 0x0000000109067824 */ /* 0x000fe400078e020c */
        /* <DEDUP_REMOVED lines=16> */
[----:B-1----:R-:W-:Y:S01]  /*f260*/  SHF.R.S32.HI R16, RZ, 0x1f, R87 ;  /* 0x0000001fff107819 */ /* 0x002fe20000011457 */
[----:B------:R-:W-:Y:S01]  /*f270*/  IMAD.IADD R0, R7, 0x1, R0 ;  /* 0x0000000107007824 */ /* 0x000fe200078e0200 */
[----:B------:R-:W-:Y:S02]  /*f280*/  LEA R7, P0, R6, R8, 0x2 ;  /* 0x0000000806077211 */ /* 0x000fe400078010ff */
[----:B------:R-:W-:Y:S02]  /*f290*/  SEL R9, R9, c[0x0][0x454], P3 ;  /* 0x0001150009097a07 */ /* 0x000fe40001800000 */
[----:B------:R-:W-:Y:S02]  /*f2a0*/  LEA.HI R16, R16, R87, RZ, 0x5 ;  /* 0x0000005710107211 */ /* 0x000fe400078f28ff */
[----:B------:R-:W-:Y:S02]  /*f2b0*/  LEA.HI.X R6, R6, R9, R0, 0x2, P0 ;  /* 0x0000000906067211 */ /* 0x000fe400000f1400 */
[----:B------:R-:W-:Y:S01]  /*f2c0*/  LOP3.LUT R16, R16, 0xffffffe0, RZ, 0xc0, !PT ;  /* 0xffffffe010107812 */ /* 0x000fe200078ec0ff */
[----:B------:R-:W-:Y:S01]  /*f2d0*/  SHFL.IDX PT, R14, R7, RZ, 0x1c1f ;  /* 0x001c1fff070e7589 */ /* 0x000fe200000e0000 */
[----:B------:R-:W-:-:S03]  /*f2e0*/  IMAD R0, R11, c[0x0][0x4e8], RZ ;  /* 0x00013a000b007a24 */ /* 0x000fc600078e02ff */
[----:B------:R-:W1:Y:S01]  /*f2f0*/  SHFL.IDX PT, R15, R6, RZ, 0x1c1f ;  /* 0x001c1fff060f7589 */ /* 0x000e6200000e0000 */
[----:B------:R-:W-:-:S03]  /*f300*/  IMAD.IADD R16, R87, 0x1, -R16 ;  /* 0x0000000157107824 */ /* 0x000fc600078e0a10 */
[----:B------:R-:W-:Y:S04]  /*f310*/  SHFL.IDX PT, R12, R7, 0x1, 0x1c1f ;  /* 0x003c1f00070c7f89 */ /* 0x000fe800000e0000 */
[----:B------:R-:W2:Y:S04]  /*f320*/  SHFL.IDX PT, R13, R6, 0x1, 0x1c1f ;  /* 0x003c1f00060d7f89 */ /* 0x000ea800000e0000 */
[----:B------:R-:W-:Y:S04]  /*f330*/  SHFL.IDX PT, R10, R7, 0x2, 0x1c1f ;  /* 0x005c1f00070a7f89 */ /* 0x000fe800000e0000 */
[----:B------:R-:W3:Y:S04]  /*f340*/  SHFL.IDX PT, R11, R6, 0x2, 0x1c1f ;  /* 0x005c1f00060b7f89 */ /* 0x000ee800000e0000 */
[----:B------:R4:W-:Y:S04]  /*f350*/  SHFL.IDX PT, R9, R6, 0x3, 0x1c1f ;  /* 0x007c1f0006097f89 */ /* 0x0009e800000e0000 */
[----:B------:R1:W1:Y:S01]  /*f360*/  SHFL.IDX PT, R8, R7, 0x3, 0x1c1f ;  /* 0x007c1f0007087f89 */ /* 0x00026200000e0000 */
[----:B------:R-:W-:Y:S01]  /*f370*/  LOP3.LUT P0, RZ, R16, 0x3, RZ, 0xc0, !PT ;  /* 0x0000000310ff7812 */ /* 0x000fe2000780c0ff */
[----:B----4-:R-:W-:-:S05]  /*f380*/  IMAD.IADD R6, R86, 0x1, R69 ;  /* 0x0000000156067824 */ /* 0x010fca00078e0245 */
[C---:B------:R-:W-:Y:S02]  /*f390*/  IADD3 R18, R6.reuse, 0x8, RZ ;  /* 0x0000000806127810 */ /* 0x040fe40007ffe0ff */
[C---:B------:R-:W-:Y:S02]  /*f3a0*/  IADD3 R16, R6.reuse, 0x40, RZ ;  /* 0x0000004006107810 */ /* 0x040fe40007ffe0ff */
[C---:B-1----:R-:W-:Y:S02]  /*f3b0*/  IADD3 R7, R6.reuse, 0x48, RZ ;  /* 0x0000004806077810 */ /* 0x042fe40007ffe0ff */
[-C--:B------:R-:W-:Y:S02]  /*f3c0*/  ISETP.GE.OR P5, PT, R6, R0.reuse, P0 ;  /* 0x000000000600720c */ /* 0x080fe400007a6670 */
[-C--:B------:R-:W-:Y:S02]  /*f3d0*/  ISETP.GE.OR P4, PT, R18, R0.reuse, P0 ;  /* 0x000000001200720c */ /* 0x080fe40000786670 */
[----:B------:R-:W-:-:S02]  /*f3e0*/  ISETP.GE.OR P1, PT, R16, R0, P0 ;  /* 0x000000001000720c */ /* 0x000fc40000726670 */
[----:B------:R-:W-:-:S07]  /*f3f0*/  ISETP.GE.OR P0, PT, R7, R0, P0 ;  /* 0x000000000700720c */ /* 0x000fce0000706670 */
[----:B------:R1:W-:Y:S01]  /*f400*/  @!P5 ST.E [R14.64], R23 ;  /* 0x000000170e00d985 */ /* 0x0003e2000c101906 */
        /* <DEDUP_REMOVED lines=9> */
[----:B-1----:R-:W-:Y:S01]  /*f4a0*/  IADD3 R8, R248, R69, RZ ;  /* 0x00000045f8087210 */ /* 0x002fe20007ffe0ff */
[C---:B------:R-:W-:Y:S01]  /*f4b0*/  IMAD.WIDE.U32 R6, R3.reuse, c[0x0][0x3a0], RZ ;  /* 0x0000e80003067a25 */ /* 0x040fe200078e00ff */
[----:B------:R-:W-:Y:S01]  /*f4c0*/  SHF.R.S32.HI R9, RZ, 0x1f, R2 ;  /* 0x0000001fff097819 */ /* 0x000fe20000011402 */
[----:B------:R1:W2:Y:S02]  /*f4d0*/  LDS.128 R12, [R209+0x80] ;  /* 0x00008000d10c7984 */ /* 0x0002a40000000c00 */
[----:B------:R-:W-:Y:S02]  /*f4e0*/  IMAD R3, R3, c[0x0][0x3a4], R17 ;  /* 0x0000e90003037a24 */ /* 0x000fe400078e0211 */
[----:B------:R-:W-:Y:S01]  /*f4f0*/  @P2 IMAD.HI.U32 R10, R8, c[0x0][0x4ec], RZ ;  /* 0x00013b00080a2a27 */ /* 0x000fe200078e00ff */
[----:B------:R1:W3:Y:S02]  /*f500*/  LDS.128 R16, [R209+0x880] ;  /* 0x00088000d1107984 */ /* 0x0002e40000000c00 */
[----:B------:R-:W-:Y:S01]  /*f510*/  IADD3 R7, R7, R3, RZ ;  /* 0x0000000307077210 */ /* 0x000fe20007ffe0ff */
[----:B------:R-:W-:Y:S01]  /*f520*/  IMAD R9, R9, c[0x0][0x3f0], RZ ;  /* 0x0000fc0009097a24 */ /* 0x000fe200078e02ff */
[----:B------:R1:W4:Y:S01]  /*f530*/  LDS.128 R20, [R209+0x1080] ;  /* 0x00108000d1147984 */ /* 0x0003220000000c00 */
[----:B------:R-:W-:-:S02]  /*f540*/  MOV R3, R8 ;  /* 0x0000000800037202 */ /* 0x000fc40000000f00 */
[C---:B------:R-:W-:Y:S01]  /*f550*/  IMAD.WIDE.U32 R6, R4.reuse, c[0x0][0x3e8], R6 ;  /* 0x0000fa0004067a25 */ /* 0x040fe200078e0006 */
[----:B------:R1:W1:Y:S01]  /*f560*/  LDS.128 R24, [R209+0x1880] ;  /* 0x00188000d1187984 */ /* 0x0002620000000c00 */
[----:B------:R-:W-:Y:S02]  /*f570*/  @P2 SHF.R.U32.HI R3, RZ, c[0x0][0x4f0], R10 ;  /* 0x00013c00ff032a19 */ /* 0x000fe4000001160a */
[----:B------:R-:W-:Y:S01]  /*f580*/  IMAD R5, R4, c[0x0][0x3ec], R7 ;  /* 0x0000fb0004057a24 */ /* 0x000fe200078e0207 */
[----:B------:R1:W1:Y:S01]  /*f590*/  LDS.128 R28, [R209+0x2080] ;  /* 0x00208000d11c7984 */ /* 0x0002620000000c00 */
[----:B------:R-:W-:Y:S01]  /*f5a0*/  MOV R4, R6 ;  /* 0x0000000600047202 */ /* 0x000fe20000000f00 */
[----:B------:R-:W-:Y:S01]  /*f5b0*/  IMAD R7, R2, c[0x0][0x3f4], R9 ;  /* 0x0000fd0002077a24 */ /* 0x000fe200078e0209 */
[----:B------:R-:W-:Y:S01]  /*f5c0*/  SHF.R.S32.HI R6, RZ, 0x1f, R3 ;  /* 0x0000001fff067819 */ /* 0x000fe20000011403 */
[----:B------:R1:W1:Y:S01]  /*f5d0*/  LDS.128 R32, [R209+0x2880] ;  /* 0x00288000d1207984 */ /* 0x0002620000000c00 */
[----:B------:R-:W-:Y:S01]  /*f5e0*/  ISETP.GE.AND P2, PT, R204, c[0x0][0x3c8], PT ;  /* 0x0000f200cc007a0c */ /* 0x000fe20003f46270 */
[----:B------:R-:W-:Y:S01]  /*f5f0*/  IMAD.WIDE.U32 R4, R2, c[0x0][0x3f0], R4 ;  /* 0x0000fc0002047a25 */ /* 0x000fe200078e0004 */
[----:B------:R-:W-:Y:S01]  /*f600*/  IADD3 R2, -R3, RZ, RZ ;  /* 0x000000ff03027210 */ /* 0x000fe20007ffe1ff */
[----:B------:R1:W1:Y:S03]  /*f610*/  LDS.128 R36, [R209+0x3080] ;  /* 0x00308000d1247984 */ /* 0x0002660000000c00 */
[----:B------:R-:W-:Y:S01]  /*f620*/  IADD3 R5, R5, R7, RZ ;  /* 0x0000000705057210 */ /* 0x000fe20007ffe0ff */
[----:B------:R1:W1:Y:S01]  /*f630*/  LDS.128 R40, [R209+0x3880] ;  /* 0x00388000d1287984 */ /* 0x0002620000000c00 */
        /* <DEDUP_REMOVED lines=14> */
.L_x_1582:
[----:B------:R-:W-:Y:S05]  /*f720*/  BRA.DIV ~URZ, `(.L_x_1489) ;  /* 0x00007a827f007947 */ /* 0x000fea000b800000 */
[----:B------:R4:W2:Y:S02]  /*f730*/  SHFL.IDX PT, R2, R6, RZ, 0x181f ;  /* 0x00181fff06027589 */ /* 0x0008a400000e0000 */
.L_x_1583:
[----:B------:R-:W5:Y:S04]  /*f740*/  LDL.LU R4, [R1+0x28] ;  /* 0x0000280001047983 */ /* 0x000f680000300800 */
[----:B------:R-:W4:Y:S02]  /*f750*/  S2R R8, SR_TID.X ;  /* 0x0000000000087919 */ /* 0x000f240000002100 */
[----:B----4-:R-:W-:-:S04]  /*f760*/  SHF.R.S32.HI R3, RZ, 0x1f, R8 ;  /* 0x0000001fff037819 */ /* 0x010fc80000011408 */
[----:B------:R-:W-:-:S04]  /*f770*/  LEA.HI R3, R3, R8, RZ, 0x3 ;  /* 0x0000000803037211 */ /* 0x000fc800078f18ff */
[----:B------:R-:W-:Y:S02]  /*f780*/  SHF.R.S32.HI R3, RZ, 0x3, R3 ;  /* 0x00000003ff037819 */ /* 0x000fe40000011403 */
[----:B------:R-:W-:-:S03]  /*f790*/  SHF.R.S32.HI R8, RZ, 0x1f, R204 ;  /* 0x0000001fff087819 */ /* 0x000fc600000114cc */
[----:B-----5:R-:W-:-:S05]  /*f7a0*/  IMAD.IADD R4, R3, 0x1, R4 ;  /* 0x0000000103047824 */ /* 0x020fca00078e0204 */
[----:B------:R-:W-:-:S13]  /*f7b0*/  ISETP.GE.OR P1, PT, R4, R0, P2 ;  /* 0x000000000400720c */ /* 0x000fda0001726670 */
[----:B--2---:R-:W-:-:S04]  /*f7c0*/  @!P1 LEA R2, P0, R204, R2, 0x1 ;  /* 0x00000002cc029211 */ /* 0x004fc800078008ff */
[----:B---3--:R-:W-:-:S05]  /*f7d0*/  @!P1 LEA.HI.X R3, R204, R7, R8, 0x1, P0 ;  /* 0x00000007cc039211 */ /* 0x008fca00000f0c08 */
[----:B------:R2:W-:Y:S01]  /*f7e0*/  @!P1 ST.E.128 [R2.64], R12 ;  /* 0x0000000c02009985 */ /* 0x0005e2000c101d06 */
[----:B------:R-:W-:Y:S05]  /*f7f0*/  BRA.DIV ~URZ, `(.L_x_1490) ;  /* 0x00007a227f007947 */ /* 0x000fea000b800000 */
[----:B------:R3:W4:Y:S04]  /*f800*/  SHFL.IDX PT, R7, R5, 0x1, 0x181f ;  /* 0x00381f0005077f89 */ /* 0x00072800000e0000 */
[----:B--2---:R3:W2:Y:S02]  /*f810*/  SHFL.IDX PT, R2, R6, 0x1, 0x181f ;  /* 0x00381f0006027f89 */ /* 0x0046a400000e0000 */
.L_x_1584:
[----:B------:R-:W-:Y:S02]  /*f820*/  IADD3 R3, R4, 0x10, RZ ;  /* 0x0000001004037810 */ /* 0x000fe40007ffe0ff */
[----:B------:R-:W-:Y:S02]  /*f830*/  SHF.R.S32.HI R8, RZ, 0x1f, R204 ;  /* 0x0000001fff087819 */ /* 0x000fe400000114cc */
[----:B------:R-:W-:-:S13]  /*f840*/  ISETP.GE.OR P1, PT, R3, R0, P2 ;  /* 0x000000000300720c */ /* 0x000fda0001726670 */
[----:B--2---:R-:W-:-:S04]  /*f850*/  @!P1 LEA R2, P0, R204, R2, 0x1 ;  /* 0x00000002cc029211 */ /* 0x004fc800078008ff */
[----:B----4-:R-:W-:-:S05]  /*f860*/  @!P1 LEA.HI.X R3, R204, R7, R8, 0x1, P0 ;  /* 0x00000007cc039211 */ /* 0x010fca00000f0c08 */
[----:B------:R2:W-:Y:S01]  /*f870*/  @!P1 ST.E.128 [R2.64], R16 ;  /* 0x0000001002009985 */ /* 0x0005e2000c101d06 */
[----:B------:R-:W-:Y:S05]  /*f880*/  BRA.DIV ~URZ, `(.L_x_1491) ;  /* 0x00007a627f007947 */ /* 0x000fea000b800000 */
[----:B------:R4:W2:Y:S02]  /*f890*/  SHFL.IDX PT, R7, R5, 0x2, 0x181f ;  /* 0x00581f0005077f89 */ /* 0x0008a400000e0000 */
.L_x_1585:
[----:B------:R-:W-:Y:S05]  /*f8a0*/  BRA.DIV ~URZ, `(.L_x_1492) ;  /* 0x00007ab27f007947 */ /* 0x000fea000b800000 */
[----:B--2---:R2:W3:Y:S02]  /*f8b0*/  SHFL.IDX PT, R2, R6, 0x2, 0x181f ;  /* 0x00581f0006027f89 */ /* 0x0044e400000e0000 */
.L_x_1586:
[----:B------:R-:W-:Y:S02]  /*f8c0*/  IADD3 R3, R4, 0x20, RZ ;  /* 0x0000002004037810 */ /* 0x000fe40007ffe0ff */
[----:B------:R-:W-:Y:S02]  /*f8d0*/  SHF.R.S32.HI R8, RZ, 0x1f, R204 ;  /* 0x0000001fff087819 */ /* 0x000fe400000114cc */
[----:B------:R-:W-:-:S13]  /*f8e0*/  ISETP.GE.OR P1, PT, R3, R0, P2 ;  /* 0x000000000300720c */ /* 0x000fda0001726670 */
[----:B---3--:R-:W-:-:S04]  /*f8f0*/  @!P1 LEA R2, P0, R204, R2, 0x1 ;  /* 0x00000002cc029211 */ /* 0x008fc800078008ff */
[----:B------:R-:W-:-:S05]  /*f900*/  @!P1 LEA.HI.X R3, R204, R7, R8, 0x1, P0 ;  /* 0x00000007cc039211 */ /* 0x000fca00000f0c08 */
[----:B------:R3:W-:Y:S01]  /*f910*/  @!P1 ST.E.128 [R2.64], R20 ;  /* 0x0000001402009985 */ /* 0x0007e2000c101d06 */
[----:B------:R-:W-:Y:S05]  /*f920*/  BRA.DIV ~URZ, `(.L_x_1493) ;  /* 0x00007aa27f007947 */ /* 0x000fea000b800000 */
[----:B------:R2:W3:Y:S04]  /*f930*/  SHFL.IDX PT, R7, R5, 0x3, 0x181f ;  /* 0x00781f0005077f89 */ /* 0x0004e800000e0000 */
[----:B---3--:R2:W3:Y:S02]  /*f940*/  SHFL.IDX PT, R2, R6, 0x3, 0x181f ;  /* 0x00781f0006027f89 */ /* 0x0084e400000e0000 */
.L_x_1587:
[----:B------:R-:W-:Y:S02]  /*f950*/  IADD3 R3, R4, 0x30, RZ ;  /* 0x0000003004037810 */ /* 0x000fe40007ffe0ff */
[----:B------:R-:W-:Y:S02]  /*f960*/  SHF.R.S32.HI R8, RZ, 0x1f, R204 ;  /* 0x0000001fff087819 */ /* 0x000fe400000114cc */
[----:B------:R-:W-:-:S13]  /*f970*/  ISETP.GE.OR P1, PT, R3, R0, P2 ;  /* 0x000000000300720c */ /* 0x000fda0001726670 */
[----:B---3--:R-:W-:-:S04]  /*f980*/  @!P1 LEA R2, P0, R204, R2, 0x1 ;  /* 0x00000002cc029211 */ /* 0x008fc800078008ff */
[----:B------:R-:W-:-:S05]  /*f990*/  @!P1 LEA.HI.X R3, R204, R7, R8, 0x1, P0 ;  /* 0x00000007cc039211 */ /* 0x000fca00000f0c08 */
[----:B-1----:R1:W-:Y:S01]  /*f9a0*/  @!P1 ST.E.128 [R2.64], R24 ;  /* 0x0000001802009985 */ /* 0x0023e2000c101d06 */
[----:B------:R-:W-:Y:S05]  /*f9b0*/  BRA.DIV ~URZ, `(.L_x_1494) ;  /* 0x00007ae27f007947 */ /* 0x000fea000b800000 */
[----:B------:R3:W1:Y:S02]  /*f9c0*/  SHFL.IDX PT, R7, R5, 0x4, 0x181f ;  /* 0x00981f0005077f89 */ /* 0x00066400000e0000 */
.L_x_1588:
[----:B------:R-:W-:Y:S05]  /*f9d0*/  BRA.DIV ~URZ, `(.L_x_1495) ;  /* 0x00007b327f007947 */ /* 0x000fea000b800000 */
[----:B-1----:R1:W2:Y:S02]  /*f9e0*/  SHFL.IDX PT, R2, R6, 0x4, 0x181f ;  /* 0x00981f0006027f89 */ /* 0x0022a400000e0000 */
.L_x_1589:
        /* <DEDUP_REMOVED lines=9> */
.L_x_1590:
        /* <DEDUP_REMOVED lines=8> */
.L_x_1591:
[----:B------:R-:W-:Y:S05]  /*fb00*/  BRA.DIV ~URZ, `(.L_x_1498) ;  /* 0x00007bb27f007947 */ /* 0x000fea000b800000 */
[----:B--2---:R2:W1:Y:S02]  /*fb10*/  SHFL.IDX PT, R2, R6, 0x6, 0x181f ;  /* 0x00d81f0006027f89 */ /* 0x00446400000e0000 */
.L_x_1592:
[----:B------:R-:W-:Y:S02]  /*fb20*/  IADD3 R3, R4, 0x60, RZ ;  /* 0x0000006004037810 */ /* 0x000fe40007ffe0ff */
[----:B------:R-:W-:Y:S02]  /*fb30*/  SHF.R.S32.HI R8, RZ, 0x1f, R204 ;  /* 0x0000001fff087819 */ /* 0x000fe400000114cc */
[----:B------:R-:W-:-:S13]  /*fb40*/  ISETP.GE.OR P1, PT, R3, R0, P2 ;  /* 0x000000000300720c */ /* 0x000fda0001726670 */
[----:B-1----:R-:W-:-:S04]  /*fb50*/  @!P1 LEA R2, P0, R204, R2, 0x1 ;  /* 0x00000002cc029211 */ /* 0x002fc800078008ff */
[----:B------:R-:W-:-:S05]  /*fb60*/  @!P1 LEA.HI.X R3, R204, R7, R8, 0x1, P0 ;  /* 0x00000007cc039211 */ /* 0x000fca00000f0c08 */
[----:B------:R1:W-:Y:S01]  /*fb70*/  @!P1 ST.E.128 [R2.64], R36 ;  /* 0x0000002402009985 */ /* 0x0003e2000c101d06 */
[----:B------:R-:W-:Y:S05]  /*fb80*/  BRA.DIV ~URZ, `(.L_x_1499) ;  /* 0x00007ba27f007947 */ /* 0x000fea000b800000 */
[----:B---34-:R-:W3:Y:S04]  /*fb90*/  SHFL.IDX PT, R5, R5, 0x7, 0x181f ;  /* 0x00f81f0005057f89 */ /* 0x018ee800000e0000 */
[----:B-1----:R1:W4:Y:S02]  /*fba0*/  SHFL.IDX PT, R3, R6, 0x7, 0x181f ;  /* 0x00f81f0006037f89 */ /* 0x00232400000e0000 */
.L_x_1593:
        /* <DEDUP_REMOVED lines=8> */
.L_x_1487:
        /* <DEDUP_REMOVED lines=33> */
.L_x_1594:
[----:B------:R-:W-:Y:S05]  /*fe40*/  BRA.DIV ~URZ, `(.L_x_1502) ;  /* 0x00007a227f007947 */ /* 0x000fea000b800000 */
[----:B------:R3:W4:Y:S02]  /*fe50*/  SHFL.IDX PT, R0, R12, RZ, 0x1c1f ;  /* 0x001c1fff0c007589 */ /* 0x00072400000e0000 */
.L_x_1595:
        /* <DEDUP_REMOVED lines=39> */
[----:B------:R-:W-:-:S03]  /*100d0*/  ISETP.GE.AND P2, PT, R10, c[0x0][0x3c8], PT ;  /* 0x0000f2000a007a0c */ /* 0x000fc60003f46270 */
[----:B------:R2:W-:Y:S01]  /*100e0*/  @!P1 ST.E.64 [R2.64], R62 ;  /* 0x0000003e02009985 */ /* 0x0005e2000c101b06 */
[----:B------:R-:W-:-:S04]  /*100f0*/  @!P6 LEA R8, P1, R15, R0, 0x2 ;  /* 0x000000000f08e211 */ /* 0x000fc800078210ff */
[----:B------:R-:W-:Y:S02]  /*10100*/  @!P6 LEA.HI.X R9, R15, R4, R16, 0x2, P1 ;  /* 0x000000040f09e211 */ /* 0x000fe400008f1410 */
[----:B---3--:R-:W-:-:S04]  /*10110*/  @!P3 LEA R6, P1, R13, R0, 0x2 ;  /* 0x000000000d06b211 */ /* 0x008fc800078210ff */
[----:B------:R-:W-:Y:S01]  /*10120*/  @!P3 LEA.HI.X R7, R13, R4, R14, 0x2, P1 ;  /* 0x000000040d07b211 */ /* 0x000fe200008f140e */
[----:B------:R3:W-:Y:S04]  /*10130*/  @!P6 ST.E.64 [R8.64], R96 ;  /* 0x000000600800e985 */ /* 0x0007e8000c101b06 */
[----:B------:R3:W-:Y:S01]  /*10140*/  @!P3 ST.E.64 [R6.64], R74 ;  /* 0x0000004a0600b985 */ /* 0x0007e2000c101b06 */
[----:B--2---:R-:W-:-:S04]  /*10150*/  @!P2 LEA R2, P1, R10, R0, 0x2 ;  /* 0x000000000a02a211 */ /* 0x004fc800078210ff */
[----:B------:R-:W-:-:S05]  /*10160*/  @!P2 LEA.HI.X R3, R10, R4, R11, 0x2, P1 ;  /* 0x000000040a03a211 */ /* 0x000fca00008f140b */
[----:B------:R3:W-:Y:S04]  /*10170*/  @!P2 ST.E.64 [R2.64], R58 ;  /* 0x0000003a0200a985 */ /* 0x0007e8000c101b06 */
.L_x_1504:
[----:B------:R-:W-:Y:S05]  /*10180*/  BSYNC B0 ;  /* 0x0000000000007941 */ /* 0x000fea0003800000 */
.L_x_1503:
[----:B------:R-:W-:Y:S05]  /*10190*/  BRA.DIV ~URZ, `(.L_x_1505) ;  /* 0x000077427f007947 */ /* 0x000fea000b800000 */
[----:B--2---:R2:W1:Y:S04]  /*101a0*/  SHFL.IDX PT, R4, R5, 0x1, 0x1c1f ;  /* 0x003c1f0005047f89 */ /* 0x00446800000e0000 */
[----:B----4-:R2:W4:Y:S02]  /*101b0*/  SHFL.IDX PT, R0, R12, 0x1, 0x1c1f ;  /* 0x003c1f000c007f89 */ /* 0x01052400000e0000 */
.L_x_1596:
        /* <DEDUP_REMOVED lines=40> */
[----:B--2---:R-:W-:-:S04]  /*10440*/  @!P2 LEA R8, P6, R17, R0, 0x2 ;  /* 0x000000001108a211 */ /* 0x004fc800078c10ff */
[----:B------:R-:W-:Y:S02]  /*10450*/  @!P2 LEA.HI.X R9, R17, R4, R18, 0x2, P6 ;  /* 0x000000041109a211 */ /* 0x000fe400030f1412 */
[----:B---3--:R-:W-:-:S04]  /*10460*/  @!P1 LEA R6, P6, R15, R0, 0x2 ;  /* 0x000000000f069211 */ /* 0x008fc800078c10ff */
[----:B------:R-:W-:Y:S01]  /*10470*/  @!P1 LEA.HI.X R7, R15, R4, R16, 0x2, P6 ;  /* 0x000000040f079211 */ /* 0x000fe200030f1410 */
[----:B------:R2:W-:Y:S04]  /*10480*/  @!P3 ST.E.64 [R10.64], R104 ;  /* 0x000000680a00b985 */ /* 0x0005e8000c101b06 */
[----:B------:R2:W-:Y:S01]  /*10490*/  @!P2 ST.E.64 [R8.64], R102 ;  /* 0x000000660800a985 */ /* 0x0005e2000c101b06 */
[----:B-1----:R-:W-:-:S04]  /*104a0*/  @!P0 LEA R2, P6, R13, R0, 0x2 ;  /* 0x000000000d028211 */ /* 0x002fc800078c10ff */
[----:B------:R-:W-:Y:S01]  /*104b0*/  @!P0 LEA.HI.X R3, R13, R4, R14, 0x2, P6 ;  /* 0x000000040d038211 */ /* 0x000fe200030f140e */
[----:B------:R2:W-:Y:S04]  /*104c0*/  @!P1 ST.E.64 [R6.64], R76 ;  /* 0x0000004c06009985 */ /* 0x0005e8000c101b06 */
[----:B------:R2:W-:Y:S04]  /*104d0*/  @!P0 ST.E.64 [R2.64], R60 ;  /* 0x0000003c02008985 */ /* 0x0005e8000c101b06 */
.L_x_1507:
[----:B------:R-:W-:Y:S05]  /*104e0*/  BSYNC B0 ;  /* 0x0000000000007941 */ /* 0x000fea0003800000 */
.L_x_1506:
[----:B------:R-:W-:Y:S05]  /*104f0*/  BRA.DIV ~URZ, `(.L_x_1508) ;  /* 0x000074b27f007947 */ /* 0x000fea000b800000 */
[----:B-1----:R1:W2:Y:S02]  /*10500*/  SHFL.IDX PT, R4, R5, 0x2, 0x1c1f ;  /* 0x005c1f0005047f89 */ /* 0x0022a400000e0000 */
.L_x_1597:
[----:B------:R-:W-:Y:S05]  /*10510*/  BRA.DIV ~URZ, `(.L_x_1509) ;  /* 0x000075027f007947 */ /* 0x000fea000b800000 */
[----:B----4-:R4:W1:Y:S02]  /*10520*/  SHFL.IDX PT, R0, R12, 0x2, 0x1c1f ;  /* 0x005c1f000c007f89 */ /* 0x01086400000e0000 */
.L_x_1598:
[----:B------:R-:W-:Y:S01]  /*10530*/  BSSY B0, `(.L_x_1510) ;  /* 0x0000032000007945 */ /* 0x000fe20003800000 */
        /* <DEDUP_REMOVED lines=19> */
[----:B-----5:R-:W-:Y:S02]  /*10670*/  ISETP.GE.AND P0, PT, R21, c[0x0][0x3c8], PT ;  /* 0x0000f20015007a0c */ /* 0x020fe40003f06270 */
[----:B----4-:R-:W-:-:S07]  /*10680*/  ISETP.GE.AND P4, PT, R10, c[0x0][0x3c8], PT ;  /* 0x0000f2000a007a0c */ /* 0x010fce0003f86270 */
[CC--:B-1----:R-:W-:Y:S02]  /*10690*/  @!P3 LEA R6, P2, R8.reuse, R0.reuse, 0x2 ;  /* 0x000000000806b211 */ /* 0x0c2fe400078410ff */
[----:B------:R-:W-:Y:S02]  /*106a0*/  @!P1 LEA R2, P6, R23, R0, 0x2 ;  /* 0x0000000017029211 */ /* 0x000fe400078c10ff */
[----:B------:R-:W-:Y:S02]  /*106b0*/  @!P3 LEA.HI.X R7, R8, R4, R9, 0x2, P2 ;  /* 0x000000040807b211 */ /* 0x000fe400010f1409 */
[----:B------:R-:W-:Y:S02]  /*106c0*/  @!P0 LEA R8, P2, R21, R0, 0x2 ;  /* 0x0000000015088211 */ /* 0x000fe400078410ff */
[-C--:B------:R-:W-:Y:S01]  /*106d0*/  @!P1 LEA.HI.X R3, R23, R4.reuse, R24, 0x2, P6 ;  /* 0x0000000417039211 */ /* 0x080fe200030f1418 */
[----:B------:R-:W-:Y:S01]  /*106e0*/  @!P3 ST.E.64 [R6.64], R48 ;  /* 0x000000300600b985 */ /* 0x000fe2000c101b06 */
[----:B------:R-:W-:-:S02]  /*106f0*/  @!P0 LEA.HI.X R9, R21, R4, R22, 0x2, P2 ;  /* 0x0000000415098211 */ /* 0x000fc400010f1416 */
[----:B------:R-:W-:Y:S01]  /*10700*/  ISETP.GE.AND P3, PT, R19, c[0x0][0x3c8], PT ;  /* 0x0000f20013007a0c */ /* 0x000fe20003f66270 */
[----:B------:R1:W-:Y:S01]  /*10710*/  @!P1 ST.E.64 [R2.64], R34 ;  /* 0x0000002202009985 */ /* 0x0003e2000c101b06 */
[----:B------:R-:W-:-:S03]  /*10720*/  ISETP.GE.AND P2, PT, R17, c[0x0][0x3c8], PT ;  /* 0x0000f20011007a0c */ /* 0x000fc60003f46270 */
[----:B------:R2:W-:Y:S01]  /*10730*/  @!P0 ST.E.64 [R8.64], R38 ;  /* 0x0000002608008985 */ /* 0x0005e2000c101b06 */
[----:B------:R-:W-:Y:S02]  /*10740*/  ISETP.GE.AND P1, PT, R15, c[0x0][0x3c8], PT ;  /* 0x0000f2000f007a0c */ /* 0x000fe40003f26270 */
[----:B------:R-:W-:Y:S02]  /*10750*/  ISETP.GE.AND P0, PT, R13, c[0x0][0x3c8], PT ;  /* 0x0000f2000d007a0c */ /* 0x000fe40003f06270 */
[----:B-1----:R-:W-:-:S04]  /*10760*/  @!P4 LEA R2, P6, R10, R0, 0x2 ;  /* 0x000000000a02c211 */ /* 0x002fc800078c10ff */
[----:B------:R-:W-:Y:S02]  /*10770*/  @!P4 LEA.HI.X R3, R10, R4, R11, 0x2, P6 ;  /* 0x000000040a03c211 */ /* 0x000fe400030f140b */
[----:B------:R-:W-:-:S03]  /*10780*/  @!P3 LEA R10, P6, R19, R0, 0x2 ;  /* 0x00000000130ab211 */ /* 0x000fc600078c10ff */
[----:B------:R1:W-:Y:S01]  /*10790*/  @!P4 ST.E.64 [R2.64], R42 ;  /* 0x0000002a0200c985 */ /* 0x0003e2000c101b06 */
[----:B--2---:R-:W-:Y:S02]  /*107a0*/  @!P2 LEA R8, P4, R17, R0, 0x2 ;  /* 0x000000001108a211 */ /* 0x004fe400078810ff */
[----:B------:R-:W-:Y:S02]  /*107b0*/  @!P3 LEA.HI.X R11, R19, R4, R20, 0x2, P6 ;  /* 0x00000004130bb211 */ /* 0x000fe400030f1414 */
[----:B------:R-:W-:Y:S02]  /*107c0*/  @!P1 LEA R6, P6, R15, R0, 0x2 ;  /* 0x000000000f069211 */ /* 0x000fe400078c10ff */
        /* <DEDUP_REMOVED lines=8> */
.L_x_1511:
[----:B------:R-:W-:Y:S05]  /*10850*/  BSYNC B0 ;  /* 0x0000000000007941 */ /* 0x000fea0003800000 */
.L_x_1510:
[----:B------:R-:W-:Y:S05]  /*10860*/  BRA.DIV ~URZ, `(.L_x_1512) ;  /* 0x000072227f007947 */ /* 0x000fea000b800000 */
[----:B--2---:R2:W3:Y:S04]  /*10870*/  SHFL.IDX PT, R4, R5, 0x3, 0x1c1f ;  /* 0x007c1f0005047f89 */ /* 0x0044e800000e0000 */
[----:B-1----:R2:W1:Y:S02]  /*10880*/  SHFL.IDX PT, R0, R12, 0x3, 0x1c1f ;  /* 0x007c1f000c007f89 */ /* 0x00246400000e0000 */
.L_x_1599:
[----:B------:R-:W-:Y:S05]  /*10890*/  @P5 BRA `(.L_x_1500) ;  /* 0x00000f9000005947 */ /* 0x000fea0003800000 */
[----:B---3--:R-:W3:Y:S04]  /*108a0*/  LDL R6, [R1+0x2c] ;  /* 0x00002c0001067983 */ /* 0x008ee80000100800 */
[----:B------:R-:W5:Y:S04]  /*108b0*/  LDL R10, [R1+0x60] ;  /* 0x00006000010a7983 */ /* 0x000f680000100800 */
[----:B--2---:R-:W2:Y:S04]  /*108c0*/  LDL R7, [R1+0xac] ;  /* 0x0000ac0001077983 */ /* 0x004ea80000100800 */
[----:B----4-:R-:W4:Y:S04]  /*108d0*/  LDL R8, [R1+0x5c] ;  /* 0x00005c0001087983 */ /* 0x010f280000100800 */
        /* <DEDUP_REMOVED lines=12> */
[----:B-----5:R-:W-:-:S11]  /*109a0*/  ISETP.GE.AND P4, PT, R10, c[0x0][0x3c8], PT ;  /* 0x0000f2000a007a0c */ /* 0x020fd60003f86270 */
[----:B-1----:R-:W-:Y:S02]  /*109b0*/  @!P0 LEA R2, P1, R6, R0, 0x2 ;  /* 0x0000000006028211 */ /* 0x002fe400078210ff */
[----:B----4-:R-:W-:Y:S02]  /*109c0*/  ISETP.GE.AND P5, PT, R8, c[0x0][0x3c8], PT ;  /* 0x0000f20008007a0c */ /* 0x010fe40003fa6270 */
[----:B--2---:R-:W-:Y:S02]  /*109d0*/  @!P0 LEA.HI.X R3, R6, R4, R7, 0x2, P1 ;  /* 0x0000000406038211 */ /* 0x004fe400008f1407 */
[----:B------:R-:W-:-:S03]  /*109e0*/  ISETP.GE.AND P3, PT, R18, c[0x0][0x3c8], PT ;  /* 0x0000f20012007a0c */ /* 0x000fc60003f66270 */
[----:B------:R1:W-:Y:S01]  /*109f0*/  @!P0 ST.E.64 [R2.64], R30 ;  /* 0x0000001e02008985 */ /* 0x0003e2000c101b06 */
[----:B------:R-:W-:Y:S02]  /*10a00*/  @!P4 LEA R6, P0, R10, R0, 0x2 ;  /* 0x000000000a06c211 */ /* 0x000fe400078010ff */
[----:B------:R-:W-:Y:S02]  /*10a10*/  ISETP.GE.AND P2, PT, R16, c[0x0][0x3c8], PT ;  /* 0x0000f20010007a0c */ /* 0x000fe40003f46270 */
[----:B------:R-:W-:Y:S02]  /*10a20*/  @!P4 LEA.HI.X R7, R10, R4, R11, 0x2, P0 ;  /* 0x000000040a07c211 */ /* 0x000fe400000f140b */
[----:B------:R-:W-:Y:S02]  /*10a30*/  ISETP.GE.AND P1, PT, R14, c[0x0][0x3c8], PT ;  /* 0x0000f2000e007a0c */ /* 0x000fe40003f26270 */
[----:B------:R-:W-:Y:S01]  /*10a40*/  ISETP.GE.AND P0, PT, R12, c[0x0][0x3c8], PT ;  /* 0x0000f2000c007a0c */ /* 0x000fe20003f06270 */
        /* <DEDUP_REMOVED lines=23> */
.L_x_1485:
[----:B------:R-:W2:Y:S04]  /*10bc0*/  LDL.LU R0, [R1+0x64] ;  /* 0x0000640001007983 */ /* 0x000ea80000300800 */
[----:B------:R-:W3:Y:S01]  /*10bd0*/  LDL.LU R7, [R1+0x68] ;  /* 0x0000680001077983 */ /* 0x000ee20000300800 */
[----:B------:R-:W-:Y:S02]  /*10be0*/  ISETP.NE.U32.AND P1, PT, RZ, c[0x0][0x508], PT ;  /* 0x00014200ff007a0c */ /* 0x000fe40003f25070 */
[----:B------:R-:W-:Y:S01]  /*10bf0*/  ISETP.NE.U32.AND P3, PT, RZ, c[0x0][0x500], PT ;  /* 0x00014000ff007a0c */ /* 0x000fe20003f65070 */
[----:B-1----:R-:W4:Y:S01]  /*10c00*/  LDL.LU R6, [R1+0x34] ;  /* 0x0000340001067983 */ /* 0x002f220000300800 */
[----:B------:R-:W-:Y:S01]  /*10c10*/  ISETP.NE.AND.EX P1, PT, RZ, c[0x0][0x50c], PT, P1 ;  /* 0x00014300ff007a0c */ /* 0x000fe20003f25310 */
[----:B------:R-:W-:Y:S01]  /*10c20*/  IMAD.MOV.U32 R19, RZ, RZ, c[0x0][0x388] ;  /* 0x0000e200ff137624 */ /* 0x000fe200078e00ff */
[----:B------:R-:W-:-:S02]  /*10c30*/  ISETP.NE.AND.EX P3, PT, RZ, c[0x0][0x504], PT, P3 ;  /* 0x00014100ff007a0c */ /* 0x000fc40003f65330 */
[----:B--2---:R-:W-:-:S09]  /*10c40*/  IADD3 R2, P2, R0, c[0x0][0x500], RZ ;  /* 0x0001400000027a10 */ /* 0x004fd20007f5e0ff */
[----:B------:R-:W-:Y:S01]  /*10c50*/  @P1 IADD3 R4, P0, R0, c[0x0][0x508], RZ ;  /* 0x0001420000041a10 */ /* 0x000fe20007f1e0ff */
[----:B------:R-:W-:Y:S01]  /*10c60*/  IMAD.MOV.U32 R0, RZ, RZ, RZ ;  /* 0x000000ffff007224 */ /* 0x000fe200078e00ff */
        /* <DEDUP_REMOVED lines=8> */
[----:B-1----:R1:W2:Y:S04]  /*10cf0*/  LDG.E R4, [R2.64] ;  /* 0x0000000602047981 */ /* 0x0022a8000c1e1900 */
[----:B-1----:R-:W2:Y:S02]  /*10d00*/  LDG.E R2, [R2.64+0x4] ;  /* 0x0000040602027981 */ /* 0x002ea4000c1e1900 */
[----:B--2--5:R-:W-:Y:S02]  /*10d10*/  IADD3 R19, -R4, R2, RZ ;  /* 0x0000000204137210 */ /* 0x024fe40007ffe1ff */
.L_x_1513:
        /* <DEDUP_REMOVED lines=60> */
.L_x_1515:
[----:B------:R-:W-:Y:S05]  /*110e0*/  BSYNC B0 ;  /* 0x0000000000007941 */ /* 0x000fea0003800000 */
.L_x_1514:
[----:B------:R-:W-:-:S13]  /*110f0*/  ISETP.GT.AND P0, PT, R20, 0x1, PT ;  /* 0x000000011400780c */ /* 0x000fda0003f04270 */
[----:B------:R-:W-:Y:S05]  /*11100*/  @P0 BRA `(.L_x_1500) ;  /* 0x0000072000000947 */ /* 0x000fea0003800000 */
[----:B-1----:R-:W2:Y:S01]  /*11110*/  LDL R5, [R1+0x28] ;  /* 0x0000280001057983 */ /* 0x002ea20000100800 */
[----:B------:R-:W-:Y:S01]  /*11120*/  MOV R2, c[0x0][0x4e8] ;  /* 0x00013a0000027a02 */ /* 0x000fe20000000f00 */
[----:B------:R-:W-:-:S03]  /*11130*/  IMAD R4, R18, c[0x0][0x3a0], RZ ;  /* 0x0000e80012047a24 */ /* 0x000fc600078e02ff */
        /* <DEDUP_REMOVED lines=31> */
.L_x_1600:
[----:B------:R-:W-:Y:S05]  /*11330*/  BRA.DIV ~URZ, `(.L_x_1517) ;  /* 0x000068927f007947 */ /* 0x000fea000b800000 */
[----:B------:R3:W4:Y:S02]  /*11340*/  SHFL.IDX PT, R2, R6, RZ, 0x181f ;  /* 0x00181fff06027589 */ /* 0x00072400000e0000 */
.L_x_1601:
        /* <DEDUP_REMOVED lines=15> */
.L_x_1602:
        /* <DEDUP_REMOVED lines=8> */
.L_x_1603:
[----:B------:R-:W-:Y:S05]  /*114c0*/  BRA.DIV ~URZ, `(.L_x_1520) ;  /* 0x000068b27f007947 */ /* 0x000fea000b800000 */
[----:B-1----:R1:W2:Y:S02]  /*114d0*/  SHFL.IDX PT, R2, R6, 0x2, 0x181f ;  /* 0x00581f0006027f89 */ /* 0x0022a400000e0000 */
.L_x_1604:
        /* <DEDUP_REMOVED lines=9> */
.L_x_1605:
        /* <DEDUP_REMOVED lines=8> */
.L_x_1606:
[----:B------:R-:W-:Y:S05]  /*115f0*/  BRA.DIV ~URZ, `(.L_x_1523) ;  /* 0x000069327f007947 */ /* 0x000fea000b800000 */
[----:B--2---:R2:W1:Y:S02]  /*11600*/  SHFL.IDX PT, R2, R6, 0x4, 0x181f ;  /* 0x00981f0006027f89 */ /* 0x00446400000e0000 */
.L_x_1607:
        /* <DEDUP_REMOVED lines=9> */
.L_x_1608:
        /* <DEDUP_REMOVED lines=8> */
.L_x_1609:
[----:B------:R-:W-:Y:S05]  /*11720*/  BRA.DIV ~URZ, `(.L_x_1526) ;  /* 0x000069b27f007947 */ /* 0x000fea000b800000 */
[----:B--2---:R2:W3:Y:S02]  /*11730*/  SHFL.IDX PT, R2, R6, 0x6, 0x181f ;  /* 0x00d81f0006027f89 */ /* 0x0044e400000e0000 */
.L_x_1610:
        /* <DEDUP_REMOVED lines=9> */
.L_x_1611:
[----:B------:R-:W-:Y:S02]  /*117d0*/  IADD3 R0, R0, 0x70, RZ ;  /* 0x0000007000007810 */ /* 0x000fe40007ffe0ff */
[----:B-12---:R-:W-:Y:S02]  /*117e0*/  SHF.R.S32.HI R6, RZ, 0x1f, R204 ;  /* 0x0000001fff067819 */ /* 0x006fe400000114cc */
[----:B------:R-:W-:-:S13]  /*117f0*/  ISETP.GE.OR P1, PT, R0, R4, P0 ;  /* 0x000000040000720c */ /* 0x000fda0000726670 */
[----:B----4-:R-:W-:-:S04]  /*11800*/  @!P1 LEA R2, P0, R204, R2, 0x1 ;  /* 0x00000002cc029211 */ /* 0x010fc800078008ff */
[----:B---3--:R-:W-:-:S05]  /*11810*/  @!P1 LEA.HI.X R3, R204, R5, R6, 0x1, P0 ;  /* 0x00000005cc039211 */ /* 0x008fca00000f0c06 */
[----:B------:R1:W-:Y:S04]  /*11820*/  @!P1 ST.E.128 [R2.64], RZ ;  /* 0x000000ff02009985 */ /* 0x0003e8000c101d06 */
.L_x_1500:
[----:B------:R-:W-:Y:S05]  /*11830*/  BSYNC B1 ;  /* 0x0000000000017941 */ /* 0x000fea0003800000 */
.L_x_1484:
        /* <DEDUP_REMOVED lines=15> */
.L_x_1612:
[----:B------:R-:W-:Y:S05]  /*11930*/  BRA.DIV ~URZ, `(.L_x_1530) ;  /* 0x000069527f007947 */ /* 0x000fea000b800000 */
[----:B------:R3:W4:Y:S02]  /*11940*/  SHFL.IDX PT, R8, R68, 0x1, 0x1f ;  /* 0x00201f0044087f89 */ /* 0x00072400000e0000 */
.L_x_1613:
        /* <DEDUP_REMOVED lines=19> */
.L_x_1614:
        /* <DEDUP_REMOVED lines=16> */
.L_x_1615:
[----:B---3--:R-:W-:Y:S01]  /*11b80*/  IMAD R0, R0, c[0x0][0x538], RZ ;  /* 0x00014e0000007a24 */ /* 0x008fe200078e02ff */
[----:B------:R-:W-:Y:S04]  /*11b90*/  BSSY B1, `(.L_x_1533) ;  /* 0x00000ce000017945 */ /* 0x000fe80003800000 */
[----:B----4-:R-:W-:-:S04]  /*11ba0*/  IADD3 R8, R0, R8, RZ ;  /* 0x0000000800087210 */ /* 0x010fc80007ffe0ff */
[----:B--2---:R-:W-:-:S13]  /*11bb0*/  ISETP.GT.AND P6, PT, R8, R9, PT ;  /* 0x000000090800720c */ /* 0x004fda0003fc4270 */
[----:B------:R-:W-:Y:S05]  /*11bc0*/  @P6 BRA `(.L_x_1534) ;  /* 0x0000025000006947 */ /* 0x000fea0003800000 */
.L_x_1538:
        /* <DEDUP_REMOVED lines=17> */
.L_x_1616:
        /* <DEDUP_REMOVED lines=16> */
.L_x_1617:
[----:B--2---:R-:W-:-:S05]  /*11de0*/  IMAD R0, R0, c[0x0][0x538], RZ ;  /* 0x00014e0000007a24 */ /* 0x004fca00078e02ff */
[----:B------:R-:W-:-:S04]  /*11df0*/  IADD3 R8, R0, R8, RZ ;  /* 0x0000000800087210 */ /* 0x000fc80007ffe0ff */
[----:B------:R-:W-:-:S13]  /*11e00*/  ISETP.GT.AND P6, PT, R8, R9, PT ;  /* 0x000000090800720c */ /* 0x000fda0003fc4270 */
[----:B-1----:R-:W-:Y:S05]  /*11e10*/  @!P6 BRA `(.L_x_1538) ;  /* 0xfffffdb00000e947 */ /* 0x002fea000383ffff */
.L_x_1534:
[----:B------:R-:W-:-:S05]  /*11e20*/  IADD3 R5, -R0, R8, RZ ;  /* 0x0000000800057210 */ /* 0x000fca0007ffe1ff */
[----:B------:R-:W-:-:S05]  /*11e30*/  IMAD R0, R4, c[0x0][0x538], R5 ;  /* 0x00014e0004007a24 */ /* 0x000fca00078e0205 */
[----:B------:R-:W-:Y:S01]  /*11e40*/  ISETP.GT.AND P0, PT, R0, R9, PT ;  /* 0x000000090000720c */ /* 0x000fe20003f04270 */
[----:B------:R-:W-:-:S12]  /*11e50*/  BRA.DIV ~URZ, `(.L_x_1539) ;  /* 0x000068927f007947 */ /* 0x000fd8000b800000 */
[----:B------:R-:W-:-:S03]  /*11e60*/  VOTE.ANY R10, PT, !P0 ;  /* 0x00000000000a7806 */ /* 0x000fc600040e0100 */
.L_x_1618:
[----:B------:R-:W2:Y:S01]  /*11e70*/  LDL.LU R2, [R1+0x3c] ;  /* 0x00003c0001027983 */ /* 0x000ea20000300800 */
[----:B------:R-:W2:Y:S02]  /*11e80*/  POPC R0, R10 ;  /* 0x0000000a00007309 */ /* 0x000ea40000000000 */
[----:B--2---:R-:W-:-:S05]  /*11e90*/  IADD3 R2, R0, R2, RZ ;  /* 0x0000000200027210 */ /* 0x004fca0007ffe0ff */
[----:B------:R2:W-:Y:S01]  /*11ea0*/  STL [R1+0x3c], R2 ;  /* 0x00003c0201007387 */ /* 0x0005e20000100800 */
[----:B------:R-:W-:Y:S05]  /*11eb0*/  BRA.DIV ~URZ, `(.L_x_1540) ;  /* 0x000068827f007947 */ /* 0x000fea000b800000 */
[----:B------:R3:W4:Y:S04]  /*11ec0*/  SHFL.IDX PT, R8, R6, R0, 0x1f ;  /* 0x00001f0006087589 */ /* 0x00072800000e0000 */
[----:B------:R3:W1:Y:S02]  /*11ed0*/  SHFL.IDX PT, R7, R7, R0, 0x1f ;  /* 0x00001f0007077589 */ /* 0x00066400000e0000 */
.L_x_1619:
[----:B------:R-:W-:Y:S01]  /*11ee0*/  ISETP.NE.AND P0, PT, R10, RZ, PT ;  /* 0x000000ff0a00720c */ /* 0x000fe20003f05270 */
[----:B------:R-:W-:-:S12]  /*11ef0*/  BSSY B0, `(.L_x_1541) ;  /* 0x0000005000007945 */ /* 0x000fd80003800000 */
[----:B------:R-:W-:Y:S05]  /*11f00*/  @!P0 BRA `(.L_x_1542) ;  /* 0x0000003000008947 */ /* 0x000fea0003800000 */
[----:B---3--:R-:W-:Y:S01]  /*11f10*/  IADD3 R0, R0, -0x1, RZ ;  /* 0xffffffff00007810 */ /* 0x008fe20007ffe0ff */
[----:B------:R-:W-:Y:S05]  /*11f20*/  BRA.DIV ~URZ, `(.L_x_1543) ;  /* 0x000068e27f007947 */ /* 0x000fea000b800000 */
[----:B------:R3:W2:Y:S02]  /*11f30*/  SHFL.IDX PT, R11, R4, R0, 0x1f ;  /* 0x00001f00040b7589 */ /* 0x0006a400000e0000 */
.L_x_1542:
[----:B------:R-:W-:Y:S05]  /*11f40*/  BSYNC B0 ;  /* 0x0000000000007941 */ /* 0x000fea0003800000 */
.L_x_1541:
        /* <DEDUP_REMOVED lines=68> */
.L_x_1545:
        /* <DEDUP_REMOVED lines=68> */
.L_x_1546:
[----:B------:R-:W-:Y:S05]  /*127d0*/  BSYNC B0 ;  /* 0x0000000000007941 */ /* 0x000fea0003800000 */
.L_x_1544:
[----:B------:R-:W-:-:S04]  /*127e0*/  LOP3.LUT R2, RZ, R2, RZ, 0x33, !PT ;  /* 0x00000002ff027212 */ /* 0x000fc800078e33ff */
[----:B-1----:R-:W-:-:S05]  /*127f0*/  IADD3 R0, R2, R8, RZ ;  /* 0x0000000802007210 */ /* 0x002fca0007ffe0ff */
[----:B------:R1:W-:Y:S01]  /*12800*/  STL [R1+0x34], R0 ;  /* 0x0000340001007387 */ /* 0x0003e20000100800 */
[----:B------:R-:W-:Y:S05]  /*12810*/  BRA `(.L_x_1547) ;  /* 0x0000005000007947 */ /* 0x000fea0003800000 */
.L_x_1535:
[----:B------:R-:W-:Y:S01]  /*12820*/  MOV R0, c[0x0][0x53c] ;  /* 0x00014f0000007a02 */ /* 0x000fe20000000f00 */
[----:B------:R2:W-:Y:S04]  /*12830*/  STL [R1+0x30], R9 ;  /* 0x0000300901007387 */ /* 0x0005e80000100800 */
[----:B------:R2:W-:Y:S04]  /*12840*/  STL [R1+0x34], RZ ;  /* 0x000034ff01007387 */ /* 0x0005e80000100800 */
[----:B------:R2:W-:Y:S04]  /*12850*/  STL [R1+0x38], RZ ;  /* 0x000038ff01007387 */ /* 0x0005e80000100800 */
[----:B------:R2:W-:Y:S02]  /*12860*/  STL [R1+0x3c], R0 ;  /* 0x00003c0001007387 */ /* 0x0005e40000100800 */
.L_x_1547:
[----:B------:R-:W-:Y:S05]  /*12870*/  BSYNC B1 ;  /* 0x0000000000017941 */ /* 0x000fea0003800000 */
.L_x_1533:
        /* <DEDUP_REMOVED lines=9> */
.L_x_1528:
[----:B--2---:R-:W2:Y:S02]  /*12910*/  LDL R0, [R1+0x3c] ;  /* 0x00003c0001007983 */ /* 0x004ea40000100800 */
[----:B--2---:R-:W-:-:S13]  /*12920*/  ISETP.GE.AND P0, PT, R0, c[0x0][0x53c], PT ;  /* 0x00014f0000007a0c */ /* 0x004fda0003f06270 */
[----:B-1--4-:R-:W-:Y:S01]  /*12930*/  @P0 CALL.REL.NOINC `(.L_x_1548) ;  /* 0x0000001000000944 */ /* 0x012fe20003c00000 */
[----:B------:R-:W-:Y:S05]  /*12940*/  BRA `(.L_x_1549) ;  /* 0xfffef21000007947 */ /* 0x000fea000383ffff */
.L_x_1548:
[----:B------:R-:W-:Y:S05]  /*12950*/  EXIT ;  /* 0x000000000000794d */ /* 0x000fea0003800000 */
.L_x_1410:
[----:B------:R-:W-:Y:S01]  /*12960*/  IMAD.MOV.U32 R0, RZ, RZ, R5 ;  /* 0x000000ffff007224 */ /* 0x000fe200078e0005 */
[----:B------:R-:W-:Y:S02]  /*12970*/  MOV R2, 0x1 ;  /* 0x0000000100027802 */ /* 0x000fe40000000f00 */
[----:B------:R-:W-:Y:S02]  /*12980*/  MOV R3, 0x129a0 ;  /* 0x000129a000037802 */ /* 0x000fe40000000f00 */
[----:B------:R-:W-:Y:S05]  /*12990*/  CALL.REL.NOINC `($__internal_20_$__cuda_sm70_shflsync_up_p) ;  /* 0x00005fa000007944 */ /* 0x000fea0003c00000 */
[----:B------:R-:W-:Y:S01]  /*129a0*/  MOV R0, R4 ;  /* 0x0000000400007202 */ /* 0x000fe20000000f00 */
[----:B------:R-:W-:Y:S05]  /*129b0*/  BRA `(.L_x_1550) ;  /* 0xfffedaa000007947 */ /* 0x000fea000383ffff */
.L_x_1411:
[----:B------:R-:W-:Y:S01]  /*129c0*/  IMAD.MOV.U32 R0, RZ, RZ, R5 ;  /* 0x000000ffff007224 */ /* 0x000fe200078e0005 */
[----:B------:R-:W-:Y:S02]  /*129d0*/  MOV R2, 0x2 ;  /* 0x0000000200027802 */ /* 0x000fe40000000f00 */
[----:B------:R-:W-:Y:S02]  /*129e0*/  MOV R3, 0x12a00 ;  /* 0x00012a0000037802 */ /* 0x000fe40000000f00 */
[----:B------:R-:W-:Y:S05]  /*129f0*/  CALL.REL.NOINC `($__internal_20_$__cuda_sm70_shflsync_up_p) ;  /* 0x00005f4000007944 */ /* 0x000fea0003c00000 */
[----:B------:R-:W-:Y:S01]  /*12a00*/  SEL R0, R4, RZ, P4 ;  /* 0x000000ff04007207 */ /* 0x000fe20002000000 */
[----:B------:R-:W-:Y:S01]  /*12a10*/  IMAD.MOV.U32 R2, RZ, RZ, 0x4 ;  /* 0x00000004ff027424 */ /* 0x000fe200078e00ff */
[----:B------:R-:W-:-:S03]  /*12a20*/  MOV R3, 0x12a50 ;  /* 0x00012a5000037802 */ /* 0x000fc60000000f00 */
[----:B------:R-:W-:Y:S02]  /*12a30*/  IMAD.IADD R0, R5, 0x1, R0 ;  /* 0x0000000105007824 */ /* 0x000fe400078e0200 */
        /* <DEDUP_REMOVED lines=13> */
[----:B------:R-:W-:Y:S02]  /*12b10*/  MOV R214, 0x1f ;  /* 0x0000001f00d67802 */ /* 0x000fe40000000f00 */
[----:B------:R-:W-:Y:S01]  /*12b20*/  MOV R3, 0x12b60 ;  /* 0x00012b6000037802 */ /* 0x000fe20000000f00 */
[----:B------:R-:W-:-:S04]  /*12b30*/  IMAD.IADD R4, R0, 0x1, R4 ;  /* 0x0000000100047824 */ /* 0x000fc800078e0204 */
[----:B------:R-:W-:Y:S02]  /*12b40*/  IMAD.MOV.U32 R213, RZ, RZ, R4 ;  /* 0x000000ffffd57224 */ /* 0x000fe400078e0004 */
[----:B------:R-:W-:Y:S05]  /*12b50*/  CALL.REL.NOINC `($__internal_19_$__cuda_sm70_shflsync_idx_p) ;  /* 0x00005d8000007944 */ /* 0x000fea0003c00000 */
[----:B------:R-:W-:Y:S01]  /*12b60*/  MOV R0, R213 ;  /* 0x000000d500007202 */ /* 0x000fe20000000f00 */
[----:B------:R-:W-:Y:S05]  /*12b70*/  BRA `(.L_x_1551) ;  /* 0xfffed9e000007947 */ /* 0x000fea000383ffff */
.L_x_1413:
[----:B------:R-:W-:Y:S02]  /*12b80*/  SEL R0, RZ, 0x1, P0 ;  /* 0x00000001ff007807 */ /* 0x000fe40000000000 */
[----:B------:R-:W-:Y:S02]  /*12b90*/  MOV R2, 0x12bb0 ;  /* 0x00012bb000027802 */ /* 0x000fe40000000f00 */
[----:B------:R-:W-:Y:S05]  /*12ba0*/  CALL.REL.NOINC `($__internal_21_$__cuda_sm70_votesync_ballot) ;  /* 0x00005e0000007944 */ /* 0x000fea0003c00000 */
[----:B------:R-:W-:Y:S01]  /*12bb0*/  MOV R7, R0 ;  /* 0x0000000000077202 */ /* 0x000fe20000000f00 */
[----:B------:R-:W-:Y:S05]  /*12bc0*/  BRA `(.L_x_1552) ;  /* 0xfffeda2000007947 */ /* 0x000fea000383ffff */
.L_x_1414:
[----:B------:R-:W-:Y:S01]  /*12bd0*/  IMAD.MOV.U32 R213, RZ, RZ, R9 ;  /* 0x000000ffffd57224 */ /* 0x000fe200078e0009 */
[----:B-1----:R-:W-:Y:S01]  /*12be0*/  MOV R2, R0 ;  /* 0x0000000000027202 */ /* 0x002fe20000000f00 */
[----:B------:R-:W-:Y:S01]  /*12bf0*/  IMAD.MOV.U32 R214, RZ, RZ, 0x1f ;  /* 0x0000001fffd67424 */ /* 0x000fe200078e00ff */
[----:B------:R-:W-:Y:S02]  /*12c00*/  MOV R3, 0x12c20 ;  /* 0x00012c2000037802 */ /* 0x000fe40000000f00 */
[----:B------:R-:W-:Y:S05]  /*12c10*/  CALL.REL.NOINC `($__internal_19_$__cuda_sm70_shflsync_idx_p) ;  /* 0x00005cc000007944 */ /* 0x000fea0003c00000 */
[----:B------:R-:W-:Y:S01]  /*12c20*/  IMAD.MOV.U32 R12, RZ, RZ, R213 ;  /* 0x000000ffff0c7224 */ /* 0x000fe200078e00d5 */
[----:B------:R-:W-:Y:S01]  /*12c30*/  MOV R213, R8 ;  /* 0x0000000800d57202 */ /* 0x000fe20000000f00 */
[----:B------:R-:W-:Y:S01]  /*12c40*/  IMAD.MOV.U32 R5, RZ, RZ, RZ ;  /* 0x000000ffff057224 */ /* 0x000fe200078e00ff */
[----:B------:R-:W-:Y:S01]  /*12c50*/  MOV R2, R0 ;  /* 0x0000000000027202 */ /* 0x000fe20000000f00 */
[----:B------:R-:W-:Y:S01]  /*12c60*/  IMAD.MOV.U32 R214, RZ, RZ, 0x1f ;  /* 0x0000001fffd67424 */ /* 0x000fe200078e00ff */
[----:B------:R-:W-:-:S02]  /*12c70*/  MOV R3, 0x12c90 ;  /* 0x00012c9000037802 */ /* 0x000fc40000000f00 */
[----:B------:R-:W-:Y:S05]  /*12c80*/  CALL.REL.NOINC `($__internal_19_$__cuda_sm70_shflsync_idx_p) ;  /* 0x00005c5000007944 */ /* 0x000fea0003c00000 */
[----:B------:R-:W-:Y:S01]  /*12c90*/  MOV R9, R213 ;  /* 0x000000d500097202 */ /* 0x000fe20000000f00 */
[----:B------:R-:W-:Y:S05]  /*12ca0*/  BRA `(.L_x_1553) ;  /* 0xfffed9b000007947 */ /* 0x000fea000383ffff */
.L_x_1417:
[----:B------:R-:W-:Y:S01]  /*12cb0*/  IMAD.MOV.U32 R213, RZ, RZ, R4 ;  /* 0x000000ffffd57224 */ /* 0x000fe200078e0004 */
[----:B-1----:R-:W-:Y:S01]  /*12cc0*/  MOV R2, R0 ;  /* 0x0000000000027202 */ /* 0x002fe20000000f00 */
[----:B------:R-:W-:Y:S01]  /*12cd0*/  IMAD.MOV.U32 R214, RZ, RZ, 0x1f ;  /* 0x0000001fffd67424 */ /* 0x000fe200078e00ff */
[----:B------:R-:W-:-:S02]  /*12ce0*/  MOV R3, 0x12d00 ;  /* 0x00012d0000037802 */ /* 0x000fc40000000f00 */
[----:B---34-:R-:W-:Y:S05]  /*12cf0*/  CALL.REL.NOINC `($__internal_19_$__cuda_sm70_shflsync_idx_p) ;  /* 0x00005be000007944 */ /* 0x018fea0003c00000 */
[----:B------:R-:W-:Y:S01]  /*12d00*/  MOV R5, R213 ;  /* 0x000000d500057202 */ /* 0x000fe20000000f00 */
[----:B------:R-:W-:Y:S05]  /*12d10*/  BRA `(.L_x_1416) ;  /* 0xfffed9a000007947 */ /* 0x000fea000383ffff */
.L_x_1428:
[----:B------:R-:W-:Y:S01]  /*12d20*/  IMAD.MOV.U32 R213, RZ, RZ, R5 ;  /* 0x000000ffffd57224 */ /* 0x000fe200078e0005 */
[----:B------:R-:W-:Y:S01]  /*12d30*/  MOV R2, RZ ;  /* 0x000000ff00027202 */ /* 0x000fe20000000f00 */
[----:B------:R-:W-:Y:S01]  /*12d40*/  IMAD.MOV.U32 R214, RZ, RZ, 0x181f ;  /* 0x0000181fffd67424 */ /* 0x000fe200078e00ff */
[----:B------:R-:W-:-:S02]  /*12d50*/  MOV R3, 0x12d70 ;  /* 0x00012d7000037802 */ /* 0x000fc40000000f00 */
[----:B-----5:R-:W-:Y:S05]  /*12d60*/  CALL.REL.NOINC `($__internal_19_$__cuda_sm70_shflsync_idx_p) ;  /* 0x00005b7000007944 */ /* 0x020fea0003c00000 */
[----:B------:R-:W-:Y:S01]  /*12d70*/  MOV R7, R213 ;  /* 0x000000d500077202 */ /* 0x000fe20000000f00 */
[----:B------:R-:W-:Y:S05]  /*12d80*/  BRA `(.L_x_1554) ;  /* 0xfffefa7000007947 */ /* 0x000fea000383ffff */
.L_x_1429:
[----:B------:R-:W-:Y:S01]  /*12d90*/  IMAD.MOV.U32 R213, RZ, RZ, R6 ;  /* 0x000000ffffd57224 */ /* 0x000fe200078e0006 */
[----:B------:R-:W-:Y:S01]  /*12da0*/  MOV R2, RZ ;  /* 0x000000ff00027202 */ /* 0x000fe20000000f00 */
[----:B------:R-:W-:Y:S01]  /*12db0*/  IMAD.MOV.U32 R214, RZ, RZ, 0x181f ;  /* 0x0000181fffd67424 */ /* 0x000fe200078e00ff */
[----:B------:R-:W-:-:S02]  /*12dc0*/  MOV R3, 0x12de0 ;  /* 0x00012de000037802 */ /* 0x000fc40000000f00 */
[----:B-12--5:R-:W-:Y:S05]  /*12dd0*/  CALL.REL.NOINC `($__internal_19_$__cuda_sm70_shflsync_idx_p) ;  /* 0x00005b0000007944 */ /* 0x026fea0003c00000 */
[----:B------:R-:W-:Y:S01]  /*12de0*/  MOV R2, R213 ;  /* 0x000000d500027202 */ /* 0x000fe20000000f00 */
[----:B------:R-:W-:Y:S05]  /*12df0*/  BRA `(.L_x_1555) ;  /* 0xfffefa2000007947 */ /* 0x000fea000383ffff */
.L_x_1432:
[----:B------:R-:W-:Y:S01]  /*12e00*/  IMAD.MOV.U32 R213, RZ, RZ, R5 ;  /* 0x000000ffffd57224 */ /* 0x000fe200078e0005 */
[----:B-1----:R-:W-:Y:S01]  /*12e10*/  MOV R2, 0x1 ;  /* 0x0000000100027802 */ /* 0x002fe20000000f00 */
[----:B------:R-:W-:Y:S01]  /*12e20*/  IMAD.MOV.U32 R214, RZ, RZ, 0x181f ;  /* 0x0000181fffd67424 */ /* 0x000fe200078e00ff */
[----:B------:R-:W-:-:S02]  /*12e30*/  MOV R3, 0x12e50 ;  /* 0x00012e5000037802 */ /* 0x000fc40000000f00 */
[----:B--2--5:R-:W-:Y:S05]  /*12e40*/  CALL.REL.NOINC `($__internal_19_$__cuda_sm70_shflsync_idx_p) ;  /* 0x00005a9000007944 */ /* 0x024fea0003c00000 */
[----:B------:R-:W-:Y:S01]  /*12e50*/  IMAD.MOV.U32 R7, RZ, RZ, R213 ;  /* 0x000000ffff077224 */ /* 0x000fe200078e00d5 */
[----:B------:R-:W-:Y:S01]  /*12e60*/  MOV R2, 0x1 ;  /* 0x0000000100027802 */ /* 0x000fe20000000f00 */
[----:B------:R-:W-:Y:S01]  /*12e70*/  IMAD.MOV.U32 R213, RZ, RZ, R6 ;  /* 0x000000ffffd57224 */ /* 0x000fe200078e0006 */
[----:B------:R-:W-:-:S02]  /*12e80*/  MOV R214, 0x181f ;  /* 0x0000181f00d67802 */ /* 0x000fc40000000f00 */
[----:B------:R-:W-:Y:S02]  /*12e90*/  MOV R3, 0x12eb0 ;  /* 0x00012eb000037802 */ /* 0x000fe40000000f00 */
[----:B------:R-:W-:Y:S05]  /*12ea0*/  CALL.REL.NOINC `($__internal_19_$__cuda_sm70_shflsync_idx_p) ;  /* 0x00005a3000007944 */ /* 0x000fea0003c00000 */
[----:B------:R-:W-:Y:S01]  /*12eb0*/  MOV R2, R213 ;  /* 0x000000d500027202 */ /* 0x000fe20000000f00 */
[----:B------:R-:W-:Y:S05]  /*12ec0*/  BRA `(.L_x_1556) ;  /* 0xfffefab000007947 */ /* 0x000fea000383ffff */
.L_x_1435:
[----:B------:R-:W-:Y:S01]  /*12ed0*/  IMAD.MOV.U32 R213, RZ, RZ, R5 ;  /* 0x000000ffffd57224 */ /* 0x000fe200078e0005 */
[----:B-1----:R-:W-:Y:S01]  /*12ee0*/  MOV R2, 0x2 ;  /* 0x0000000200027802 */ /* 0x002fe20000000f00 */
[----:B------:R-:W-:Y:S01]  /*12ef0*/  IMAD.MOV.U32 R214, RZ, RZ, 0x181f ;  /* 0x0000181fffd67424 */ /* 0x000fe200078e00ff */
[----:B------:R-:W-:Y:S02]  /*12f00*/  MOV R3, 0x12f20 ;  /* 0x00012f2000037802 */ /* 0x000fe40000000f00 */
[----:B--23-5:R-:W-:Y:S05]  /*12f10*/  CALL.REL.NOINC `($__internal_19_$__cuda_sm70_shflsync_idx_p) ;  /* 0x000059c000007944 */ /* 0x02cfea0003c00000 */
[----:B------:R-:W-:Y:S01]  /*12f20*/  MOV R7, R213 ;  /* 0x000000d500077202 */ /* 0x000fe20000000f00 */
[----:B------:R-:W-:Y:S05]  /*12f30*/  BRA `(.L_x_1557) ;  /* 0xfffefb2000007947 */ /* 0x000fea000383ffff */
.L_x_1436:
[----:B------:R-:W-:Y:S01]  /*12f40*/  IMAD.MOV.U32 R213, RZ, RZ, R6 ;  /* 0x000000ffffd57224 */ /* 0x000fe200078e0006 */
[----:B-1----:R-:W-:Y:S01]  /*12f50*/  MOV R2, 0x2 ;  /* 0x0000000200027802 */ /* 0x002fe20000000f00 */
[----:B------:R-:W-:Y:S01]  /*12f60*/  IMAD.MOV.U32 R214, RZ, RZ, 0x181f ;  /* 0x0000181fffd67424 */ /* 0x000fe200078e00ff */
[----:B------:R-:W-:Y:S02]  /*12f70*/  MOV R3, 0x12f90 ;  /* 0x00012f9000037802 */ /* 0x000fe40000000f00 */
[----:B--2345:R-:W-:Y:S05]  /*12f80*/  CALL.REL.NOINC `($__internal_19_$__cuda_sm70_shflsync_idx_p) ;  /* 0x0000595000007944 */ /* 0x03cfea0003c00000 */
[----:B------:R-:W-:Y:S01]  /*12f90*/  MOV R2, R213 ;  /* 0x000000d500027202 */ /* 0x000fe20000000f00 */
[----:B------:R-:W-:Y:S05]  /*12fa0*/  BRA `(.L_x_1558) ;  /* 0xfffefad000007947 */ /* 0x000fea000383ffff */
.L_x_1439:
[----:B------:R-:W-:Y:S01]  /*12fb0*/  IMAD.MOV.U32 R213, RZ, RZ, R5 ;  /* 0x000000ffffd57224 */ /* 0x000fe200078e0005 */
[----:B--2---:R-:W-:Y:S01]  /*12fc0*/  MOV R2, 0x3 ;  /* 0x0000000300027802 */ /* 0x004fe20000000f00 */
[----:B------:R-:W-:Y:S01]  /*12fd0*/  IMAD.MOV.U32 R214, RZ, RZ, 0x181f ;  /* 0x0000181fffd67424 */ /* 0x000fe200078e00ff */
[----:B------:R-:W-:-:S02]  /*12fe0*/  MOV R3, 0x13000 ;  /* 0x0001300000037802 */ /* 0x000fc40000000f00 */
[----:B-1-345:R-:W-:Y:S05]  /*12ff0*/  CALL.REL.NOINC `($__internal_19_$__cuda_sm70_shflsync_idx_p) ;  /* 0x000058e000007944 */ /* 0x03afea0003c00000 */
        /* <DEDUP_REMOVED lines=8> */
.L_x_1442:
[----:B------:R-:W-:Y:S01]  /*13080*/  IMAD.MOV.U32 R213, RZ, RZ, R5 ;  /* 0x000000ffffd57224 */ /* 0x000fe200078e0005 */
[----:B-12---:R-:W-:Y:S01]  /*13090*/  MOV R2, 0x4 ;  /* 0x0000000400027802 */ /* 0x006fe20000000f00 */
[----:B------:R-:W-:Y:S01]  /*130a0*/  IMAD.MOV.U32 R214, RZ, RZ, 0x181f ;  /* 0x0000181fffd67424 */ /* 0x000fe200078e00ff */
[----:B------:R-:W-:Y:S02]  /*130b0*/  MOV R3, 0x130d0 ;  /* 0x000130d000037802 */ /* 0x000fe40000000f00 */
[----:B---345:R-:W-:Y:S05]  /*130c0*/  CALL.REL.NOINC `($__internal_19_$__cuda_sm70_shflsync_idx_p) ;  /* 0x0000581000007944 */ /* 0x038fea0003c00000 */
[----:B------:R-:W-:Y:S01]  /*130d0*/  MOV R7, R213 ;  /* 0x000000d500077202 */ /* 0x000fe20000000f00 */
[----:B------:R-:W-:Y:S05]  /*130e0*/  BRA `(.L_x_1560) ;  /* 0xfffefb6000007947 */ /* 0x000fea000383ffff */
.L_x_1443:
[----:B------:R-:W-:Y:S01]  /*130f0*/  IMAD.MOV.U32 R213, RZ, RZ, R6 ;  /* 0x000000ffffd57224 */ /* 0x000fe200078e0006 */
[----:B--2---:R-:W-:Y:S01]  /*13100*/  MOV R2, 0x4 ;  /* 0x0000000400027802 */ /* 0x004fe20000000f00 */
[----:B------:R-:W-:Y:S01]  /*13110*/  IMAD.MOV.U32 R214, RZ, RZ, 0x181f ;  /* 0x0000181fffd67424 */ /* 0x000fe200078e00ff */
[----:B------:R-:W-:Y:S02]  /*13120*/  MOV R3, 0x13140 ;  /* 0x0001314000037802 */ /* 0x000fe40000000f00 */
[----:B-1-345:R-:W-:Y:S05]  /*13130*/  CALL.REL.NOINC `($__internal_19_$__cuda_sm70_shflsync_idx_p) ;  /* 0x000057a000007944 */ /* 0x03afea0003c00000 */
[----:B------:R-:W-:Y:S01]  /*13140*/  MOV R2, R213 ;  /* 0x000000d500027202 */ /* 0x000fe20000000f00 */
[----:B------:R-:W-:Y:S05]  /*13150*/  BRA `(.L_x_1561) ;  /* 0xfffefb1000007947 */ /* 0x000fea000383ffff */
.L_x_1446:
[----:B------:R-:W-:Y:S01]  /*13160*/  IMAD.MOV.U32 R213, RZ, RZ, R5 ;  /* 0x000000ffffd57224 */ /* 0x000fe200078e0005 */
[----:B-1----:R-:W-:Y:S01]  /*13170*/  MOV R2, 0x5 ;  /* 0x0000000500027802 */ /* 0x002fe20000000f00 */
[----:B------:R-:W-:Y:S01]  /*13180*/  IMAD.MOV.U32 R214, RZ, RZ, 0x181f ;  /* 0x0000181fffd67424 */ /* 0x000fe200078e00ff */
[----:B------:R-:W-:-:S02]  /*13190*/  MOV R3, 0x131b0 ;  /* 0x000131b000037802 */ /* 0x000fc40000000f00 */
[----:B--2345:R-:W-:Y:S05]  /*131a0*/  CALL.REL.NOINC `($__internal_19_$__cuda_sm70_shflsync_idx_p) ;  /* 0x0000573000007944 */ /* 0x03cfea0003c00000 */
        /* <DEDUP_REMOVED lines=8> */
.L_x_1449:
[----:B------:R-:W-:Y:S01]  /*13230*/  IMAD.MOV.U32 R213, RZ, RZ, R5 ;  /* 0x000000ffffd57224 */ /* 0x000fe200078e0005 */
[----:B-1----:R-:W-:Y:S01]  /*13240*/  MOV R2, 0x6 ;  /* 0x0000000600027802 */ /* 0x002fe20000000f00 */
[----:B------:R-:W-:Y:S01]  /*13250*/  IMAD.MOV.U32 R214, RZ, RZ, 0x181f ;  /* 0x0000181fffd67424 */ /* 0x000fe200078e00ff */
[----:B------:R-:W-:Y:S02]  /*13260*/  MOV R3, 0x13280 ;  /* 0x0001328000037802 */ /* 0x000fe40000000f00 */
[----:B--2345:R-:W-:Y:S05]  /*13270*/  CALL.REL.NOINC `($__internal_19_$__cuda_sm70_shflsync_idx_p) ;  /* 0x0000566000007944 */ /* 0x03cfea0003c00000 */
[----:B------:R-:W-:Y:S01]  /*13280*/  MOV R7, R213 ;  /* 0x000000d500077202 */ /* 0x000fe20000000f00 */
[----:B------:R-:W-:Y:S05]  /*13290*/  BRA `(.L_x_1563) ;  /* 0xfffefba000007947 */ /* 0x000fea000383ffff */
.L_x_1450:
[----:B------:R-:W-:Y:S01]  /*132a0*/  IMAD.MOV.U32 R213, RZ, RZ, R6 ;  /* 0x000000ffffd57224 */ /* 0x000fe200078e0006 */
[----:B-1----:R-:W-:Y:S01]  /*132b0*/  MOV R2, 0x6 ;  /* 0x0000000600027802 */ /* 0x002fe20000000f00 */
[----:B------:R-:W-:Y:S01]  /*132c0*/  IMAD.MOV.U32 R214, RZ, RZ, 0x181f ;  /* 0x0000181fffd67424 */ /* 0x000fe200078e00ff */
[----:B------:R-:W-:Y:S02]  /*132d0*/  MOV R3, 0x132f0 ;  /* 0x000132f000037802 */ /* 0x000fe40000000f00 */
[----:B--2345:R-:W-:Y:S05]  /*132e0*/  CALL.REL.NOINC `($__internal_19_$__cuda_sm70_shflsync_idx_p) ;  /* 0x000055f000007944 */ /* 0x03cfea0003c00000 */
[----:B------:R-:W-:Y:S01]  /*132f0*/  MOV R2, R213 ;  /* 0x000000d500027202 */ /* 0x000fe20000000f00 */
[----:B------:R-:W-:Y:S05]  /*13300*/  BRA `(.L_x_1564) ;  /* 0xfffefb5000007947 */ /* 0x000fea000383ffff */
.L_x_1453:
        /* <DEDUP_REMOVED lines=13> */
.L_x_1456:
[----:B------:R-:W-:Y:S01]  /*133e0*/  IMAD.MOV.U32 R213, RZ, RZ, R4 ;  /* 0x000000ffffd57224 */ /* 0x000fe200078e0004 */
[----:B------:R-:W-:Y:S01]  /*133f0*/  MOV R2, RZ ;  /* 0x000000ff00027202 */ /* 0x000fe20000000f00 */
[----:B------:R-:W-:Y:S01]  /*13400*/  IMAD.MOV.U32 R214, RZ, RZ, 0x181f ;  /* 0x0000181fffd67424 */ /* 0x000fe200078e00ff */
[----:B------:R-:W-:Y:S02]  /*13410*/  MOV R3, 0x13430 ;  /* 0x0001343000037802 */ /* 0x000fe40000000f00 */
[----:B------:R-:W-:Y:S05]  /*13420*/  CALL.REL.NOINC `($__internal_19_$__cuda_sm70_shflsync_idx_p) ;  /* 0x000054b000007944 */ /* 0x000fea0003c00000 */
[----:B------:R-:W-:Y:S01]  /*13430*/  MOV R7, R213 ;  /* 0x000000d500077202 */ /* 0x000fe20000000f00 */
[----:B------:R-:W-:Y:S05]  /*13440*/  BRA `(.L_x_1566) ;  /* 0xffff0d7000007947 */ /* 0x000fea000383ffff */
.L_x_1457:
[----:B------:R-:W-:Y:S01]  /*13450*/  IMAD.MOV.U32 R213, RZ, RZ, R0 ;  /* 0x000000ffffd57224 */ /* 0x000fe200078e0000 */
[----:B------:R-:W-:Y:S01]  /*13460*/  MOV R2, RZ ;  /* 0x000000ff00027202 */ /* 0x000fe20000000f00 */
[----:B------:R-:W-:Y:S01]  /*13470*/  IMAD.MOV.U32 R214, RZ, RZ, 0x181f ;  /* 0x0000181fffd67424 */ /* 0x000fe200078e00ff */
[----:B------:R-:W-:Y:S02]  /*13480*/  MOV R3, 0x134a0 ;  /* 0x000134a000037802 */ /* 0x000fe40000000f00 */
[----:B-12---:R-:W-:Y:S05]  /*13490*/  CALL.REL.NOINC `($__internal_19_$__cuda_sm70_shflsync_idx_p) ;  /* 0x0000544000007944 */ /* 0x006fea0003c00000 */
[----:B------:R-:W-:Y:S01]  /*134a0*/  ISETP.GE.AND P0, PT, R204, c[0x0][0x1d4], PT ;  /* 0x00007500cc007a0c */ /* 0x000fe20003f06270 */
[----:B------:R-:W-:Y:S01]  /*134b0*/  IMAD.MOV.U32 R214, RZ, RZ, 0x181f ;  /* 0x0000181fffd67424 */ /* 0x000fe200078e00ff */
[----:B------:R-:W-:Y:S01]  /*134c0*/  IADD3 R2, P1, R213, R22, RZ ;  /* 0x00000016d5027210 */ /* 0x000fe20007f3e0ff */
[----:B------:R-:W-:Y:S01]  /*134d0*/  IMAD.MOV.U32 R213, RZ, RZ, R4 ;  /* 0x000000ffffd57224 */ /* 0x000fe200078e0004 */
        /* <DEDUP_REMOVED lines=8> */
[----:B------:R-:W-:Y:S05]  /*13560*/  CALL.REL.NOINC `($__internal_19_$__cuda_sm70_shflsync_idx_p) ;  /* 0x0000537000007944 */ /* 0x000fea0003c00000 */
[----:B------:R-:W-:Y:S01]  /*13570*/  IMAD.MOV.U32 R7, RZ, RZ, R213 ;  /* 0x000000ffff077224 */ /* 0x000fe200078e00d5 */
[----:B------:R-:W-:Y:S01]  /*13580*/  MOV R2, 0x1 ;  /* 0x0000000100027802 */ /* 0x000fe20000000f00 */
[----:B------:R-:W-:Y:S01]  /*13590*/  IMAD.MOV.U32 R213, RZ, RZ, R0 ;  /* 0x000000ffffd57224 */ /* 0x000fe200078e0000 */
[----:B------:R-:W-:Y:S02]  /*135a0*/  MOV R214, 0x181f ;  /* 0x0000181f00d67802 */ /* 0x000fe40000000f00 */
[----:B------:R-:W-:Y:S02]  /*135b0*/  MOV R3, 0x135d0 ;  /* 0x000135d000037802 */ /* 0x000fe40000000f00 */
[----:B------:R-:W-:Y:S05]  /*135c0*/  CALL.REL.NOINC `($__internal_19_$__cuda_sm70_shflsync_idx_p) ;  /* 0x0000531000007944 */ /* 0x000fea0003c00000 */
[C---:B------:R-:W-:Y:S01]  /*135d0*/  IADD3 R2, -R5.reuse, 0x10, RZ ;  /* 0x0000001005027810 */ /* 0x040fe20007ffe1ff */
[----:B------:R-:W-:Y:S01]  /*135e0*/  IMAD.MOV.U32 R214, RZ, RZ, 0x181f ;  /* 0x0000181fffd67424 */ /* 0x000fe200078e00ff */
[----:B------:R-:W-:-:S02]  /*135f0*/  ISETP.NE.U32.AND P2, PT, R5, RZ, PT ;  /* 0x000000ff0500720c */ /* 0x000fc40003f45070 */
[----:B------:R-:W-:-:S04]  /*13600*/  LOP3.LUT R2, R2, 0xf, RZ, 0xc0, !PT ;  /* 0x0000000f02027812 */ /* 0x000fc800078ec0ff */
[----:B------:R-:W-:Y:S01]  /*13610*/  IADD3 R2, P1, P0, R2, R213, R22 ;  /* 0x000000d502027210 */ /* 0x000fe2000783e016 */
[----:B------:R-:W-:-:S03]  /*13620*/  IMAD.MOV.U32 R213, RZ, RZ, R4 ;  /* 0x000000ffffd57224 */ /* 0x000fc600078e0004 */
[----:B------:R-:W-:-:S05]  /*13630*/  IADD3.X R3, RZ, R7, R20, P1, P0 ;  /* 0x00000007ff037210 */ /* 0x000fca0000fe0414 */
[----:B------:R-:W-:Y:S01]  /*13640*/  @!PT LDS RZ, [RZ] ;  /* 0x00000000fffff984 */ /* 0x000fe20000000800 */
[----:B------:R-:W-:Y:S01]  /*13650*/  @!PT LDS RZ, [RZ] ;  /* 0x00000000fffff984 */ /* 0x000fe20000000800 */
[----:B------:R-:W-:Y:S01]  /*13660*/  @!PT LDS RZ, [RZ] ;  /* 0x00000000fffff984 */ /* 0x000fe20000000800 */
[----:B------:R1:W-:Y:S02]  /*13670*/  LDGSTS.E.BYPASS.LTC128B.128.ZFILL [R209+0x3100], [R2.64], P2 ;  /* 0x0310000002d17fae */ /* 0x0003e40009141d46 */
        /* <DEDUP_REMOVED lines=49> */
[----:B------:R-:W-:Y:S01]  /*13990*/  MOV R0, R213 ;  /* 0x000000d500007202 */ /* 0x000fe20000000f00 */
[----:B------:R-:W-:Y:S05]  /*139a0*/  BRA `(.L_x_1567) ;  /* 0xffff099000007947 */ /* 0x000fea000383ffff */
.L_x_1458:
[----:B------:R-:W-:Y:S01]  /*139b0*/  IMAD.MOV.U32 R213, RZ, RZ, R0 ;  /* 0x000000ffffd57224 */ /* 0x000fe200078e0000 */
[----:B------:R-:W-:Y:S01]  /*139c0*/  MOV R2, RZ ;  /* 0x000000ff00027202 */ /* 0x000fe20000000f00 */
[----:B------:R-:W-:Y:S01]  /*139d0*/  IMAD.MOV.U32 R214, RZ, RZ, 0x1c1f ;  /* 0x00001c1fffd67424 */ /* 0x000fe200078e00ff */
[----:B------:R-:W-:-:S02]  /*139e0*/  MOV R3, 0x13a00 ;  /* 0x00013a0000037802 */ /* 0x000fc40000000f00 */
[----:B------:R-:W-:Y:S05]  /*139f0*/  CALL.REL.NOINC `($__internal_19_$__cuda_sm70_shflsync_idx_p) ;  /* 0x00004ee000007944 */ /* 0x000fea0003c00000 */
[----:B------:R-:W-:Y:S01]  /*13a00*/  MOV R2, R213 ;  /* 0x000000d500027202 */ /* 0x000fe20000000f00 */
[----:B------:R-:W-:Y:S05]  /*13a10*/  BRA `(.L_x_1568) ;  /* 0xffff0a9000007947 */ /* 0x000fea000383ffff */
.L_x_1459:
[----:B------:R-:W-:Y:S01]  /*13a20*/  IMAD.MOV.U32 R213, RZ, RZ, R0 ;  /* 0x000000ffffd57224 */ /* 0x000fe200078e0000 */
[----:B------:R-:W-:Y:S01]  /*13a30*/  MOV R2, 0x1 ;  /* 0x0000000100027802 */ /* 0x000fe20000000f00 */
[----:B------:R-:W-:Y:S01]  /*13a40*/  IMAD.MOV.U32 R214, RZ, RZ, 0x1c1f ;  /* 0x00001c1fffd67424 */ /* 0x000fe200078e00ff */
[----:B------:R-:W-:-:S02]  /*13a50*/  MOV R3, 0x13a70 ;  /* 0x00013a7000037802 */ /* 0x000fc40000000f00 */
[----:B-1----:R-:W-:Y:S05]  /*13a60*/  CALL.REL.NOINC `($__internal_19_$__cuda_sm70_shflsync_idx_p) ;  /* 0x00004e7000007944 */ /* 0x002fea0003c00000 */
[----:B------:R-:W-:Y:S01]  /*13a70*/  IMAD.IADD R2, R4, 0x1, R213 ;  /* 0x0000000104027824 */ /* 0x000fe200078e02d5 */
[----:B------:R-:W-:Y:S01]  /*13a80*/  MOV R3, 0x13d60 ;  /* 0x00013d6000037802 */ /* 0x000fe20000000f00 */
[----:B------:R-:W-:-:S02]  /*13a90*/  IMAD.MOV.U32 R213, RZ, RZ, R0 ;  /* 0x000000ffffd57224 */ /* 0x000fc400078e0000 */
[----:B------:R-:W-:Y:S01]  /*13aa0*/  IMAD.MOV.U32 R214, RZ, RZ, 0x1c1f ;  /* 0x00001c1fffd67424 */ /* 0x000fe200078e00ff */
        /* <DEDUP_REMOVED lines=36> */
[----:B------:R-:W-:Y:S01]  /*13cf0*/  ISETP.GT.AND P0, PT, R2, 0x49, PT ;  /* 0x000000490200780c */ /* 0x000fe20003f04270 */
[----:B------:R-:W-:Y:S01]  /*13d00*/  IMAD.MOV.U32 R2, RZ, RZ, 0x2 ;  /* 0x00000002ff027424 */ /* 0x000fe200078e00ff */
[----:B------:R-:W-:-:S02]  /*13d10*/  FSEL R145, R34, -INF , P6 ;  /* 0xff80000022917808 */ /* 0x000fc40003000000 */
[----:B------:R-:W-:Y:S02]  /*13d20*/  FSEL R144, R35, -INF , P2 ;  /* 0xff80000023907808 */ /* 0x000fe40001000000 */
[----:B------:R-:W-:Y:S02]  /*13d30*/  FSEL R143, R26, -INF , P1 ;  /* 0xff8000001a8f7808 */ /* 0x000fe40000800000 */
[----:B------:R-:W-:Y:S02]  /*13d40*/  FSEL R142, R27, -INF , P0 ;  /* 0xff8000001b8e7808 */ /* 0x000fe40000000000 */
[----:B------:R-:W-:Y:S05]  /*13d50*/  CALL.REL.NOINC `($__internal_19_$__cuda_sm70_shflsync_idx_p) ;  /* 0x00004b8000007944 */ /* 0x000fea0003c00000 */
[----:B------:R-:W-:Y:S01]  /*13d60*/  IMAD.IADD R2, R4, 0x1, R213 ;  /* 0x0000000104027824 */ /* 0x000fe200078e02d5 */
[----:B------:R-:W-:Y:S01]  /*13d70*/  MOV R3, 0x14050 ;  /* 0x0001405000037802 */ /* 0x000fe20000000f00 */
[----:B------:R-:W-:Y:S02]  /*13d80*/  IMAD.MOV.U32 R213, RZ, RZ, R0 ;  /* 0x000000ffffd57224 */ /* 0x000fe400078e0000 */
        /* <DEDUP_REMOVED lines=45> */
[----:B------:R-:W-:Y:S01]  /*14060*/  FMNMX.FTZ R100, R10, R12, !PT ;  /* 0x0000000c0a647209 */ /* 0x000fe20007810000 */
[----:B------:R-:W-:Y:S01]  /*14070*/  IMAD.MOV.U32 R0, RZ, RZ, 0x2 ;  /* 0x00000002ff007424 */ /* 0x000fe200078e00ff */
[----:B------:R-:W-:Y:S02]  /*14080*/  MOV R2, 0x147f0 ;  /* 0x000147f000027802 */ /* 0x000fe40000000f00 */
[----:B------:R-:W-:Y:S02]  /*14090*/  IMNMX R5, R5, R4, PT ;  /* 0x0000000405057217 */ /* 0x000fe40003800200 */
[----:B------:R-:W-:-:S02]  /*140a0*/  FMNMX.FTZ R100, R14, R100, !PT ;  /* 0x000000640e647209 */ /* 0x000fc40007810000 */
        /* <DEDUP_REMOVED lines=12> */
[----:B------:R-:W-:Y:S02]  /*14170*/  ISETP.GT.AND P6, PT, R5, 0x10, PT ;  /* 0x000000100500780c */ /* 0x000fe40003fc4270 */
[----:B------:R-:W-:Y:S02]  /*14180*/  FMNMX.FTZ R99, R15, R99, !PT ;  /* 0x000000630f637209 */ /* 0x000fe40007810000 */
[----:B------:R-:W-:Y:S02]  /*14190*/  FMNMX.FTZ R98, R25, R98, !PT ;  /* 0x0000006219627209 */ /* 0x000fe40007810000 */
[----:B------:R-:W-:Y:S02]  /*141a0*/  FMNMX.FTZ R8, R34, R8, !PT ;  /* 0x0000000822087209 */ /* 0x000fe40007810000 */
[----:B------:R-:W-:Y:S02]  /*141b0*/  FMNMX.FTZ R100, R18, R100, !PT ;  /* 0x0000006412647209 */ /* 0x000fe40007810000 */
[----:B------:R-:W-:-:S02]  /*141c0*/  ISETP.GT.AND P2, PT, R5, 0x11, PT ;  /* 0x000000110500780c */ /* 0x000fc40003f44270 */
[----:B------:R-:W-:Y:S02]  /*141d0*/  FSEL R49, R130, -INF , P6 ;  /* 0xff80000082317808 */ /* 0x000fe40003000000 */
        /* <DEDUP_REMOVED lines=16> */
[----:B------:R-:W-:-:S02]  /*142e0*/  FSEL R54, R95, -INF , P0 ;  /* 0xff8000005f367808 */ /* 0x000fc40000000000 */
        /* <DEDUP_REMOVED lines=72> */
[----:B------:R-:W-:Y:S01]  /*14770*/  FMNMX.FTZ R99, R143, R99, !PT ;  /* 0x000000638f637209 */ /* 0x000fe20007810000 */
[----:B------:R-:W-:Y:S01]  /*14780*/  IMAD.MOV.U32 R96, RZ, RZ, R100 ;  /* 0x000000ffff607224 */ /* 0x000fe200078e0064 */
[----:B------:R-:W-:Y:S02]  /*14790*/  FMNMX.FTZ R98, R162, R98, !PT ;  /* 0x00000062a2627209 */ /* 0x000fe40007810000 */
[----:B------:R-:W-:Y:S02]  /*147a0*/  FMNMX.FTZ R8, R136, R8, !PT ;  /* 0x0000000888087209 */ /* 0x000fe40007810000 */
[----:B------:R-:W-:Y:S02]  /*147b0*/  FMNMX.FTZ R99, R142, R99, !PT ;  /* 0x000000638e637209 */ /* 0x000fe40007810000 */
[----:B------:R-:W-:Y:S02]  /*147c0*/  FMNMX.FTZ R98, R157, R98, !PT ;  /* 0x000000629d627209 */ /* 0x000fe40007810000 */
[----:B------:R-:W-:-:S02]  /*147d0*/  FMNMX.FTZ R8, R133, R8, !PT ;  /* 0x0000000885087209 */ /* 0x000fc40007810000 */
[----:B------:R-:W-:Y:S05]  /*147e0*/  CALL.REL.NOINC `($__internal_18_$__cuda_sm70_shflsync_bfly_p) ;  /* 0x0000409000007944 */ /* 0x000fea0003c00000 */
[----:B------:R-:W-:Y:S01]  /*147f0*/  FMNMX.FTZ R100, R100, R0, !PT ;  /* 0x0000000064647209 */ /* 0x000fe20007810000 */
[----:B------:R-:W-:Y:S01]  /*14800*/  IMAD.MOV.U32 R0, RZ, RZ, 0x1 ;  /* 0x00000001ff007424 */ /* 0x000fe200078e00ff */
[----:B------:R-:W-:-:S03]  /*14810*/  MOV R2, 0x14840 ;  /* 0x0001484000027802 */ /* 0x000fc60000000f00 */
[----:B------:R-:W-:Y:S02]  /*14820*/  IMAD.MOV.U32 R96, RZ, RZ, R100 ;  /* 0x000000ffff607224 */ /* 0x000fe400078e0064 */
[----:B------:R-:W-:Y:S05]  /*14830*/  CALL.REL.NOINC `($__internal_18_$__cuda_sm70_shflsync_bfly_p) ;  /* 0x0000404000007944 */ /* 0x000fea0003c00000 */
[----:B------:R-:W-:Y:S01]  /*14840*/  FMNMX.FTZ R100, R100, R0, !PT ;  /* 0x0000000064647209 */ /* 0x000fe20007810000 */
[----:B------:R-:W-:Y:S01]  /*14850*/  IMAD.MOV.U32 R96, RZ, RZ, R99 ;  /* 0x000000ffff607224 */ /* 0x000fe200078e0063 */
[----:B------:R-:W-:Y:S01]  /*14860*/  MOV R2, 0x14890 ;  /* 0x0001489000027802 */ /* 0x000fe20000000f00 */
[----:B------:R-:W-:Y:S02]  /*14870*/  IMAD.MOV.U32 R0, RZ, RZ, 0x2 ;  /* 0x00000002ff007424 */ /* 0x000fe400078e00ff */
        /* <DEDUP_REMOVED lines=26> */
[----:B------:R-:W-:Y:S01]  /*14a20*/  MOV R9, R0 ;  /* 0x0000000000097202 */ /* 0x000fe20000000f00 */
[----:B------:R-:W-:Y:S05]  /*14a30*/  BRA `(.L_x_1569) ;  /* 0xffff0ae000007947 */ /* 0x000fea000383ffff */
.L_x_1463:
[----:B------:R-:W-:Y:S01]  /*14a40*/  MOV R2, RZ ;  /* 0x000000ff00027202 */ /* 0x000fe20000000f00 */
[----:B------:R-:W-:Y:S01]  /*14a50*/  IMAD.MOV.U32 R213, RZ, RZ, R4 ;  /* 0x000000ffffd57224 */ /* 0x000fe200078e0004 */
[----:B------:R-:W-:Y:S01]  /*14a60*/  MOV R3, 0x14a90 ;  /* 0x00014a9000037802 */ /* 0x000fe20000000f00 */
[----:B------:R-:W-:Y:S02]  /*14a70*/  IMAD.MOV.U32 R214, RZ, RZ, 0x181f ;  /* 0x0000181fffd67424 */ /* 0x000fe400078e00ff */
[----:B-1----:R-:W-:Y:S05]  /*14a80*/  CALL.REL.NOINC `($__internal_19_$__cuda_sm70_shflsync_idx_p) ;  /* 0x00003e5000007944 */ /* 0x002fea0003c00000 */
[----:B------:R-:W-:Y:S01]  /*14a90*/  MOV R7, R213 ;  /* 0x000000d500077202 */ /* 0x000fe20000000f00 */
[----:B------:R-:W-:-:S05]  /*14aa0*/  BRA `(.L_x_1570) ;  /* 0xffff268000007947 */ /* 0x000fca000383ffff */
.L_x_1464:
[----:B------:R-:W-:Y:S01]  /*14ab0*/  MOV R2, RZ ;  /* 0x000000ff00027202 */ /* 0x000fe20000000f00 */
[----:B------:R-:W-:Y:S01]  /*14ac0*/  IMAD.MOV.U32 R213, RZ, RZ, R0 ;  /* 0x000000ffffd57224 */ /* 0x000fe200078e0000 */
[----:B------:R-:W-:Y:S01]  /*14ad0*/  MOV R3, 0x14b00 ;  /* 0x00014b0000037802 */ /* 0x000fe20000000f00 */
[----:B------:R-:W-:Y:S02]  /*14ae0*/  IMAD.MOV.U32 R214, RZ, RZ, 0x181f ;  /* 0x0000181fffd67424 */ /* 0x000fe400078e00ff */
[----:B-123--:R-:W-:Y:S05]  /*14af0*/  CALL.REL.NOINC `($__internal_19_$__cuda_sm70_shflsync_idx_p) ;  /* 0x00003de000007944 */ /* 0x00efea0003c00000 */
[----:B------:R-:W-:Y:S01]  /*14b00*/  IMAD.MOV.U32 R214, RZ, RZ, 0x181f ;  /* 0x0000181fffd67424 */ /* 0x000fe200078e00ff */
[----:B------:R-:W-:Y:S02]  /*14b10*/  ISETP.GE.AND P0, PT, R204, c[0x0][0x1d4], PT ;  /* 0x00007500cc007a0c */ /* 0x000fe40003f06270 */
[----:B------:R-:W-:Y:S01]  /*14b20*/  IADD3 R2, P1, R213, R15, RZ ;  /* 0x0000000fd5027210 */ /* 0x000fe20007f3e0ff */
[----:B------:R-:W-:Y:S01]  /*14b30*/  IMAD.MOV.U32 R213, RZ, RZ, R4 ;  /* 0x000000ffffd57224 */ /* 0x000fe200078e0004 */
[----:B------:R-:W-:Y:S03]  /*14b40*/  SEL R6, RZ, 0x10, P0 ;  /* 0x00000010ff067807 */ /* 0x000fe60000000000 */
[----:B------:R-:W-:Y:S06]  /*14b50*/  IMAD.X R3, R7, 0x1, R5, P1 ;  /* 0x0000000107037824 */ /* 0x000fec00008e0605 */
[----:B------:R-:W-:Y:S01]  /*14b60*/  @!PT LDS RZ, [RZ] ;  /* 0x00000000fffff984 */ /* 0x000fe20000000800 */
[----:B------:R-:W-:Y:S01]  /*14b70*/  @!PT LDS RZ, [RZ] ;  /* 0x00000000fffff984 */ /* 0x000fe20000000800 */
[----:B------:R-:W-:Y:S01]  /*14b80*/  @!PT LDS RZ, [RZ] ;  /* 0x00000000fffff984 */ /* 0x000fe20000000800 */
[----:B------:R1:W-:Y:S02]  /*14b90*/  LDGSTS.E.BYPASS.LTC128B.128 [R209+0x100], [R2.64], !P0 ;  /* 0x0010000002d17fae */ /* 0x0003e4000c101d46 */
[----:B-1----:R-:W-:Y:S01]  /*14ba0*/  MOV R3, 0x14bd0 ;  /* 0x00014bd000037802 */ /* 0x002fe20000000f00 */
[----:B------:R-:W-:Y:S03]  /*14bb0*/  IMAD.MOV.U32 R2, RZ, RZ, 0x1 ;  /* 0x00000001ff027424 */ /* 0x000fe600078e00ff */
[----:B------:R-:W-:Y:S05]  /*14bc0*/  CALL.REL.NOINC `($__internal_19_$__cuda_sm70_shflsync_idx_p) ;  /* 0x00003d1000007944 */ /* 0x000fea0003c00000 */
[----:B------:R-:W-:Y:S01]  /*14bd0*/  MOV R2, 0x1 ;  /* 0x0000000100027802 */ /* 0x000fe20000000f00 */
[----:B------:R-:W-:Y:S01]  /*14be0*/  IMAD.MOV.U32 R7, RZ, RZ, R213 ;  /* 0x000000ffff077224 */ /* 0x000fe200078e00d5 */
[----:B------:R-:W-:Y:S01]  /*14bf0*/  MOV R214, 0x181f ;  /* 0x0000181f00d67802 */ /* 0x000fe20000000f00 */
[----:B------:R-:W-:Y:S01]  /*14c00*/  IMAD.MOV.U32 R213, RZ, RZ, R0 ;  /* 0x000000ffffd57224 */ /* 0x000fe200078e0000 */
[----:B------:R-:W-:Y:S02]  /*14c10*/  MOV R3, 0x14c30 ;  /* 0x00014c3000037802 */ /* 0x000fe40000000f00 */
[----:B------:R-:W-:Y:S05]  /*14c20*/  CALL.REL.NOINC `($__internal_19_$__cuda_sm70_shflsync_idx_p) ;  /* 0x00003cb000007944 */ /* 0x000fea0003c00000 */
[C---:B------:R-:W-:Y:S01]  /*14c30*/  IADD3 R2, -R6.reuse, 0x10, RZ ;  /* 0x0000001006027810 */ /* 0x040fe20007ffe1ff */
[----:B------:R-:W-:Y:S01]  /*14c40*/  IMAD.MOV.U32 R214, RZ, RZ, 0x181f ;  /* 0x0000181fffd67424 */ /* 0x000fe200078e00ff */
[----:B------:R-:W-:Y:S02]  /*14c50*/  ISETP.NE.U32.AND P2, PT, R6, RZ, PT ;  /* 0x000000ff0600720c */ /* 0x000fe40003f45070 */
[----:B------:R-:W-:Y:S04]  /*14c60*/  LOP3.LUT R2, R2, 0xf, RZ, 0xc0, !PT ;  /* 0x0000000f02027812 */ /* 0x000fe800078ec0ff */
[----:B------:R-:W-:Y:S01]  /*14c70*/  IADD3 R2, P1, P0, R2, R213, R15 ;  /* 0x000000d502027210 */ /* 0x000fe2000783e00f */
[----:B------:R-:W-:Y:S03]  /*14c80*/  IMAD.MOV.U32 R213, RZ, RZ, R4 ;  /* 0x000000ffffd57224 */ /* 0x000fe600078e0004 */
[----:B------:R-:W-:Y:S05]  /*14c90*/  IADD3.X R3, RZ, R7, R5, P1, P0 ;  /* 0x00000007ff037210 */ /* 0x000fea0000fe0405 */
[----:B------:R-:W-:Y:S01]  /*14ca0*/  @!PT LDS RZ, [RZ] ;  /* 0x00000000fffff984 */ /* 0x000fe20000000800 */
[----:B------:R-:W-:Y:S01]  /*14cb0*/  @!PT LDS RZ, [RZ] ;  /* 0x00000000fffff984 */ /* 0x000fe20000000800 */
[----:B------:R-:W-:Y:S01]  /*14cc0*/  @!PT LDS RZ, [RZ] ;  /* 0x00000000fffff984 */ /* 0x000fe20000000800 */
[----:B------:R1:W-:Y:S02]  /*14cd0*/  LDGSTS.E.BYPASS.LTC128B.128.ZFILL [R209+0x900], [R2.64], P2 ;  /* 0x0090000002d17fae */ /* 0x0003e40009141d46 */
[----:B-1----:R-:W-:Y:S01]  /*14ce0*/  MOV R3, 0x14d10 ;  /* 0x00014d1000037802 */ /* 0x002fe20000000f00 */
[----:B------:R-:W-:Y:S04]  /*14cf0*/  IMAD.MOV.U32 R2, RZ, RZ, 0x2 ;  /* 0x00000002ff027424 */ /* 0x000fe800078e00ff */
        /* <DEDUP_REMOVED lines=47> */
[----:B------:R-:W-:Y:S01]  /*14ff0*/  MOV R0, R213 ;  /* 0x000000d500007202 */ /* 0x000fe20000000f00 */
[----:B------:R-:W-:-:S05]  /*15000*/  BRA `(.L_x_1571) ;  /* 0xffff22a000007947 */ /* 0x000fca000383ffff */
.L_x_1467:
[----:B------:R-:W-:Y:S01]  /*15010*/  MOV R2, RZ ;  /* 0x000000ff00027202 */ /* 0x000fe20000000f00 */
[----:B------:R-:W-:Y:S01]  /*15020*/  IMAD.MOV.U32 R213, RZ, RZ, R96 ;  /* 0x000000ffffd57224 */ /* 0x000fe200078e0060 */
[----:B------:R-:W-:Y:S01]  /*15030*/  MOV R3, 0x15060 ;  /* 0x0001506000037802 */ /* 0x000fe20000000f00 */
[----:B------:R-:W-:Y:S02]  /*15040*/  IMAD.MOV.U32 R214, RZ, RZ, 0x181f ;  /* 0x0000181fffd67424 */ /* 0x000fe400078e00ff */
[----:B------:R-:W-:Y:S05]  /*15050*/  CALL.REL.NOINC `($__internal_19_$__cuda_sm70_shflsync_idx_p) ;  /* 0x0000388000007944 */ /* 0x000fea0003c00000 */
[----:B------:R-:W-:Y:S01]  /*15060*/  MOV R100, R213 ;  /* 0x000000d500647202 */ /* 0x000fe20000000f00 */
[----:B------:R-:W-:-:S05]  /*15070*/  BRA `(.L_x_1572) ;  /* 0xffff2b5000007947 */ /* 0x000fca000383ffff */
.L_x_1468:
[----:B------:R-:W-:Y:S01]  /*15080*/  MOV R2, RZ ;  /* 0x000000ff00027202 */ /* 0x000fe20000000f00 */
[----:B------:R-:W-:Y:S01]  /*15090*/  IMAD.MOV.U32 R213, RZ, RZ, R0 ;  /* 0x000000ffffd57224 */ /* 0x000fe200078e0000 */
[----:B------:R-:W-:Y:S01]  /*150a0*/  MOV R3, 0x150d0 ;  /* 0x000150d000037802 */ /* 0x000fe20000000f00 */
[----:B------:R-:W-:Y:S02]  /*150b0*/  IMAD.MOV.U32 R214, RZ, RZ, 0x181f ;  /* 0x0000181fffd67424 */ /* 0x000fe400078e00ff */
[----:B-12---:R-:W-:Y:S05]  /*150c0*/  CALL.REL.NOINC `($__internal_19_$__cuda_sm70_shflsync_idx_p) ;  /* 0x0000381000007944 */ /* 0x006fea0003c00000 */
        /* <DEDUP_REMOVED lines=81> */
.L_x_1469:
[----:B------:R-:W-:Y:S01]  /*155e0*/  MOV R2, RZ ;  /* 0x000000ff00027202 */ /* 0x000fe20000000f00 */
[----:B------:R-:W-:Y:S01]  /*155f0*/  IMAD.MOV.U32 R213, RZ, RZ, R96 ;  /* 0x000000ffffd57224 */ /* 0x000fe200078e0060 */
[----:B------:R-:W-:Y:S01]  /*15600*/  MOV R3, 0x15630 ;  /* 0x0001563000037802 */ /* 0x000fe20000000f00 */
[----:B------:R-:W-:Y:S02]  /*15610*/  IMAD.MOV.U32 R214, RZ, RZ, 0x1c1f ;  /* 0x00001c1fffd67424 */ /* 0x000fe400078e00ff */
[----:B------:R-:W-:Y:S05]  /*15620*/  CALL.REL.NOINC `($__internal_19_$__cuda_sm70_shflsync_idx_p) ;  /* 0x000032b000007944 */ /* 0x000fea0003c00000 */
[----:B------:R-:W-:Y:S01]  /*15630*/  MOV R0, R213 ;  /* 0x000000d500007202 */ /* 0x000fe20000000f00 */
[----:B------:R-:W-:-:S05]  /*15640*/  BRA `(.L_x_1574) ;  /* 0xffff288000007947 */ /* 0x000fca000383ffff */
.L_x_1470:
[----:B------:R-:W-:Y:S01]  /*15650*/  MOV R2, 0x1 ;  /* 0x0000000100027802 */ /* 0x000fe20000000f00 */
[----:B------:R-:W-:Y:S01]  /*15660*/  IMAD.MOV.U32 R213, RZ, RZ, R96 ;  /* 0x000000ffffd57224 */ /* 0x000fe200078e0060 */
[----:B------:R-:W-:Y:S01]  /*15670*/  MOV R3, 0x156a0 ;  /* 0x000156a000037802 */ /* 0x000fe20000000f00 */
[----:B------:R-:W-:Y:S02]  /*15680*/  IMAD.MOV.U32 R214, RZ, RZ, 0x1c1f ;  /* 0x00001c1fffd67424 */ /* 0x000fe400078e00ff */
[----:B-1----:R-:W-:Y:S05]  /*15690*/  CALL.REL.NOINC `($__internal_19_$__cuda_sm70_shflsync_idx_p) ;  /* 0x0000324000007944 */ /* 0x002fea0003c00000 */
[----:B------:R-:W-:Y:S01]  /*156a0*/  MOV R3, 0x15980 ;  /* 0x0001598000037802 */ /* 0x000fe20000000f00 */
[----:B------:R-:W-:Y:S02]  /*156b0*/  IMAD.IADD R213, R98, 0x1, R213 ;  /* 0x0000000162d57824 */ /* 0x000fe400078e02d5 */
[----:B------:R-:W-:Y:S02]  /*156c0*/  IMAD.MOV.U32 R2, RZ, RZ, 0x2 ;  /* 0x00000002ff027424 */ /* 0x000fe400078e00ff */
[----:B------:R-:W-:Y:S01]  /*156d0*/  IMAD.MOV.U32 R214, RZ, RZ, 0x1c1f ;  /* 0x00001c1fffd67424 */ /* 0x000fe200078e00ff */
        /* <DEDUP_REMOVED lines=35> */
[----:B------:R-:W-:Y:S01]  /*15910*/  ISETP.GT.AND P0, PT, R213, 0x49, PT ;  /* 0x00000049d500780c */ /* 0x000fe20003f04270 */
[----:B------:R-:W-:Y:S01]  /*15920*/  IMAD.MOV.U32 R213, RZ, RZ, R96 ;  /* 0x000000ffffd57224 */ /* 0x000fe200078e0060 */
[----:B------:R-:W-:Y:S02]  /*15930*/  FSEL R51, R70, -INF , P6 ;  /* 0xff80000046337808 */ /* 0x000fe40003000000 */
[----:B------:R-:W-:Y:S02]  /*15940*/  FSEL R50, R71, -INF , P2 ;  /* 0xff80000047327808 */ /* 0x000fe40001000000 */
[----:B------:R-:W-:Y:S02]  /*15950*/  FSEL R23, R82, -INF , P1 ;  /* 0xff80000052177808 */ /* 0x000fe40000800000 */
[----:B------:R-:W-:Y:S02]  /*15960*/  FSEL R22, R83, -INF , P0 ;  /* 0xff80000053167808 */ /* 0x000fe40000000000 */
[----:B------:R-:W-:Y:S05]  /*15970*/  CALL.REL.NOINC `($__internal_19_$__cuda_sm70_shflsync_idx_p) ;  /* 0x00002f6000007944 */ /* 0x000fea0003c00000 */
[----:B------:R-:W-:Y:S01]  /*15980*/  MOV R3, 0x15c60 ;  /* 0x00015c6000037802 */ /* 0x000fe20000000f00 */
[----:B------:R-:W-:Y:S02]  /*15990*/  IMAD.IADD R213, R98, 0x1, R213 ;  /* 0x0000000162d57824 */ /* 0x000fe400078e02d5 */
[----:B------:R-:W-:Y:S02]  /*159a0*/  IMAD.MOV.U32 R2, RZ, RZ, 0x3 ;  /* 0x00000003ff027424 */ /* 0x000fe400078e00ff */
[----:B------:R-:W-:Y:S01]  /*159b0*/  IMAD.MOV.U32 R214, RZ, RZ, 0x1c1f ;  /* 0x00001c1fffd67424 */ /* 0x000fe200078e00ff */
[C---:B------:R-:W-:Y:S02]  /*159c0*/  ISETP.GT.AND P6, PT, R213.reuse, RZ, PT ;  /* 0x000000ffd500720c */ /* 0x040fe40003fc4270 */
[C---:B------:R-:W-:Y:S02]  /*159d0*/  ISETP.GT.AND P2, PT, R213.reuse, 0x1, PT ;  /* 0x00000001d500780c */ /* 0x040fe40003f44270 */
[C---:B------:R-:W-:Y:S02]  /*159e0*/  ISETP.GT.AND P1, PT, R213.reuse, 0x8, PT ;  /* 0x00000008d500780c */ /* 0x040fe40003f24270 */
        /* <DEDUP_REMOVED lines=32> */
[----:B------:R-:W-:Y:S01]  /*15bf0*/  ISETP.GT.AND P0, PT, R213, 0x49, PT ;  /* 0x00000049d500780c */ /* 0x000fe20003f04270 */
[----:B------:R-:W-:Y:S01]  /*15c00*/  IMAD.MOV.U32 R213, RZ, RZ, R96 ;  /* 0x000000ffffd57224 */ /* 0x000fe200078e0060 */
[----:B------:R-:W-:Y:S02]  /*15c10*/  FSEL R28, R72, -INF , P6 ;  /* 0xff800000481c7808 */ /* 0x000fe40003000000 */
[----:B------:R-:W-:Y:S02]  /*15c20*/  FSEL R25, R73, -INF , P2 ;  /* 0xff80000049197808 */ /* 0x000fe40001000000 */
[----:B------:R-:W-:Y:S02]  /*15c30*/  FSEL R17, R76, -INF , P1 ;  /* 0xff8000004c117808 */ /* 0x000fe40000800000 */
[----:B------:R-:W-:Y:S02]  /*15c40*/  FSEL R16, R77, -INF , P0 ;  /* 0xff8000004d107808 */ /* 0x000fe40000000000 */
[----:B------:R-:W-:Y:S05]  /*15c50*/  CALL.REL.NOINC `($__internal_19_$__cuda_sm70_shflsync_idx_p) ;  /* 0x00002c8000007944 */ /* 0x000fea0003c00000 */
[----:B------:R-:W-:Y:S01]  /*15c60*/  FMNMX.FTZ R96, R156, R97, !PT ;  /* 0x000000619c607209 */ /* 0x000fe20007810000 */
[----:B------:R-:W-:Y:S01]  /*15c70*/  IMAD.IADD R98, R98, 0x1, R213 ;  /* 0x0000000162627824 */ /* 0x000fe200078e02d5 */
[----:B------:R-:W-:Y:S01]  /*15c80*/  FMNMX.FTZ R4, R20, R101, !PT ;  /* 0x0000006514047209 */ /* 0x000fe20007810000 */
[----:B------:R-:W-:Y:S01]  /*15c90*/  IMAD.MOV.U32 R0, RZ, RZ, 0x2 ;  /* 0x00000002ff007424 */ /* 0x000fe200078e00ff */
[----:B------:R-:W-:Y:S02]  /*15ca0*/  FMNMX.FTZ R5, R21, R102, !PT ;  /* 0x0000006615057209 */ /* 0x000fe40007810000 */
[C---:B------:R-:W-:Y:S02]  /*15cb0*/  ISETP.GT.AND P6, PT, R98.reuse, RZ, PT ;  /* 0x000000ff6200720c */ /* 0x040fe40003fc4270 */
[----:B------:R-:W-:Y:S02]  /*15cc0*/  ISETP.GT.AND P2, PT, R98, 0x1, PT ;  /* 0x000000016200780c */ /* 0x000fe40003f44270 */
[----:B------:R-:W-:Y:S02]  /*15cd0*/  FSEL R53, R10, -INF , P6 ;  /* 0xff8000000a357808 */ /* 0x000fe40003000000 */
[C---:B------:R-:W-:Y:S02]  /*15ce0*/  ISETP.GT.AND P1, PT, R98.reuse, 0x8, PT ;  /* 0x000000086200780c */ /* 0x040fe40003f24270 */
        /* <DEDUP_REMOVED lines=114> */
[----:B------:R-:W-:Y:S05]  /*16410*/  CALL.REL.NOINC `($__internal_18_$__cuda_sm70_shflsync_bfly_p) ;  /* 0x0000246000007944 */ /* 0x000fea0003c00000 */
[----:B------:R-:W-:Y:S01]  /*16420*/  FMNMX.FTZ R96, R96, R0, !PT ;  /* 0x0000000060607209 */ /* 0x000fe20007810000 */
[----:B------:R-:W-:Y:S01]  /*16430*/  IMAD.MOV.U32 R0, RZ, RZ, 0x1 ;  /* 0x00000001ff007424 */ /* 0x000fe200078e00ff */
[----:B------:R-:W-:Y:S02]  /*16440*/  MOV R2, 0x16460 ;  /* 0x0001646000027802 */ /* 0x000fe40000000f00 */
        /* <DEDUP_REMOVED lines=26> */
[----:B------:R-:W-:Y:S03]  /*165f0*/  MOV R2, 0x16620 ;  /* 0x0001662000027802 */ /* 0x000fe60000000f00 */
[----:B------:R-:W-:Y:S02]  /*16600*/  IMAD.MOV.U32 R96, RZ, RZ, R4 ;  /* 0x000000ffff607224 */ /* 0x000fe400078e0004 */
[----:B------:R-:W-:Y:S05]  /*16610*/  CALL.REL.NOINC `($__internal_18_$__cuda_sm70_shflsync_bfly_p) ;  /* 0x0000226000007944 */ /* 0x000fea0003c00000 */
[----:B------:R-:W-:-:S05]  /*16620*/  BRA `(.L_x_1575) ;  /* 0xffff291000007947 */ /* 0x000fca000383ffff */
.L_x_1473:
[----:B-1--4-:R-:W-:Y:S01]  /*16630*/  MOV R2, RZ ;  /* 0x000000ff00027202 */ /* 0x012fe20000000f00 */
[----:B------:R-:W-:Y:S01]  /*16640*/  IMAD.MOV.U32 R213, RZ, RZ, R56 ;  /* 0x000000ffffd57224 */ /* 0x000fe200078e0038 */
[----:B------:R-:W-:Y:S01]  /*16650*/  MOV R3, 0x16680 ;  /* 0x0001668000037802 */ /* 0x000fe20000000f00 */
[----:B------:R-:W-:Y:S02]  /*16660*/  IMAD.MOV.U32 R214, RZ, RZ, 0x181f ;  /* 0x0000181fffd67424 */ /* 0x000fe400078e00ff */
[----:B------:R-:W-:Y:S05]  /*16670*/  CALL.REL.NOINC `($__internal_19_$__cuda_sm70_shflsync_idx_p) ;  /* 0x0000226000007944 */ /* 0x000fea0003c00000 */
[----:B------:R-:W-:Y:S01]  /*16680*/  MOV R57, R213 ;  /* 0x000000d500397202 */ /* 0x000fe20000000f00 */
[----:B------:R-:W-:-:S05]  /*16690*/  BRA `(.L_x_1576) ;  /* 0xffff497000007947 */ /* 0x000fca000383ffff */
.L_x_1476:
[----:B------:R-:W-:Y:S01]  /*166a0*/  MOV R2, RZ ;  /* 0x000000ff00027202 */ /* 0x000fe20000000f00 */
[----:B------:R-:W-:Y:S01]  /*166b0*/  IMAD.MOV.U32 R213, RZ, RZ, R96 ;  /* 0x000000ffffd57224 */ /* 0x000fe200078e0060 */
[----:B------:R-:W-:Y:S01]  /*166c0*/  MOV R3, 0x166f0 ;  /* 0x000166f000037802 */ /* 0x000fe20000000f00 */
[----:B------:R-:W-:Y:S02]  /*166d0*/  IMAD.MOV.U32 R214, RZ, RZ, 0x181f ;  /* 0x0000181fffd67424 */ /* 0x000fe400078e00ff */
[----:B------:R-:W-:Y:S05]  /*166e0*/  CALL.REL.NOINC `($__internal_19_$__cuda_sm70_shflsync_idx_p) ;  /* 0x000021f000007944 */ /* 0x000fea0003c00000 */
[----:B------:R-:W-:Y:S01]  /*166f0*/  MOV R157, R213 ;  /* 0x000000d5009d7202 */ /* 0x000fe20000000f00 */
[----:B------:R-:W-:-:S05]  /*16700*/  BRA `(.L_x_1577) ;  /* 0xffff534000007947 */ /* 0x000fca000383ffff */
.L_x_1477:
[----:B------:R-:W-:Y:S01]  /*16710*/  MOV R2, RZ ;  /* 0x000000ff00027202 */ /* 0x000fe20000000f00 */
[----:B------:R-:W-:Y:S01]  /*16720*/  IMAD.MOV.U32 R213, RZ, RZ, R0 ;  /* 0x000000ffffd57224 */ /* 0x000fe200078e0000 */
[----:B------:R-:W-:Y:S01]  /*16730*/  MOV R3, 0x16760 ;  /* 0x0001676000037802 */ /* 0x000fe20000000f00 */
[----:B------:R-:W-:Y:S02]  /*16740*/  IMAD.MOV.U32 R214, RZ, RZ, 0x181f ;  /* 0x0000181fffd67424 */ /* 0x000fe400078e00ff */
[----:B-12---:R-:W-:Y:S05]  /*16750*/  CALL.REL.NOINC `($__internal_19_$__cuda_sm70_shflsync_idx_p) ;  /* 0x0000218000007944 */ /* 0x006fea0003c00000 */
        /* <DEDUP_REMOVED lines=82> */
.L_x_1478:
[----:B------:R-:W-:Y:S02]  /*16c80*/  MOV R0, 0x2 ;  /* 0x0000000200007802 */ /* 0x000fe40000000f00 */
        /* <DEDUP_REMOVED lines=33> */
[----:B------:R-:W-:-:S05]  /*16ea0*/  BRA `(.L_x_1579) ;  /* 0xffff53e000007947 */ /* 0x000fca000383ffff */
.L_x_1480:
[----:B------:R-:W-:Y:S01]  /*16eb0*/  IMAD.MOV.U32 R96, RZ, RZ, R231 ;  /* 0x000000ffff607224 */ /* 0x000fe200078e00e7 */
[----:B------:R-:W-:-:S02]  /*16ec0*/  MOV R0, 0x2 ;  /* 0x0000000200007802 */ /* 0x000fc40000000f00 */
[----:B------:R-:W-:Y:S02]  /*16ed0*/  MOV R2, 0x16ef0 ;  /* 0x00016ef000027802 */ /* 0x000fe40000000f00 */
[----:B------:R-:W-:Y:S05]  /*16ee0*/  CALL.REL.NOINC `($__internal_18_$__cuda_sm70_shflsync_bfly_p) ;  /* 0x0000199000007944 */ /* 0x000fea0003c00000 */
[----:B------:R-:W-:Y:S05]  /*16ef0*/  BRA `(.L_x_1580) ;  /* 0xffff712000007947 */ /* 0x000fea000383ffff */
.L_x_1481:
[----:B------:R-:W-:Y:S01]  /*16f00*/  IMAD.MOV.U32 R96, RZ, RZ, R4 ;  /* 0x000000ffff607224 */ /* 0x000fe200078e0004 */
[----:B------:R-:W-:Y:S02]  /*16f10*/  MOV R0, 0x1 ;  /* 0x0000000100007802 */ /* 0x000fe40000000f00 */
[----:B------:R-:W-:Y:S02]  /*16f20*/  MOV R2, 0x16f40 ;  /* 0x00016f4000027802 */ /* 0x000fe40000000f00 */
[----:B-1----:R-:W-:Y:S05]  /*16f30*/  CALL.REL.NOINC `($__internal_18_$__cuda_sm70_shflsync_bfly_p) ;  /* 0x0000194000007944 */ /* 0x002fea0003c00000 */
[----:B------:R-:W-:Y:S01]  /*16f40*/  FADD.FTZ R4, R4, R0 ;  /* 0x0000000004047221 */ /* 0x000fe20000010000 */
[----:B------:R-:W-:Y:S02]  /*16f50*/  MOV R96, R241 ;  /* 0x000000f100607202 */ /* 0x000fe40000000f00 */
[----:B------:R-:W-:Y:S02]  /*16f60*/  MOV R0, 0x2 ;  /* 0x0000000200007802 */ /* 0x000fe40000000f00 */
[----:B------:R-:W-:Y:S02]  /*16f70*/  MOV R2, 0x16f90 ;  /* 0x00016f9000027802 */ /* 0x000fe40000000f00 */
[----:B------:R-:W-:Y:S05]  /*16f80*/  CALL.REL.NOINC `($__internal_18_$__cuda_sm70_shflsync_bfly_p) ;  /* 0x000018f000007944 */ /* 0x000fea0003c00000 */
[----:B------:R-:W-:Y:S01]  /*16f90*/  FADD.FTZ R5, R241, R0 ;  /* 0x00000000f1057221 */ /* 0x000fe20000010000 */
[----:B------:R-:W-:Y:S02]  /*16fa0*/  MOV R0, 0x1 ;  /* 0x0000000100007802 */ /* 0x000fe40000000f00 */
[----:B------:R-:W-:-:S02]  /*16fb0*/  MOV R2, 0x16fe0 ;  /* 0x00016fe000027802 */ /* 0x000fc40000000f00 */
[----:B------:R-:W-:Y:S02]  /*16fc0*/  MOV R96, R5 ;  /* 0x0000000500607202 */ /* 0x000fe40000000f00 */
[----:B------:R-:W-:Y:S05]  /*16fd0*/  CALL.REL.NOINC `($__internal_18_$__cuda_sm70_shflsync_bfly_p) ;  /* 0x000018a000007944 */ /* 0x000fea0003c00000 */
[----:B------:R-:W-:Y:S01]  /*16fe0*/  FADD.FTZ R5, R5, R0 ;  /* 0x0000000005057221 */ /* 0x000fe20000010000 */
[----:B------:R-:W-:Y:S02]  /*16ff0*/  MOV R96, R243 ;  /* 0x000000f300607202 */ /* 0x000fe40000000f00 */
[----:B------:R-:W-:Y:S02]  /*17000*/  MOV R0, 0x2 ;  /* 0x0000000200007802 */ /* 0x000fe40000000f00 */
[----:B------:R-:W-:Y:S02]  /*17010*/  MOV R2, 0x17030 ;  /* 0x0001703000027802 */ /* 0x000fe40000000f00 */
[----:B------:R-:W-:Y:S05]  /*17020*/  CALL.REL.NOINC `($__internal_18_$__cuda_sm70_shflsync_bfly_p) ;  /* 0x0000185000007944 */ /* 0x000fea0003c00000 */
[----:B------:R-:W-:Y:S01]  /*17030*/  FADD.FTZ R6, R243, R0 ;  /* 0x00000000f3067221 */ /* 0x000fe20000010000 */
[----:B------:R-:W-:Y:S02]  /*17040*/  MOV R0, 0x1 ;  /* 0x0000000100007802 */ /* 0x000fe40000000f00 */
[----:B------:R-:W-:Y:S02]  /*17050*/  MOV R2, 0x17080 ;  /* 0x0001708000027802 */ /* 0x000fe40000000f00 */
[----:B------:R-:W-:-:S02]  /*17060*/  MOV R96, R6 ;  /* 0x0000000600607202 */ /* 0x000fc40000000f00 */
[----:B------:R-:W-:Y:S05]  /*17070*/  CALL.REL.NOINC `($__internal_18_$__cuda_sm70_shflsync_bfly_p) ;  /* 0x0000180000007944 */ /* 0x000fea0003c00000 */
[----:B------:R-:W-:Y:S01]  /*17080*/  FADD.FTZ R6, R6, R0 ;  /* 0x0000000006067221 */ /* 0x000fe20000010000 */
[----:B------:R-:W-:-:S02]  /*17090*/  MOV R96, R242 ;  /* 0x000000f200607202 */ /* 0x000fc40000000f00 */
[----:B------:R-:W-:Y:S02]  /*170a0*/  MOV R0, 0x2 ;  /* 0x0000000200007802 */ /* 0x000fe40000000f00 */
[----:B------:R-:W-:Y:S02]  /*170b0*/  MOV R2, 0x170d0 ;  /* 0x000170d000027802 */ /* 0x000fe40000000f00 */
[----:B------:R-:W-:Y:S05]  /*170c0*/  CALL.REL.NOINC `($__internal_18_$__cuda_sm70_shflsync_bfly_p) ;  /* 0x000017b000007944 */ /* 0x000fea0003c00000 */
[----:B------:R-:W-:Y:S01]  /*170d0*/  FADD.FTZ R7, R242, R0 ;  /* 0x00000000f2077221 */ /* 0x000fe20000010000 */
[----:B------:R-:W-:Y:S02]  /*170e0*/  MOV R0, 0x1 ;  /* 0x0000000100007802 */ /* 0x000fe40000000f00 */
[----:B------:R-:W-:Y:S02]  /*170f0*/  MOV R2, 0x17120 ;  /* 0x0001712000027802 */ /* 0x000fe40000000f00 */
[----:B------:R-:W-:Y:S02]  /*17100*/  MOV R96, R7 ;  /* 0x0000000700607202 */ /* 0x000fe40000000f00 */
[----:B------:R-:W-:Y:S05]  /*17110*/  CALL.REL.NOINC `($__internal_18_$__cuda_sm70_shflsync_bfly_p) ;  /* 0x0000176000007944 */ /* 0x000fea0003c00000 */
[----:B------:R-:W-:Y:S01]  /*17120*/  MOV R8, R0 ;  /* 0x0000000000087202 */ /* 0x000fe20000000f00 */
[----:B------:R-:W-:Y:S05]  /*17130*/  BRA `(.L_x_1581) ;  /* 0xffff6fd000007947 */ /* 0x000fea000383ffff */
.L_x_1488:
[----:B--234-:R-:W-:Y:S01]  /*17140*/  IMAD.MOV.U32 R213, RZ, RZ, R5 ;  /* 0x000000ffffd57224 */ /* 0x01cfe200078e0005 */
[----:B------:R-:W-:Y:S01]  /*17150*/  MOV R2, RZ ;  /* 0x000000ff00027202 */ /* 0x000fe20000000f00 */
[----:B------:R-:W-:Y:S01]  /*17160*/  IMAD.MOV.U32 R214, RZ, RZ, 0x181f ;  /* 0x0000181fffd67424 */ /* 0x000fe200078e00ff */
[----:B------:R-:W-:-:S02]  /*17170*/  MOV R3, 0x17190 ;  /* 0x0001719000037802 */ /* 0x000fc40000000f00 */
[----:B-1----:R-:W-:Y:S05]  /*17180*/  CALL.REL.NOINC `($__internal_19_$__cuda_sm70_shflsync_idx_p) ;  /* 0x0000175000007944 */ /* 0x002fea0003c00000 */
[----:B------:R-:W-:Y:S01]  /*17190*/  MOV R7, R213 ;  /* 0x000000d500077202 */ /* 0x000fe20000000f00 */
[----:B------:R-:W-:Y:S05]  /*171a0*/  BRA `(.L_x_1582) ;  /* 0xffff857000007947 */ /* 0x000fea000383ffff */
.L_x_1489:
[----:B------:R-:W-:Y:S01]  /*171b0*/  IMAD.MOV.U32 R213, RZ, RZ, R6 ;  /* 0x000000ffffd57224 */ /* 0x000fe200078e0006 */
[----:B------:R-:W-:Y:S01]  /*171c0*/  MOV R2, RZ ;  /* 0x000000ff00027202 */ /* 0x000fe20000000f00 */
[----:B------:R-:W-:Y:S01]  /*171d0*/  IMAD.MOV.U32 R214, RZ, RZ, 0x181f ;  /* 0x0000181fffd67424 */ /* 0x000fe200078e00ff */
[----:B------:R-:W-:-:S02]  /*171e0*/  MOV R3, 0x17200 ;  /* 0x0001720000037802 */ /* 0x000fc40000000f00 */
[----:B-123--:R-:W-:Y:S05]  /*171f0*/  CALL.REL.NOINC `($__internal_19_$__cuda_sm70_shflsync_idx_p) ;  /* 0x000016e000007944 */ /* 0x00efea0003c00000 */
[----:B------:R-:W-:Y:S01]  /*17200*/  MOV R2, R213 ;  /* 0x000000d500027202 */ /* 0x000fe20000000f00 */
[----:B------:R-:W-:Y:S05]  /*17210*/  BRA `(.L_x_1583) ;  /* 0xffff852000007947 */ /* 0x000fea000383ffff */
.L_x_1490:
[----:B------:R-:W-:Y:S01]  /*17220*/  IMAD.MOV.U32 R213, RZ, RZ, R5 ;  /* 0x000000ffffd57224 */ /* 0x000fe200078e0005 */
[----:B--2---:R-:W-:Y:S01]  /*17230*/  MOV R2, 0x1 ;  /* 0x0000000100027802 */ /* 0x004fe20000000f00 */
[----:B------:R-:W-:Y:S01]  /*17240*/  IMAD.MOV.U32 R214, RZ, RZ, 0x181f ;  /* 0x0000181fffd67424 */ /* 0x000fe200078e00ff */
[----:B------:R-:W-:-:S02]  /*17250*/  MOV R3, 0x17270 ;  /* 0x0001727000037802 */ /* 0x000fc40000000f00 */
[----:B-1----:R-:W-:Y:S05]  /*17260*/  CALL.REL.NOINC `($__internal_19_$__cuda_sm70_shflsync_idx_p) ;  /* 0x0000167000007944 */ /* 0x002fea0003c00000 */
        /* <DEDUP_REMOVED lines=8> */
.L_x_1491:
[----:B------:R-:W-:Y:S01]  /*172f0*/  IMAD.MOV.U32 R213, RZ, RZ, R5 ;  /* 0x000000ffffd57224 */ /* 0x000fe200078e0005 */
[----:B--2---:R-:W-:Y:S01]  /*17300*/  MOV R2, 0x2 ;  /* 0x0000000200027802 */ /* 0x004fe20000000f00 */
[----:B------:R-:W-:Y:S01]  /*17310*/  IMAD.MOV.U32 R214, RZ, RZ, 0x181f ;  /* 0x0000181fffd67424 */ /* 0x000fe200078e00ff */
[----:B------:R-:W-:Y:S02]  /*17320*/  MOV R3, 0x17340 ;  /* 0x0001734000037802 */ /* 0x000fe40000000f00 */
[----:B-1-3--:R-:W-:Y:S05]  /*17330*/  CALL.REL.NOINC `($__internal_19_$__cuda_sm70_shflsync_idx_p) ;  /* 0x000015a000007944 */ /* 0x00afea0003c00000 */
[----:B------:R-:W-:Y:S01]  /*17340*/  MOV R7, R213 ;  /* 0x000000d500077202 */ /* 0x000fe20000000f00 */
[----:B------:R-:W-:Y:S05]  /*17350*/  BRA `(.L_x_1585) ;  /* 0xffff854000007947 */ /* 0x000fea000383ffff */
.L_x_1492:
[----:B------:R-:W-:Y:S01]  /*17360*/  IMAD.MOV.U32 R213, RZ, RZ, R6 ;  /* 0x000000ffffd57224 */ /* 0x000fe200078e0006 */
[----:B--2---:R-:W-:Y:S01]  /*17370*/  MOV R2, 0x2 ;  /* 0x0000000200027802 */ /* 0x004fe20000000f00 */
[----:B------:R-:W-:Y:S01]  /*17380*/  IMAD.MOV.U32 R214, RZ, RZ, 0x181f ;  /* 0x0000181fffd67424 */ /* 0x000fe200078e00ff */
[----:B------:R-:W-:Y:S02]  /*17390*/  MOV R3, 0x173b0 ;  /* 0x000173b000037802 */ /* 0x000fe40000000f00 */
[----:B-1-34-:R-:W-:Y:S05]  /*173a0*/  CALL.REL.NOINC `($__internal_19_$__cuda_sm70_shflsync_idx_p) ;  /* 0x0000153000007944 */ /* 0x01afea0003c00000 */
[----:B------:R-:W-:Y:S01]  /*173b0*/  MOV R2, R213 ;  /* 0x000000d500027202 */ /* 0x000fe20000000f00 */
[----:B------:R-:W-:Y:S05]  /*173c0*/  BRA `(.L_x_1586) ;  /* 0xffff84f000007947 */ /* 0x000fea000383ffff */
.L_x_1493:
[----:B------:R-:W-:Y:S01]  /*173d0*/  IMAD.MOV.U32 R213, RZ, RZ, R5 ;  /* 0x000000ffffd57224 */ /* 0x000fe200078e0005 */
[----:B---3--:R-:W-:Y:S01]  /*173e0*/  MOV R2, 0x3 ;  /* 0x0000000300027802 */ /* 0x008fe20000000f00 */
[----:B------:R-:W-:Y:S01]  /*173f0*/  IMAD.MOV.U32 R214, RZ, RZ, 0x181f ;  /* 0x0000181fffd67424 */ /* 0x000fe200078e00ff */
[----:B------:R-:W-:-:S02]  /*17400*/  MOV R3, 0x17420 ;  /* 0x0001742000037802 */ /* 0x000fc40000000f00 */
[----:B-12-4-:R-:W-:Y:S05]  /*17410*/  CALL.REL.NOINC `($__internal_19_$__cuda_sm70_shflsync_idx_p) ;  /* 0x000014c000007944 */ /* 0x016fea0003c00000 */
        /* <DEDUP_REMOVED lines=8> */
.L_x_1494:
[----:B------:R-:W-:Y:S01]  /*174a0*/  IMAD.MOV.U32 R213, RZ, RZ, R5 ;  /* 0x000000ffffd57224 */ /* 0x000fe200078e0005 */
[----:B-1----:R-:W-:Y:S01]  /*174b0*/  MOV R2, 0x4 ;  /* 0x0000000400027802 */ /* 0x002fe20000000f00 */
[----:B------:R-:W-:Y:S01]  /*174c0*/  IMAD.MOV.U32 R214, RZ, RZ, 0x181f ;  /* 0x0000181fffd67424 */ /* 0x000fe200078e00ff */
[----:B------:R-:W-:Y:S02]  /*174d0*/  MOV R3, 0x174f0 ;  /* 0x000174f000037802 */ /* 0x000fe40000000f00 */
[----:B--2-4-:R-:W-:Y:S05]  /*174e0*/  CALL.REL.NOINC `($__internal_19_$__cuda_sm70_shflsync_idx_p) ;  /* 0x000013f000007944 */ /* 0x014fea0003c00000 */
[----:B------:R-:W-:Y:S01]  /*174f0*/  MOV R7, R213 ;  /* 0x000000d500077202 */ /* 0x000fe20000000f00 */
[----:B------:R-:W-:Y:S05]  /*17500*/  BRA `(.L_x_1588) ;  /* 0xffff84c000007947 */ /* 0x000fea000383ffff */
.L_x_1495:
[----:B------:R-:W-:Y:S01]  /*17510*/  IMAD.MOV.U32 R213, RZ, RZ, R6 ;  /* 0x000000ffffd57224 */ /* 0x000fe200078e0006 */
[----:B-1----:R-:W-:Y:S01]  /*17520*/  MOV R2, 0x4 ;  /* 0x0000000400027802 */ /* 0x002fe20000000f00 */
[----:B------:R-:W-:Y:S01]  /*17530*/  IMAD.MOV.U32 R214, RZ, RZ, 0x181f ;  /* 0x0000181fffd67424 */ /* 0x000fe200078e00ff */
[----:B------:R-:W-:Y:S02]  /*17540*/  MOV R3, 0x17560 ;  /* 0x0001756000037802 */ /* 0x000fe40000000f00 */
[----:B--234-:R-:W-:Y:S05]  /*17550*/  CALL.REL.NOINC `($__internal_19_$__cuda_sm70_shflsync_idx_p) ;  /* 0x0000138000007944 */ /* 0x01cfea0003c00000 */
[----:B------:R-:W-:Y:S01]  /*17560*/  MOV R2, R213 ;  /* 0x000000d500027202 */ /* 0x000fe20000000f00 */
[----:B------:R-:W-:Y:S05]  /*17570*/  BRA `(.L_x_1589) ;  /* 0xffff847000007947 */ /* 0x000fea000383ffff */
.L_x_1496:
[----:B------:R-:W-:Y:S01]  /*17580*/  IMAD.MOV.U32 R213, RZ, RZ, R5 ;  /* 0x000000ffffd57224 */ /* 0x000fe200078e0005 */
[----:B--2---:R-:W-:Y:S01]  /*17590*/  MOV R2, 0x5 ;  /* 0x0000000500027802 */ /* 0x004fe20000000f00 */
        /* <DEDUP_REMOVED lines=11> */
.L_x_1497:
[----:B------:R-:W-:Y:S01]  /*17650*/  IMAD.MOV.U32 R213, RZ, RZ, R5 ;  /* 0x000000ffffd57224 */ /* 0x000fe200078e0005 */
[----:B--2---:R-:W-:Y:S01]  /*17660*/  MOV R2, 0x6 ;  /* 0x0000000600027802 */ /* 0x004fe20000000f00 */
[----:B------:R-:W-:Y:S01]  /*17670*/  IMAD.MOV.U32 R214, RZ, RZ, 0x181f ;  /* 0x0000181fffd67424 */ /* 0x000fe200078e00ff */
[----:B------:R-:W-:Y:S02]  /*17680*/  MOV R3, 0x176a0 ;  /* 0x000176a000037802 */ /* 0x000fe40000000f00 */
[----:B-1-34-:R-:W-:Y:S05]  /*17690*/  CALL.REL.NOINC `($__internal_19_$__cuda_sm70_shflsync_idx_p) ;  /* 0x0000124000007944 */ /* 0x01afea0003c00000 */
[----:B------:R-:W-:Y:S01]  /*176a0*/  MOV R7, R213 ;  /* 0x000000d500077202 */ /* 0x000fe20000000f00 */
[----:B------:R-:W-:Y:S05]  /*176b0*/  BRA `(.L_x_1591) ;  /* 0xffff844000007947 */ /* 0x000fea000383ffff */
.L_x_1498:
[----:B------:R-:W-:Y:S01]  /*176c0*/  IMAD.MOV.U32 R213, RZ, RZ, R6 ;  /* 0x000000ffffd57224 */ /* 0x000fe200078e0006 */
[----:B--2---:R-:W-:Y:S01]  /*176d0*/  MOV R2, 0x6 ;  /* 0x0000000600027802 */ /* 0x004fe20000000f00 */
[----:B------:R-:W-:Y:S01]  /*176e0*/  IMAD.MOV.U32 R214, RZ, RZ, 0x181f ;  /* 0x0000181fffd67424 */ /* 0x000fe200078e00ff */
[----:B------:R-:W-:Y:S02]  /*176f0*/  MOV R3, 0x17710 ;  /* 0x0001771000037802 */ /* 0x000fe40000000f00 */
[----:B-1-34-:R-:W-:Y:S05]  /*17700*/  CALL.REL.NOINC `($__internal_19_$__cuda_sm70_shflsync_idx_p) ;  /* 0x000011d000007944 */ /* 0x01afea0003c00000 */
[----:B------:R-:W-:Y:S01]  /*17710*/  MOV R2, R213 ;  /* 0x000000d500027202 */ /* 0x000fe20000000f00 */
[----:B------:R-:W-:Y:S05]  /*17720*/  BRA `(.L_x_1592) ;  /* 0xffff83f000007947 */ /* 0x000fea000383ffff */
.L_x_1499:
[----:B------:R-:W-:Y:S01]  /*17730*/  IMAD.MOV.U32 R213, RZ, RZ, R5 ;  /* 0x000000ffffd57224 */ /* 0x000fe200078e0005 */
[----:B-1----:R-:W-:Y:S01]  /*17740*/  MOV R2, 0x7 ;  /* 0x0000000700027802 */ /* 0x002fe20000000f00 */
[----:B------:R-:W-:Y:S01]  /*17750*/  IMAD.MOV.U32 R214, RZ, RZ, 0x181f ;  /* 0x0000181fffd67424 */ /* 0x000fe200078e00ff */
[----:B------:R-:W-:-:S02]  /*17760*/  MOV R3, 0x17780 ;  /* 0x0001778000037802 */ /* 0x000fc40000000f00 */
[----:B--234-:R-:W-:Y:S05]  /*17770*/  CALL.REL.NOINC `($__internal_19_$__cuda_sm70_shflsync_idx_p) ;  /* 0x0000116000007944 */ /* 0x01cfea0003c00000 */
        /* <DEDUP_REMOVED lines=8> */
.L_x_1501:
[----:B------:R-:W-:Y:S01]  /*17800*/  IMAD.MOV.U32 R213, RZ, RZ, R5 ;  /* 0x000000ffffd57224 */ /* 0x000fe200078e0005 */
[----:B------:R-:W-:Y:S01]  /*17810*/  MOV R2, RZ ;  /* 0x000000ff00027202 */ /* 0x000fe20000000f00 */
[----:B------:R-:W-:Y:S01]  /*17820*/  IMAD.MOV.U32 R214, RZ, RZ, 0x1c1f ;  /* 0x00001c1fffd67424 */ /* 0x000fe200078e00ff */
[----:B------:R-:W-:Y:S02]  /*17830*/  MOV R3, 0x17850 ;  /* 0x0001785000037802 */ /* 0x000fe40000000f00 */
[----:B------:R-:W-:Y:S05]  /*17840*/  CALL.REL.NOINC `($__internal_19_$__cuda_sm70_shflsync_idx_p) ;  /* 0x0000109000007944 */ /* 0x000fea0003c00000 */
[----:B------:R-:W-:Y:S01]  /*17850*/  MOV R4, R213 ;  /* 0x000000d500047202 */ /* 0x000fe20000000f00 */
[----:B------:R-:W-:Y:S05]  /*17860*/  BRA `(.L_x_1594) ;  /* 0xffff85d000007947 */ /* 0x000fea000383ffff */
.L_x_1502:
[----:B------:R-:W-:Y:S01]  /*17870*/  IMAD.MOV.U32 R213, RZ, RZ, R12 ;  /* 0x000000ffffd57224 */ /* 0x000fe200078e000c */
[----:B------:R-:W-:Y:S01]  /*17880*/  MOV R2, RZ ;  /* 0x000000ff00027202 */ /* 0x000fe20000000f00 */
[----:B------:R-:W-:Y:S01]  /*17890*/  IMAD.MOV.U32 R214, RZ, RZ, 0x1c1f ;  /* 0x00001c1fffd67424 */ /* 0x000fe200078e00ff */
[----:B------:R-:W-:Y:S02]  /*178a0*/  MOV R3, 0x178c0 ;  /* 0x000178c000037802 */ /* 0x000fe40000000f00 */
[----:B-12---:R-:W-:Y:S05]  /*178b0*/  CALL.REL.NOINC `($__internal_19_$__cuda_sm70_shflsync_idx_p) ;  /* 0x0000102000007944 */ /* 0x006fea0003c00000 */
[----:B------:R-:W-:Y:S01]  /*178c0*/  MOV R0, R213 ;  /* 0x000000d500007202 */ /* 0x000fe20000000f00 */
[----:B------:R-:W-:Y:S05]  /*178d0*/  BRA `(.L_x_1595) ;  /* 0xffff858000007947 */ /* 0x000fea000383ffff */
.L_x_1505:
        /* <DEDUP_REMOVED lines=13> */
.L_x_1508:
[----:B------:R-:W-:Y:S01]  /*179b0*/  IMAD.MOV.U32 R213, RZ, RZ, R5 ;  /* 0x000000ffffd57224 */ /* 0x000fe200078e0005 */
[----:B--23--:R-:W-:Y:S01]  /*179c0*/  MOV R2, 0x2 ;  /* 0x0000000200027802 */ /* 0x00cfe20000000f00 */
[----:B------:R-:W-:Y:S01]  /*179d0*/  IMAD.MOV.U32 R214, RZ, RZ, 0x1c1f ;  /* 0x00001c1fffd67424 */ /* 0x000fe200078e00ff */
[----:B------:R-:W-:Y:S02]  /*179e0*/  MOV R3, 0x17a00 ;  /* 0x00017a0000037802 */ /* 0x000fe40000000f00 */
[----:B-1--4-:R-:W-:Y:S05]  /*179f0*/  CALL.REL.NOINC `($__internal_19_$__cuda_sm70_shflsync_idx_p) ;  /* 0x00000ee000007944 */ /* 0x012fea0003c00000 */
[----:B------:R-:W-:Y:S01]  /*17a00*/  MOV R4, R213 ;  /* 0x000000d500047202 */ /* 0x000fe20000000f00 */
[----:B------:R-:W-:Y:S05]  /*17a10*/  BRA `(.L_x_1597) ;  /* 0xffff8af000007947 */ /* 0x000fea000383ffff */
.L_x_1509:
[----:B------:R-:W-:Y:S01]  /*17a20*/  IMAD.MOV.U32 R213, RZ, RZ, R12 ;  /* 0x000000ffffd57224 */ /* 0x000fe200078e000c */
[----:B--23--:R-:W-:Y:S01]  /*17a30*/  MOV R2, 0x2 ;  /* 0x0000000200027802 */ /* 0x00cfe20000000f00 */
[----:B------:R-:W-:Y:S01]  /*17a40*/  IMAD.MOV.U32 R214, RZ, RZ, 0x1c1f ;  /* 0x00001c1fffd67424 */ /* 0x000fe200078e00ff */
[----:B------:R-:W-:Y:S02]  /*17a50*/  MOV R3, 0x17a70 ;  /* 0x00017a7000037802 */ /* 0x000fe40000000f00 */
[----:B-1--4-:R-:W-:Y:S05]  /*17a60*/  CALL.REL.NOINC `($__internal_19_$__cuda_sm70_shflsync_idx_p) ;  /* 0x00000e7000007944 */ /* 0x012fea0003c00000 */
[----:B------:R-:W-:Y:S01]  /*17a70*/  MOV R0, R213 ;  /* 0x000000d500007202 */ /* 0x000fe20000000f00 */
[----:B------:R-:W-:Y:S05]  /*17a80*/  BRA `(.L_x_1598) ;  /* 0xffff8aa000007947 */ /* 0x000fea000383ffff */
.L_x_1512:
[----:B------:R-:W-:Y:S01]  /*17a90*/  IMAD.MOV.U32 R213, RZ, RZ, R5 ;  /* 0x000000ffffd57224 */ /* 0x000fe200078e0005 */
[----:B--23--:R-:W-:Y:S01]  /*17aa0*/  MOV R2, 0x3 ;  /* 0x0000000300027802 */ /* 0x00cfe20000000f00 */
[----:B------:R-:W-:Y:S01]  /*17ab0*/  IMAD.MOV.U32 R214, RZ, RZ, 0x1c1f ;  /* 0x00001c1fffd67424 */ /* 0x000fe200078e00ff */
[----:B------:R-:W-:-:S02]  /*17ac0*/  MOV R3, 0x17ae0 ;  /* 0x00017ae000037802 */ /* 0x000fc40000000f00 */
[----:B-1--4-:R-:W-:Y:S05]  /*17ad0*/  CALL.REL.NOINC `($__internal_19_$__cuda_sm70_shflsync_idx_p) ;  /* 0x00000e0000007944 */ /* 0x012fea0003c00000 */
        /* <DEDUP_REMOVED lines=8> */
.L_x_1516:
[----:B------:R-:W-:Y:S01]  /*17b60*/  IMAD.MOV.U32 R213, RZ, RZ, R5 ;  /* 0x000000ffffd57224 */ /* 0x000fe200078e0005 */
[----:B------:R-:W-:Y:S01]  /*17b70*/  MOV R2, RZ ;  /* 0x000000ff00027202 */ /* 0x000fe20000000f00 */
[----:B------:R-:W-:Y:S01]  /*17b80*/  IMAD.MOV.U32 R214, RZ, RZ, 0x181f ;  /* 0x0000181fffd67424 */ /* 0x000fe200078e00ff */
[----:B------:R-:W-:Y:S02]  /*17b90*/  MOV R3, 0x17bb0 ;  /* 0x00017bb000037802 */ /* 0x000fe40000000f00 */
[----:B------:R-:W-:Y:S05]  /*17ba0*/  CALL.REL.NOINC `($__internal_19_$__cuda_sm70_shflsync_idx_p) ;  /* 0x00000d3000007944 */ /* 0x000fea0003c00000 */
[----:B------:R-:W-:Y:S01]  /*17bb0*/  MOV R7, R213 ;  /* 0x000000d500077202 */ /* 0x000fe20000000f00 */
[----:B------:R-:W-:Y:S05]  /*17bc0*/  BRA `(.L_x_1600) ;  /* 0xffff976000007947 */ /* 0x000fea000383ffff */
.L_x_1517:
[----:B------:R-:W-:Y:S01]  /*17bd0*/  IMAD.MOV.U32 R213, RZ, RZ, R6 ;  /* 0x000000ffffd57224 */ /* 0x000fe200078e0006 */
[----:B------:R-:W-:Y:S01]  /*17be0*/  MOV R2, RZ ;  /* 0x000000ff00027202 */ /* 0x000fe20000000f00 */
[----:B------:R-:W-:Y:S01]  /*17bf0*/  IMAD.MOV.U32 R214, RZ, RZ, 0x181f ;  /* 0x0000181fffd67424 */ /* 0x000fe200078e00ff */
[----:B------:R-:W-:Y:S02]  /*17c00*/  MOV R3, 0x17c20 ;  /* 0x00017c2000037802 */ /* 0x000fe40000000f00 */
[----:B-12---:R-:W-:Y:S05]  /*17c10*/  CALL.REL.NOINC `($__internal_19_$__cuda_sm70_shflsync_idx_p) ;  /* 0x00000cc000007944 */ /* 0x006fea0003c00000 */
[----:B------:R-:W-:Y:S01]  /*17c20*/  MOV R2, R213 ;  /* 0x000000d500027202 */ /* 0x000fe20000000f00 */
[----:B------:R-:W-:Y:S05]  /*17c30*/  BRA `(.L_x_1601) ;  /* 0xffff971000007947 */ /* 0x000fea000383ffff */
.L_x_1518:
[----:B------:R-:W-:Y:S01]  /*17c40*/  IMAD.MOV.U32 R213, RZ, RZ, R5 ;  /* 0x000000ffffd57224 */ /* 0x000fe200078e0005 */
[----:B-1----:R-:W-:Y:S01]  /*17c50*/  MOV R2, 0x1 ;  /* 0x0000000100027802 */ /* 0x002fe20000000f00 */
[----:B------:R-:W-:Y:S01]  /*17c60*/  IMAD.MOV.U32 R214, RZ, RZ, 0x181f ;  /* 0x0000181fffd67424 */ /* 0x000fe200078e00ff */
[----:B------:R-:W-:-:S02]  /*17c70*/  MOV R3, 0x17c90 ;  /* 0x00017c9000037802 */ /* 0x000fc40000000f00 */
[----:B---3--:R-:W-:Y:S05]  /*17c80*/  CALL.REL.NOINC `($__internal_19_$__cuda_sm70_shflsync_idx_p) ;  /* 0x00000c5000007944 */ /* 0x008fea0003c00000 */
        /* <DEDUP_REMOVED lines=8> */
.L_x_1519:
[----:B------:R-:W-:Y:S01]  /*17d10*/  IMAD.MOV.U32 R213, RZ, RZ, R5 ;  /* 0x000000ffffd57224 */ /* 0x000fe200078e0005 */
[----:B-1----:R-:W-:Y:S01]  /*17d20*/  MOV R2, 0x2 ;  /* 0x0000000200027802 */ /* 0x002fe20000000f00 */
[----:B------:R-:W-:Y:S01]  /*17d30*/  IMAD.MOV.U32 R214, RZ, RZ, 0x181f ;  /* 0x0000181fffd67424 */ /* 0x000fe200078e00ff */
[----:B------:R-:W-:Y:S02]  /*17d40*/  MOV R3, 0x17d60 ;  /* 0x00017d6000037802 */ /* 0x000fe40000000f00 */
[----:B--23--:R-:W-:Y:S05]  /*17d50*/  CALL.REL.NOINC `($__internal_19_$__cuda_sm70_shflsync_idx_p) ;  /* 0x00000b8000007944 */ /* 0x00cfea0003c00000 */
[----:B------:R-:W-:Y:S01]  /*17d60*/  MOV R7, R213 ;  /* 0x000000d500077202 */ /* 0x000fe20000000f00 */
[----:B------:R-:W-:Y:S05]  /*17d70*/  BRA `(.L_x_1603) ;  /* 0xffff974000007947 */ /* 0x000fea000383ffff */
.L_x_1520:
[----:B------:R-:W-:Y:S01]  /*17d80*/  IMAD.MOV.U32 R213, RZ, RZ, R6 ;  /* 0x000000ffffd57224 */ /* 0x000fe200078e0006 */
[----:B-1----:R-:W-:Y:S01]  /*17d90*/  MOV R2, 0x2 ;  /* 0x0000000200027802 */ /* 0x002fe20000000f00 */
[----:B------:R-:W-:Y:S01]  /*17da0*/  IMAD.MOV.U32 R214, RZ, RZ, 0x181f ;  /* 0x0000181fffd67424 */ /* 0x000fe200078e00ff */
[----:B------:R-:W-:Y:S02]  /*17db0*/  MOV R3, 0x17dd0 ;  /* 0x00017dd000037802 */ /* 0x000fe40000000f00 */
[----:B--234-:R-:W-:Y:S05]  /*17dc0*/  CALL.REL.NOINC `($__internal_19_$__cuda_sm70_shflsync_idx_p) ;  /* 0x00000b1000007944 */ /* 0x01cfea0003c00000 */
[----:B------:R-:W-:Y:S01]  /*17dd0*/  MOV R2, R213 ;  /* 0x000000d500027202 */ /* 0x000fe20000000f00 */
[----:B------:R-:W-:Y:S05]  /*17de0*/  BRA `(.L_x_1604) ;  /* 0xffff96f000007947 */ /* 0x000fea000383ffff */
.L_x_1521:
        /* <DEDUP_REMOVED lines=13> */
.L_x_1522:
[----:B------:R-:W-:Y:S01]  /*17ec0*/  IMAD.MOV.U32 R213, RZ, RZ, R5 ;  /* 0x000000ffffd57224 */ /* 0x000fe200078e0005 */
[----:B--2---:R-:W-:Y:S01]  /*17ed0*/  MOV R2, 0x4 ;  /* 0x0000000400027802 */ /* 0x004fe20000000f00 */
[----:B------:R-:W-:Y:S01]  /*17ee0*/  IMAD.MOV.U32 R214, RZ, RZ, 0x181f ;  /* 0x0000181fffd67424 */ /* 0x000fe200078e00ff */
[----:B------:R-:W-:Y:S02]  /*17ef0*/  MOV R3, 0x17f10 ;  /* 0x00017f1000037802 */ /* 0x000fe40000000f00 */
[----:B-1-34-:R-:W-:Y:S05]  /*17f00*/  CALL.REL.NOINC `($__internal_19_$__cuda_sm70_shflsync_idx_p) ;  /* 0x000009d000007944 */ /* 0x01afea0003c00000 */
[----:B------:R-:W-:Y:S01]  /*17f10*/  MOV R7, R213 ;  /* 0x000000d500077202 */ /* 0x000fe20000000f00 */
[----:B------:R-:W-:Y:S05]  /*17f20*/  BRA `(.L_x_1606) ;  /* 0xffff96c000007947 */ /* 0x000fea000383ffff */
.L_x_1523:
[----:B------:R-:W-:Y:S01]  /*17f30*/  IMAD.MOV.U32 R213, RZ, RZ, R6 ;  /* 0x000000ffffd57224 */ /* 0x000fe200078e0006 */
[----:B--2---:R-:W-:Y:S01]  /*17f40*/  MOV R2, 0x4 ;  /* 0x0000000400027802 */ /* 0x004fe20000000f00 */
[----:B------:R-:W-:Y:S01]  /*17f50*/  IMAD.MOV.U32 R214, RZ, RZ, 0x181f ;  /* 0x0000181fffd67424 */ /* 0x000fe200078e00ff */
[----:B------:R-:W-:Y:S02]  /*17f60*/  MOV R3, 0x17f80 ;  /* 0x00017f8000037802 */ /* 0x000fe40000000f00 */
[----:B-1-34-:R-:W-:Y:S05]  /*17f70*/  CALL.REL.NOINC `($__internal_19_$__cuda_sm70_shflsync_idx_p) ;  /* 0x0000096000007944 */ /* 0x01afea0003c00000 */
[----:B------:R-:W-:Y:S01]  /*17f80*/  MOV R2, R213 ;  /* 0x000000d500027202 */ /* 0x000fe20000000f00 */
[----:B------:R-:W-:Y:S05]  /*17f90*/  BRA `(.L_x_1607) ;  /* 0xffff967000007947 */ /* 0x000fea000383ffff */
.L_x_1524:
        /* <DEDUP_REMOVED lines=13> */
.L_x_1525:
[----:B------:R-:W-:Y:S01]  /*18070*/  IMAD.MOV.U32 R213, RZ, RZ, R5 ;  /* 0x000000ffffd57224 */ /* 0x000fe200078e0005 */
[----:B--2---:R-:W-:Y:S01]  /*18080*/  MOV R2, 0x6 ;  /* 0x0000000600027802 */ /* 0x004fe20000000f00 */
[----:B------:R-:W-:Y:S01]  /*18090*/  IMAD.MOV.U32 R214, RZ, RZ, 0x181f ;  /* 0x0000181fffd67424 */ /* 0x000fe200078e00ff */
[----:B------:R-:W-:Y:S02]  /*180a0*/  MOV R3, 0x180c0 ;  /* 0x000180c000037802 */ /* 0x000fe40000000f00 */
[----:B-1--4-:R-:W-:Y:S05]  /*180b0*/  CALL.REL.NOINC `($__internal_19_$__cuda_sm70_shflsync_idx_p) ;  /* 0x0000082000007944 */ /* 0x012fea0003c00000 */
[----:B------:R-:W-:Y:S01]  /*180c0*/  MOV R7, R213 ;  /* 0x000000d500077202 */ /* 0x000fe20000000f00 */
[----:B------:R-:W-:Y:S05]  /*180d0*/  BRA `(.L_x_1609) ;  /* 0xffff964000007947 */ /* 0x000fea000383ffff */
.L_x_1526:
[----:B------:R-:W-:Y:S01]  /*180e0*/  IMAD.MOV.U32 R213, RZ, RZ, R6 ;  /* 0x000000ffffd57224 */ /* 0x000fe200078e0006 */
[----:B--2---:R-:W-:Y:S01]  /*180f0*/  MOV R2, 0x6 ;  /* 0x0000000600027802 */ /* 0x004fe20000000f00 */
[----:B------:R-:W-:Y:S01]  /*18100*/  IMAD.MOV.U32 R214, RZ, RZ, 0x181f ;  /* 0x0000181fffd67424 */ /* 0x000fe200078e00ff */
[----:B------:R-:W-:Y:S02]  /*18110*/  MOV R3, 0x18130 ;  /* 0x0001813000037802 */ /* 0x000fe40000000f00 */
[----:B-1-34-:R-:W-:Y:S05]  /*18120*/  CALL.REL.NOINC `($__internal_19_$__cuda_sm70_shflsync_idx_p) ;  /* 0x000007b000007944 */ /* 0x01afea0003c00000 */
[----:B------:R-:W-:Y:S01]  /*18130*/  MOV R2, R213 ;  /* 0x000000d500027202 */ /* 0x000fe20000000f00 */
[----:B------:R-:W-:Y:S05]  /*18140*/  BRA `(.L_x_1610) ;  /* 0xffff95f000007947 */ /* 0x000fea000383ffff */
.L_x_1527:
[----:B------:R-:W-:Y:S01]  /*18150*/  IMAD.MOV.U32 R213, RZ, RZ, R5 ;  /* 0x000000ffffd57224 */ /* 0x000fe200078e0005 */
[----:B-1----:R-:W-:Y:S01]  /*18160*/  MOV R2, 0x7 ;  /* 0x0000000700027802 */ /* 0x002fe20000000f00 */
[----:B------:R-:W-:Y:S01]  /*18170*/  IMAD.MOV.U32 R214, RZ, RZ, 0x181f ;  /* 0x0000181fffd67424 */ /* 0x000fe200078e00ff */
[----:B------:R-:W-:-:S02]  /*18180*/  MOV R3, 0x181a0 ;  /* 0x000181a000037802 */ /* 0x000fc40000000f00 */
[----:B--2-4-:R-:W-:Y:S05]  /*18190*/  CALL.REL.NOINC `($__internal_19_$__cuda_sm70_shflsync_idx_p) ;  /* 0x0000074000007944 */ /* 0x014fea0003c00000 */
        /* <DEDUP_REMOVED lines=8> */
.L_x_1529:
[----:B------:R-:W-:Y:S01]  /*18220*/  IMAD.MOV.U32 R213, RZ, RZ, R68 ;  /* 0x000000ffffd57224 */ /* 0x000fe200078e0044 */
[----:B------:R-:W-:Y:S01]  /*18230*/  MOV R2, RZ ;  /* 0x000000ff00027202 */ /* 0x000fe20000000f00 */
[----:B------:R-:W-:Y:S01]  /*18240*/  IMAD.MOV.U32 R214, RZ, RZ, 0x1f ;  /* 0x0000001fffd67424 */ /* 0x000fe200078e00ff */
[----:B------:R-:W-:Y:S02]  /*18250*/  MOV R3, 0x18270 ;  /* 0x0001827000037802 */ /* 0x000fe40000000f00 */
[----:B------:R-:W-:Y:S05]  /*18260*/  CALL.REL.NOINC `($__internal_19_$__cuda_sm70_shflsync_idx_p) ;  /* 0x0000067000007944 */ /* 0x000fea0003c00000 */
[----:B------:R-:W-:Y:S01]  /*18270*/  MOV R9, R213 ;  /* 0x000000d500097202 */ /* 0x000fe20000000f00 */
[----:B------:R-:W-:Y:S05]  /*18280*/  BRA `(.L_x_1612) ;  /* 0xffff96a000007947 */ /* 0x000fea000383ffff */
.L_x_1530:
[----:B------:R-:W-:Y:S01]  /*18290*/  IMAD.MOV.U32 R213, RZ, RZ, R68 ;  /* 0x000000ffffd57224 */ /* 0x000fe200078e0044 */
[----:B------:R-:W-:Y:S01]  /*182a0*/  MOV R2, 0x1 ;  /* 0x0000000100027802 */ /* 0x000fe20000000f00 */
[----:B------:R-:W-:Y:S01]  /*182b0*/  IMAD.MOV.U32 R214, RZ, RZ, 0x1f ;  /* 0x0000001fffd67424 */ /* 0x000fe200078e00ff */
[----:B------:R-:W-:Y:S02]  /*182c0*/  MOV R3, 0x182e0 ;  /* 0x000182e000037802 */ /* 0x000fe40000000f00 */
[----:B-12---:R-:W-:Y:S05]  /*182d0*/  CALL.REL.NOINC `($__internal_19_$__cuda_sm70_shflsync_idx_p) ;  /* 0x0000060000007944 */ /* 0x006fea0003c00000 */
[----:B------:R-:W-:Y:S01]  /*182e0*/  MOV R8, R213 ;  /* 0x000000d500087202 */ /* 0x000fe20000000f00 */
[----:B------:R-:W-:Y:S05]  /*182f0*/  BRA `(.L_x_1613) ;  /* 0xffff965000007947 */ /* 0x000fea000383ffff */
.L_x_1531:
[----:B------:R-:W-:Y:S02]  /*18300*/  MOV R2, 0x1 ;  /* 0x0000000100027802 */ /* 0x000fe40000000f00 */
[----:B------:R-:W-:-:S02]  /*18310*/  MOV R3, 0x18330 ;  /* 0x0001833000037802 */ /* 0x000fc40000000f00 */
[----:B-1234-:R-:W-:Y:S05]  /*18320*/  CALL.REL.NOINC `($__internal_20_$__cuda_sm70_shflsync_up_p) ;  /* 0x0000061000007944 */ /* 0x01efea0003c00000 */
[----:B------:R-:W-:Y:S05]  /*18330*/  BRA `(.L_x_1614) ;  /* 0xffff974000007947 */ /* 0x000fea000383ffff */
.L_x_1532:
[----:B------:R-:W-:Y:S02]  /*18340*/  MOV R2, 0x2 ;  /* 0x0000000200027802 */ /* 0x000fe40000000f00 */
[----:B------:R-:W-:-:S02]  /*18350*/  MOV R3, 0x18370 ;  /* 0x0001837000037802 */ /* 0x000fc40000000f00 */
[----:B--2-4-:R-:W-:Y:S05]  /*18360*/  CALL.REL.NOINC `($__internal_20_$__cuda_sm70_shflsync_up_p) ;  /* 0x000005d000007944 */ /* 0x014fea0003c00000 */
        /* <DEDUP_REMOVED lines=24> */
.L_x_1536:
[----:B------:R-:W-:Y:S02]  /*184f0*/  MOV R2, 0x1 ;  /* 0x0000000100027802 */ /* 0x000fe40000000f00 */
[----:B------:R-:W-:Y:S02]  /*18500*/  MOV R3, 0x18520 ;  /* 0x0001852000037802 */ /* 0x000fe40000000f00 */
[----:B------:R-:W-:Y:S05]  /*18510*/  CALL.REL.NOINC `($__internal_20_$__cuda_sm70_shflsync_up_p) ;  /* 0x0000042000007944 */ /* 0x000fea0003c00000 */
[----:B------:R-:W-:Y:S01]  /*18520*/  MOV R2, R4 ;  /* 0x0000000400027202 */ /* 0x000fe20000000f00 */
[----:B------:R-:W-:Y:S05]  /*18530*/  BRA `(.L_x_1616) ;  /* 0xffff97a000007947 */ /* 0x000fea000383ffff */
.L_x_1537:
        /* <DEDUP_REMOVED lines=27> */
.L_x_1539:
[----:B------:R-:W-:Y:S02]  /*186f0*/  SEL R0, RZ, 0x1, P0 ;  /* 0x00000001ff007807 */ /* 0x000fe40000000000 */
[----:B------:R-:W-:Y:S02]  /*18700*/  MOV R2, 0x18720 ;  /* 0x0001872000027802 */ /* 0x000fe40000000f00 */
[----:B-1----:R-:W-:Y:S05]  /*18710*/  CALL.REL.NOINC `($__internal_21_$__cuda_sm70_votesync_ballot) ;  /* 0x0000029000007944 */ /* 0x002fea0003c00000 */
[----:B------:R-:W-:Y:S01]  /*18720*/  MOV R10, R0 ;  /* 0x00000000000a7202 */ /* 0x000fe20000000f00 */
[----:B------:R-:W-:Y:S05]  /*18730*/  BRA `(.L_x_1618) ;  /* 0xffff973000007947 */ /* 0x000fea000383ffff */
.L_x_1540:
[----:B------:R-:W-:Y:S01]  /*18740*/  IMAD.MOV.U32 R213, RZ, RZ, R6 ;  /* 0x000000ffffd57224 */ /* 0x000fe200078e0006 */
[----:B--2---:R-:W-:Y:S01]  /*18750*/  MOV R2, R0 ;  /* 0x0000000000027202 */ /* 0x004fe20000000f00 */
[----:B------:R-:W-:Y:S01]  /*18760*/  IMAD.MOV.U32 R214, RZ, RZ, 0x1f ;  /* 0x0000001fffd67424 */ /* 0x000fe200078e00ff */
[----:B------:R-:W-:Y:S02]  /*18770*/  MOV R3, 0x18790 ;  /* 0x0001879000037802 */ /* 0x000fe40000000f00 */
[----:B-1----:R-:W-:Y:S05]  /*18780*/  CALL.REL.NOINC `($__internal_19_$__cuda_sm70_shflsync_idx_p) ;  /* 0x0000015000007944 */ /* 0x002fea0003c00000 */
[----:B------:R-:W-:Y:S01]  /*18790*/  IMAD.MOV.U32 R8, RZ, RZ, R213 ;  /* 0x000000ffff087224 */ /* 0x000fe200078e00d5 */
[----:B------:R-:W-:Y:S01]  /*187a0*/  MOV R2, R0 ;  /* 0x0000000000027202 */ /* 0x000fe20000000f00 */
[----:B------:R-:W-:Y:S01]  /*187b0*/  IMAD.MOV.U32 R213, RZ, RZ, R7 ;  /* 0x000000ffffd57224 */ /* 0x000fe200078e0007 */
[----:B------:R-:W-:-:S02]  /*187c0*/  MOV R214, 0x1f ;  /* 0x0000001f00d67802 */ /* 0x000fc40000000f00 */
[----:B------:R-:W-:Y:S02]  /*187d0*/  MOV R3, 0x187f0 ;  /* 0x000187f000037802 */ /* 0x000fe40000000f00 */
[----:B------:R-:W-:Y:S05]  /*187e0*/  CALL.REL.NOINC `($__internal_19_$__cuda_sm70_shflsync_idx_p) ;  /* 0x000000f000007944 */ /* 0x000fea0003c00000 */
[----:B------:R-:W-:Y:S01]  /*187f0*/  MOV R7, R213 ;  /* 0x000000d500077202 */ /* 0x000fe20000000f00 */
[----:B------:R-:W-:Y:S05]  /*18800*/  BRA `(.L_x_1619) ;  /* 0xffff96d000007947 */ /* 0x000fea000383ffff */
.L_x_1543:
[----:B------:R-:W-:Y:S01]  /*18810*/  IMAD.MOV.U32 R213, RZ, RZ, R4 ;  /* 0x000000ffffd57224 */ /* 0x000fe200078e0004 */
[----:B--2---:R-:W-:Y:S01]  /*18820*/  MOV R2, R0 ;  /* 0x0000000000027202 */ /* 0x004fe20000000f00 */
[----:B------:R-:W-:Y:S01]  /*18830*/  IMAD.MOV.U32 R214, RZ, RZ, 0x1f ;  /* 0x0000001fffd67424 */ /* 0x000fe200078e00ff */
[----:B------:R-:W-:Y:S02]  /*18840*/  MOV R3, 0x18860 ;  /* 0x0001886000037802 */ /* 0x000fe40000000f00 */
[----:B-1--4-:R-:W-:Y:S05]  /*18850*/  CALL.REL.NOINC `($__internal_19_$__cuda_sm70_shflsync_idx_p) ;  /* 0x0000008000007944 */ /* 0x012fea0003c00000 */
[----:B------:R-:W-:Y:S01]  /*18860*/  MOV R11, R213 ;  /* 0x000000d5000b7202 */ /* 0x000fe20000000f00 */
[----:B------:R-:W-:Y:S05]  /*18870*/  BRA `(.L_x_1542) ;  /* 0xffff96c000007947 */ /* 0x000fea000383ffff */
        .weak           $__internal_18_$__cuda_sm70_shflsync_bfly_p
        .type           $__internal_18_$__cuda_sm70_shflsync_bfly_p,@function
        .size           $__internal_18_$__cuda_sm70_shflsync_bfly_p,($__internal_19_$__cuda_sm70_shflsync_idx_p - $__internal_18_$__cuda_sm70_shflsync_bfly_p)
$__internal_18_$__cuda_sm70_shflsync_bfly_p:
[----:B------:R-:W-:Y:S02]  /*18880*/  MOV R213, 0xffffffff ;  /* 0xffffffff00d57802 */ /* 0x000fe40000000f00 */
[----:B------:R-:W-:Y:S02]  /*18890*/  MOV R3, 0x1f ;  /* 0x0000001f00037802 */ /* 0x000fe40000000f00 */
[----:B------:R-:W-:Y:S04]  /*188a0*/  WARPSYNC R213 ;  /* 0x000000d500007348 */ /* 0x000fe80003800000 */
[----:B------:R1:W2:Y:S02]  /*188b0*/  SHFL.BFLY PT, R0, R96, R0, R3 ;  /* 0x0c00000060007389 */ /* 0x0002a400000e0003 */
[----:B-1----:R-:W-:-:S04]  /*188c0*/  MOV R3, 0x0 ;  /* 0x0000000000037802 */ /* 0x002fc80000000f00 */
[----:B--2---:R-:W-:Y:S05]  /*188d0*/  RET.REL.NODEC R2 `(_ZN7cutlass13device_kernelIN5flash19enable_sm80_to_sm89INS1_16FlashAttnFwdSm80INS1_25CollectiveMainloopFwdSm80ILi4ELi1ELb0EN4cute5tupleIJNS5_1CILi128EEENS7_ILi80EEENS7_ILi64EEEEEELi64ENS_6half_tEfNS_4arch4Sm80ELb1ELb0ELb0ELb1ELb1ELb0ELb1ELb1EEENS1_21CollectiveEpilogueFwdINS6_IJS8_SA_S9_EEENS6_IJNS7_ILi1EEESI_SI_EEESC_SE_Li128ELb1ELb1ELb1ELb0EEENS1_36VarlenDynamicPersistentTileSchedulerILi128ELi80ELi128ELi128ELb1ELb1ELb0ELb1ELb1ELb1EEEEEEEEEvNT_6ParamsE) ;  /* 0xfffe772002007950 */ /* 0x004fea0003c3ffff */
        .weak           $__internal_19_$__cuda_sm70_shflsync_idx_p
        .type           $__internal_19_$__cuda_sm70_shflsync_idx_p,@function
        .size           $__internal_19_$__cuda_sm70_shflsync_idx_p,($__internal_20_$__cuda_sm70_shflsync_up_p - $__internal_19_$__cuda_sm70_shflsync_idx_p)
$__internal_19_$__cuda_sm70_shflsync_idx_p:
[----:B------:R-:W-:-:S04]  /*188e0*/  MOV R215, 0xffffffff ;  /* 0xffffffff00d77802 */ /* 0x000fc80000000f00 */
[----:B------:R-:W-:Y:S04]  /*188f0*/  WARPSYNC R215 ;  /* 0x000000d700007348 */ /* 0x000fe80003800000 */
[----:B------:R1:W2:Y:S02]  /*18900*/  SHFL.IDX PT, R213, R213, R2, R214 ;  /* 0x00000002d5d57389 */ /* 0x0002a400000e00d6 */
[----:B-1----:R-:W-:Y:S02]  /*18910*/  MOV R2, R3 ;  /* 0x0000000300027202 */ /* 0x002fe40000000f00 */
[----:B------:R-:W-:-:S04]  /*18920*/  MOV R3, 0x0 ;  /* 0x0000000000037802 */ /* 0x000fc80000000f00 */
[----:B--2---:R-:W-:Y:S05]  /*18930*/  RET.REL.NODEC R2 `(_ZN7cutlass13device_kernelIN5flash19enable_sm80_to_sm89INS1_16FlashAttnFwdSm80INS1_25CollectiveMainloopFwdSm80ILi4ELi1ELb0EN4cute5tupleIJNS5_1CILi128EEENS7_ILi80EEENS7_ILi64EEEEEELi64ENS_6half_tEfNS_4arch4Sm80ELb1ELb0ELb0ELb1ELb1ELb0ELb1ELb1EEENS1_21CollectiveEpilogueFwdINS6_IJS8_SA_S9_EEENS6_IJNS7_ILi1EEESI_SI_EEESC_SE_Li128ELb1ELb1ELb1ELb0EEENS1_36VarlenDynamicPersistentTileSchedulerILi128ELi80ELi128ELi128ELb1ELb1ELb0ELb1ELb1ELb1EEEEEEEEEvNT_6ParamsE) ;  /* 0xfffe76c002007950 */ /* 0x004fea0003c3ffff */
        .weak           $__internal_20_$__cuda_sm70_shflsync_up_p
        .type           $__internal_20_$__cuda_sm70_shflsync_up_p,@function
        .size           $__internal_20_$__cuda_sm70_shflsync_up_p,($__internal_21_$__cuda_sm70_votesync_ballot - $__internal_20_$__cuda_sm70_shflsync_up_p)
$__internal_20_$__cuda_sm70_shflsync_up_p:
[----:B------:R-:W-:Y:S02]  /*18940*/  IMAD.MOV.U32 R4, RZ, RZ, RZ ;  /* 0x000000ffff047224 */ /* 0x000fe400078e00ff */
[----:B------:R-:W-:-:S04]  /*18950*/  IMAD.MOV.U32 R10, RZ, RZ, -0x1 ;  /* 0xffffffffff0a7424 */ /* 0x000fc800078e00ff */
[----:B------:R-:W-:Y:S04]  /*18960*/  WARPSYNC R10 ;  /* 0x0000000a00007348 */ /* 0x000fe80003800000 */
[----:B------:R1:W2:Y:S02]  /*18970*/  SHFL.UP PT, R4, R0, R2, R4 ;  /* 0x0400000200047389 */ /* 0x0002a400000e0004 */
[----:B-1----:R-:W-:Y:S02]  /*18980*/  MOV R2, R3 ;  /* 0x0000000300027202 */ /* 0x002fe40000000f00 */
[----:B------:R-:W-:-:S04]  /*18990*/  MOV R3, 0x0 ;  /* 0x0000000000037802 */ /* 0x000fc80000000f00 */
[----:B--2---:R-:W-:Y:S05]  /*189a0*/  RET.REL.NODEC R2 `(_ZN7cutlass13device_kernelIN5flash19enable_sm80_to_sm89INS1_16FlashAttnFwdSm80INS1_25CollectiveMainloopFwdSm80ILi4ELi1ELb0EN4cute5tupleIJNS5_1CILi128EEENS7_ILi80EEENS7_ILi64EEEEEELi64ENS_6half_tEfNS_4arch4Sm80ELb1ELb0ELb0ELb1ELb1ELb0ELb1ELb1EEENS1_21CollectiveEpilogueFwdINS6_IJS8_SA_S9_EEENS6_IJNS7_ILi1EEESI_SI_EEESC_SE_Li128ELb1ELb1ELb1ELb0EEENS1_36VarlenDynamicPersistentTileSchedulerILi128ELi80ELi128ELi128ELb1ELb1ELb0ELb1ELb1ELb1EEEEEEEEEvNT_6ParamsE) ;  /* 0xfffe765002007950 */ /* 0x004fea0003c3ffff */
        .weak           $__internal_21_$__cuda_sm70_votesync_ballot
        .type           $__internal_21_$__cuda_sm70_votesync_ballot,@function
        .size           $__internal_21_$__cuda_sm70_votesync_ballot,(.L_x_1934 - $__internal_21_$__cuda_sm70_votesync_ballot)
$__internal_21_$__cuda_sm70_votesync_ballot:
[----:B------:R-:W-:Y:S01]  /*189b0*/  ISETP.NE.U32.AND P0, PT, R0, 0x1, PT ;  /* 0x000000010000780c */ /* 0x000fe20003f05070 */
[----:B------:R-:W-:-:S04]  /*189c0*/  IMAD.MOV.U32 R3, RZ, RZ, -0x1 ;  /* 0xffffffffff037424 */ /* 0x000fc800078e00ff */
[----:B------:R-:W-:Y:S08]  /*189d0*/  WARPSYNC R3 ;  /* 0x0000000300007348 */ /* 0x000ff00003800000 */
[----:B------:R-:W-:-:S04]  /*189e0*/  VOTE.ANY R0, PT, !P0 ;  /* 0x0000000000007806 */ /* 0x000fc800040e0100 */
[----:B------:R-:W-:Y:S01]  /*189f0*/  LOP3.LUT R0, R0, R3, RZ, 0xc0, !PT ;  /* 0x0000000300007212 */ /* 0x000fe200078ec0ff */
[----:B------:R-:W-:-:S04]  /*18a00*/  IMAD.MOV.U32 R3, RZ, RZ, 0x0 ;  /* 0x00000000ff037424 */ /* 0x000fc800078e00ff */
[----:B------:R-:W-:Y:S05]  /*18a10*/  RET.REL.NODEC R2 `(_ZN7cutlass13device_kernelIN5flash19enable_sm80_to_sm89INS1_16FlashAttnFwdSm80INS1_25CollectiveMainloopFwdSm80ILi4ELi1ELb0EN4cute5tupleIJNS5_1CILi128EEENS7_ILi80EEENS7_ILi64EEEEEELi64ENS_6half_tEfNS_4arch4Sm80ELb1ELb0ELb0ELb1ELb1ELb0ELb1ELb1EEENS1_21CollectiveEpilogueFwdINS6_IJS8_SA_S9_EEENS6_IJNS7_ILi1EEESI_SI_EEESC_SE_Li128ELb1ELb1ELb1ELb0EEENS1_36VarlenDynamicPersistentTileSchedulerILi128ELi80ELi128ELi128ELb1ELb1ELb0ELb1ELb1ELb1EEEEEEEEEvNT_6ParamsE) ;  /* 0xfffe75e002007950 */ /* 0x000fea0003c3ffff */
.L_x_1620:
        /* <DEDUP_REMOVED lines=14> */
.L_x_1934:


//--------------------- .text._ZN7cutlass13device_kernelIN5flash19enable_sm80_to_sm89INS1_16FlashAttnFwdSm80INS1_25CollectiveMainloopFwdSm80ILi4ELi1ELb0EN4cute5tupleIJNS5_1CILi128EEENS7_ILi80EEENS7_ILi64EEEEEELi64ENS_6half_tEfNS_4arch4Sm80ELb1ELb0ELb0ELb1ELb1ELb1ELb1ELb1EEENS1_21CollectiveEpilogueFwdINS6_IJS8_SA_S9_EEENS6_IJNS7_ILi1EEESI_SI_EEESC_SE_Li128ELb1ELb1ELb1ELb0EEENS1_36VarlenDynamicPersistentTileSchedulerILi128ELi80ELi128ELi128ELb1ELb1ELb0ELb1ELb1ELb1EEEEEEEEEvNT_6ParamsE --------------------------
	.section	.text._ZN7cutlass13device_kernelIN5flash19enable_sm80_to_sm89INS1_16FlashAttnFwdSm80INS1_25CollectiveMainloopFwdSm80ILi4ELi1ELb0EN4cute5tupleIJNS5_1CILi128EEENS7_ILi80EEENS7_ILi64EEEEEELi64ENS_6half_tEfNS_4arch4Sm80ELb1ELb0ELb0ELb1ELb1ELb1ELb1ELb1EEENS1_21CollectiveEpilogueFwdINS6_IJS8_SA_S9_EEENS6_IJNS7_ILi1EEESI_SI_EEESC_SE_Li128ELb1ELb1ELb1ELb0EEENS1_36VarlenDynamicPersistentTileSchedulerILi128ELi80ELi128ELi128ELb1ELb1ELb0ELb1ELb1ELb1EEEEEEEEEvNT_6ParamsE,"ax",@progbits
	.sectioninfo	@"SHI_REGISTERS=255"
	.align	128
.text._ZN7cutlass13device_kernelIN5flash19enable_sm80_to_sm89INS1_16FlashAttnFwdSm80INS1_25CollectiveMainloopFwdSm80ILi4ELi1ELb0EN4cute5tupleIJNS5_1CILi128EEENS7_ILi80EEENS7_ILi64EEEEEELi64ENS_6half_tEfNS_4arch4Sm80ELb1ELb0ELb0ELb1ELb1ELb1ELb1ELb1EEENS1_21CollectiveEpilogueFwdINS6_IJS8_SA_S9_EEENS6_IJNS7_ILi1EEESI_SI_EEESC_SE_Li128ELb1ELb1ELb1ELb0EEENS1_36VarlenDynamicPersistentTileSchedulerILi128ELi80ELi128ELi128ELb1ELb1ELb0ELb1ELb1ELb1EEEEEEEEEvNT_6ParamsE:
        .type           _ZN7cutlass13device_kernelIN5flash19enable_sm80_to_sm89INS1_16FlashAttnFwdSm80INS1_25CollectiveMainloopFwdSm80ILi4ELi1ELb0EN4cute5tupleIJNS5_1CILi128EEENS7_ILi80EEENS7_ILi64EEEEEELi64ENS_6half_tEfNS_4arch4Sm80ELb1ELb0ELb0ELb1ELb1ELb1ELb1ELb1EEENS1_21CollectiveEpilogueFwdINS6_IJS8_SA_S9_EEENS6_IJNS7_ILi1EEESI_SI_EEESC_SE_Li128ELb1ELb1ELb1ELb0EEENS1_36VarlenDynamicPersistentTileSchedulerILi128ELi80ELi128ELi128ELb1ELb1ELb0ELb1ELb1ELb1EEEEEEEEEvNT_6ParamsE,@function
        .size           _ZN7cutlass13device_kernelIN5flash19enable_sm80_to_sm89INS1_16FlashAttnFwdSm80INS1_25CollectiveMainloopFwdSm80ILi4ELi1ELb0EN4cute5tupleIJNS5_1CILi128EEENS7_ILi80EEENS7_ILi64EEEEEELi64ENS_6half_tEfNS_4arch4Sm80ELb1ELb0ELb0ELb1ELb1ELb1ELb1ELb1EEENS1_21CollectiveEpilogueFwdINS6_IJS8_SA_S9_EEENS6_IJNS7_ILi1EEESI_SI_EEESC_SE_Li128ELb1ELb1ELb1ELb0EEENS1_36VarlenDynamicPersistentTileSchedulerILi128ELi80ELi128ELi128ELb1ELb1ELb0ELb1ELb1ELb1EEEEEEEEEvNT_6ParamsE,(.L_x_1939 - _ZN7cutlass13device_kernelIN5flash19enable_sm80_to_sm89INS1_16FlashAttnFwdSm80INS1_25CollectiveMainloopFwdSm80ILi4ELi1ELb0EN4cute5tupleIJNS5_1CILi128EEENS7_ILi80EEENS7_ILi64EEEEEELi64ENS_6half_tEfNS_4arch4Sm80ELb1ELb0ELb0ELb1ELb1ELb1ELb1ELb1EEENS1_21CollectiveEpilogueFwdINS6_IJS8_SA_S9_EEENS6_IJNS7_ILi1EEESI_SI_EEESC_SE_Li128ELb1ELb1ELb1ELb0EEENS1_36VarlenDynamicPersistentTileSchedulerILi128ELi80ELi128ELi128ELb1ELb1ELb0ELb1ELb1ELb1EEEEEEEEEvNT_6ParamsE)
        .other          _ZN7cutlass13device_kernelIN5flash19enable_sm80_to_sm89INS1_16FlashAttnFwdSm80INS1_25CollectiveMainloopFwdSm80ILi4ELi1ELb0EN4cute5tupleIJNS5_1CILi128EEENS7_ILi80EEENS7_ILi64EEEEEELi64ENS_6half_tEfNS_4arch4Sm80ELb1ELb0ELb0ELb1ELb1ELb1ELb1ELb1EEENS1_21CollectiveEpilogueFwdINS6_IJS8_SA_S9_EEENS6_IJNS7_ILi1EEESI_SI_EEESC_SE_Li128ELb1ELb1ELb1ELb0EEENS1_36VarlenDynamicPersistentTileSchedulerILi128ELi80ELi128ELi128ELb1ELb1ELb0ELb1ELb1ELb1EEEEEEEEEvNT_6ParamsE,@"STO_CUDA_ENTRY STV_DEFAULT"
_ZN7cutlass13device_kernelIN5flash19enable_sm80_to_sm89INS1_16FlashAttnFwdSm80INS1_25CollectiveMainloopFwdSm80ILi4ELi1ELb0EN4cute5tupleIJNS5_1CILi128EEENS7_ILi80EEENS7_ILi64EEEEEELi64ENS_6half_tEfNS_4arch4Sm80ELb1ELb0ELb0ELb1ELb1ELb1ELb1ELb1EEENS1_21CollectiveEpilogueFwdINS6_IJS8_SA_S9_EEENS6_IJNS7_ILi1EEESI_SI_EEESC_SE_Li128ELb1ELb1ELb1ELb0EEENS1_36VarlenDynamicPersistentTileSchedulerILi128ELi80ELi128ELi128ELb1ELb1ELb0ELb1ELb1ELb1EEEEEEEEEvNT_6ParamsE:
        /* <DEDUP_REMOVED lines=54> */
.L_x_1626:
        /* <DEDUP_REMOVED lines=16> */
.L_x_1838:
        /* <DEDUP_REMOVED lines=16> */
.L_x_1839:
[----:B--2---:R-:W-:-:S05]  /*0560*/  IMAD R0, R0, c[0x0][0x538], RZ ;  /* 0x00014e0000007a24 */ /* 0x004fca00078e02ff */
[----:B------:R-:W-:-:S04]  /*0570*/  IADD3 R7, R0, R7, RZ ;  /* 0x0000000700077210 */ /* 0x000fc80007ffe0ff */
[----:B------:R-:W-:-:S13]  /*0580*/  ISETP.GT.AND P0, PT, R7, UR4, PT ;  /* 0x0000000407007c0c */ /* 0x000fda000bf04270 */
[----:B-1----:R-:W-:Y:S05]  /*0590*/  @!P0 BRA `(.L_x_1626) ;  /* 0xfffffdc000008947 */ /* 0x002fea000383ffff */
.L_x_1622:
[----:B------:R-:W-:-:S05]  /*05a0*/  IADD3 R10, -R0, R7, RZ ;  /* 0x00000007000a7210 */ /* 0x000fca0007ffe1ff */
[----:B------:R-:W-:-:S05]  /*05b0*/  IMAD R0, R4, c[0x0][0x538], R10 ;  /* 0x00014e0004007a24 */ /* 0x000fca00078e020a */
[----:B------:R-:W-:Y:S01]  /*05c0*/  ISETP.GT.AND P0, PT, R0, UR4, PT ;  /* 0x0000000400007c0c */ /* 0x000fe2000bf04270 */
[----:B------:R-:W-:-:S12]  /*05d0*/  BRA.DIV ~URZ, `(.L_x_1627) ;  /* 0x0001d3f27f007947 */ /* 0x000fd8000b800000 */
[----:B------:R-:W-:-:S04]  /*05e0*/  VOTE.ANY R7, PT, !P0 ;  /* 0x0000000000077806 */ /* 0x000fc800040e0100 */
.L_x_1840:
[----:B------:R-:W1:Y:S02]  /*05f0*/  POPC R0, R7 ;  /* 0x0000000700007309 */ /* 0x000e640000000000 */
[----:B-1----:R-:W-:-:S05]  /*0600*/  IADD3 R2, R0, R6, RZ ;  /* 0x0000000600027210 */ /* 0x002fca0007ffe0ff */
[----:B------:R1:W-:Y:S01]  /*0610*/  STL [R1+0x4c], R2 ;  /* 0x00004c0201007387 */ /* 0x0003e20000100800 */
[----:B------:R-:W-:Y:S05]  /*0620*/  BRA.DIV ~URZ, `(.L_x_1628) ;  /* 0x0001d3f27f007947 */ /* 0x000fea000b800000 */
[----:B------:R2:W3:Y:S01]  /*0630*/  SHFL.IDX PT, R12, R9, R0, 0x1f ;  /* 0x00001f00090c7589 */ /* 0x0004e200000e0000 */
[----:B------:R-:W-:-:S03]  /*0640*/  MOV R5, RZ ;  /* 0x000000ff00057202 */ /* 0x000fc60000000f00 */
[----:B------:R2:W4:Y:S04]  /*0650*/  SHFL.IDX PT, R9, R8, R0, 0x1f ;  /* 0x00001f0008097589 */ /* 0x00052800000e0000 */
.L_x_1841:
[----:B------:R-:W-:Y:S01]  /*0660*/  ISETP.NE.AND P0, PT, R7, RZ, PT ;  /* 0x000000ff0700720c */ /* 0x000fe20003f05270 */
[----:B------:R-:W-:-:S12]  /*0670*/  BSSY B0, `(.L_x_1629) ;  /* 0x0000005000007945 */ /* 0x000fd80003800000 */
[----:B------:R-:W-:Y:S05]  /*0680*/  @!P0 BRA `(.L_x_1630) ;  /* 0x0000003000008947 */ /* 0x000fea0003800000 */
[----:B--2---:R-:W-:Y:S01]  /*0690*/  IADD3 R0, R0, -0x1, RZ ;  /* 0xffffffff00007810 */ /* 0x004fe20007ffe0ff */
[----:B------:R-:W-:Y:S05]  /*06a0*/  BRA.DIV ~URZ, `(.L_x_1631) ;  /* 0x0001d4527f007947 */ /* 0x000fea000b800000 */
[----:B------:R2:W1:Y:S02]  /*06b0*/  SHFL.IDX PT, R5, R4, R0, 0x1f ;  /* 0x00001f0004057589 */ /* 0x00046400000e0000 */
.L_x_1630:
[----:B------:R-:W-:Y:S05]  /*06c0*/  BSYNC B0 ;  /* 0x0000000000007941 */ /* 0x000fea0003800000 */
.L_x_1629:
        /* <DEDUP_REMOVED lines=69> */
.L_x_1633:
        /* <DEDUP_REMOVED lines=70> */
.L_x_1634:
[----:B------:R-:W-:Y:S05]  /*0f80*/  BSYNC B0 ;  /* 0x0000000000007941 */ /* 0x000fea0003800000 */
.L_x_1632:
[----:B------:R-:W-:-:S04]  /*0f90*/  LOP3.LUT R0, RZ, R0, RZ, 0x33, !PT ;  /* 0x00000000ff007212 */ /* 0x000fc800078e33ff */
[----:B------:R-:W-:-:S05]  /*0fa0*/  IADD3 R0, R0, R12, RZ ;  /* 0x0000000c00007210 */ /* 0x000fca0007ffe0ff */
[----:B------:R2:W-:Y:S01]  /*0fb0*/  STL [R1+0x44], R0 ;  /* 0x0000440001007387 */ /* 0x0005e20000100800 */
[----:B------:R-:W-:Y:S05]  /*0fc0*/  BRA `(.L_x_1635) ;  /* 0x0000006000007947 */ /* 0x000fea0003800000 */
.L_x_1623:
[----:B------:R-:W-:Y:S01]  /*0fd0*/  MOV R0, UR4 ;  /* 0x0000000400007c02 */ /* 0x000fe20008000f00 */
[----:B------:R-:W-:Y:S04]  /*0fe0*/  STL [R1+0x44], RZ ;  /* 0x000044ff01007387 */ /* 0x000fe80000100800 */
[----:B------:R-:W-:Y:S04]  /*0ff0*/  STL [R1+0x48], RZ ;  /* 0x000048ff01007387 */ /* 0x000fe80000100800 */
[----:B------:R1:W-:Y:S02]  /*1000*/  STL [R1+0x40], R0 ;  /* 0x0000400001007387 */ /* 0x0003e40000100800 */
[----:B-1----:R-:W-:-:S05]  /*1010*/  MOV R0, c[0x0][0x53c] ;  /* 0x00014f0000007a02 */ /* 0x002fca0000000f00 */
[----:B------:R1:W-:Y:S02]  /*1020*/  STL [R1+0x4c], R0 ;  /* 0x00004c0001007387 */ /* 0x0003e40000100800 */
.L_x_1635:
        /* <DEDUP_REMOVED lines=8> */
.L_x_1621:
        /* <DEDUP_REMOVED lines=13> */
[----:B------:R-:W-:Y:S02]  /*1180*/  SHF.R.S32.HI R27, RZ, 0x3, R10 ;  /* 0x00000003ff1b7819 */ /* 0x000fe4000001140a */
[----:B---3--:R-:W-:Y:S02]  /*1190*/  LOP3.LUT R4, R10, 0xfffffff8, RZ, 0xc0, !PT ;  /* 0xfffffff80a047812 */ /* 0x008fe400078ec0ff */
[----:B------:R-:W-:Y:S01]  /*11a0*/  LOP3.LUT R0, R2, 0xfffffff0, RZ, 0xc0, !PT ;  /* 0xfffffff002007812 */ /* 0x000fe200078ec0ff */
[----:B------:R-:W-:Y:S01]  /*11b0*/  IMAD.SHL.U32 R6, R27, 0x40, RZ ;  /* 0x000000401b067824 */ /* 0x000fe200078e00ff */
[----:B------:R-:W-:Y:S01]  /*11c0*/  SHF.R.S32.HI R3, RZ, 0x4, R2 ;  /* 0x00000004ff037819 */ /* 0x000fe20000011402 */
[----:B------:R-:W-:-:S02]  /*11d0*/  IMAD.IADD R9, R15, 0x1, -R4 ;  /* 0x000000010f097824 */ /* 0x000fc400078e0a04 */
[----:B------:R-:W-:Y:S01]  /*11e0*/  IMAD.IADD R0, R15, 0x1, -R0 ;  /* 0x000000010f007824 */ /* 0x000fe200078e0a00 */
[----:B------:R-:W-:Y:S01]  /*11f0*/  LEA.HI R5, R2, R3, RZ, 0x1 ;  /* 0x0000000302057211 */ /* 0x000fe200078f08ff */
[C---:B------:R-:W-:Y:S01]  /*1200*/  IMAD.SHL.U32 R238, R9.reuse, 0x8, RZ ;  /* 0x0000000809ee7824 */ /* 0x040fe200078e00ff */
[----:B------:R-:W-:Y:S01]  /*1210*/  LOP3.LUT R2, R6, 0x1c0, RZ, 0xc0, !PT ;  /* 0x000001c006027812 */ /* 0x000fe200078ec0ff */
[----:B------:R-:W-:Y:S01]  /*1220*/  IMAD.SHL.U32 R7, R9, 0x40, RZ ;  /* 0x0000004009077824 */ /* 0x000fe200078e00ff */
[----:B------:R-:W-:Y:S02]  /*1230*/  SHF.R.S32.HI R8, RZ, 0x1f, R0 ;  /* 0x0000001fff087819 */ /* 0x000fe40000011400 */
[----:B------:R-:W-:Y:S02]  /*1240*/  LOP3.LUT R5, R5, 0xfffffffe, RZ, 0xc0, !PT ;  /* 0xfffffffe05057812 */ /* 0x000fe400078ec0ff */
[----:B------:R-:W-:Y:S02]  /*1250*/  LOP3.LUT R6, R2, 0x38, R238, 0xf8, !PT ;  /* 0x0000003802067812 */ /* 0x000fe400078ef8ee */
[----:B------:R-:W-:Y:S01]  /*1260*/  SHF.R.U32.HI R4, RZ, 0x3, R2 ;  /* 0x00000003ff047819 */ /* 0x000fe20000011602 */
[----:B------:R-:W-:Y:S01]  /*1270*/  IMAD.IADD R12, R3, 0x1, -R5 ;  /* 0x00000001030c7824 */ /* 0x000fe200078e0a05 */
[----:B------:R-:W-:-:S02]  /*1280*/  LEA.HI R11, R8, R0, RZ, 0x3 ;  /* 0x00000000080b7211 */ /* 0x000fc400078f18ff */
[----:B------:R-:W-:Y:S02]  /*1290*/  LOP3.LUT R2, R7, 0x1c0, RZ, 0xc0, !PT ;  /* 0x000001c007027812 */ /* 0x000fe400078ec0ff */
[----:B------:R-:W-:Y:S02]  /*12a0*/  LOP3.LUT R4, R6, R4, RZ, 0x3c, !PT ;  /* 0x0000000406047212 */ /* 0x000fe400078e3cff */
[----:B------:R-:W-:Y:S02]  /*12b0*/  LOP3.LUT R3, R11, 0xfffffff8, RZ, 0xc0, !PT ;  /* 0xfffffff80b037812 */ /* 0x000fe400078ec0ff */
[-C--:B------:R-:W-:Y:S02]  /*12c0*/  LEA.HI R6, R14, R15.reuse, RZ, 0x6 ;  /* 0x0000000f0e067211 */ /* 0x080fe400078f30ff */
[----:B------:R-:W-:Y:S01]  /*12d0*/  LOP3.LUT R5, R2, 0x8, R10, 0xf8, !PT ;  /* 0x0000000802057812 */ /* 0x000fe200078ef80a */
[----:B------:R-:W-:Y:S01]  /*12e0*/  IMAD.IADD R8, R0, 0x1, -R3 ;  /* 0x0000000100087824 */ /* 0x000fe200078e0a03 */
[----:B------:R-:W-:Y:S01]  /*12f0*/  SHF.R.U32.HI R2, RZ, 0x3, R2 ;  /* 0x00000003ff027819 */ /* 0x000fe20000011602 */
[----:B------:R-:W-:Y:S01]  /*1300*/  IMAD.SHL.U32 R0, R6, 0x8, RZ ;  /* 0x0000000806007824 */ /* 0x000fe200078e00ff */
[----:B------:R-:W-:-:S02]  /*1310*/  LEA.HI R3, R14, R15, RZ, 0x2 ;  /* 0x0000000f0e037211 */ /* 0x000fc400078f10ff */
[----:B------:R-:W-:Y:S02]  /*1320*/  LOP3.LUT R13, R5, R2, RZ, 0x3c, !PT ;  /* 0x00000002050d7212 */ /* 0x000fe400078e3cff */
[----:B------:R-:W-:Y:S02]  /*1330*/  LEA.HI R2, R14, R15, RZ, 0x5 ;  /* 0x0000000f0e027211 */ /* 0x000fe400078f28ff */
[----:B------:R-:W-:Y:S02]  /*1340*/  LOP3.LUT R212, R4, 0x7ffffe00, R0, 0xf8, !PT ;  /* 0x7ffffe0004d47812 */ /* 0x000fe400078ef800 */
[--C-:B------:R-:W-:Y:S02]  /*1350*/  SHF.R.S32.HI R98, RZ, 0x2, R3.reuse ;  /* 0x00000002ff627819 */ /* 0x100fe40000011403 */
[----:B------:R-:W-:Y:S01]  /*1360*/  SHF.R.S32.HI R4, RZ, 0x1f, R3 ;  /* 0x0000001fff047819 */ /* 0x000fe20000011403 */
[----:B------:R-:W-:Y:S01]  /*1370*/  IMAD.SHL.U32 R212, R212, 0x2, RZ ;  /* 0x00000002d4d47824 */ /* 0x000fe200078e00ff */
[----:B------:R-:W-:-:S02]  /*1380*/  LOP3.LUT R0, R2, 0xffffffe0, RZ, 0xc0, !PT ;  /* 0xffffffe002007812 */ /* 0x000fc400078ec0ff */
[--C-:B------:R-:W-:Y:S02]  /*1390*/  SHF.R.S32.HI R7, RZ, 0x5, R2.reuse ;  /* 0x00000005ff077819 */ /* 0x100fe40000011402 */
[----:B------:R-:W-:Y:S01]  /*13a0*/  SHF.R.S32.HI R2, RZ, 0x1f, R2 ;  /* 0x0000001fff027819 */ /* 0x000fe20000011402 */
[----:B------:R-:W-:Y:S01]  /*13b0*/  IMAD.IADD R19, R15, 0x1, -R0 ;  /* 0x000000010f137824 */ /* 0x000fe200078e0a00 */
[----:B------:R-:W-:Y:S01]  /*13c0*/  LEA.HI R4, R4, R98, RZ, 0x3 ;  /* 0x0000006204047211 */ /* 0x000fe200078f18ff */
[----:B------:R-:W-:Y:S01]  /*13d0*/  IMAD.SHL.U32 R20, R7, 0x200, RZ ;  /* 0x0000020007147824 */ /* 0x000fe200078e00ff */
[----:B------:R-:W-:Y:S02]  /*13e0*/  LOP3.LUT R3, R3, 0xfffffffc, RZ, 0xc0, !PT ;  /* 0xfffffffc03037812 */ /* 0x000fe400078ec0ff */
[----:B------:R-:W-:Y:S02]  /*13f0*/  LEA.HI R0, R2, R7, RZ, 0x2 ;  /* 0x0000000702007211 */ /* 0x000fe400078f10ff */
[----:B------:R-:W-:Y:S01]  /*1400*/  LOP3.LUT R2, R4, 0xfffffff8, RZ, 0xc0, !PT ;  /* 0xfffffff804027812 */ /* 0x000fe200078ec0ff */
[----:B------:R-:W-:Y:S01]  /*1410*/  IMAD.IADD R99, R15, 0x1, -R3 ;  /* 0x000000010f637824 */ /* 0x000fe200078e0a03 */
[----:B------:R-:W-:-:S02]  /*1420*/  SHF.R.S32.HI R4, RZ, 0x1f, R19 ;  /* 0x0000001fff047819 */ /* 0x000fc40000011413 */
        /* <DEDUP_REMOVED lines=47> */
[----:B------:R1:W-:Y:S01]  /*1720*/  STL [R1], R0 ;  /* 0x0000000001007387 */ /* 0x0003e20000100800 */
[----:B------:R-:W-:Y:S02]  /*1730*/  SHF.R.S32.HI R7, RZ, 0x1f, R25 ;  /* 0x0000001fff077819 */ /* 0x000fe40000011419 */
[----:B------:R-:W-:Y:S02]  /*1740*/  SHF.R.S32.HI R8, RZ, 0x1f, R23 ;  /* 0x0000001fff087819 */ /* 0x000fe40000011417 */
[C---:B------:R-:W-:Y:S02]  /*1750*/  LOP3.LUT P4, RZ, R9.reuse, 0x2, RZ, 0xc0, !PT ;  /* 0x0000000209ff7812 */ /* 0x040fe4000788c0ff */
[----:B------:R-:W-:Y:S02]  /*1760*/  LOP3.LUT P3, RZ, R9, 0x4, RZ, 0xc0, !PT ;  /* 0x0000000409ff7812 */ /* 0x000fe4000786c0ff */
[----:B------:R-:W-:-:S02]  /*1770*/  SHF.R.S32.HI R9, RZ, 0x1f, R24 ;  /* 0x0000001fff097819 */ /* 0x000fc40000011418 */
[----:B------:R-:W-:Y:S02]  /*1780*/  LOP3.LUT R11, R6, 0x1c0, RZ, 0xc0, !PT ;  /* 0x000001c0060b7812 */ /* 0x000fe400078ec0ff */
[----:B------:R-:W-:Y:S02]  /*1790*/  LEA.HI R7, R7, R25, RZ, 0x3 ;  /* 0x0000001907077211 */ /* 0x000fe400078f18ff */
[----:B------:R-:W-:Y:S02]  /*17a0*/  LEA.HI R6, R8, R23, RZ, 0x3 ;  /* 0x0000001708067211 */ /* 0x000fe400078f18ff */
[----:B------:R-:W-:Y:S01]  /*17b0*/  LOP3.LUT R23, R3, 0x1c0, RZ, 0xc0, !PT ;  /* 0x000001c003177812 */ /* 0x000fe200078ec0ff */
[----:B------:R-:W-:Y:S01]  /*17c0*/  IMAD.SHL.U32 R7, R7, 0x40, RZ ;  /* 0x0000004007077824 */ /* 0x000fe200078e00ff */
[----:B------:R-:W-:Y:S01]  /*17d0*/  LEA.HI R3, R9, R24, RZ, 0x3 ;  /* 0x0000001809037211 */ /* 0x000fe200078f18ff */
[----:B------:R-:W-:Y:S01]  /*17e0*/  IMAD.SHL.U32 R6, R6, 0x40, RZ ;  /* 0x0000004006067824 */ /* 0x000fe200078e00ff */
[----:B------:R-:W-:-:S02]  /*17f0*/  IADD3 R95, R96, 0x10, RZ ;  /* 0x00000010605f7810 */ /* 0x000fc40007ffe0ff */
[----:B------:R-:W-:Y:S01]  /*1800*/  LOP3.LUT R9, R10, 0x7ffffffc, RZ, 0xc0, !PT ;  /* 0x7ffffffc0a097812 */ /* 0x000fe200078ec0ff */
[----:B------:R-:W-:Y:S01]  /*1810*/  IMAD.SHL.U32 R3, R3, 0x40, RZ ;  /* 0x0000004003037824 */ /* 0x000fe200078e00ff */
[--C-:B------:R-:W-:Y:S01]  /*1820*/  LOP3.LUT R12, R11, 0x38, R86.reuse, 0xf8, !PT ;  /* 0x000000380b0c7812 */ /* 0x100fe200078ef856 */
[----:B-1----:R-:W-:Y:S01]  /*1830*/  IMAD.SHL.U32 R0, R24, 0x40, RZ ;  /* 0x0000004018007824 */ /* 0x002fe200078e00ff */
[----:B------:R-:W-:Y:S01]  /*1840*/  SHF.R.U32.HI R13, RZ, 0x3, R11 ;  /* 0x00000003ff0d7819 */ /* 0x000fe2000001160b */
[----:B------:R-:W-:Y:S01]  /*1850*/  IMAD.IADD R9, R19, 0x1, -R9 ;  /* 0x0000000113097824 */ /* 0x000fe200078e0a09 */
[----:B------:R-:W-:Y:S02]  /*1860*/  LOP3.LUT R11, R23, 0x38, R86, 0xf8, !PT ;  /* 0x00000038170b7812 */ /* 0x000fe400078ef856 */
[----:B------:R-:W-:Y:S01]  /*1870*/  LOP3.LUT R8, R0, 0x1c0, RZ, 0xc0, !PT ;  /* 0x000001c000087812 */ /* 0x000fe200078ec0ff */
        /* <DEDUP_REMOVED lines=9> */
[----:B------:R-:W-:Y:S02]  /*1910*/  LOP3.LUT R3, R3, 0xfffffe00, RZ, 0xc0, !PT ;  /* 0xfffffe0003037812 */ /* 0x000fe400078ec0ff */
[----:B------:R-:W-:Y:S01]  /*1920*/  LOP3.LUT R13, R7, R12, R13, 0xf6, !PT ;  /* 0x0000000c070d7212 */ /* 0x000fe200078ef60d */
[----:B------:R2:W-:Y:S01]  /*1930*/  STL [R1+0x5c], R7 ;  /* 0x00005c0701007387 */ /* 0x0005e20000100800 */
[----:B------:R-:W-:-:S02]  /*1940*/  LOP3.LUT R12, R24, R11, R25, 0xf6, !PT ;  /* 0x0000000b180c7212 */ /* 0x000fc400078ef619 */
[----:B------:R-:W-:Y:S01]  /*1950*/  LOP3.LUT R11, R3, R10, R23, 0xf6, !PT ;  /* 0x0000000a030b7212 */ /* 0x000fe200078ef617 */
[----:B------:R-:W-:Y:S01]  /*1960*/  STL [R1+0x58], R24 ;  /* 0x0000581801007387 */ /* 0x000fe20000100800 */
[----:B------:R-:W-:Y:S02]  /*1970*/  LEA R14, R13, 0x5100, 0x1 ;  /* 0x000051000d0e7811 */ /* 0x000fe400078e08ff */
[----:B------:R-:W-:Y:S01]  /*1980*/  LEA R13, R12, 0x5100, 0x1 ;  /* 0x000051000c0d7811 */ /* 0x000fe200078e08ff */
[----:B------:R3:W-:Y:S01]  /*1990*/  STL [R1+0xf4], R3 ;  /* 0x0000f40301007387 */ /* 0x0007e20000100800 */
[----:B------:R-:W-:Y:S02]  /*19a0*/  LOP3.LUT R10, R22, 0x38, R86, 0xf8, !PT ;  /* 0x00000038160a7812 */ /* 0x000fe400078ef856 */
[----:B------:R-:W-:Y:S01]  /*19b0*/  LEA R12, R11, 0x5100, 0x1 ;  /* 0x000051000b0c7811 */ /* 0x000fe200078e08ff */
[----:B------:R4:W-:Y:S01]  /*19c0*/  STL [R1+0x60], R9 ;  /* 0x0000600901007387 */ /* 0x0009e20000100800 */
[----:B------:R-:W-:-:S02]  /*19d0*/  LEA R196, R2, 0x2900, 0x1 ;  /* 0x0000290002c47811 */ /* 0x000fc400078e08ff */
[----:B------:R-:W-:Y:S01]  /*19e0*/  SHF.R.S32.HI R11, RZ, 0x1f, R19 ;  /* 0x0000001fff0b7819 */ /* 0x000fe20000011413 */
[----:B------:R-:W-:Y:S01]  /*19f0*/  STL [R1+0x34], R19 ;  /* 0x0000341301007387 */ /* 0x000fe20000100800 */
[C---:B------:R-:W-:Y:S02]  /*1a00*/  SEL R6, R17.reuse, 0xffffffe0, !P0 ;  /* 0xffffffe011067807 */ /* 0x040fe40004000000 */
[----:B------:R-:W-:Y:S01]  /*1a10*/  SEL R2, R17, 0xffffffe0, !P6 ;  /* 0xffffffe011027807 */ /* 0x000fe20007000000 */
[----:B------:R5:W-:Y:S01]  /*1a20*/  STL [R1+0xec], R14 ;  /* 0x0000ec0e01007387 */ /* 0x000be20000100800 */
[C---:B------:R-:W-:Y:S02]  /*1a30*/  SEL R0, R16.reuse, 0xffffffc0, !P3 ;  /* 0xffffffc010007807 */ /* 0x040fe40005800000 */
[----:B-1----:R-:W-:Y:S01]  /*1a40*/  SEL R8, R16, 0xffffffc0, !P2 ;  /* 0xffffffc010087807 */ /* 0x002fe20005000000 */
[----:B------:R1:W-:Y:S01]  /*1a50*/  STL [R1+0xe8], R13 ;  /* 0x0000e80d01007387 */ /* 0x0003e20000100800 */
[----:B--2---:R-:W-:Y:S01]  /*1a60*/  SEL R7, R18, 0x10, !P1 ;  /* 0x0000001012077807 */ /* 0x004fe20004800000 */
[----:B------:R-:W-:Y:S01]  /*1a70*/  IMAD.IADD R202, R196, 0x1, R0 ;  /* 0x00000001c4ca7824 */ /* 0x000fe200078e0200 */
[C---:B------:R-:W-:Y:S01]  /*1a80*/  IADD3 R18, R19.reuse, 0x8, RZ ;  /* 0x0000000813127810 */ /* 0x040fe20007ffe0ff */
[----:B------:R2:W-:Y:S01]  /*1a90*/  STL [R1+0xe4], R12 ;  /* 0x0000e40c01007387 */ /* 0x0005e20000100800 */
[----:B------:R-:W-:-:S02]  /*1aa0*/  IADD3 R17, R19, 0x10, RZ ;  /* 0x0000001013117810 */ /* 0x000fc40007ffe0ff */
[--C-:B------:R-:W-:Y:S01]  /*1ab0*/  LOP3.LUT R10, R20, R10, R21.reuse, 0xf6, !PT ;  /* 0x0000000a140a7212 */ /* 0x100fe200078ef615 */
[----:B------:R2:W-:Y:S01]  /*1ac0*/  STL [R1+0xd4], R11 ;  /* 0x0000d40b01007387 */ /* 0x0005e20000100800 */
[----:B---3--:R-:W-:Y:S02]  /*1ad0*/  LOP3.LUT R3, R22, 0x18, R86, 0xf8, !PT ;  /* 0x0000001816037812 */ /* 0x008fe400078ef856 */
[----:B------:R-:W-:Y:S01]  /*1ae0*/  IADD3 R207, R196, 0x20, RZ ;  /* 0x00000020c4cf7810 */ /* 0x000fe20007ffe0ff */
[----:B------:R3:W-:Y:S01]  /*1af0*/  STL [R1+0x8c], R18 ;  /* 0x00008c1201007387 */ /* 0x0007e20000100800 */
[----:B----4-:R-:W-:Y:S02]  /*1b00*/  LOP3.LUT R9, R20, R3, R21, 0xf6, !PT ;  /* 0x0000000314097212 */ /* 0x010fe400078ef615 */
[----:B------:R-:W-:Y:S01]  /*1b10*/  SEL R3, R16, 0xffffffc0, !P5 ;  /* 0xffffffc010037807 */ /* 0x000fe20006800000 */
[----:B------:R-:W-:Y:S01]  /*1b20*/  STL [R1+0x88], R17 ;  /* 0x0000881101007387 */ /* 0x000fe20000100800 */
[----:B------:R-:W-:-:S02]  /*1b30*/  IADD3 R16, R19, 0x18, RZ ;  /* 0x0000001813107810 */ /* 0x000fc40007ffe0ff */
[----:B------:R-:W-:Y:S02]  /*1b40*/  LEA R250, R9, 0x100, 0x1 ;  /* 0x0000010009fa7811 */ /* 0x000fe400078e08ff */
[C---:B-----5:R-:W-:Y:S01]  /*1b50*/  IADD3 R14, R19.reuse, 0x20, RZ ;  /* 0x00000020130e7810 */ /* 0x060fe20007ffe0ff */
[----:B------:R-:W-:Y:S01]  /*1b60*/  STL [R1+0x84], R16 ;  /* 0x0000841001007387 */ /* 0x000fe20000100800 */
[----:B------:R-:W-:Y:S01]  /*1b70*/  LEA R9, R10, 0x5100, 0x1 ;  /* 0x000051000a097811 */ /* 0x000fe200078e08ff */
[----:B------:R-:W-:Y:S01]  /*1b80*/  IMAD.IADD R251, R8, 0x1, R250 ;  /* 0x0000000108fb7824 */ /* 0x000fe200078e02fa */
[C---:B-1----:R-:W-:Y:S01]  /*1b90*/  IADD3 R13, R19.reuse, 0x28, RZ ;  /* 0x00000028130d7810 */ /* 0x042fe20007ffe0ff */
[----:B------:R1:W-:Y:S01]  /*1ba0*/  STL [R1+0x80], R14 ;  /* 0x0000800e01007387 */ /* 0x0003e20000100800 */
[----:B------:R-:W-:Y:S02]  /*1bb0*/  SHF.R.S32.HI R10, RZ, 0x1f, R17 ;  /* 0x0000001fff0a7819 */ /* 0x000fe40000011411 */
[----:B--2---:R-:W-:Y:S01]  /*1bc0*/  IADD3 R12, R19, 0x38, RZ ;  /* 0x00000038130c7810 */ /* 0x004fe20007ffe0ff */
[----:B------:R-:W-:Y:S01]  /*1bd0*/  STL [R1+0x7c], R13 ;  /* 0x00007c0d01007387 */ /* 0x000fe20000100800 */
[----:B------:R-:W-:-:S02]  /*1be0*/  @P4 IADD3 R207, R196, -0x20, RZ ;  /* 0xffffffe0c4cf4810 */ /* 0x000fc40007ffe0ff */
[----:B------:R-:W-:Y:S02]  /*1bf0*/  IADD3 R11, R19, 0x30, RZ ;  /* 0x00000030130b7810 */ /* 0x000fe40007ffe0ff */
[----:B------:R-:W-:Y:S01]  /*1c00*/  LEA R203, R4, 0x5100, 0x1 ;  /* 0x0000510004cb7811 */ /* 0x000fe200078e08ff */
[----:B------:R-:W-:Y:S01]  /*1c10*/  IMAD.IADD R199, R0, 0x1, R207 ;  /* 0x0000000100c77824 */ /* 0x000fe200078e02cf */
[----:B---3--:R-:W-:Y:S01]  /*1c20*/  SHF.R.S32.HI R18, RZ, 0x1f, R18 ;  /* 0x0000001fff127819 */ /* 0x008fe20000011412 */
[----:B------:R-:W-:Y:S01]  /*1c30*/  STL [R1+0x78], R11 ;  /* 0x0000780b01007387 */ /* 0x000fe20000100800 */
[----:B------:R-:W-:Y:S01]  /*1c40*/  LEA R197, R5, 0x100, 0x1 ;  /* 0x0000010005c57811 */ /* 0x000fe200078e08ff */
[----:B------:R-:W-:Y:S01]  /*1c50*/  IMAD.IADD R204, R203, 0x1, R3 ;  /* 0x00000001cbcc7824 */ /* 0x000fe200078e0203 */
[----:B------:R-:W-:Y:S01]  /*1c60*/  IADD3 R215, R86, 0x20, RZ ;  /* 0x0000002056d77810 */ /* 0x000fe20007ffe0ff */
[----:B------:R2:W-:Y:S01]  /*1c70*/  STL [R1+0xe0], R9 ;  /* 0x0000e00901007387 */ /* 0x0005e20000100800 */
[----:B------:R-:W-:Y:S01]  /*1c80*/  SHF.R.S32.HI R239, RZ, 0x1f, R238 ;  /* 0x0000001fffef7819 */ /* 0x000fe200000114ee */
[----:B------:R-:W-:Y:S01]  /*1c90*/  IMAD.IADD R198, R3, 0x1, R197 ;  /* 0x0000000103c67824 */ /* 0x000fe200078e02c5 */
[----:B------:R-:W-:Y:S01]  /*1ca0*/  SHF.R.S32.HI R87, RZ, 0x1f, R86 ;  /* 0x0000001fff577819 */ /* 0x000fe20000011456 */
[----:B------:R-:W-:Y:S01]  /*1cb0*/  STL [R1+0x74], R12 ;  /* 0x0000740c01007387 */ /* 0x000fe20000100800 */
[----:B------:R-:W-:Y:S01]  /*1cc0*/  SHF.R.S32.HI R97, RZ, 0x1f, R96 ;  /* 0x0000001fff617819 */ /* 0x000fe20000011460 */
[----:B------:R-:W-:Y:S01]  /*1cd0*/  IMAD.IADD R206, R203, 0x1, R2 ;  /* 0x00000001cbce7824 */ /* 0x000fe200078e0202 */
[----:B------:R-:W-:Y:S01]  /*1ce0*/  SHF.R.S32.HI R252, RZ, 0x1f, R215 ;  /* 0x0000001ffffc7819 */ /* 0x000fe200000114d7 */
[----:B------:R-:W-:Y:S01]  /*1cf0*/  STL [R1+0xd0], R18 ;  /* 0x0000d01201007387 */ /* 0x000fe20000100800 */
[----:B-1----:R-:W-:Y:S01]  /*1d00*/  SHF.R.S32.HI R14, RZ, 0x1f, R14 ;  /* 0x0000001fff0e7819 */ /* 0x002fe2000001140e */
[C---:B------:R-:W-:Y:S01]  /*1d10*/  IMAD.IADD R201, R2.reuse, 0x1, R197 ;  /* 0x0000000102c97824 */ /* 0x040fe200078e02c5 */
[C---:B------:R-:W-:Y:S01]  /*1d20*/  IADD3 R211, R207.reuse, 0x800, RZ ;  /* 0x00000800cfd37810 */ /* 0x040fe20007ffe0ff */
[----:B------:R1:W-:Y:S01]  /*1d30*/  STL [R1+0xcc], R10 ;  /* 0x0000cc0a01007387 */ /* 0x0003e20000100800 */
[C---:B------:R-:W-:Y:S01]  /*1d40*/  IADD3 R210, R207.reuse, 0x1000, RZ ;  /* 0x00001000cfd27810 */ /* 0x040fe20007ffe0ff */
[C---:B------:R-:W-:Y:S01]  /*1d50*/  IMAD.IADD R205, R2.reuse, 0x1, R204 ;  /* 0x0000000102cd7824 */ /* 0x040fe200078e02cc */
[C---:B------:R-:W-:Y:S01]  /*1d60*/  IADD3 R209, R207.reuse, 0x1800, RZ ;  /* 0x00001800cfd17810 */ /* 0x040fe20007ffe0ff */
[----:B------:R-:W-:Y:S01]  /*1d70*/  IMAD.IADD R200, R2, 0x1, R198 ;  /* 0x0000000102c87824 */ /* 0x000fe200078e02c6 */
[----:B------:R-:W-:-:S02]  /*1d80*/  IADD3 R208, R207, 0x2000, RZ ;  /* 0x00002000cfd07810 */ /* 0x000fc40007ffe0ff */
[----:B--2---:R-:W-:-:S05]  /*1d90*/  SHF.R.S32.HI R9, RZ, 0x1f, R16 ;  /* 0x0000001fff097819 */ /* 0x004fca0000011410 */
[----:B------:R2:W-:Y:S04]  /*1da0*/  STL [R1+0xc8], R9 ;  /* 0x0000c80901007387 */ /* 0x0005e80000100800 */
[----:B------:R-:W-:Y:S01]  /*1db0*/  STL [R1+0xc4], R14 ;  /* 0x0000c40e01007387 */ /* 0x000fe20000100800 */
[----:B-1----:R-:W-:-:S05]  /*1dc0*/  SHF.R.S32.HI R10, RZ, 0x1f, R13 ;  /* 0x0000001fff0a7819 */ /* 0x002fca000001140d */
[----:B------:R1:W-:Y:S01]  /*1dd0*/  STL [R1+0xc0], R10 ;  /* 0x0000c00a01007387 */ /* 0x0003e20000100800 */
[----:B--2---:R-:W-:Y:S02]  /*1de0*/  SHF.R.S32.HI R9, RZ, 0x1f, R11 ;  /* 0x0000001fff097819 */ /* 0x004fe4000001140b */
[----:B------:R-:W-:-:S03]  /*1df0*/  LEA R11, R15, 0x80, 0x1 ;  /* 0x000000800f0b7811 */ /* 0x000fc600078e08ff */
[----:B------:R2:W-:Y:S02]  /*1e00*/  STL [R1+0xbc], R9 ;  /* 0x0000bc0901007387 */ /* 0x0005e40000100800 */
[C---:B------:R-:W-:Y:S02]  /*1e10*/  IMAD.IADD R0, R11.reuse, 0x1, R6 ;  /* 0x000000010b007824 */ /* 0x040fe400078e0206 */
[----:B-1----:R-:W-:-:S04]  /*1e20*/  IMAD.IADD R10, R11, 0x1, R8 ;  /* 0x000000010b0a7824 */ /* 0x002fc800078e0208 */
[----:B------:R-:W-:-:S04]  /*1e30*/  IMAD.IADD R4, R6, 0x1, R10 ;  /* 0x0000000106047824 */ /* 0x000fc800078e020a */
[----:B------:R-:W-:Y:S01]  /*1e40*/  IMAD.IADD R3, R7, 0x1, R4 ;  /* 0x0000000107037824 */ /* 0x000fe200078e0204 */
[----:B--2---:R-:W-:-:S05]  /*1e50*/  SHF.R.S32.HI R9, RZ, 0x1f, R12 ;  /* 0x0000001fff097819 */ /* 0x004fca000001140c */
[----:B------:R1:W-:Y:S04]  /*1e60*/  STL [R1+0xb8], R9 ;  /* 0x0000b80901007387 */ /* 0x0003e80000100800 */
[----:B------:R-:W-:Y:S04]  /*1e70*/  STL [R1+0x9c], R11 ;  /* 0x00009c0b01007387 */ /* 0x000fe80000100800 */
        /* <DEDUP_REMOVED lines=12> */
.L_x_1837:
        /* <DEDUP_REMOVED lines=15> */
[----:B------:R-:W-:Y:S02]  /*2030*/  IMAD.MOV.U32 R139, RZ, RZ, RZ ;  /* 0x000000ffff8b7224 */ /* 0x000fe400078e00ff */
[----:B------:R-:W-:Y:S02]  /*2040*/  IMAD.MOV.U32 R15, RZ, RZ, RZ ;  /* 0x000000ffff0f7224 */ /* 0x000fe400078e00ff */
[----:B------:R-:W-:Y:S01]  /*2050*/  IMAD.MOV.U32 R13, RZ, RZ, RZ ;  /* 0x000000ffff0d7224 */ /* 0x000fe200078e00ff */
[----:B--2---:R-:W-:Y:S01]  /*2060*/  SHF.R.S32.HI R26, RZ, 0x1f, R25 ;  /* 0x0000001fff1a7819 */ /* 0x004fe20000011419 */
[C---:B------:R-:W-:Y:S01]  /*2070*/  IMAD.SHL.U32 R17, R25.reuse, 0x4, RZ ;  /* 0x0000000419117824 */ /* 0x040fe200078e00ff */
[C---:B------:R-:W-:Y:S01]  /*2080*/  @P1 LEA R4, P0, R25.reuse, c[0x0][0x370], 0x2 ;  /* 0x0000dc0019041a11 */ /* 0x040fe200078010ff */
[----:B------:R1:W-:Y:S01]  /*2090*/  STL [R1+0x70], R25 ;  /* 0x0000701901007387 */ /* 0x0003e20000100800 */
[----:B------:R-:W-:-:S02]  /*20a0*/  SHF.L.U64.HI R16, R25, 0x2, R26 ;  /* 0x0000000219107819 */ /* 0x000fc4000001021a */
        /* <DEDUP_REMOVED lines=25> */
.L_x_1636:
[----:B------:R-:W-:-:S04]  /*2240*/  ISETP.NE.U32.AND P0, PT, RZ, c[0x0][0x368], PT ;  /* 0x0000da00ff007a0c */ /* 0x000fc80003f05070 */
[----:B------:R-:W-:-:S13]  /*2250*/  ISETP.NE.AND.EX P0, PT, RZ, c[0x0][0x36c], PT, P0 ;  /* 0x0000db00ff007a0c */ /* 0x000fda0003f05300 */
[----:B------:R-:W-:Y:S05]  /*2260*/  @!P0 BRA `(.L_x_1637) ;  /* 0x0000004000008947 */ /* 0x000fea0003800000 */
[----:B-1----:R-:W-:-:S04]  /*2270*/  IADD3 R4, P0, R17, c[0x0][0x368], RZ ;  /* 0x0000da0011047a10 */ /* 0x002fc80007f1e0ff */
[----:B------:R-:W-:-:S05]  /*2280*/  IADD3.X R5, R16, c[0x0][0x36c], RZ, P0, !PT ;  /* 0x0000db0010057a10 */ /* 0x000fca00007fe4ff */
[----:B------:R1:W5:Y:S01]  /*2290*/  LDG.E R12, [R4.64] ;  /* 0x00000008040c7981 */ /* 0x000362000c1e1900 */
[----:B------:R-:W-:Y:S05]  /*22a0*/  BRA `(.L_x_1638) ;  /* 0x0000005000007947 */ /* 0x000fea0003800000 */
.L_x_1637:
[----:B------:R-:W-:Y:S01]  /*22b0*/  MOV R12, UR6 ;  /* 0x00000006000c7c02 */ /* 0x000fe20008000f00 */
[----:B------:R-:W-:Y:S05]  /*22c0*/  @!P5 BRA `(.L_x_1638) ;  /* 0x000000300000d947 */ /* 0x000fea0003800000 */
[----:B-1----:R-:W2:Y:S04]  /*22d0*/  LDG.E R6, [R4.64] ;  /* 0x0000000804067981 */ /* 0x002ea8000c1e1900 */
[----:B------:R-:W2:Y:S02]  /*22e0*/  LDG.E R0, [R4.64+0x4] ;  /* 0x0000040804007981 */ /* 0x000ea4000c1e1900 */
[----:B--2---:R-:W-:Y:S02]  /*22f0*/  IADD3 R12, -R6, R0, RZ ;  /* 0x00000000060c7210 */ /* 0x004fe40007ffe1ff */
.L_x_1638:
[----:B------:R-:W2:Y:S04]  /*2300*/  LDL.LU R0, [R1+0x44] ;  /* 0x0000440001007983 */ /* 0x000ea80000300800 */
[----:B-1----:R1:W3:Y:S04]  /*2310*/  @P6 LDG.E R5, [R2.64] ;  /* 0x0000000802056981 */ /* 0x0022e8000c1e1900 */
[----:B------:R1:W3:Y:S04]  /*2320*/  @P6 LDG.E R4, [R2.64+0x4] ;  /* 0x0000040802046981 */ /* 0x0002e8000c1e1900 */
[----:B------:R-:W4:Y:S04]  /*2330*/  LDL.LU R6, [R1+0x64] ;  /* 0x0000640001067983 */ /* 0x000f280000300800 */
[----:B------:R-:W4:Y:S01]  /*2340*/  LDL R14, [R1+0x48] ;  /* 0x00004800010e7983 */ /* 0x000f220000100800 */
[----:B------:R-:W-:-:S04]  /*2350*/  ISETP.NE.U32.AND P0, PT, RZ, c[0x0][0x378], PT ;  /* 0x0000de00ff007a0c */ /* 0x000fc80003f05070 */
[----:B------:R-:W-:Y:S01]  /*2360*/  ISETP.NE.AND.EX P1, PT, RZ, c[0x0][0x37c], PT, P0 ;  /* 0x0000df00ff007a0c */ /* 0x000fe20003f25300 */
[----:B------:R-:W-:Y:S02]  /*2370*/  IMAD.MOV.U32 R7, RZ, RZ, c[0x0][0x2c4] ;  /* 0x0000b100ff077624 */ /* 0x000fe400078e00ff */
[----:B-----5:R-:W-:-:S03]  /*2380*/  IMAD.MOV.U32 R129, RZ, RZ, R12 ;  /* 0x000000ffff817224 */ /* 0x020fc600078e000c */
[----:B------:R-:W-:-:S07]  /*2390*/  ISETP.NE.AND P2, PT, R7, 0x1, PT ;  /* 0x000000010700780c */ /* 0x000fce0003f45270 */
[----:B-1----:R-:W-:-:S04]  /*23a0*/  @P1 IADD3 R2, P0, R17, c[0x0][0x378], RZ ;  /* 0x0000de0011021a10 */ /* 0x002fc80007f1e0ff */
[----:B------:R-:W-:Y:S01]  /*23b0*/  @P1 IADD3.X R3, R16, c[0x0][0x37c], RZ, P0, !PT ;  /* 0x0000df0010031a10 */ /* 0x000fe200007fe4ff */
[----:B------:R-:W-:-:S04]  /*23c0*/  IMAD.IADD R7, R12, 0x1, -R9 ;  /* 0x000000010c077824 */ /* 0x000fc800078e0a09 */
[----:B------:R1:W5:Y:S02]  /*23d0*/  @P1 LDG.E R129, [R2.64] ;  /* 0x0000000802811981 */ /* 0x000364000c1e1900 */
[----:B-1----:R-:W-:Y:S01]  /*23e0*/  IMAD.MOV.U32 R2, RZ, RZ, c[0x0][0x228] ;  /* 0x00008a00ff027624 */ /* 0x002fe200078e00ff */
[----:B------:R-:W-:Y:S01]  /*23f0*/  BSSY B0, `(.L_x_1639) ;  /* 0x000003f000007945 */ /* 0x000fe20003800000 */
[----:B--2---:R-:W-:-:S05]  /*2400*/  IMAD.SHL.U32 R0, R0, 0x80, RZ ;  /* 0x0000008000007824 */ /* 0x004fca00078e00ff */
[----:B------:R1:W-:Y:S01]  /*2410*/  STL [R1+0x30], R0 ;  /* 0x0000300001007387 */ /* 0x0003e20000100800 */
[----:B---3--:R-:W-:Y:S01]  /*2420*/  @P6 IMAD.IADD R2, R4, 0x1, -R5 ;  /* 0x0000000104026824 */ /* 0x008fe200078e0a05 */
[----:B----4-:R-:W-:-:S03]  /*2430*/  LOP3.LUT R6, R6, 0xffffffdf, RZ, 0xc0, !PT ;  /* 0xffffffdf06067812 */ /* 0x010fc600078ec0ff */
[----:B------:R-:W-:Y:S01]  /*2440*/  IMAD.IADD R4, R7, 0x1, R2 ;  /* 0x0000000107047824 */ /* 0x000fe200078e0202 */
[----:B------:R-:W-:-:S04]  /*2450*/  @P2 LOP3.LUT R6, R6, 0x20, RZ, 0xfc, !PT ;  /* 0x0000002006062812 */ /* 0x000fc800078efcff */
[----:B------:R-:W-:Y:S02]  /*2460*/  IADD3 R143, R4, 0x50, -R249 ;  /* 0x00000050048f7810 */ /* 0x000fe40007ffe8f9 */
[----:B-1----:R-:W-:-:S05]  /*2470*/  IADD3 R0, R0, 0x7f, RZ ;  /* 0x0000007f00007810 */ /* 0x002fca0007ffe0ff */
[----:B------:R-:W-:Y:S01]  /*2480*/  @P2 IMAD.HI.U32 R3, R0, c[0x0][0x2c8], RZ ;  /* 0x0000b20000032a27 */ /* 0x000fe200078e00ff */
[----:B------:R1:W-:Y:S04]  /*2490*/  STL [R1+0x64], R6 ;  /* 0x0000640601007387 */ /* 0x0003e80000100800 */
[----:B------:R-:W-:Y:S01]  /*24a0*/  @P2 SHF.R.U32.HI R0, RZ, c[0x0][0x2cc], R3 ;  /* 0x0000b300ff002a19 */ /* 0x000fe20000011603 */
[----:B------:R2:W-:Y:S01]  /*24b0*/  STL [R1+0x38], R4 ;  /* 0x0000380401007387 */ /* 0x0005e20000100800 */
[----:B------:R-:W-:-:S03]  /*24c0*/  LOP3.LUT R5, R14, 0xff000000, RZ, 0xc0, !PT ;  /* 0xff0000000e057812 */ /* 0x000fc600078ec0ff */
[----:B------:R-:W-:-:S04]  /*24d0*/  IMAD.IADD R3, R143, 0x1, R0 ;  /* 0x000000018f037824 */ /* 0x000fc800078e0200 */
[----:B-1----:R-:W-:Y:S01]  /*24e0*/  IMAD.HI R6, R3, 0x66666667, RZ ;  /* 0x6666666703067827 */ /* 0x002fe200078e02ff */
[----:B--2---:R-:W-:Y:S02]  /*24f0*/  IADD3 R4, R4, 0x4f, RZ ;  /* 0x0000004f04047810 */ /* 0x004fe40007ffe0ff */
[----:B------:R-:W-:-:S03]  /*2500*/  LOP3.LUT R3, R14, 0xff0000, RZ, 0xc0, !PT ;  /* 0x00ff00000e037812 */ /* 0x000fc600078ec0ff */
[----:B------:R-:W-:Y:S01]  /*2510*/  IMAD.HI R0, R4, 0x66666667, RZ ;  /* 0x6666666704007827 */ /* 0x000fe200078e02ff */
[----:B------:R-:W-:-:S04]  /*2520*/  SHF.R.U32.HI R4, RZ, 0x8, R5 ;  /* 0x00000008ff047819 */ /* 0x000fc80000011605 */
[----:B------:R-:W-:Y:S02]  /*2530*/  LEA.HI R3, R3, R4, RZ, 0x10 ;  /* 0x0000000403037211 */ /* 0x000fe400078f80ff */
[----:B------:R-:W-:Y:S02]  /*2540*/  SHF.R.U32.HI R5, RZ, 0x1f, R0 ;  /* 0x0000001fff057819 */ /* 0x000fe40000011600 */
[----:B------:R-:W-:Y:S02]  /*2550*/  SHF.R.U32.HI R8, RZ, 0x1f, R6 ;  /* 0x0000001fff087819 */ /* 0x000fe40000011606 */
[----:B------:R-:W-:Y:S02]  /*2560*/  SHF.R.U32.HI R9, RZ, 0x10, R3 ;  /* 0x00000010ff097819 */ /* 0x000fe40000011603 */
[----:B------:R-:W-:Y:S02]  /*2570*/  LOP3.LUT R18, R3, 0xff, RZ, 0xc0, !PT ;  /* 0x000000ff03127812 */ /* 0x000fe400078ec0ff */
[----:B------:R-:W-:-:S02]  /*2580*/  LEA.HI.SX32 R142, R0, R5, 0x1b ;  /* 0x00000005008e7211 */ /* 0x000fc400078fdaff */
[----:B------:R-:W-:Y:S01]  /*2590*/  LEA.HI.SX32 R0, R6, R8, 0x1b ;  /* 0x0000000806007211 */ /* 0x000fe200078fdaff */
[----:B------:R1:W-:Y:S03]  /*25a0*/  STL [R1+0x44], R9 ;  /* 0x0000440901007387 */ /* 0x0003e60000100800 */
[----:B------:R-:W-:Y:S01]  /*25b0*/  IMNMX R6, R142, R0, PT ;  /* 0x000000008e067217 */ /* 0x000fe20003800200 */
[----:B------:R1:W-:Y:S03]  /*25c0*/  STL [R1+0x94], R18 ;  /* 0x0000941201007387 */ /* 0x0003e60000100800 */
[----:B------:R-:W-:Y:S02]  /*25d0*/  ISETP.GE.AND P0, PT, R6, 0x1, PT ;  /* 0x000000010600780c */ /* 0x000fe40003f06270 */
[----:B------:R-:W-:Y:S01]  /*25e0*/  ISETP.NE.AND P1, PT, R9, RZ, PT ;  /* 0x000000ff0900720c */ /* 0x000fe20003f25270 */
[----:B------:R-:W-:-:S03]  /*25f0*/  IMAD.MOV.U32 R0, RZ, RZ, RZ ;  /* 0x000000ffff007224 */ /* 0x000fc600078e00ff */
[----:B------:R-:W-:-:S07]  /*2600*/  SEL R128, R9, c[0x0][0x338], P1 ;  /* 0x0000ce0009807a07 */ /* 0x000fce0000800000 */
[----:B------:R-:W-:Y:S05]  /*2610*/  @!P0 BRA `(.L_x_1640) ;  /* 0x000001c000008947 */ /* 0x000fea0003800000 */
[----:B------:R-:W-:Y:S02]  /*2620*/  IABS R3, R128 ;  /* 0x0000008000037213 */ /* 0x000fe40000000000 */
[----:B------:R-:W-:Y:S02]  /*2630*/  IADD3 R8, R128, -0x1, R6 ;  /* 0xffffffff80087810 */ /* 0x000fe40007ffe006 */
[----:B------:R-:W2:Y:S02]  /*2640*/  I2F.RP R0, R3 ;  /* 0x0000000300007306 */ /* 0x000ea40000209400 */
[----:B------:R-:W-:-:S06]  /*2650*/  IABS R11, R8 ;  /* 0x00000008000b7213 */ /* 0x000fcc0000000000 */
[----:B--2---:R-:W2:Y:S02]  /*2660*/  MUFU.RCP R0, R0 ;  /* 0x0000000000007308 */ /* 0x004ea40000001000 */
[----:B--2---:R-:W-:-:S06]  /*2670*/  IADD3 R0, R0, 0xffffffe, RZ ;  /* 0x0ffffffe00007810 */ /* 0x004fcc0007ffe0ff */
[----:B------:R-:W2:Y:S02]  /*2680*/  F2I.FTZ.U32.TRUNC.NTZ R5, R0 ;  /* 0x0000000000057305 */ /* 0x000ea4000021f000 */
[----:B--2---:R-:W-:-:S04]  /*2690*/  IMAD.MOV R0, RZ, RZ, -R5 ;  /* 0x000000ffff007224 */ /* 0x004fc800078e0a05 */
[----:B------:R-:W-:Y:S01]  /*26a0*/  IMAD.MOV.U32 R4, RZ, RZ, R0 ;  /* 0x000000ffff047224 */ /* 0x000fe200078e0000 */
[----:B------:R-:W-:-:S03]  /*26b0*/  IABS R0, R128 ;  /* 0x0000008000007213 */ /* 0x000fc60000000000 */
[----:B-1----:R-:W-:Y:S02]  /*26c0*/  IMAD R9, R4, R3, RZ ;  /* 0x0000000304097224 */ /* 0x002fe400078e02ff */
        /* <DEDUP_REMOVED lines=17> */
.L_x_1640:
[----:B------:R-:W-:Y:S05]  /*27e0*/  BSYNC B0 ;  /* 0x0000000000007941 */ /* 0x000fea0003800000 */
.L_x_1639:
[----:B------:R-:W-:-:S04]  /*27f0*/  IMAD R3, R18, R0, RZ ;  /* 0x0000000012037224 */ /* 0x000fc800078e02ff */
        /* <DEDUP_REMOVED lines=17> */
[----:B-1----:R-:W1:Y:S03]  /*2910*/  S2R R9, SR_TID.X ;  /* 0x0000000000097919 */ /* 0x002e660000002100 */
        /* <DEDUP_REMOVED lines=49> */
[----:B------:R-:W-:-:S02]  /*2c30*/  ISETP.GE.AND P0, PT, R3, 0x31, PT ;  /* 0x000000310300780c */ /* 0x000fc40003f06270 */
[----:B------:R-:W-:Y:S01]  /*2c40*/  SHF.R.S32.HI R17, RZ, 0x1f, R98 ;  /* 0x0000001fff117819 */ /* 0x000fe20000011462 */
[----:B-1----:R-:W-:Y:S01]  /*2c50*/  @P1 IMAD.X R7, R5, 0x1, R147, P2 ;  /* 0x0000000105071824 */ /* 0x002fe200010e0693 */
[----:B------:R-:W-:Y:S02]  /*2c60*/  ISETP.GE.AND P2, PT, R3, 0x21, PT ;  /* 0x000000210300780c */ /* 0x000fe40003f46270 */
[----:B------:R-:W-:-:S04]  /*2c70*/  @P1 LEA R6, P3, R0, c[0x0][0x220], 0x1 ;  /* 0x0000880000061a11 */ /* 0x000fc800078608ff */
[----:B------:R-:W-:-:S05]  /*2c80*/  @P1 LEA.HI.X R7, R0, c[0x0][0x224], R7, 0x1, P3 ;  /* 0x0000890000071a11 */ /* 0x000fca00018f0c07 */
[----:B------:R1:W-:Y:S02]  /*2c90*/  @P1 LDGSTS.E.BYPASS.LTC128B.128 [R212+0x3100], [R6.64], !P6 ;  /* 0x0310000006d41fae */ /* 0x0003e4000f101d48 */
[----:B------:R-:W-:-:S04]  /*2ca0*/  @P2 LEA R0, P1, R24, R4, 0x5 ;  /* 0x0000000418002211 */ /* 0x000fc800078228ff */
[----:B------:R-:W-:Y:S01]  /*2cb0*/  @P2 LEA R18, P3, R0, c[0x0][0x220], 0x1 ;  /* 0x0000880000122a11 */ /* 0x000fe200078608ff */
[----:B------:R-:W-:Y:S01]  /*2cc0*/  IMAD R10, R17, c[0x0][0x280], RZ ;  /* 0x0000a000110a7a24 */ /* 0x000fe200078e02ff */
[----:B------:R-:W-:Y:S01]  /*2cd0*/  IADD3 R126, R12, R15, RZ ;  /* 0x0000000f0c7e7210 */ /* 0x000fe20007ffe0ff */
[----:B-1----:R-:W-:Y:S01]  /*2ce0*/  @P2 IMAD.MOV.U32 R7, RZ, RZ, c[0x0][0x23c] ;  /* 0x00008f00ff072624 */ /* 0x002fe200078e00ff */
[----:B------:R-:W-:-:S04]  /*2cf0*/  @P0 MOV R6, c[0x0][0x23c] ;  /* 0x00008f0000060a02 */ /* 0x000fc80000000f00 */
[----:B------:R-:W-:Y:S01]  /*2d00*/  @P2 LEA.HI.X R14, R24, R5, R7, 0x5, P1 ;  /* 0x00000005180e2211 */ /* 0x000fe200008f2c07 */
[----:B------:R-:W-:Y:S01]  /*2d10*/  @P0 IMAD R11, R6, 0x30, RZ ;  /* 0x00000030060b0824 */ /* 0x000fe200078e02ff */
[----:B------:R-:W-:Y:S01]  /*2d20*/  ISETP.GE.AND P1, PT, R3, 0x41, PT ;  /* 0x000000410300780c */ /* 0x000fe20003f26270 */
[----:B------:R-:W-:Y:S01]  /*2d30*/  @P0 IMAD.WIDE.U32 R6, R24, 0x30, R4 ;  /* 0x0000003018060825 */ /* 0x000fe200078e0004 */
[----:B------:R-:W-:-:S03]  /*2d40*/  @P2 LEA.HI.X R19, R0, c[0x0][0x224], R14, 0x1, P3 ;  /* 0x0000890000132a11 */ /* 0x000fc600018f0c0e */
[----:B------:R-:W-:Y:S01]  /*2d50*/  @P0 IMAD.IADD R3, R7, 0x1, R11 ;  /* 0x0000000107030824 */ /* 0x000fe200078e020b */
[C---:B------:R-:W-:Y:S01]  /*2d60*/  @P0 LEA R16, P3, R6.reuse, c[0x0][0x220], 0x1 ;  /* 0x0000880006100a11 */ /* 0x040fe200078608ff */
[----:B------:R-:W-:Y:S01]  /*2d70*/  IMAD R0, R17, c[0x0][0x290], RZ ;  /* 0x0000a40011007a24 */ /* 0x000fe200078e02ff */
[----:B------:R1:W-:Y:S02]  /*2d80*/  @P2 LDGSTS.E.BYPASS.LTC128B.128 [R212+0x3900], [R18.64], !P6 ;  /* 0x0390000012d42fae */ /* 0x0003e4000f101d48 */
[----:B------:R-:W-:Y:S01]  /*2d90*/  @P0 LEA.HI.X R17, R6, c[0x0][0x224], R3, 0x1, P3 ;  /* 0x0000890006110a11 */ /* 0x000fe200018f0c03 */
[----:B------:R-:W-:Y:S02]  /*2da0*/  IMAD.WIDE.U32 R6, R98, c[0x0][0x290], R96 ;  /* 0x0000a40062067a25 */ /* 0x000fe400078e0060 */
[----:B------:R-:W-:Y:S02]  /*2db0*/  @P1 LEA R3, P3, R24, R4, 0x6 ;  /* 0x0000000418031211 */ /* 0x000fe400078630ff */
[C---:B------:R-:W-:Y:S01]  /*2dc0*/  IMAD R0, R98.reuse, c[0x0][0x294], R0 ;  /* 0x0000a50062007a24 */ /* 0x040fe200078e0200 */
[----:B------:R-:W-:Y:S01]  /*2dd0*/  @P1 MOV R4, c[0x0][0x23c] ;  /* 0x00008f0000041a02 */ /* 0x000fe20000000f00 */
[----:B------:R-:W-:Y:S01]  /*2de0*/  IMAD.WIDE.U32 R14, R98, c[0x0][0x290], R86 ;  /* 0x0000a400620e7a25 */ /* 0x000fe200078e0056 */
[----:B------:R1:W-:Y:S03]  /*2df0*/  @P0 LDGSTS.E.BYPASS.LTC128B.128 [R212+0x4100], [R16.64], !P6 ;  /* 0x0410000010d40fae */ /* 0x0003e6000f101d48 */
[----:B------:R-:W-:-:S02]  /*2e00*/  IMAD.IADD R11, R7, 0x1, R0 ;  /* 0x00000001070b7824 */ /* 0x000fc400078e0200 */
[----:B------:R-:W-:Y:S01]  /*2e10*/  IMAD.IADD R7, R0, 0x1, R15 ;  /* 0x0000000100077824 */ /* 0x000fe200078e020f */
[----:B------:R-:W-:Y:S01]  /*2e20*/  @P1 LEA.HI.X R0, R24, R5, R4, 0x6, P3 ;  /* 0x0000000518001211 */ /* 0x000fe200018f3404 */
[----:B------:R-:W-:Y:S01]  /*2e30*/  IMAD.WIDE.U32 R8, R98, c[0x0][0x280], R96 ;  /* 0x0000a00062087a25 */ /* 0x000fe200078e0060 */
[----:B------:R-:W-:-:S03]  /*2e40*/  @P1 LEA R4, P3, R3, c[0x0][0x220], 0x1 ;  /* 0x0000880003041a11 */ /* 0x000fc600078608ff */
[C---:B------:R-:W-:Y:S01]  /*2e50*/  IMAD R10, R98.reuse, c[0x0][0x284], R10 ;  /* 0x0000a100620a7a24 */ /* 0x040fe200078e020a */
[----:B------:R-:W-:Y:S01]  /*2e60*/  @P1 LEA.HI.X R5, R3, c[0x0][0x224], R0, 0x1, P3 ;  /* 0x0000890003051a11 */ /* 0x000fe200018f0c00 */
[----:B------:R-:W-:Y:S01]  /*2e70*/  IMAD.MOV.U32 R12, RZ, RZ, R8 ;  /* 0x000000ffff0c7224 */ /* 0x000fe200078e0008 */
[----:B-----5:R-:W-:Y:S02]  /*2e80*/  SHF.R.S32.HI R0, RZ, 0x1f, R129 ;  /* 0x0000001fff007819 */ /* 0x020fe40000011481 */
[----:B------:R-:W-:Y:S01]  /*2e90*/  IADD3 R13, R9, R10, RZ ;  /* 0x0000000a090d7210 */ /* 0x000fe20007ffe0ff */
[----:B------:R-:W-:Y:S01]  /*2ea0*/  IMAD.WIDE.U32 R8, R98, c[0x0][0x280], R86 ;  /* 0x0000a00062087a25 */ /* 0x000fe200078e0056 */
[----:B------:R2:W-:Y:S03]  /*2eb0*/  @P1 LDGSTS.E.BYPASS.LTC128B.128 [R212+0x4900], [R4.64], !P6 ;  /* 0x0490000004d41fae */ /* 0x0005e6000f101d48 */
[----:B------:R-:W-:Y:S01]  /*2ec0*/  IMAD R3, R0, c[0x0][0x280], RZ ;  /* 0x0000a00000037a24 */ /* 0x000fe200078e02ff */
[----:B------:R-:W-:Y:S01]  /*2ed0*/  IADD3 R9, R10, R9, RZ ;  /* 0x000000090a097210 */ /* 0x000fe20007ffe0ff */
[----:B------:R-:W-:Y:S01]  /*2ee0*/  IMAD R0, R0, c[0x0][0x290], RZ ;  /* 0x0000a40000007a24 */ /* 0x000fe200078e02ff */
[----:B------:R-:W-:Y:S01]  /*2ef0*/  MOV R10, R6 ;  /* 0x00000006000a7202 */ /* 0x000fe20000000f00 */
[----:B------:R-:W-:Y:S01]  /*2f00*/  IMAD.MOV.U32 R6, RZ, RZ, R14 ;  /* 0x000000ffff067224 */ /* 0x000fe200078e000e */
[----:B------:R-:W-:Y:S01]  /*2f10*/  MOV R141, 0x5 ;  /* 0x00000005008d7802 */ /* 0x000fe20000000f00 */
[----:B------:R-:W-:-:S02]  /*2f20*/  IMAD.MOV.U32 R136, RZ, RZ, c[0x0][0x280] ;  /* 0x0000a000ff887624 */ /* 0x000fc400078e00ff */
[C---:B------:R-:W-:Y:S02]  /*2f30*/  IMAD R144, R132.reuse, c[0x0][0x284], RZ ;  /* 0x0000a10084907a24 */ /* 0x040fe400078e02ff */
        /* <DEDUP_REMOVED lines=44> */
[----:B------:R-:W-:Y:S01]  /*3200*/  IMAD R0, R21, c[0x0][0x268], RZ ;  /* 0x00009a0015007a24 */ /* 0x000fe200078e02ff */
[C---:B------:R-:W-:Y:S01]  /*3210*/  IADD3 R15, R98.reuse, 0x20, RZ ;  /* 0x00000020620f7810 */ /* 0x040fe20007ffe0ff */
        /* <DEDUP_REMOVED lines=55> */
.L_x_1676:
[----:B------:R-:W-:Y:S01]  /*3590*/  IMAD R3, R31, 0x50, R0 ;  /* 0x000000501f037824 */ /* 0x000fe200078e0200 */
[----:B------:R-:W-:Y:S01]  /*35a0*/  ISETP.NE.AND P1, PT, R154, 0x1, PT ;  /* 0x000000019a00780c */ /* 0x000fe20003f25270 */
[----:B------:R-:W-:Y:S01]  /*35b0*/  IMAD.MOV.U32 R74, RZ, RZ, RZ ;  /* 0x000000ffff4a7224 */ /* 0x000fe200078e00ff */
[----:B------:R-:W-:Y:S04]  /*35c0*/  DEPBAR.LE SB0, 0x0 ;  /* 0x000080000000791a */ /* 0x000fe80000000000 */
[----:B---3--:R-:W-:Y:S01]  /*35d0*/  IMAD.IADD R4, R126, 0x1, R3 ;  /* 0x000000017e047824 */ /* 0x008fe200078e0203 */
        /* <DEDUP_REMOVED lines=29> */
[----:B-1----:R-:W-:-:S05]  /*37b0*/  @!P2 BRA `(.L_x_1643) ;  /* 0x00003c600000a947 */ /* 0x002fca0003800000 */
[-C--:B------:R-:W-:Y:S01]  /*37c0*/  IMAD R6, R144, R31.reuse, RZ ;  /* 0x0000001f90067224 */ /* 0x080fe200078e02ff */
        /* <DEDUP_REMOVED lines=40> */
.L_x_1646:
[----:B------:R-:W-:Y:S05]  /*3a50*/  BSYNC B0 ;  /* 0x0000000000007941 */ /* 0x000fea0003800000 */
.L_x_1645:
        /* <DEDUP_REMOVED lines=40> */
.L_x_1648:
[----:B------:R-:W-:Y:S05]  /*3ce0*/  BSYNC B0 ;  /* 0x0000000000007941 */ /* 0x000fea0003800000 */
.L_x_1647:
        /* <DEDUP_REMOVED lines=39> */
.L_x_1650:
[----:B------:R-:W-:Y:S05]  /*3f60*/  BSYNC B0 ;  /* 0x0000000000007941 */ /* 0x000fea0003800000 */
.L_x_1649:
        /* <DEDUP_REMOVED lines=75> */
.L_x_1654:
[----:B------:R-:W-:Y:S05]  /*4420*/  BSYNC B0 ;  /* 0x0000000000007941 */ /* 0x000fea0003800000 */
.L_x_1653:
        /* <DEDUP_REMOVED lines=57> */
.L_x_1652:
[----:B------:R-:W-:Y:S05]  /*47c0*/  BSYNC B1 ;  /* 0x0000000000017941 */ /* 0x000fea0003800000 */
.L_x_1651:
        /* <DEDUP_REMOVED lines=62> */
.L_x_1658:
[----:B------:R-:W-:Y:S05]  /*4bb0*/  BSYNC B0 ;  /* 0x0000000000007941 */ /* 0x000fea0003800000 */
.L_x_1657:
        /* <DEDUP_REMOVED lines=57> */
.L_x_1656:
[----:B------:R-:W-:Y:S05]  /*4f50*/  BSYNC B1 ;  /* 0x0000000000017941 */ /* 0x000fea0003800000 */
.L_x_1655:
        /* <DEDUP_REMOVED lines=61> */
.L_x_1661:
[----:B------:R-:W-:Y:S05]  /*5330*/  BSYNC B0 ;  /* 0x0000000000007941 */ /* 0x000fea0003800000 */
.L_x_1660:
        /* <DEDUP_REMOVED lines=58> */
.L_x_1644:
        /* <DEDUP_REMOVED lines=212> */
.L_x_1663:
[----:B------:R-:W-:Y:S05]  /*6420*/  BSYNC B0 ;  /* 0x0000000000007941 */ /* 0x000fea0003800000 */
.L_x_1662:
        /* <DEDUP_REMOVED lines=126> */
.L_x_1665:
[----:B------:R-:W-:Y:S05]  /*6c10*/  BSYNC B0 ;  /* 0x0000000000007941 */ /* 0x000fea0003800000 */
.L_x_1664:
        /* <DEDUP_REMOVED lines=128> */
.L_x_1643:
        /* <DEDUP_REMOVED lines=21> */
.L_x_1667:
[----:B-12---:R-:W-:Y:S05]  /*7570*/  BSYNC B0 ;  /* 0x0000000000007941 */ /* 0x006fea0003800000 */
.L_x_1666:
        /* <DEDUP_REMOVED lines=17> */
.L_x_1669:
[----:B------:R-:W-:Y:S05]  /*7690*/  BSYNC B0 ;  /* 0x0000000000007941 */ /* 0x000fea0003800000 */
.L_x_1668:
        /* <DEDUP_REMOVED lines=16> */
.L_x_1659:
[----:B------:R-:W-:Y:S05]  /*77a0*/  BSYNC B2 ;  /* 0x0000000000027941 */ /* 0x000fea0003800000 */
.L_x_1642:
[----:B------:R-:W-:Y:S01]  /*77b0*/  IMAD R20, R31, -0x50, RZ ;  /* 0xffffffb01f147824 */ /* 0x000fe200078e02ff */
[----:B------:R-:W-:Y:S01]  /*77c0*/  BSSY B0, `(.L_x_1670) ;  /* 0x0000063000007945 */ /* 0x000fe20003800000 */
[----:B--23--:R-:W-:Y:S02]  /*77d0*/  IMAD R4, R81, c[0x0][0x208], RZ ;  /* 0x0000820051047a24 */ /* 0x00cfe400078e02ff */
[----:B------:R-:W-:Y:S02]  /*77e0*/  IMAD.IADD R3, R105, 0x1, R20 ;  /* 0x0000000169037824 */ /* 0x000fe400078e0214 */
[C---:B-1----:R-:W-:Y:S02]  /*77f0*/  IMAD R8, R75.reuse, c[0x0][0x20c], R4 ;  /* 0x000083004b087a24 */ /* 0x042fe400078e0204 */
        /* <DEDUP_REMOVED lines=85> */
[----:B------:R-:W1:Y:S01]  /*7d50*/  @!P1 LDS.128 R8, [R250] ;  /* 0x00000000fa089984 */ /* 0x000e620000000c00 */
        /* <DEDUP_REMOVED lines=9> */
.L_x_1671:
[----:B-123--:R-:W-:Y:S05]  /*7df0*/  BSYNC B0 ;  /* 0x0000000000007941 */ /* 0x00efea0003800000 */
.L_x_1670:
[----:B------:R1:W2:Y:S01]  /*7e00*/  SHFL.IDX PT, R5, R17, 0x1, 0x1c1f ;  /* 0x003c1f0011057f89 */ /* 0x0002a200000e0000 */
        /* <DEDUP_REMOVED lines=16> */
.L_x_1673:
[----:B------:R-:W-:Y:S05]  /*7f10*/  BSYNC B0 ;  /* 0x0000000000007941 */ /* 0x000fea0003800000 */
.L_x_1672:
[----:B--2---:R2:W4:Y:S01]  /*7f20*/  SHFL.IDX PT, R5, R17, 0x2, 0x1c1f ;  /* 0x005c1f0011057f89 */ /* 0x00452200000e0000 */
[----:B------:R-:W-:Y:S01]  /*7f30*/  ISETP.GE.AND P0, PT, R3, 0x41, PT ;  /* 0x000000410300780c */ /* 0x000fe20003f06270 */
[----:B------:R-:W-:Y:S02]  /*7f40*/  BSSY B0, `(.L_x_1674) ;  /* 0x000000f000007945 */ /* 0x000fe40003800000 */
        /* <DEDUP_REMOVED lines=14> */
.L_x_1675:
[----:B------:R-:W-:Y:S05]  /*8030*/  BSYNC B0 ;  /* 0x0000000000007941 */ /* 0x000fea0003800000 */
.L_x_1674:
[C---:B------:R-:W-:Y:S02]  /*8040*/  ISETP.GT.AND P0, PT, R31.reuse, R118, PT ;  /* 0x000000761f00720c */ /* 0x040fe40003f04270 */
[----:B------:R-:W-:Y:S11]  /*8050*/  IADD3 R31, R31, -0x1, RZ ;  /* 0xffffffff1f1f7810 */ /* 0x000ff60007ffe0ff */
[----:B------:R-:W-:Y:S01]  /*8060*/  @P0 SHF.R.S32.HI R6, RZ, 0x1f, R31 ;  /* 0x0000001fff060819 */ /* 0x000fe2000001141f */
[----:B------:R-:W-:Y:S02]  /*8070*/  @P0 IMAD R3, R146, R31, RZ ;  /* 0x0000001f92030224 */ /* 0x000fe400078e02ff */
[----:B---3--:R-:W-:Y:S02]  /*8080*/  @P0 IMAD.MOV.U32 R4, RZ, RZ, R110 ;  /* 0x000000ffff040224 */ /* 0x008fe400078e006e */
[----:B----4-:R-:W-:Y:S02]  /*8090*/  @P0 IMAD.MOV.U32 R5, RZ, RZ, R109 ;  /* 0x000000ffff050224 */ /* 0x010fe400078e006d */
[-C--:B------:R-:W-:Y:S02]  /*80a0*/  @P0 IMAD R3, R6, R130.reuse, R3 ;  /* 0x0000008206030224 */ /* 0x080fe400078e0203 */
[----:B------:R-:W-:Y:S04]  /*80b0*/  @P0 IMAD.WIDE.U32 R4, R31, R130, R4 ;  /* 0x000000821f040225 */ /* 0x000fe800078e0004 */
[----:B------:R-:W-:Y:S01]  /*80c0*/  @P0 IMAD.IADD R3, R5, 0x1, R3 ;  /* 0x0000000105030824 */ /* 0x000fe200078e0203 */
[----:B------:R-:W-:Y:S01]  /*80d0*/  @P0 LEA R10, P1, R4, c[0x0][0x220], 0x1 ;  /* 0x00008800040a0a11 */ /* 0x000fe200078208ff */
[----:B------:R-:W-:Y:S03]  /*80e0*/  @P0 IMAD.SHL.U32 R12, R152, 0x2, RZ ;  /* 0x00000002980c0824 */ /* 0x000fe600078e00ff */
        /* <DEDUP_REMOVED lines=22> */
.L_x_1641:
[----:B---3--:R-:W3:Y:S01]  /*8250*/  LDL R11, [R1+0x30] ;  /* 0x00003000010b7983 */ /* 0x008ee20000100800 */
[----:B------:R-:W-:-:S05]  /*8260*/  IMAD.MOV.U32 R0, RZ, RZ, c[0x0][0x2c4] ;  /* 0x0000b100ff007624 */ /* 0x000fca00078e00ff */
[----:B------:R-:W-:Y:S01]  /*8270*/  ISETP.NE.AND P3, PT, R0, 0x1, PT ;  /* 0x000000010000780c */ /* 0x000fe20003f65270 */
[----:B------:R-:W-:Y:S01]  /*8280*/  BSSY B0, `(.L_x_1677) ;  /* 0x0000028000007945 */ /* 0x000fe20003800000 */
[----:B---3--:R-:W-:-:S11]  /*8290*/  IADD3 R0, R11, 0x7f, RZ ;  /* 0x0000007f0b007810 */ /* 0x008fd60007ffe0ff */
[----:B------:R-:W-:-:S05]  /*82a0*/  @P3 IMAD.HI.U32 R2, R0, c[0x0][0x2c8], RZ ;  /* 0x0000b20000023a27 */ /* 0x000fca00078e00ff */
[----:B------:R-:W-:-:S05]  /*82b0*/  @P3 SHF.R.U32.HI R0, RZ, c[0x0][0x2cc], R2 ;  /* 0x0000b300ff003a19 */ /* 0x000fca0000011602 */
[----:B------:R-:W-:-:S04]  /*82c0*/  IMAD.IADD R0, R143, 0x1, R0 ;  /* 0x000000018f007824 */ /* 0x000fc800078e0200 */
[----:B------:R-:W-:-:S05]  /*82d0*/  IMAD.HI R0, R0, 0x66666667, RZ ;  /* 0x6666666700007827 */ /* 0x000fca00078e02ff */
[----:B------:R-:W-:-:S04]  /*82e0*/  SHF.R.U32.HI R2, RZ, 0x1f, R0 ;  /* 0x0000001fff027819 */ /* 0x000fc80000011600 */
[----:B------:R-:W-:-:S04]  /*82f0*/  LEA.HI.SX32 R0, R0, R2, 0x1b ;  /* 0x0000000200007211 */ /* 0x000fc800078fdaff */
[----:B------:R-:W-:-:S04]  /*8300*/  IMNMX R6, R142, R0, PT ;  /* 0x000000008e067217 */ /* 0x000fc80003800200 */
[----:B------:R-:W-:Y:S01]  /*8310*/  ISETP.GE.AND P0, PT, R6, 0x1, PT ;  /* 0x000000010600780c */ /* 0x000fe20003f06270 */
[----:B------:R-:W-:-:S12]  /*8320*/  IMAD.MOV.U32 R0, RZ, RZ, RZ ;  /* 0x000000ffff007224 */ /* 0x000fd800078e00ff */
[----:B------:R-:W-:Y:S05]  /*8330*/  @!P0 BRA `(.L_x_1678) ;  /* 0x000001c000008947 */ /* 0x000fea0003800000 */
[----:B------:R-:W-:Y:S01]  /*8340*/  IABS R2, R128 ;  /* 0x0000008000027213 */ /* 0x000fe20000000000 */
[----:B------:R-:W-:Y:S01]  /*8350*/  IMAD.MOV.U32 R4, RZ, RZ, RZ ;  /* 0x000000ffff047224 */ /* 0x000fe200078e00ff */
[----:B------:R-:W-:Y:S02]  /*8360*/  IADD3 R7, R128, -0x1, R6 ;  /* 0xffffffff80077810 */ /* 0x000fe40007ffe006 */
[----:B------:R-:W3:Y:S02]  /*8370*/  I2F.RP R0, R2 ;  /* 0x0000000200007306 */ /* 0x000ee40000209400 */
[----:B-1----:R-:W-:-:S06]  /*8380*/  IABS R9, R7 ;  /* 0x0000000700097213 */ /* 0x002fcc0000000000 */
[----:B---3--:R-:W1:Y:S02]  /*8390*/  MUFU.RCP R0, R0 ;  /* 0x0000000000007308 */ /* 0x008e640000001000 */
        /* <DEDUP_REMOVED lines=22> */
.L_x_1678:
[----:B------:R-:W-:Y:S05]  /*8500*/  BSYNC B0 ;  /* 0x0000000000007941 */ /* 0x000fea0003800000 */
.L_x_1677:
        /* <DEDUP_REMOVED lines=35> */
[----:B---3--:R-:W-:-:S04]  /*8740*/  IMAD R3, R2, R0, RZ ;  /* 0x0000000002037224 */ /* 0x008fc800078e02ff */
[--C-:B------:R-:W-:Y:S01]  /*8750*/  IMAD.IADD R2, R3, 0x1, R0.reuse ;  /* 0x0000000103027824 */ /* 0x100fe200078e0200 */
[----:B------:R3:W-:Y:S01]  /*8760*/  STL [R1+0x4], R3 ;  /* 0x0000040301007387 */ /* 0x0007e20000100800 */
[----:B------:R-:W-:-:S03]  /*8770*/  PRMT R0, RZ, 0x7610, R0 ;  /* 0x00007610ff007816 */ /* 0x000fc60000000000 */
[----:B------:R-:W-:-:S04]  /*8780*/  IMNMX R221, R6, R2, PT ;  /* 0x0000000206dd7217 */ /* 0x000fc80003800200 */
[----:B------:R-:W-:-:S13]  /*8790*/  ISETP.GT.AND P0, PT, R221, R3, PT ;  /* 0x00000003dd00720c */ /* 0x000fda0003f04270 */
[----:B------:R-:W-:Y:S05]  /*87a0*/  @!P0 BRA `(.L_x_1679) ;  /* 0x00010e4000008947 */ /* 0x000fea0003800000 */
[----:B---3--:R-:W3:Y:S04]  /*87b0*/  LDL R3, [R1+0x68] ;  /* 0x0000680001037983 */ /* 0x008ee80000100800 */
[----:B------:R-:W4:Y:S04]  /*87c0*/  LDL R8, [R1+0x6c] ;  /* 0x00006c0001087983 */ /* 0x000f280000100800 */
[----:B--2---:R-:W2:Y:S04]  /*87d0*/  LDL R7, [R1+0x48] ;  /* 0x0000480001077983 */ /* 0x004ea80000100800 */
[----:B------:R-:W2:Y:S04]  /*87e0*/  LDL R4, [R1] ;  /* 0x0000000001047983 */ /* 0x000ea80000100800 */
[----:B------:R-:W2:Y:S04]  /*87f0*/  LDL R5, [R1+0x90] ;  /* 0x0000900001057983 */ /* 0x000ea80000100800 */
[----:B-1----:R-:W2:Y:S01]  /*8800*/  LDL R9, [R1+0x70] ;  /* 0x0000700001097983 */ /* 0x002ea20000100800 */
[----:B------:R-:W-:-:S04]  /*8810*/  ISETP.NE.U32.AND P0, PT, RZ, c[0x0][0x340], PT ;  /* 0x0000d000ff007a0c */ /* 0x000fc80003f05070 */
[----:B------:R-:W-:Y:S02]  /*8820*/  ISETP.NE.AND.EX P1, PT, RZ, c[0x0][0x344], PT, P0 ;  /* 0x0000d100ff007a0c */ /* 0x000fe40003f25300 */
[----:B------:R-:W-:-:S05]  /*8830*/  SHF.R.S32.HI R0, RZ, 0x1f, R139 ;  /* 0x0000001fff007819 */ /* 0x000fca000001148b */
[----:B------:R-:W-:-:S04]  /*8840*/  IMAD R0, R0, c[0x0][0x178], RZ ;  /* 0x00005e0000007a24 */ /* 0x000fc800078e02ff */
[----:B------:R-:W-:Y:S02]  /*8850*/  IMAD R0, R139, c[0x0][0x17c], R0 ;  /* 0x00005f008b007a24 */ /* 0x000fe400078e0200 */
[----:B---3--:R-:W-:-:S04]  /*8860*/  @P1 IADD3 R2, P0, R3, c[0x0][0x340], RZ ;  /* 0x0000d00003021a10 */ /* 0x008fc80007f1e0ff */
[----:B----4-:R-:W-:-:S05]  /*8870*/  @P1 IADD3.X R3, R8, c[0x0][0x344], RZ, P0, !PT ;  /* 0x0000d10008031a10 */ /* 0x010fca00007fe4ff */
[----:B------:R1:W5:Y:S01]  /*8880*/  @P1 LDG.E R8, [R2.64] ;  /* 0x0000000802081981 */ /* 0x000362000c1e1900 */
[----:B------:R-:W-:Y:S02]  /*8890*/  ISETP.NE.U32.AND P0, PT, RZ, c[0x0][0x348], PT ;  /* 0x0000d200ff007a0c */ /* 0x000fe40003f05070 */
[----:B--2---:R-:W-:Y:S01]  /*88a0*/  LOP3.LUT R85, R7, 0xffff, RZ, 0xc0, !PT ;  /* 0x0000ffff07557812 */ /* 0x004fe200078ec0ff */
[----:B------:R-:W-:Y:S01]  /*88b0*/  IMAD.IADD R4, R4, 0x1, R11 ;  /* 0x0000000104047824 */ /* 0x000fe200078e020b */
[----:B------:R-:W-:Y:S01]  /*88c0*/  ISETP.NE.AND.EX P0, PT, RZ, c[0x0][0x34c], PT, P0 ;  /* 0x0000d300ff007a0c */ /* 0x000fe20003f05300 */
[----:B------:R-:W2:Y:S01]  /*88d0*/  S2R R12, SR_TID.X ;  /* 0x00000000000c7919 */ /* 0x000ea20000002100 */
[----:B------:R-:W-:Y:S01]  /*88e0*/  ISETP.GE.AND P2, PT, R238, c[0x0][0x198], PT ;  /* 0x00006600ee007a0c */ /* 0x000fe20003f46270 */
[----:B------:R-:W-:Y:S01]  /*88f0*/  @P3 IMAD.HI.U32 R7, R4, c[0x0][0x2c8], RZ ;  /* 0x0000b20004073a27 */ /* 0x000fe200078e00ff */
[----:B------:R-:W-:Y:S02]  /*8900*/  SEL R6, R5, RZ, !P0 ;  /* 0x000000ff05067207 */ /* 0x000fe40004000000 */
[----:B------:R-:W-:-:S02]  /*8910*/  SEL R5, R9, RZ, !P0 ;  /* 0x000000ff09057207 */ /* 0x000fc40004000000 */
[----:B------:R-:W-:Y:S01]  /*8920*/  IADD3 R181, R221, -0x1, RZ ;  /* 0xffffffffddb57810 */ /* 0x000fe20007ffe0ff */
[----:B------:R-:W-:-:S04]  /*8930*/  IMAD R6, R6, c[0x0][0x1c0], RZ ;  /* 0x0000700006067a24 */ /* 0x000fc800078e02ff */
[----:B------:R-:W-:Y:S02]  /*8940*/  IMAD R6, R5, c[0x0][0x1c4], R6 ;  /* 0x0000710005067a24 */ /* 0x000fe400078e0206 */
[----:B-1----:R-:W-:-:S04]  /*8950*/  IMAD.WIDE.U32 R2, R139, c[0x0][0x178], RZ ;  /* 0x00005e008b027a25 */ /* 0x002fc800078e00ff */
[----:B------:R-:W-:Y:S01]  /*8960*/  IMAD.IADD R3, R3, 0x1, R0 ;  /* 0x0000000103037824 */ /* 0x000fe200078e0200 */
[----:B------:R-:W-:Y:S02]  /*8970*/  MOV R0, R4 ;  /* 0x0000000400007202 */ /* 0x000fe40000000f00 */
[----:B------:R-:W-:Y:S01]  /*8980*/  @P3 SHF.R.U32.HI R0, RZ, c[0x0][0x2cc], R7 ;  /* 0x0000b300ff003a19 */ /* 0x000fe20000011607 */
[C---:B------:R-:W-:Y:S01]  /*8990*/  IMAD.WIDE.U32 R2, R85.reuse, c[0x0][0x1b8], R2 ;  /* 0x00006e0055027a25 */ /* 0x040fe200078e0002 */
[----:B--2---:R-:W-:Y:S02]  /*89a0*/  SHF.R.S32.HI R10, RZ, 0x1f, R12 ;  /* 0x0000001fff0a7819 */ /* 0x004fe4000001140c */
[----:B------:R-:W-:Y:S01]  /*89b0*/  SHF.R.S32.HI R7, RZ, 0x1f, R0 ;  /* 0x0000001fff077819 */ /* 0x000fe20000011400 */
[----:B------:R-:W-:Y:S01]  /*89c0*/  IMAD R3, R85, c[0x0][0x1bc], R3 ;  /* 0x00006f0055037a24 */ /* 0x000fe200078e0203 */
[----:B------:R-:W-:-:S03]  /*89d0*/  LEA.HI R10, R10, R12, RZ, 0x3 ;  /* 0x0000000c0a0a7211 */ /* 0x000fc600078f18ff */
[----:B------:R-:W-:Y:S01]  /*89e0*/  IMAD.WIDE.U32 R2, R5, c[0x0][0x1c0], R2 ;  /* 0x0000700005027a25 */ /* 0x000fe200078e0002 */
[----:B------:R-:W-:-:S03]  /*89f0*/  SHF.R.S32.HI R10, RZ, 0x3, R10 ;  /* 0x00000003ff0a7819 */ /* 0x000fc6000001140a */
        /* <DEDUP_REMOVED lines=11> */
[----:B------:R-:W-:Y:S01]  /*8ab0*/  LEA R6, P0, R2, c[0x0][0x160], 0x1 ;  /* 0x0000580002067a11 */ /* 0x000fe200078008ff */
[----:B------:R-:W-:-:S03]  /*8ac0*/  IMAD.IADD R4, R10, 0x1, R11 ;  /* 0x000000010a047824 */ /* 0x000fc600078e020b */
[----:B------:R-:W-:-:S04]  /*8ad0*/  IADD3 R0, R3, R0, RZ ;  /* 0x0000000003007210 */ /* 0x000fc80007ffe0ff */
[----:B------:R-:W-:Y:S02]  /*8ae0*/  LEA.HI.X R5, R2, c[0x0][0x164], R0, 0x1, P0 ;  /* 0x0000590002057a11 */ /* 0x000fe400000f0c00 */
[----:B------:R-:W-:Y:S01]  /*8af0*/  @!P1 MOV R8, R9 ;  /* 0x0000000900089202 */ /* 0x000fe20000000f00 */
[----:B------:R-:W-:Y:S05]  /*8b00*/  BRA.DIV ~URZ, `(.L_x_1680) ;  /* 0x000150627f007947 */ /* 0x000fea000b800000 */
[----:B------:R1:W2:Y:S02]  /*8b10*/  SHFL.IDX PT, R7, R5, RZ, 0x181f ;  /* 0x00181fff05077589 */ /* 0x0002a400000e0000 */
.L_x_1842:
[----:B------:R-:W-:Y:S05]  /*8b20*/  BRA.DIV ~URZ, `(.L_x_1681) ;  /* 0x000150b27f007947 */ /* 0x000fea000b800000 */
[----:B------:R3:W4:Y:S02]  /*8b30*/  SHFL.IDX PT, R2, R6, RZ, 0x181f ;  /* 0x00181fff06027589 */ /* 0x00072400000e0000 */
.L_x_1843:
        /* <DEDUP_REMOVED lines=10> */
.L_x_1683:
[----:B------:R-:W-:Y:S05]  /*8be0*/  BSYNC B0 ;  /* 0x0000000000007941 */ /* 0x000fea0003800000 */
.L_x_1682:
[----:B------:R-:W-:Y:S05]  /*8bf0*/  BRA.DIV ~URZ, `(.L_x_1684) ;  /* 0x000150527f007947 */ /* 0x000fea000b800000 */
[----:B--2---:R2:W1:Y:S04]  /*8c00*/  SHFL.IDX PT, R7, R5, 0x1, 0x181f ;  /* 0x00381f0005077f89 */ /* 0x00446800000e0000 */
[----:B----4-:R2:W4:Y:S02]  /*8c10*/  SHFL.IDX PT, R2, R6, 0x1, 0x181f ;  /* 0x00381f0006027f89 */ /* 0x01052400000e0000 */
.L_x_1844:
        /* <DEDUP_REMOVED lines=10> */
.L_x_1686:
[----:B------:R-:W-:Y:S05]  /*8cc0*/  BSYNC B0 ;  /* 0x0000000000007941 */ /* 0x000fea0003800000 */
.L_x_1685:
[----:B------:R-:W-:Y:S05]  /*8cd0*/  BRA.DIV ~URZ, `(.L_x_1687) ;  /* 0x000150427f007947 */ /* 0x000fea000b800000 */
[----:B-1----:R1:W2:Y:S02]  /*8ce0*/  SHFL.IDX PT, R7, R5, 0x2, 0x181f ;  /* 0x00581f0005077f89 */ /* 0x0022a400000e0000 */
.L_x_1845:
[----:B------:R-:W-:Y:S05]  /*8cf0*/  BRA.DIV ~URZ, `(.L_x_1688) ;  /* 0x000150927f007947 */ /* 0x000fea000b800000 */
[----:B----4-:R4:W1:Y:S02]  /*8d00*/  SHFL.IDX PT, R2, R6, 0x2, 0x181f ;  /* 0x00581f0006027f89 */ /* 0x01086400000e0000 */
.L_x_1846:
        /* <DEDUP_REMOVED lines=10> */
.L_x_1690:
[----:B------:R-:W-:Y:S05]  /*8db0*/  BSYNC B0 ;  /* 0x0000000000007941 */ /* 0x000fea0003800000 */
.L_x_1689:
[----:B------:R-:W-:Y:S05]  /*8dc0*/  BRA.DIV ~URZ, `(.L_x_1691) ;  /* 0x000150327f007947 */ /* 0x000fea000b800000 */
[----:B--2---:R2:W3:Y:S04]  /*8dd0*/  SHFL.IDX PT, R7, R5, 0x3, 0x181f ;  /* 0x00781f0005077f89 */ /* 0x0044e800000e0000 */
[----:B-1----:R2:W1:Y:S02]  /*8de0*/  SHFL.IDX PT, R2, R6, 0x3, 0x181f ;  /* 0x00781f0006027f89 */ /* 0x00246400000e0000 */
.L_x_1847:
        /* <DEDUP_REMOVED lines=10> */
.L_x_1693:
[----:B------:R-:W-:Y:S05]  /*8e90*/  BSYNC B0 ;  /* 0x0000000000007941 */ /* 0x000fea0003800000 */
.L_x_1692:
[----:B------:R-:W-:Y:S05]  /*8ea0*/  BRA.DIV ~URZ, `(.L_x_1694) ;  /* 0x000150227f007947 */ /* 0x000fea000b800000 */
[----:B---3--:R3:W2:Y:S02]  /*8eb0*/  SHFL.IDX PT, R7, R5, 0x4, 0x181f ;  /* 0x00981f0005077f89 */ /* 0x0086a400000e0000 */
.L_x_1848:
[----:B------:R-:W-:Y:S05]  /*8ec0*/  BRA.DIV ~URZ, `(.L_x_1695) ;  /* 0x000150727f007947 */ /* 0x000fea000b800000 */
[----:B-1----:R1:W3:Y:S02]  /*8ed0*/  SHFL.IDX PT, R2, R6, 0x4, 0x181f ;  /* 0x00981f0006027f89 */ /* 0x0022e400000e0000 */
.L_x_1849:
        /* <DEDUP_REMOVED lines=10> */
.L_x_1697:
[----:B------:R-:W-:Y:S05]  /*8f80*/  BSYNC B0 ;  /* 0x0000000000007941 */ /* 0x000fea0003800000 */
.L_x_1696:
[----:B------:R-:W-:Y:S05]  /*8f90*/  BRA.DIV ~URZ, `(.L_x_1698) ;  /* 0x000150127f007947 */ /* 0x000fea000b800000 */
[----:B--2---:R2:W1:Y:S04]  /*8fa0*/  SHFL.IDX PT, R7, R5, 0x5, 0x181f ;  /* 0x00b81f0005077f89 */ /* 0x00446800000e0000 */
[----:B---3--:R2:W3:Y:S02]  /*8fb0*/  SHFL.IDX PT, R2, R6, 0x5, 0x181f ;  /* 0x00b81f0006027f89 */ /* 0x0084e400000e0000 */
.L_x_1850:
        /* <DEDUP_REMOVED lines=10> */
.L_x_1700:
[----:B------:R-:W-:Y:S05]  /*9060*/  BSYNC B0 ;  /* 0x0000000000007941 */ /* 0x000fea0003800000 */
.L_x_1699:
[----:B------:R-:W-:Y:S05]  /*9070*/  BRA.DIV ~URZ, `(.L_x_1701) ;  /* 0x000150027f007947 */ /* 0x000fea000b800000 */
[----:B-1----:R1:W2:Y:S02]  /*9080*/  SHFL.IDX PT, R7, R5, 0x6, 0x181f ;  /* 0x00d81f0005077f89 */ /* 0x0022a400000e0000 */
.L_x_1851:
[----:B------:R-:W-:Y:S05]  /*9090*/  BRA.DIV ~URZ, `(.L_x_1702) ;  /* 0x000150527f007947 */ /* 0x000fea000b800000 */
[----:B---3--:R3:W1:Y:S02]  /*90a0*/  SHFL.IDX PT, R2, R6, 0x6, 0x181f ;  /* 0x00d81f0006027f89 */ /* 0x00866400000e0000 */
.L_x_1852:
        /* <DEDUP_REMOVED lines=10> */
.L_x_1704:
[----:B------:R-:W-:Y:S05]  /*9150*/  BSYNC B0 ;  /* 0x0000000000007941 */ /* 0x000fea0003800000 */
.L_x_1703:
[----:B------:R-:W-:Y:S05]  /*9160*/  BRA.DIV ~URZ, `(.L_x_1705) ;  /* 0x00014ff27f007947 */ /* 0x000fea000b800000 */
[----:B-12---:R-:W1:Y:S04]  /*9170*/  SHFL.IDX PT, R5, R5, 0x7, 0x181f ;  /* 0x00f81f0005057f89 */ /* 0x006e6800000e0000 */
[----:B------:R2:W3:Y:S02]  /*9180*/  SHFL.IDX PT, R3, R6, 0x7, 0x181f ;  /* 0x00f81f0006037f89 */ /* 0x0004e400000e0000 */
.L_x_1853:
        /* <DEDUP_REMOVED lines=17> */
[----:B--2-4-:R-:W2:Y:S04]  /*92a0*/  LDL.LU R6, [R1+0x64] ;  /* 0x0000640001067983 */ /* 0x014ea80000300800 */
[----:B------:R-:W3:Y:S04]  /*92b0*/  LDL R188, [R1] ;  /* 0x0000000001bc7983 */ /* 0x000ee80000100800 */
[----:B------:R-:W4:Y:S04]  /*92c0*/  LDL R7, [R1+0x38] ;  /* 0x0000380001077983 */ /* 0x000f280000100800 */
[----:B------:R-:W5:Y:S01]  /*92d0*/  LDL R189, [R1+0x2c] ;  /* 0x00002c0001bd7983 */ /* 0x000f620000100800 */
[----:B------:R-:W-:-:S02]  /*92e0*/  IMAD.MOV.U32 R180, RZ, RZ, 0x50 ;  /* 0x00000050ffb47424 */ /* 0x000fc400078e00ff */
[----:B------:R-:W-:Y:S02]  /*92f0*/  IMAD.MOV.U32 R190, RZ, RZ, c[0x0][0x2b8] ;  /* 0x0000ae00ffbe7624 */ /* 0x000fe400078e00ff */
[----:B------:R-:W-:-:S03]  /*9300*/  IMAD R180, R221, R180, -0x50 ;  /* 0xffffffb0ddb47424 */ /* 0x000fc600078e02b4 */
[----:B------:R-:W-:Y:S01]  /*9310*/  ISETP.NE.AND P1, PT, R190, 0x1, PT ;  /* 0x00000001be00780c */ /* 0x000fe20003f25270 */
[----:B------:R-:W-:Y:S01]  /*9320*/  IMAD.MOV.U32 R213, RZ, RZ, RZ ;  /* 0x000000ffffd57224 */ /* 0x000fe200078e00ff */
[----:B------:R-:W-:Y:S01]  /*9330*/  BAR.SYNC.DEFER_BLOCKING 0x0 ;  /* 0x0000000000007b1d */ /* 0x000fe20000010000 */
[----:B---3--:R-:W-:-:S05]  /*9340*/  IMAD.IADD R3, R188, 0x1, R180 ;  /* 0x00000001bc037824 */ /* 0x008fca00078e02b4 */
[C---:B----4-:R-:W-:Y:S01]  /*9350*/  ISETP.GE.AND P0, PT, R3.reuse, R7, PT ;  /* 0x000000070300720c */ /* 0x050fe20003f06270 */
[----:B-----5:R-:W-:-:S03]  /*9360*/  IMAD.IADD R3, R3, 0x1, R189 ;  /* 0x0000000103037824 */ /* 0x020fc600078e02bd */
[----:B------:R-:W-:Y:S01]  /*9370*/  ISETP.GT.OR P0, PT, R188, 0x4f, P0 ;  /* 0x0000004fbc00780c */ /* 0x000fe20000704670 */
[----:B------:R-:W-:Y:S01]  /*9380*/  @P1 IMAD.HI.U32 R4, R3, c[0x0][0x2bc], RZ ;  /* 0x0000af0003041a27 */ /* 0x000fe200078e00ff */
[----:B--2---:R-:W-:-:S03]  /*9390*/  LOP3.LUT R6, R6, 0xfffffffe, RZ, 0xc0, !PT ;  /* 0xfffffffe06067812 */ /* 0x004fc600078ec0ff */
[----:B------:R-:W-:Y:S01]  /*93a0*/  IMAD.MOV.U32 R2, RZ, RZ, R3 ;  /* 0x000000ffff027224 */ /* 0x000fe200078e0003 */
[----:B------:R-:W-:Y:S02]  /*93b0*/  @P1 SHF.R.U32.HI R2, RZ, c[0x0][0x2c0], R4 ;  /* 0x0000b000ff021a19 */ /* 0x000fe40000011604 */
[----:B------:R-:W-:-:S05]  /*93c0*/  @P1 LOP3.LUT R6, R6, 0x1, RZ, 0xfc, !PT ;  /* 0x0000000106061812 */ /* 0x000fca00078efcff */
[C---:B------:R-:W-:Y:S01]  /*93d0*/  @!P0 IADD3 R5, P1, R2.reuse, R186, RZ ;  /* 0x000000ba02058210 */ /* 0x040fe20007f3e0ff */
[----:B------:R1:W-:Y:S03]  /*93e0*/  STL [R1+0x64], R6 ;  /* 0x0000640601007387 */ /* 0x0003e60000100800 */
[----:B-1----:R-:W-:Y:S02]  /*93f0*/  @!P0 LEA.HI.X.SX32 R6, R2, R183, 0x1, P1 ;  /* 0x000000b702068211 */ /* 0x002fe400008f0eff */
        /* <DEDUP_REMOVED lines=18> */
[----:B------:R-:W-:-:S13]  /*9520*/  ISETP.GE.AND P1, PT, R84, 0x1, PT ;  /* 0x000000015400780c */ /* 0x000fda0003f26270 */
[----:B------:R-:W-:Y:S01]  /*9530*/  @P1 ISETP.GE.AND P4, PT, R238, c[0x0][0x1d4], PT ;  /* 0x00007500ee001a0c */ /* 0x000fe20003f86270 */
[----:B------:R-:W-:Y:S04]  /*9540*/  STL.64 [R1+0x18], R184 ;  /* 0x000018b801007387 */ /* 0x000fe80000100a00 */
[----:B------:R-:W-:Y:S01]  /*9550*/  STL [R1+0x14], R182 ;  /* 0x000014b601007387 */ /* 0x000fe20000100800 */
[----:B------:R-:W-:Y:S02]  /*9560*/  ISETP.GT.AND P6, PT, R188, 0x4f, PT ;  /* 0x0000004fbc00780c */ /* 0x000fe40003fc4270 */
        /* <DEDUP_REMOVED lines=8> */
[----:B------:R-:W1:Y:S04]  /*95f0*/  SHFL.IDX PT, R6, R2, RZ, 0x181f ;  /* 0x00181fff02067589 */ /* 0x000e6800000e0000 */
[----:B------:R-:W2:Y:S04]  /*9600*/  SHFL.IDX PT, R4, R2, 0x1, 0x181f ;  /* 0x00381f0002047f89 */ /* 0x000ea800000e0000 */
[----:B------:R-:W3:Y:S04]  /*9610*/  SHFL.IDX PT, R7, R3, RZ, 0x181f ;  /* 0x00181fff03077589 */ /* 0x000ee800000e0000 */
[----:B------:R-:W4:Y:S01]  /*9620*/  SHFL.IDX PT, R5, R3, 0x1, 0x181f ;  /* 0x00381f0003057f89 */ /* 0x000f2200000e0000 */
[----:B------:R-:W-:-:S03]  /*9630*/  ISETP.GE.AND P0, PT, R84, 0x11, PT ;  /* 0x000000115400780c */ /* 0x000fc60003f06270 */
[----:B------:R-:W5:Y:S04]  /*9640*/  SHFL.IDX PT, R11, R2, 0x2, 0x181f ;  /* 0x00581f00020b7f89 */ /* 0x000f6800000e0000 */
[----:B------:R-:W-:Y:S01]  /*9650*/  SHFL.IDX PT, R12, R3, 0x2, 0x181f ;  /* 0x00581f00030c7f89 */ /* 0x000fe200000e0000 */
[----:B-1----:R-:W-:-:S05]  /*9660*/  @P1 LEA R6, P2, R238, R6, 0x1 ;  /* 0x00000006ee061211 */ /* 0x002fca00078408ff */
[C---:B--2---:R-:W-:Y:S02]  /*9670*/  @P0 LEA R4, P3, R238.reuse, R4, 0x1 ;  /* 0x00000004ee040211 */ /* 0x044fe400078608ff */
[--C-:B---3--:R-:W-:Y:S02]  /*9680*/  @P1 LEA.HI.X R7, R238, R7, R239.reuse, 0x1, P2 ;  /* 0x00000007ee071211 */ /* 0x108fe400010f0cef */
[----:B------:R-:W-:Y:S01]  /*9690*/  ISETP.GE.AND P2, PT, R84, 0x21, PT ;  /* 0x000000215400780c */ /* 0x000fe20003f46270 */
[----:B------:R-:W1:Y:S01]  /*96a0*/  SHFL.IDX PT, R9, R2, 0x3, 0x181f ;  /* 0x00781f0002097f89 */ /* 0x000e6200000e0000 */
[C---:B----4-:R-:W-:Y:S02]  /*96b0*/  @P0 LEA.HI.X R5, R238.reuse, R5, R239, 0x1, P3 ;  /* 0x00000005ee050211 */ /* 0x050fe400018f0cef */
[C---:B------:R-:W-:Y:S01]  /*96c0*/  @P0 ISETP.GE.AND P3, PT, R238.reuse, c[0x0][0x1d4], PT ;  /* 0x00007500ee000a0c */ /* 0x040fe20003f66270 */
[----:B------:R-:W2:Y:S04]  /*96d0*/  SHFL.IDX PT, R10, R3, 0x3, 0x181f ;  /* 0x00781f00030a7f89 */ /* 0x000ea800000e0000 */
[----:B------:R5:W3:Y:S04]  /*96e0*/  SHFL.IDX PT, R8, R2, 0x4, 0x181f ;  /* 0x00981f0002087f89 */ /* 0x000ae800000e0000 */
[----:B------:R4:W-:Y:S01]  /*96f0*/  @P1 LDGSTS.E.BYPASS.LTC128B.128 [R212+0x2900], [R6.64], !P4 ;  /* 0x0290000006d41fae */ /* 0x0009e2000e101d48 */
[----:B------:R-:W-:-:S02]  /*9700*/  @P2 ISETP.GE.AND P5, PT, R238, c[0x0][0x1d4], PT ;  /* 0x00007500ee002a0c */ /* 0x000fc40003fa6270 */
[C---:B------:R-:W-:Y:S01]  /*9710*/  ISETP.GE.AND P4, PT, R84.reuse, 0x31, PT ;  /* 0x000000315400780c */ /* 0x040fe20003f86270 */
[----:B------:R1:W-:Y:S01]  /*9720*/  @P0 LDGSTS.E.BYPASS.LTC128B.128 [R212+0x3100], [R4.64], !P3 ;  /* 0x0310000004d40fae */ /* 0x0003e2000d901d48 */
[----:B------:R-:W-:Y:S02]  /*9730*/  ISETP.GE.AND P1, PT, R84, 0x41, PT ;  /* 0x000000415400780c */ /* 0x000fe40003f26270 */
[C---:B-----5:R-:W-:Y:S01]  /*9740*/  @P2 LEA R2, P0, R238.reuse, R11, 0x1 ;  /* 0x0000000bee022211 */ /* 0x060fe200078008ff */
[----:B----4-:R4:W5:Y:S08]  /*9750*/  SHFL.IDX PT, R6, R3, 0x4, 0x181f ;  /* 0x00981f0003067f89 */ /* 0x01097000000e0000 */
[----:B-1----:R-:W-:-:S04]  /*9760*/  @P4 LEA R4, P3, R238, R9, 0x1 ;  /* 0x00000009ee044211 */ /* 0x002fc800078608ff */
[C-C-:B--2---:R-:W-:Y:S02]  /*9770*/  @P4 LEA.HI.X R5, R238.reuse, R10, R239.reuse, 0x1, P3 ;  /* 0x0000000aee054211 */ /* 0x144fe400018f0cef */
[C---:B----4-:R-:W-:Y:S02]  /*9780*/  @P2 LEA.HI.X R3, R238.reuse, R12, R239, 0x1, P0 ;  /* 0x0000000cee032211 */ /* 0x050fe400000f0cef */
[----:B------:R-:W-:-:S03]  /*9790*/  @P1 ISETP.GE.AND P0, PT, R238, c[0x0][0x1d4], PT ;  /* 0x00007500ee001a0c */ /* 0x000fc60003f06270 */
[----:B------:R3:W-:Y:S01]  /*97a0*/  @P2 LDGSTS.E.BYPASS.LTC128B.128 [R212+0x3900], [R2.64], !P5 ;  /* 0x0390000002d42fae */ /* 0x0007e2000e901d48 */
[----:B------:R-:W-:-:S13]  /*97b0*/  @P4 ISETP.GE.AND P2, PT, R238, c[0x0][0x1d4], PT ;  /* 0x00007500ee004a0c */ /* 0x000fda0003f46270 */
[----:B------:R1:W-:Y:S01]  /*97c0*/  @P4 LDGSTS.E.BYPASS.LTC128B.128 [R212+0x4100], [R4.64], !P2 ;  /* 0x0410000004d44fae */ /* 0x0003e2000d101d48 */
[----:B---3--:R-:W-:-:S04]  /*97d0*/  @P1 LEA R2, P3, R238, R8, 0x1 ;  /* 0x00000008ee021211 */ /* 0x008fc800078608ff */
[----:B-----5:R-:W-:-:S05]  /*97e0*/  @P1 LEA.HI.X R3, R238, R6, R239, 0x1, P3 ;  /* 0x00000006ee031211 */ /* 0x020fca00018f0cef */
[----:B------:R1:W-:Y:S01]  /*97f0*/  @P1 LDGSTS.E.BYPASS.LTC128B.128 [R212+0x4900], [R2.64], !P0 ;  /* 0x0490000002d41fae */ /* 0x0003e2000c101d48 */
[----:B------:R-:W-:-:S03]  /*9800*/  ISETP.LT.AND P0, PT, RZ, c[0x0][0x27c], PT ;  /* 0x00009f00ff007a0c */ /* 0x000fc60003f01270 */
[----:B------:R-:W0:Y:S10]  /*9810*/  LDGDEPBAR ;  /* 0x00000000000079af */ /* 0x000e340000000000 */
[----:B------:R-:W-:Y:S05]  /*9820*/  @P0 BRA `(.L_x_1706) ;  /* 0x0000002000000947 */ /* 0x000fea0003800000 */
[----:B------:R-:W-:-:S04]  /*9830*/  DEPBAR.LE SB0, 0x1 ;  /* 0x000080400000791a */ /* 0x000fc80000000000 */
[----:B------:R-:W-:Y:S05]  /*9840*/  BRA `(.L_x_1707) ;  /* 0x00004a5000007947 */ /* 0x000fea0003800000 */
.L_x_1706:
[----:B------:R-:W2:Y:S01]  /*9850*/  LDL R63, [R1+0x30] ;  /* 0x00003000013f7983 */ /* 0x000ea20000100800 */
[----:B------:R-:W-:Y:S01]  /*9860*/  ULDC.U8 UR4, c[0x0][0x298] ;  /* 0x0000a60000047ab9 */ /* 0x000fe20000000000 */
[----:B-1----:R-:W-:Y:S01]  /*9870*/  SHF.R.S32.HI R2, RZ, 0x1f, R129 ;  /* 0x0000001fff027819 */ /* 0x002fe20000011481 */
        /* <DEDUP_REMOVED lines=48> */
[----:B------:R-:W-:Y:S01]  /*9b80*/  ISETP.GE.AND P0, PT, R95, c[0x0][0x27c], PT ;  /* 0x00009f005f007a0c */ /* 0x000fe20003f06270 */
[----:B------:R-:W-:-:S10]  /*9b90*/  CS2R R10, SRZ ;  /* 0x00000000000a7805 */ /* 0x000fd4000001ff00 */
[C---:B------:R-:W-:Y:S01]  /*9ba0*/  @!P1 IMAD.SHL.U32 R2, R96.reuse, 0x2, RZ ;  /* 0x0000000260029824 */ /* 0x040fe200078e00ff */
[----:B------:R-:W-:Y:S01]  /*9bb0*/  @!P1 SHF.L.U64.HI R3, R96, 0x1, R97 ;  /* 0x0000000160039819 */ /* 0x000fe20000010261 */
[C---:B------:R-:W-:Y:S01]  /*9bc0*/  @!P0 IMAD.SHL.U32 R4, R95.reuse, 0x2, RZ ;  /* 0x000000025f048824 */ /* 0x040fe200078e00ff */
[----:B-----5:R-:W-:Y:S02]  /*9bd0*/  @!P0 SHF.L.U64.HI R5, R95, 0x1, R60 ;  /* 0x000000015f058819 */ /* 0x020fe4000001023c */
[CC--:B--2---:R-:W-:Y:S02]  /*9be0*/  @!P1 IADD3 R16, P2, R15.reuse, R2.reuse, RZ ;  /* 0x000000020f109210 */ /* 0x0c4fe40007f5e0ff */
[----:B---3--:R-:W-:Y:S02]  /*9bf0*/  @!P1 IADD3 R14, P4, R18, R2, RZ ;  /* 0x00000002120e9210 */ /* 0x008fe40007f9e0ff */
[-C--:B------:R-:W-:Y:S01]  /*9c00*/  @!P0 IADD3 R2, P3, R15, R4.reuse, RZ ;  /* 0x000000040f028210 */ /* 0x080fe20007f7e0ff */
[--C-:B----4-:R-:W-:Y:S01]  /*9c10*/  @!P1 IMAD.X R17, R22, 0x1, R3.reuse, P2 ;  /* 0x0000000116119824 */ /* 0x110fe200010e0603 */
[----:B------:R-:W-:Y:S01]  /*9c20*/  @!P0 IADD3 R4, P2, R18, R4, RZ ;  /* 0x0000000412048210 */ /* 0x000fe20007f5e0ff */
[C---:B-1----:R-:W-:Y:S01]  /*9c30*/  @!P1 IMAD.X R15, R19.reuse, 0x1, R3, P4 ;  /* 0x00000001130f9824 */ /* 0x042fe200020e0603 */
[----:B------:R-:W-:Y:S01]  /*9c40*/  CS2R R6, SRZ ;  /* 0x0000000000067805 */ /* 0x000fe2000001ff00 */
[--C-:B------:R-:W-:Y:S01]  /*9c50*/  @!P0 IMAD.X R3, R22, 0x1, R5.reuse, P3 ;  /* 0x0000000116038824 */ /* 0x100fe200018e0605 */
[----:B------:R-:W-:Y:S01]  /*9c60*/  CS2R R8, SRZ ;  /* 0x0000000000087805 */ /* 0x000fe2000001ff00 */
[----:B------:R-:W-:Y:S01]  /*9c70*/  @!P0 IMAD.X R5, R19, 0x1, R5, P2 ;  /* 0x0000000113058824 */ /* 0x000fe200010e0605 */
[----:B------:R1:W5:Y:S04]  /*9c80*/  @!P1 LD.E.64 R10, [R16.64] ;  /* 0x00000008100a9980 */ /* 0x000368000c101b00 */
[----:B------:R1:W5:Y:S04]  /*9c90*/  @!P0 LD.E.64 R12, [R2.64] ;  /* 0x00000008020c8980 */ /* 0x000368000c101b00 */
[----:B------:R1:W5:Y:S04]  /*9ca0*/  @!P1 LD.E.64 R6, [R14.64] ;  /* 0x000000080e069980 */ /* 0x000368000c101b00 */
[----:B------:R1:W5:Y:S02]  /*9cb0*/  @!P0 LD.E.64 R8, [R4.64] ;  /* 0x0000000804088980 */ /* 0x000364000c101b00 */
.L_x_1710:
[----:B------:R-:W-:Y:S05]  /*9cc0*/  BSYNC B0 ;  /* 0x0000000000007941 */ /* 0x000fea0003800000 */
.L_x_1709:
[----:B-1----:R-:W-:Y:S01]  /*9cd0*/  IADD3 R2, R20, 0x20, RZ ;  /* 0x0000002014027810 */ /* 0x002fe20007ffe0ff */
[----:B-----5:R-:W-:Y:S01]  /*9ce0*/  IMAD.MOV.U32 R5, RZ, RZ, R12 ;  /* 0x000000ffff057224 */ /* 0x020fe200078e000c */
[----:B------:R1:W4:Y:S01]  /*9cf0*/  SHFL.IDX PT, R23, R24, 0x1, 0x1c1f ;  /* 0x003c1f0018177f89 */ /* 0x00032200000e0000 */
        /* <DEDUP_REMOVED lines=15> */
[----:B----4-:R1:W4:Y:S01]  /*9df0*/  SHFL.IDX PT, R22, R21, 0x1, 0x1c1f ;  /* 0x003c1f0015167f89 */ /* 0x01032200000e0000 */
[----:B------:R-:W-:Y:S01]  /*9e00*/  PRMT R51, R4, 0x7610, R51 ;  /* 0x0000761004337816 */ /* 0x000fe20000000033 */
[----:B------:R-:W-:Y:S01]  /*9e10*/  CS2R R32, SRZ ;  /* 0x0000000000207805 */ /* 0x000fe2000001ff00 */
[----:B------:R-:W-:Y:S01]  /*9e20*/  PRMT R48, R3, 0x7610, R48 ;  /* 0x0000761003307816 */ /* 0x000fe20000000030 */
[----:B--2---:R1:W2:Y:S01]  /*9e30*/  SHFL.IDX PT, R15, R25, 0x1, 0x1c1f ;  /* 0x003c1f00190f7f89 */ /* 0x0042a200000e0000 */
[----:B------:R-:W-:Y:S01]  /*9e40*/  PRMT R49, R2, 0x7610, R49 ;  /* 0x0000761002317816 */ /* 0x000fe20000000031 */
[----:B------:R-:W-:Y:S01]  /*9e50*/  CS2R R4, SRZ ;  /* 0x0000000000047805 */ /* 0x000fe2000001ff00 */
[----:B------:R-:W-:Y:S01]  /*9e60*/  CS2R R2, SRZ ;  /* 0x0000000000027805 */ /* 0x000fe2000001ff00 */
[----:B------:R-:W-:Y:S05]  /*9e70*/  @P0 BRA `(.L_x_1712) ;  /* 0x0000016000000947 */ /* 0x000fea0003800000 */
[----:B------:R-:W-:Y:S01]  /*9e80*/  ISETP.GE.AND P1, PT, R96, c[0x0][0x27c], PT ;  /* 0x00009f0060007a0c */ /* 0x000fe20003f26270 */
[----:B------:R-:W-:Y:S01]  /*9e90*/  CS2R R38, SRZ ;  /* 0x0000000000267805 */ /* 0x000fe2000001ff00 */
[----:B------:R-:W-:-:S11]  /*9ea0*/  ISETP.GE.AND P0, PT, R95, c[0x0][0x27c], PT ;  /* 0x00009f005f007a0c */ /* 0x000fd60003f06270 */
[C---:B------:R-:W-:Y:S01]  /*9eb0*/  @!P1 IMAD.SHL.U32 R2, R96.reuse, 0x2, RZ ;  /* 0x0000000260029824 */ /* 0x040fe200078e00ff */
[----:B------:R-:W-:Y:S01]  /*9ec0*/  @!P1 SHF.L.U64.HI R4, R96, 0x1, R97 ;  /* 0x0000000160049819 */ /* 0x000fe20000010261 */
[C---:B------:R-:W-:Y:S01]  /*9ed0*/  @!P0 IMAD.SHL.U32 R3, R95.reuse, 0x2, RZ ;  /* 0x000000025f038824 */ /* 0x040fe200078e00ff */
[----:B------:R-:W-:Y:S02]  /*9ee0*/  @!P0 SHF.L.U64.HI R5, R95, 0x1, R60 ;  /* 0x000000015f058819 */ /* 0x000fe4000001023c */
[CC--:B---3--:R-:W-:Y:S02]  /*9ef0*/  @!P1 IADD3 R18, P2, R14.reuse, R2.reuse, RZ ;  /* 0x000000020e129210 */ /* 0x0c8fe40007f5e0ff */
[----:B--2---:R-:W-:Y:S02]  /*9f00*/  @!P1 IADD3 R16, P4, R15, R2, RZ ;  /* 0x000000020f109210 */ /* 0x004fe40007f9e0ff */
[-C--:B------:R-:W-:Y:S01]  /*9f10*/  @!P0 IADD3 R2, P3, R14, R3.reuse, RZ ;  /* 0x000000030e028210 */ /* 0x080fe20007f7e0ff */
[--C-:B------:R-:W-:Y:S01]  /*9f20*/  @!P1 IMAD.X R19, R23, 0x1, R4.reuse, P2 ;  /* 0x0000000117139824 */ /* 0x100fe200010e0604 */
[----:B------:R-:W-:Y:S01]  /*9f30*/  @!P0 IADD3 R14, P2, R15, R3, RZ ;  /* 0x000000030f0e8210 */ /* 0x000fe20007f5e0ff */
[----:B----4-:R-:W-:-:S02]  /*9f40*/  @!P1 IMAD.X R17, R22, 0x1, R4, P4 ;  /* 0x0000000116119824 */ /* 0x010fc400020e0604 */
[--C-:B------:R-:W-:Y:S01]  /*9f50*/  @!P0 IMAD.X R3, R23, 0x1, R5.reuse, P3 ;  /* 0x0000000117038824 */ /* 0x100fe200018e0605 */
[----:B------:R-:W-:Y:S01]  /*9f60*/  CS2R R32, SRZ ;  /* 0x0000000000207805 */ /* 0x000fe2000001ff00 */
[----:B------:R-:W-:Y:S02]  /*9f70*/  @!P0 IMAD.X R15, R22, 0x1, R5, P2 ;  /* 0x00000001160f8824 */ /* 0x000fe400010e0605 */
[----:B------:R-:W-:Y:S01]  /*9f80*/  CS2R R4, SRZ ;  /* 0x0000000000047805 */ /* 0x000fe2000001ff00 */
[----:B------:R2:W5:Y:S04]  /*9f90*/  @!P0 LD.E.64 R38, [R2.64] ;  /* 0x0000000802268980 */ /* 0x000568000c101b00 */
[----:B------:R3:W5:Y:S04]  /*9fa0*/  @!P0 LD.E.64 R32, [R14.64] ;  /* 0x000000080e208980 */ /* 0x000768000c101b00 */
[----:B------:R3:W5:Y:S01]  /*9fb0*/  @!P1 LD.E.64 R4, [R18.64] ;  /* 0x0000000812049980 */ /* 0x000762000c101b00 */
[----:B--2---:R-:W-:-:S06]  /*9fc0*/  CS2R R2, SRZ ;  /* 0x0000000000027805 */ /* 0x004fcc000001ff00 */
[----:B------:R3:W5:Y:S02]  /*9fd0*/  @!P1 LD.E.64 R2, [R16.64] ;  /* 0x0000000810029980 */ /* 0x000764000c101b00 */
.L_x_1712:
[----:B------:R-:W-:Y:S05]  /*9fe0*/  BSYNC B0 ;  /* 0x0000000000007941 */ /* 0x000fea0003800000 */
.L_x_1711:
[----:B---3--:R-:W-:Y:S01]  /*9ff0*/  IADD3 R14, R20, 0x40, RZ ;  /* 0x00000040140e7810 */ /* 0x008fe20007ffe0ff */
[----:B-----5:R-:W-:Y:S01]  /*a000*/  IMAD.MOV.U32 R18, RZ, RZ, R38 ;  /* 0x000000ffff127224 */ /* 0x020fe200078e0026 */
[----:B------:R3:W1:Y:S01]  /*a010*/  SHFL.IDX PT, R30, R24, 0x2, 0x1c1f ;  /* 0x005c1f00181e7f89 */ /* 0x00066200000e0000 */
        /* <DEDUP_REMOVED lines=11> */
[----:B--2---:R3:W2:Y:S01]  /*a0d0*/  SHFL.IDX PT, R15, R26, 0x2, 0x1c1f ;  /* 0x005c1f001a0f7f89 */ /* 0x0046a200000e0000 */
[----:B------:R-:W-:Y:S01]  /*a0e0*/  IMAD.MOV.U32 R14, RZ, RZ, R3 ;  /* 0x000000ffff0e7224 */ /* 0x000fe200078e0003 */
[----:B------:R-:W-:Y:S01]  /*a0f0*/  BSSY B0, `(.L_x_1713) ;  /* 0x0000023000007945 */ /* 0x000fe20003800000 */
[----:B------:R-:W-:Y:S01]  /*a100*/  PRMT R54, R18, 0x7610, R54 ;  /* 0x0000761012367816 */ /* 0x000fe20000000036 */
[----:B------:R3:W4:Y:S01]  /*a110*/  SHFL.IDX PT, R29, R21, 0x2, 0x1c1f ;  /* 0x005c1f00151d7f89 */ /* 0x00072200000e0000 */
        /* <DEDUP_REMOVED lines=17> */
[----:B------:R-:W-:Y:S02]  /*a230*/  @!P0 SHF.L.U64.HI R28, R95, 0x1, R60 ;  /* 0x000000015f1c8819 */ /* 0x000fe4000001023c */
[-C--:B--2-4-:R-:W-:Y:S02]  /*a240*/  @!P1 IADD3 R22, P2, R15, R14.reuse, RZ ;  /* 0x0000000e0f169210 */ /* 0x094fe40007f5e0ff */
[----:B-1----:R-:W-:Y:S02]  /*a250*/  @!P1 IADD3 R18, P4, R27, R14, RZ ;  /* 0x0000000e1b129210 */ /* 0x002fe40007f9e0ff */
[-C--:B------:R-:W-:Y:S01]  /*a260*/  @!P0 IADD3 R16, P3, R15, R17.reuse, RZ ;  /* 0x000000110f108210 */ /* 0x080fe20007f7e0ff */
[C-C-:B------:R-:W-:Y:S01]  /*a270*/  @!P1 IMAD.X R23, R30.reuse, 0x1, R19.reuse, P2 ;  /* 0x000000011e179824 */ /* 0x140fe200010e0613 */
[----:B------:R-:W-:Y:S01]  /*a280*/  @!P0 IADD3 R14, P2, R27, R17, RZ ;  /* 0x000000111b0e8210 */ /* 0x000fe20007f5e0ff */
[----:B------:R-:W-:Y:S01]  /*a290*/  CS2R R36, SRZ ;  /* 0x0000000000247805 */ /* 0x000fe2000001ff00 */
[----:B------:R-:W-:Y:S01]  /*a2a0*/  CS2R R40, SRZ ;  /* 0x0000000000287805 */ /* 0x000fe2000001ff00 */
[----:B------:R-:W-:Y:S01]  /*a2b0*/  @!P1 IMAD.X R19, R29, 0x1, R19, P4 ;  /* 0x000000011d139824 */ /* 0x000fe200020e0613 */
[----:B------:R1:W5:Y:S01]  /*a2c0*/  @!P1 LD.E.64 R34, [R22.64] ;  /* 0x0000000816229980 */ /* 0x000362000c101b00 */
[----:B------:R-:W-:-:S02]  /*a2d0*/  @!P0 IMAD.X R17, R30, 0x1, R28, P3 ;  /* 0x000000011e118824 */ /* 0x000fc400018e061c */
[----:B------:R-:W-:Y:S01]  /*a2e0*/  @!P0 IMAD.X R15, R29, 0x1, R28, P2 ;  /* 0x000000011d0f8824 */ /* 0x000fe200010e061c */
[----:B------:R1:W5:Y:S04]  /*a2f0*/  @!P1 LD.E.64 R36, [R18.64] ;  /* 0x0000000812249980 */ /* 0x000368000c101b00 */
[----:B------:R1:W5:Y:S04]  /*a300*/  @!P0 LD.E.64 R42, [R16.64] ;  /* 0x00000008102a8980 */ /* 0x000368000c101b00 */
[----:B------:R1:W5:Y:S02]  /*a310*/  @!P0 LD.E.64 R40, [R14.64] ;  /* 0x000000080e288980 */ /* 0x000364000c101b00 */
.L_x_1714:
[----:B------:R-:W-:Y:S05]  /*a320*/  BSYNC B0 ;  /* 0x0000000000007941 */ /* 0x000fea0003800000 */
.L_x_1713:
[----:B-1----:R-:W-:Y:S01]  /*a330*/  IADD3 R14, R20, 0x60, RZ ;  /* 0x00000060140e7810 */ /* 0x002fe20007ffe0ff */
[----:B-----5:R-:W-:Y:S01]  /*a340*/  IMAD.MOV.U32 R18, RZ, RZ, R42 ;  /* 0x000000ffff127224 */ /* 0x020fe200078e002a */
[----:B------:R1:W3:Y:S01]  /*a350*/  SHFL.IDX PT, R27, R24, 0x3, 0x1c1f ;  /* 0x007c1f00181b7f89 */ /* 0x0002e200000e0000 */
[----:B------:R-:W-:Y:S01]  /*a360*/  IMAD.MOV.U32 R17, RZ, RZ, R43 ;  /* 0x000000ffff117224 */ /* 0x000fe200078e002b */
[----:B------:R-:W-:Y:S01]  /*a370*/  ISETP.GE.AND P0, PT, R14, R0, PT ;  /* 0x000000000e00720c */ /* 0x000fe20003f06270 */
[----:B--2---:R-:W-:Y:S01]  /*a380*/  IMAD.MOV.U32 R15, RZ, RZ, R34 ;  /* 0x000000ffff0f7224 */ /* 0x004fe200078e0022 */
        /* <DEDUP_REMOVED lines=8> */
[----:B------:R1:W2:Y:S01]  /*a410*/  SHFL.IDX PT, R16, R26, 0x3, 0x1c1f ;  /* 0x007c1f001a107f89 */ /* 0x0002a200000e0000 */
[----:B------:R-:W-:Y:S01]  /*a420*/  IMAD.MOV.U32 R14, RZ, RZ, R37 ;  /* 0x000000ffff0e7224 */ /* 0x000fe200078e0025 */
[----:B------:R-:W-:Y:S01]  /*a430*/  BSSY B0, `(.L_x_1715) ;  /* 0x0000021000007945 */ /* 0x000fe20003800000 */
[----:B------:R-:W-:Y:S01]  /*a440*/  PRMT R58, R18, 0x7610, R58 ;  /* 0x00007610123a7816 */ /* 0x000fe2000000003a */
[----:B---3--:R1:W3:Y:S01]  /*a450*/  SHFL.IDX PT, R24, R21, 0x3, 0x1c1f ;  /* 0x007c1f0015187f89 */ /* 0x0082e200000e0000 */
[----:B------:R-:W-:Y:S01]  /*a460*/  PRMT R59, R17, 0x7610, R59 ;  /* 0x00007610113b7816 */ /* 0x000fe2000000003b */
[----:B----4-:R-:W-:Y:S01]  /*a470*/  CS2R R28, SRZ ;  /* 0x00000000001c7805 */ /* 0x010fe2000001ff00 */
[----:B------:R-:W-:Y:S01]  /*a480*/  PRMT R55, R55, 0x5410, R15 ;  /* 0x0000541037377816 */ /* 0x000fe2000000000f */
[----:B------:R1:W4:Y:S01]  /*a490*/  SHFL.IDX PT, R22, R25, 0x3, 0x1c1f ;  /* 0x007c1f0019167f89 */ /* 0x00032200000e0000 */
[----:B------:R-:W-:Y:S01]  /*a4a0*/  PRMT R57, R14, 0x7610, R57 ;  /* 0x000076100e397816 */ /* 0x000fe20000000039 */
        /* <DEDUP_REMOVED lines=11> */
[-C--:B--2---:R-:W-:Y:S02]  /*a560*/  @!P1 IADD3 R20, P2, R16, R14.reuse, RZ ;  /* 0x0000000e10149210 */ /* 0x084fe40007f5e0ff */
[----:B----4-:R-:W-:Y:S02]  /*a570*/  @!P1 IADD3 R18, P4, R22, R14, RZ ;  /* 0x0000000e16129210 */ /* 0x010fe40007f9e0ff */
[-C--:B------:R-:W-:Y:S01]  /*a580*/  @!P0 IADD3 R16, P3, R16, R15.reuse, RZ ;  /* 0x0000000f10108210 */ /* 0x080fe20007f7e0ff */
[C-C-:B-1----:R-:W-:Y:S01]  /*a590*/  @!P1 IMAD.X R21, R27.reuse, 0x1, R17.reuse, P2 ;  /* 0x000000011b159824 */ /* 0x142fe200010e0611 */
[----:B------:R-:W-:Y:S01]  /*a5a0*/  @!P0 IADD3 R14, P2, R22, R15, RZ ;  /* 0x0000000f160e8210 */ /* 0x000fe20007f5e0ff */
[C---:B---3--:R-:W-:Y:S01]  /*a5b0*/  @!P1 IMAD.X R19, R24.reuse, 0x1, R17, P4 ;  /* 0x0000000118139824 */ /* 0x048fe200020e0611 */
[----:B------:R-:W-:Y:S01]  /*a5c0*/  CS2R R30, SRZ ;  /* 0x00000000001e7805 */ /* 0x000fe2000001ff00 */
[----:B------:R-:W-:Y:S01]  /*a5d0*/  CS2R R44, SRZ ;  /* 0x00000000002c7805 */ /* 0x000fe2000001ff00 */
[--C-:B------:R-:W-:Y:S01]  /*a5e0*/  @!P0 IMAD.X R17, R27, 0x1, R23.reuse, P3 ;  /* 0x000000011b118824 */ /* 0x100fe200018e0617 */
[----:B------:R1:W5:Y:S01]  /*a5f0*/  @!P1 LD.E.64 R28, [R20.64] ;  /* 0x00000008141c9980 */ /* 0x000362000c101b00 */
[----:B------:R-:W-:-:S03]  /*a600*/  @!P0 IMAD.X R15, R24, 0x1, R23, P2 ;  /* 0x00000001180f8824 */ /* 0x000fc600010e0617 */
[----:B------:R1:W5:Y:S04]  /*a610*/  @!P0 LD.E.64 R46, [R16.64] ;  /* 0x00000008102e8980 */ /* 0x000368000c101b00 */
[----:B------:R1:W5:Y:S04]  /*a620*/  @!P1 LD.E.64 R30, [R18.64] ;  /* 0x00000008121e9980 */ /* 0x000368000c101b00 */
[----:B------:R1:W5:Y:S02]  /*a630*/  @!P0 LD.E.64 R44, [R14.64] ;  /* 0x000000080e2c8980 */ /* 0x000364000c101b00 */
.L_x_1716:
[----:B------:R-:W-:Y:S05]  /*a640*/  BSYNC B0 ;  /* 0x0000000000007941 */ /* 0x000fea0003800000 */
.L_x_1715:
[----:B-1---5:R-:W-:Y:S01]  /*a650*/  IMAD.MOV.U32 R14, RZ, RZ, R46 ;  /* 0x000000ffff0e7224 */ /* 0x022fe200078e002e */
[----:B------:R-:W-:-:S04]  /*a660*/  DEPBAR.LE SB0, 0x1 ;  /* 0x000080400000791a */ /* 0x000fc80000000000 */
[----:B--2---:R-:W-:Y:S01]  /*a670*/  IMAD.MOV.U32 R16, RZ, RZ, R47 ;  /* 0x000000ffff107224 */ /* 0x004fe200078e002f */
        /* <DEDUP_REMOVED lines=21> */
[----:B------:R-:W1:Y:S01]  /*a7d0*/  LDS.128 R16, [R250+0x5000] ;  /* 0x00500000fa107984 */ /* 0x000e620000000c00 */
[--C-:B------:R-:W-:Y:S02]  /*a7e0*/  SHF.R.U32.HI R0, RZ, 0x10, R7.reuse ;  /* 0x00000010ff007819 */ /* 0x100fe40000011607 */
[----:B---3--:R-:W-:Y:S01]  /*a7f0*/  SHF.R.U64 R24, R6, 0x10, R7 ;  /* 0x0000001006187819 */ /* 0x008fe20000001207 */
[----:B------:R-:W-:Y:S01]  /*a800*/  HADD2.F32 R7, -RZ, R48.H1_H1 ;  /* 0x30000030ff077230 */ /* 0x000fe20000004100 */
[--C-:B------:R-:W-:Y:S02]  /*a810*/  SHF.R.U64 R25, R10, 0x10, R11.reuse ;  /* 0x000000100a197819 */ /* 0x100fe4000000120b */
[----:B------:R-:W-:-:S05]  /*a820*/  SHF.R.U32.HI R21, RZ, 0x10, R11 ;  /* 0x00000010ff157819 */ /* 0x000fca000001160b */
[----:B----4-:R-:W-:Y:S02]  /*a830*/  HADD2.F32 R22, -RZ, R21.H0_H0 ;  /* 0x20000015ff167230 */ /* 0x010fe40000004100 */
        /* <DEDUP_REMOVED lines=15> */
[--C-:B------:R-:W-:Y:S01]  /*a930*/  HADD2.F32 R0, -RZ, R49.reuse.H0_H0 ;  /* 0x20000031ff007230 */ /* 0x100fe20000004100 */
        /* <DEDUP_REMOVED lines=19> */
.L_x_1720:
[----:B------:R-:W-:Y:S05]  /*aa70*/  BSYNC B0 ;  /* 0x0000000000007941 */ /* 0x000fea0003800000 */
.L_x_1719:
[----:B------:R-:W-:-:S13]  /*aa80*/  ISETP.GE.AND P0, PT, R95, c[0x0][0x27c], PT ;  /* 0x00009f005f007a0c */ /* 0x000fda0003f06270 */
[----:B------:R-:W-:Y:S05]  /*aa90*/  @P0 BRA `(.L_x_1718) ;  /* 0x000002a000000947 */ /* 0x000fea0003800000 */
[----:B-1----:R-:W1:Y:S01]  /*aaa0*/  LDS.128 R16, [R251+0x5000] ;  /* 0x00500000fb107984 */ /* 0x002e620000000c00 */
[----:B------:R-:W-:Y:S02]  /*aab0*/  SHF.R.U32.HI R0, RZ, 0x10, R9 ;  /* 0x00000010ff007819 */ /* 0x000fe40000011609 */
[--C-:B------:R-:W-:Y:S02]  /*aac0*/  SHF.R.U64 R21, R12, 0x10, R13.reuse ;  /* 0x000000100c157819 */ /* 0x100fe4000000120d */
[----:B------:R-:W-:Y:S02]  /*aad0*/  SHF.R.U32.HI R7, RZ, 0x10, R13 ;  /* 0x00000010ff077819 */ /* 0x000fe4000001160d */
[----:B------:R-:W-:Y:S01]  /*aae0*/  SHF.R.U64 R20, R8, 0x10, R9 ;  /* 0x0000001008147819 */ /* 0x000fe20000001209 */
[--C-:B-1----:R-:W-:Y:S02]  /*aaf0*/  HADD2.F32 R12, -RZ, R16.reuse.H0_H0 ;  /* 0x20000010ff0c7230 */ /* 0x102fe40000004100 */
[----:B------:R-:W-:-:S02]  /*ab00*/  HADD2.F32 R11, -RZ, R16.H1_H1 ;  /* 0x30000010ff0b7230 */ /* 0x000fc40000004100 */
[--C-:B------:R-:W-:Y:S02]  /*ab10*/  HADD2.F32 R6, -RZ, R19.reuse.H1_H1 ;  /* 0x30000013ff067230 */ /* 0x100fe40000004100 */
[----:B------:R-:W-:Y:S02]  /*ab20*/  HADD2.F32 R16, -RZ, R0.H0_H0 ;  /* 0x20000000ff107230 */ /* 0x000fe40000004100 */
[--C-:B------:R-:W-:Y:S02]  /*ab30*/  HADD2.F32 R0, -RZ, R50.reuse.H0_H0 ;  /* 0x20000032ff007230 */ /* 0x100fe40000004100 */
[----:B------:R-:W-:Y:S01]  /*ab40*/  HADD2.F32 R13, -RZ, R19.H0_H0 ;  /* 0x20000013ff0d7230 */ /* 0x000fe20000004100 */
[-C--:B------:R-:W-:Y:S01]  /*ab50*/  FMUL.FTZ R15, R6, R16.reuse ;  /* 0x00000010060f7220 */ /* 0x080fe20000410000 */
[----:B------:R-:W-:Y:S02]  /*ab60*/  HADD2.F32 R19, -RZ, R7.H0_H0 ;  /* 0x20000007ff137230 */ /* 0x000fe40000004100 */
[--C-:B------:R-:W-:Y:S01]  /*ab70*/  HADD2.F32 R10, -RZ, R17.reuse.H0_H0 ;  /* 0x20000011ff0a7230 */ /* 0x100fe20000004100 */
[----:B------:R-:W-:Y:S01]  /*ab80*/  FMUL.FTZ R16, R13, R16 ;  /* 0x000000100d107220 */ /* 0x000fe20000410000 */
[----:B------:R-:W-:Y:S01]  /*ab90*/  HADD2.F32 R9, -RZ, R17.H1_H1 ;  /* 0x30000011ff097230 */ /* 0x000fe20000004100 */
[----:B------:R-:W-:Y:S01]  /*aba0*/  FMUL.FTZ R17, R11, R0 ;  /* 0x000000000b117220 */ /* 0x000fe20000410000 */
[----:B------:R-:W-:-:S02]  /*abb0*/  HADD2.F32 R7, -RZ, R50.H1_H1 ;  /* 0x30000032ff077230 */ /* 0x000fc40000004100 */
[--C-:B------:R-:W-:Y:S02]  /*abc0*/  HADD2.F32 R14, -RZ, R18.reuse.H0_H0 ;  /* 0x20000012ff0e7230 */ /* 0x100fe40000004100 */
[----:B------:R-:W-:Y:S01]  /*abd0*/  HADD2.F32 R8, -RZ, R18.H1_H1 ;  /* 0x30000012ff087230 */ /* 0x000fe20000004100 */
[----:B------:R-:W-:Y:S02]  /*abe0*/  FFMA.FTZ R18, R13, R19, -R15 ;  /* 0x000000130d127223 */ /* 0x000fe4000001080f */
[C---:B------:R-:W-:Y:S01]  /*abf0*/  FMUL.FTZ R13, R12.reuse, R0 ;  /* 0x000000000c0d7220 */ /* 0x040fe20000410000 */
[--C-:B------:R-:W-:Y:S01]  /*ac00*/  HADD2.F32 R0, -RZ, R51.reuse.H0_H0 ;  /* 0x20000033ff007230 */ /* 0x100fe20000004100 */
        /* <DEDUP_REMOVED lines=19> */
.L_x_1718:
[----:B------:R-:W-:Y:S05]  /*ad40*/  BSYNC B1 ;  /* 0x0000000000017941 */ /* 0x000fea0003800000 */
.L_x_1717:
        /* <DEDUP_REMOVED lines=8> */
[--C-:B------:R-:W-:Y:S01]  /*add0*/  SHF.R.U64 R15, R2, 0x10, R3.reuse ;  /* 0x00000010020f7819 */ /* 0x100fe20000001203 */
[----:B------:R-:W-:Y:S01]  /*ade0*/  HADD2.F32 R0, -RZ, R52.H0_H0 ;  /* 0x20000034ff007230 */ /* 0x000fe20000004100 */
[----:B------:R-:W-:Y:S02]  /*adf0*/  SHF.R.U32.HI R3, RZ, 0x10, R3 ;  /* 0x00000010ff037819 */ /* 0x000fe40000011603 */
[--C-:B------:R-:W-:Y:S02]  /*ae00*/  SHF.R.U64 R16, R4, 0x10, R5.reuse ;  /* 0x0000001004107819 */ /* 0x100fe40000001205 */
[----:B------:R-:W-:-:S05]  /*ae10*/  SHF.R.U32.HI R13, RZ, 0x10, R5 ;  /* 0x00000010ff0d7819 */ /* 0x000fca0000011605 */
[----:B------:R-:W-:Y:S02]  /*ae20*/  HADD2.F32 R17, -RZ, R13.H0_H0 ;  /* 0x2000000dff117230 */ /* 0x000fe40000004100 */
        /* <DEDUP_REMOVED lines=35> */
.L_x_1724:
[----:B------:R-:W-:Y:S05]  /*b060*/  BSYNC B0 ;  /* 0x0000000000007941 */ /* 0x000fea0003800000 */
.L_x_1723:
[----:B------:R-:W-:-:S13]  /*b070*/  ISETP.GE.AND P0, PT, R95, c[0x0][0x27c], PT ;  /* 0x00009f005f007a0c */ /* 0x000fda0003f06270 */
[----:B------:R-:W-:Y:S05]  /*b080*/  @P0 BRA `(.L_x_1722) ;  /* 0x000002a000000947 */ /* 0x000fea0003800000 */
[----:B-1----:R-:W1:Y:S01]  /*b090*/  LDS.128 R4, [R251+0x6000] ;  /* 0x00600000fb047984 */ /* 0x002e620000000c00 */
        /* <DEDUP_REMOVED lines=8> */
[----:B------:R-:W-:Y:S02]  /*b120*/  HADD2.F32 R15, -RZ, R15.H0_H0 ;  /* 0x2000000fff0f7230 */ /* 0x000fe40000004100 */
        /* <DEDUP_REMOVED lines=32> */
.L_x_1722:
[----:B------:R-:W-:Y:S05]  /*b330*/  BSYNC B1 ;  /* 0x0000000000017941 */ /* 0x000fea0003800000 */
.L_x_1721:
        /* <DEDUP_REMOVED lines=49> */
.L_x_1728:
[----:B------:R-:W-:Y:S05]  /*b650*/  BSYNC B0 ;  /* 0x0000000000007941 */ /* 0x000fea0003800000 */
.L_x_1727:
        /* <DEDUP_REMOVED lines=44> */
.L_x_1726:
[----:B------:R-:W-:Y:S05]  /*b920*/  BSYNC B1 ;  /* 0x0000000000017941 */ /* 0x000fea0003800000 */
.L_x_1725:
[----:B------:R-:W-:-:S04]  /*b930*/  IADD3 R0, R98, 0x60, RZ ;  /* 0x0000006062007810 */ /* 0x000fc80007ffe0ff */
        /* <DEDUP_REMOVED lines=47> */
.L_x_1731:
[----:B------:R-:W-:Y:S05]  /*bc30*/  BSYNC B0 ;  /* 0x0000000000007941 */ /* 0x000fea0003800000 */
.L_x_1730:
        /* <DEDUP_REMOVED lines=45> */
.L_x_1708:
        /* <DEDUP_REMOVED lines=25> */
[----:B------:R-:W-:Y:S01]  /*c0a0*/  ISETP.GE.OR P0, PT, R20, R0, P2 ;  /* 0x000000001400720c */ /* 0x000fe20001706670 */
[----:B------:R-:W3:Y:S04]  /*c0b0*/  SHFL.IDX PT, R9, R3, RZ, 0x1c1f ;  /* 0x001c1fff03097589 */ /* 0x000ee800000e0000 */
[----:B------:R-:W4:Y:S08]  /*c0c0*/  SHFL.IDX PT, R10, R2, RZ, 0x1c1f ;  /* 0x001c1fff020a7589 */ /* 0x000f3000000e0000 */
[C---:B------:R-:W-:Y:S01]  /*c0d0*/  @!P0 IMAD.SHL.U32 R6, R86.reuse, 0x2, RZ ;  /* 0x0000000256068824 */ /* 0x040fe200078e00ff */
[----:B------:R-:W-:-:S04]  /*c0e0*/  @!P0 SHF.L.U64.HI R7, R86, 0x1, R87 ;  /* 0x0000000156078819 */ /* 0x000fc80000010257 */
[----:B-1----:R-:W-:-:S05]  /*c0f0*/  @!P0 IADD3 R4, P1, R8, R6, RZ ;  /* 0x0000000608048210 */ /* 0x002fca0007f3e0ff */
[--C-:B--2---:R-:W-:Y:S01]  /*c100*/  @!P0 IMAD.X R5, R5, 0x1, R7.reuse, P1 ;  /* 0x0000000105058824 */ /* 0x104fe200008e0607 */
[----:B---3--:R-:W-:Y:S01]  /*c110*/  @!P0 IADD3 R6, P1, R9, R6, RZ ;  /* 0x0000000609068210 */ /* 0x008fe20007f3e0ff */
[----:B------:R-:W-:Y:S01]  /*c120*/  CS2R R14, SRZ ;  /* 0x00000000000e7805 */ /* 0x000fe2000001ff00 */
[----:B------:R-:W-:Y:S02]  /*c130*/  CS2R R12, SRZ ;  /* 0x00000000000c7805 */ /* 0x000fe4000001ff00 */
[----:B------:R1:W2:Y:S01]  /*c140*/  @!P0 LD.E.128 R16, [R4.64] ;  /* 0x0000000804108980 */ /* 0x0002a2000c101d00 */
[----:B----4-:R-:W-:-:S05]  /*c150*/  @!P0 IMAD.X R7, R10, 0x1, R7, P1 ;  /* 0x000000010a078824 */ /* 0x010fca00008e0607 */
[----:B------:R2:W3:Y:S01]  /*c160*/  @!P0 LD.E.128 R12, [R6.64] ;  /* 0x00000008060c8980 */ /* 0x0004e2000c101d00 */
[----:B------:R-:W-:Y:S01]  /*c170*/  BSSY B0, `(.L_x_1732) ;  /* 0x0000026000007945 */ /* 0x000fe20003800000 */
[----:B------:R-:W-:Y:S01]  /*c180*/  CS2R R10, SRZ ;  /* 0x00000000000a7805 */ /* 0x000fe2000001ff00 */
[----:B------:R-:W-:Y:S01]  /*c190*/  CS2R R8, SRZ ;  /* 0x0000000000087805 */ /* 0x000fe2000001ff00 */
[----:B------:R4:W2:Y:S04]  /*c1a0*/  SHFL.IDX PT, R23, R22, 0x1, 0x1c1f ;  /* 0x003c1f0016177f89 */ /* 0x0008a800000e0000 */
[----:B------:R4:W2:Y:S04]  /*c1b0*/  SHFL.IDX PT, R24, R3, 0x1, 0x1c1f ;  /* 0x003c1f0003187f89 */ /* 0x0008a800000e0000 */
[----:B------:R4:W2:Y:S04]  /*c1c0*/  SHFL.IDX PT, R26, R21, 0x1, 0x1c1f ;  /* 0x003c1f00151a7f89 */ /* 0x0008a800000e0000 */
[----:B------:R4:W2:Y:S01]  /*c1d0*/  SHFL.IDX PT, R25, R2, 0x1, 0x1c1f ;  /* 0x003c1f0002197f89 */ /* 0x0008a200000e0000 */
[----:B-1----:R-:W-:-:S04]  /*c1e0*/  IADD3 R4, R20, 0x20, RZ ;  /* 0x0000002014047810 */ /* 0x002fc80007ffe0ff */
[----:B------:R-:W-:Y:S01]  /*c1f0*/  ISETP.GE.AND P0, PT, R4, R0, PT ;  /* 0x000000000400720c */ /* 0x000fe20003f06270 */
[----:B--2---:R-:W-:Y:S01]  /*c200*/  IMAD.MOV.U32 R7, RZ, RZ, R18 ;  /* 0x000000ffff077224 */ /* 0x004fe200078e0012 */
[----:B------:R-:W-:Y:S01]  /*c210*/  MOV R6, R19 ;  /* 0x0000001300067202 */ /* 0x000fe20000000f00 */
[----:B------:R-:W-:Y:S02]  /*c220*/  IMAD.MOV.U32 R5, RZ, RZ, R16 ;  /* 0x000000ffff057224 */ /* 0x000fe400078e0010 */
[----:B------:R-:W-:Y:S01]  /*c230*/  IMAD.MOV.U32 R4, RZ, RZ, R17 ;  /* 0x000000ffff047224 */ /* 0x000fe200078e0011 */
[----:B------:R-:W-:Y:S02]  /*c240*/  PRMT R65, R7, 0x7610, R65 ;  /* 0x0000761007417816 */ /* 0x000fe40000000041 */
[----:B------:R-:W-:Y:S01]  /*c250*/  PRMT R57, R57, 0x5410, R6 ;  /* 0x0000541039397816 */ /* 0x000fe20000000006 */
[----:B---3--:R-:W-:Y:S01]  /*c260*/  IMAD.MOV.U32 R7, RZ, RZ, R14 ;  /* 0x000000ffff077224 */ /* 0x008fe200078e000e */
[----:B------:R-:W-:Y:S01]  /*c270*/  PRMT R53, R4, 0x5410, R5 ;  /* 0x0000541004357816 */ /* 0x000fe20000000005 */
[----:B------:R-:W-:Y:S01]  /*c280*/  IMAD.MOV.U32 R5, RZ, RZ, R12 ;  /* 0x000000ffff057224 */ /* 0x000fe200078e000c */
[----:B------:R-:W-:Y:S01]  /*c290*/  MOV R6, R15 ;  /* 0x0000000f00067202 */ /* 0x000fe20000000f00 */
[----:B------:R-:W-:Y:S01]  /*c2a0*/  IMAD.MOV.U32 R4, RZ, RZ, R13 ;  /* 0x000000ffff047224 */ /* 0x000fe200078e000d */
[----:B------:R-:W-:-:S02]  /*c2b0*/  PRMT R55, R7, 0x7610, R55 ;  /* 0x0000761007377816 */ /* 0x000fc40000000037 */
[----:B------:R-:W-:Y:S02]  /*c2c0*/  PRMT R57, R6, 0x7610, R57 ;  /* 0x0000761006397816 */ /* 0x000fe40000000039 */
[----:B------:R-:W-:Y:S01]  /*c2d0*/  PRMT R52, R4, 0x5410, R5 ;  /* 0x0000541004347816 */ /* 0x000fe20000000005 */
[----:B------:R-:W-:Y:S01]  /*c2e0*/  CS2R R6, SRZ ;  /* 0x0000000000067805 */ /* 0x000fe2000001ff00 */
[----:B------:R-:W-:Y:S01]  /*c2f0*/  CS2R R4, SRZ ;  /* 0x0000000000047805 */ /* 0x000fe2000001ff00 */
[----:B------:R-:W-:Y:S05]  /*c300*/  @P0 BRA `(.L_x_1733) ;  /* 0x000000c000000947 */ /* 0x000fea0003800000 */
[----:B----4-:R-:W-:Y:S01]  /*c310*/  CS2R R8, SRZ ;  /* 0x0000000000087805 */ /* 0x010fe2000001ff00 */
[----:B------:R-:W-:Y:S01]  /*c320*/  CS2R R6, SRZ ;  /* 0x0000000000067805 */ /* 0x000fe2000001ff00 */
[----:B------:R-:W-:Y:S01]  /*c330*/  CS2R R4, SRZ ;  /* 0x0000000000047805 */ /* 0x000fe2000001ff00 */
[----:B------:R-:W-:Y:S05]  /*c340*/  @P2 BRA `(.L_x_1733) ;  /* 0x0000008000002947 */ /* 0x000fea0003800000 */
[C---:B------:R-:W-:Y:S01]  /*c350*/  IMAD.SHL.U32 R6, R86.reuse, 0x2, RZ ;  /* 0x0000000256067824 */ /* 0x040fe200078e00ff */
[----:B------:R-:W-:-:S04]  /*c360*/  SHF.L.U64.HI R7, R86, 0x1, R87 ;  /* 0x0000000156077819 */ /* 0x000fc80000010257 */
[-C--:B------:R-:W-:Y:S02]  /*c370*/  IADD3 R4, P1, R23, R6.reuse, RZ ;  /* 0x0000000617047210 */ /* 0x080fe40007f3e0ff */
[----:B------:R-:W-:-:S03]  /*c380*/  IADD3 R6, P0, R24, R6, RZ ;  /* 0x0000000618067210 */ /* 0x000fc60007f1e0ff */
[--C-:B------:R-:W-:Y:S02]  /*c390*/  IMAD.X R5, R26, 0x1, R7.reuse, P1 ;  /* 0x000000011a057824 */ /* 0x100fe400008e0607 */
[----:B------:R-:W-:-:S03]  /*c3a0*/  IMAD.X R7, R25, 0x1, R7, P0 ;  /* 0x0000000119077824 */ /* 0x000fc600000e0607 */
[----:B------:R1:W5:Y:S04]  /*c3b0*/  LD.E.128 R8, [R4.64] ;  /* 0x0000000804087980 */ /* 0x000368000c101d00 */
[----:B-1----:R-:W5:Y:S02]  /*c3c0*/  LD.E.128 R4, [R6.64] ;  /* 0x0000000806047980 */ /* 0x002f64000c101d00 */
.L_x_1733:
[----:B----4-:R-:W-:Y:S05]  /*c3d0*/  BSYNC B0 ;  /* 0x0000000000007941 */ /* 0x010fea0003800000 */
.L_x_1732:
[----:B------:R-:W1:Y:S01]  /*c3e0*/  SHFL.IDX PT, R26, R22, 0x2, 0x1c1f ;  /* 0x005c1f00161a7f89 */ /* 0x000e6200000e0000 */
[----:B------:R-:W-:Y:S01]  /*c3f0*/  IADD3 R23, R20, 0x40, RZ ;  /* 0x0000004014177810 */ /* 0x000fe20007ffe0ff */
[----:B------:R-:W-:Y:S01]  /*c400*/  CS2R R42, SRZ ;  /* 0x00000000002a7805 */ /* 0x000fe2000001ff00 */
[----:B------:R-:W-:Y:S01]  /*c410*/  CS2R R40, SRZ ;  /* 0x0000000000287805 */ /* 0x000fe2000001ff00 */
[----:B------:R-:W2:Y:S01]  /*c420*/  SHFL.IDX PT, R27, R21, 0x2, 0x1c1f ;  /* 0x005c1f00151b7f89 */ /* 0x000ea200000e0000 */
[----:B------:R-:W-:-:S03]  /*c430*/  ISETP.GE.OR P0, PT, R23, R0, P2 ;  /* 0x000000001700720c */ /* 0x000fc60001706670 */
[----:B------:R-:W3:Y:S04]  /*c440*/  SHFL.IDX PT, R24, R3, 0x2, 0x1c1f ;  /* 0x005c1f0003187f89 */ /* 0x000ee800000e0000 */
[----:B------:R-:W4:Y:S06]  /*c450*/  SHFL.IDX PT, R28, R2, 0x2, 0x1c1f ;  /* 0x005c1f00021c7f89 */ /* 0x000f2c00000e0000 */
[C---:B------:R-:W-:Y:S01]  /*c460*/  @!P0 IMAD.SHL.U32 R23, R86.reuse, 0x2, RZ ;  /* 0x0000000256178824 */ /* 0x040fe200078e00ff */
[----:B------:R-:W-:-:S04]  /*c470*/  @!P0 SHF.L.U64.HI R25, R86, 0x1, R87 ;  /* 0x0000000156198819 */ /* 0x000fc80000010257 */
[----:B-1----:R-:W-:-:S05]  /*c480*/  @!P0 IADD3 R26, P1, R26, R23, RZ ;  /* 0x000000171a1a8210 */ /* 0x002fca0007f3e0ff */
[----:B--2---:R-:W-:Y:S01]  /*c490*/  @!P0 IMAD.X R27, R27, 0x1, R25, P1 ;  /* 0x000000011b1b8824 */ /* 0x004fe200008e0619 */
[----:B---3--:R-:W-:Y:S01]  /*c4a0*/  @!P0 IADD3 R24, P1, R24, R23, RZ ;  /* 0x0000001718188210 */ /* 0x008fe20007f3e0ff */
[----:B------:R-:W-:-:S03]  /*c4b0*/  CS2R R38, SRZ ;  /* 0x0000000000267805 */ /* 0x000fc6000001ff00 */
[----:B------:R-:W2:Y:S01]  /*c4c0*/  @!P0 LD.E.128 R40, [R26.64] ;  /* 0x000000081a288980 */ /* 0x000ea2000c101d00 */
[----:B------:R-:W-:Y:S01]  /*c4d0*/  CS2R R36, SRZ ;  /* 0x0000000000247805 */ /* 0x000fe2000001ff00 */
[----:B----4-:R-:W-:-:S05]  /*c4e0*/  @!P0 IMAD.X R25, R28, 0x1, R25, P1 ;  /* 0x000000011c198824 */ /* 0x010fca00008e0619 */
[----:B------:R1:W3:Y:S01]  /*c4f0*/  @!P0 LD.E.128 R36, [R24.64] ;  /* 0x0000000818248980 */ /* 0x0002e2000c101d00 */
[----:B------:R-:W-:Y:S01]  /*c500*/  IADD3 R20, R20, 0x60, RZ ;  /* 0x0000006014147810 */ /* 0x000fe20007ffe0ff */
[----:B-----5:R-:W-:Y:S01]  /*c510*/  IMAD.MOV.U32 R23, RZ, RZ, R8 ;  /* 0x000000ffff177224 */ /* 0x020fe200078e0008 */
[----:B------:R-:W-:Y:S01]  /*c520*/  BSSY B0, `(.L_x_1734) ;  /* 0x000002e000007945 */ /* 0x000fe20003800000 */
[----:B------:R-:W4:Y:S01]  /*c530*/  SHFL.IDX PT, R22, R22, 0x3, 0x1c1f ;  /* 0x007c1f0016167f89 */ /* 0x000f2200000e0000 */
[----:B------:R-:W-:Y:S01]  /*c540*/  ISETP.GE.AND P0, PT, R20, R0, PT ;  /* 0x000000001400720c */ /* 0x000fe20003f06270 */
[----:B------:R-:W-:Y:S01]  /*c550*/  CS2R R50, SRZ ;  /* 0x0000000000327805 */ /* 0x000fe2000001ff00 */
[----:B------:R-:W-:Y:S01]  /*c560*/  MOV R20, R9 ;  /* 0x0000000900147202 */ /* 0x000fe20000000f00 */
[----:B------:R-:W-:Y:S01]  /*c570*/  CS2R R48, SRZ ;  /* 0x0000000000307805 */ /* 0x000fe2000001ff00 */
[----:B------:R-:W-:Y:S01]  /*c580*/  CS2R R46, SRZ ;  /* 0x00000000002e7805 */ /* 0x000fe2000001ff00 */
[----:B------:R-:W-:Y:S01]  /*c590*/  CS2R R44, SRZ ;  /* 0x00000000002c7805 */ /* 0x000fe2000001ff00 */
[----:B------:R-:W-:Y:S01]  /*c5a0*/  PRMT R68, R20, 0x5410, R23 ;  /* 0x0000541014447816 */ /* 0x000fe20000000017 */
[----:B------:R-:W-:-:S02]  /*c5b0*/  IMAD.MOV.U32 R23, RZ, RZ, R4 ;  /* 0x000000ffff177224 */ /* 0x000fc400078e0004 */
[----:B------:R-:W-:-:S05]  /*c5c0*/  IMAD.MOV.U32 R20, RZ, RZ, R5 ;  /* 0x000000ffff147224 */ /* 0x000fca00078e0005 */
[----:B------:R-:W-:Y:S02]  /*c5d0*/  PRMT R67, R20, 0x5410, R23 ;  /* 0x0000541014437816 */ /* 0x000fe40000000017 */
[----:B------:R-:W2:Y:S01]  /*c5e0*/  SHFL.IDX PT, R23, R3, 0x3, 0x1c1f ;  /* 0x007c1f0003177f89 */ /* 0x000ea200000e0000 */
[----:B-1----:R-:W-:Y:S02]  /*c5f0*/  IMAD.MOV.U32 R25, RZ, RZ, R10 ;  /* 0x000000ffff197224 */ /* 0x002fe400078e000a */
[----:B------:R-:W-:-:S05]  /*c600*/  IMAD.MOV.U32 R24, RZ, RZ, R11 ;  /* 0x000000ffff187224 */ /* 0x000fca00078e000b */
[----:B------:R-:W-:Y:S01]  /*c610*/  PRMT R70, R24, 0x5410, R25 ;  /* 0x0000541018467816 */ /* 0x000fe20000000019 */
[----:B------:R-:W-:Y:S02]  /*c620*/  IMAD.MOV.U32 R25, RZ, RZ, R6 ;  /* 0x000000ffff197224 */ /* 0x000fe400078e0006 */
[----:B------:R-:W-:-:S05]  /*c630*/  IMAD.MOV.U32 R24, RZ, RZ, R7 ;  /* 0x000000ffff187224 */ /* 0x000fca00078e0007 */
[----:B------:R-:W-:Y:S02]  /*c640*/  PRMT R69, R25, 0x5410, R24 ;  /* 0x0000541019457816 */ /* 0x000fe40000000018 */
[----:B------:R-:W1:Y:S04]  /*c650*/  SHFL.IDX PT, R24, R2, 0x3, 0x1c1f ;  /* 0x007c1f0002187f89 */ /* 0x000e6800000e0000 */
[----:B------:R1:W1:Y:S01]  /*c660*/  SHFL.IDX PT, R25, R21, 0x3, 0x1c1f ;  /* 0x007c1f0015197f89 */ /* 0x00026200000e0000 */
[----:B--2---:R-:W-:Y:S01]  /*c670*/  IMAD.MOV.U32 R20, RZ, RZ, R43 ;  /* 0x000000ffff147224 */ /* 0x004fe200078e002b */
[----:B-1----:R-:W-:Y:S01]  /*c680*/  MOV R21, R42 ;  /* 0x0000002a00157202 */ /* 0x002fe20000000f00 */
[----:B------:R-:W-:Y:S02]  /*c690*/  IMAD.MOV.U32 R3, RZ, RZ, R40 ;  /* 0x000000ffff037224 */ /* 0x000fe400078e0028 */
[----:B------:R-:W-:Y:S01]  /*c6a0*/  IMAD.MOV.U32 R2, RZ, RZ, R41 ;  /* 0x000000ffff027224 */ /* 0x000fe200078e0029 */
[----:B------:R-:W-:Y:S01]  /*c6b0*/  PRMT R74, R20, 0x5410, R21 ;  /* 0x00005410144a7816 */ /* 0x000fe20000000015 */
[----:B---3--:R-:W-:-:S03]  /*c6c0*/  IMAD.MOV.U32 R21, RZ, RZ, R38 ;  /* 0x000000ffff157224 */ /* 0x008fc600078e0026 */
[----:B------:R-:W-:Y:S01]  /*c6d0*/  PRMT R72, R2, 0x5410, R3 ;  /* 0x0000541002487816 */ /* 0x000fe20000000003 */
[----:B------:R-:W-:Y:S01]  /*c6e0*/  IMAD.MOV.U32 R3, RZ, RZ, R36 ;  /* 0x000000ffff037224 */ /* 0x000fe200078e0024 */
[----:B------:R-:W-:Y:S01]  /*c6f0*/  MOV R20, R39 ;  /* 0x0000002700147202 */ /* 0x000fe20000000f00 */
[----:B------:R-:W-:-:S03]  /*c700*/  IMAD.MOV.U32 R2, RZ, RZ, R37 ;  /* 0x000000ffff027224 */ /* 0x000fc600078e0025 */
        /* <DEDUP_REMOVED lines=14> */
[----:B------:R1:W5:Y:S02]  /*c7f0*/  LD.E.128 R44, [R2.64] ;  /* 0x00000008022c7980 */ /* 0x000364000c101d00 */
.L_x_1735:
[----:B----4-:R-:W-:Y:S05]  /*c800*/  BSYNC B0 ;  /* 0x0000000000007941 */ /* 0x010fea0003800000 */
.L_x_1734:
[----:B-1---5:R-:W-:Y:S01]  /*c810*/  IMAD.MOV.U32 R2, RZ, RZ, R50 ;  /* 0x000000ffff027224 */ /* 0x022fe200078e0032 */
[----:B------:R-:W-:-:S04]  /*c820*/  DEPBAR.LE SB0, 0x1 ;  /* 0x000080400000791a */ /* 0x000fc80000000000 */
[----:B------:R-:W-:Y:S01]  /*c830*/  IMAD.MOV.U32 R20, RZ, RZ, R51 ;  /* 0x000000ffff147224 */ /* 0x000fe200078e0033 */
[----:B------:R-:W-:Y:S01]  /*c840*/  BSSY B0, `(.L_x_1736) ;  /* 0x0000071000007945 */ /* 0x000fe20003800000 */
[----:B------:R-:W-:-:S03]  /*c850*/  IMAD.MOV.U32 R3, RZ, RZ, R48 ;  /* 0x000000ffff037224 */ /* 0x000fc600078e0030 */
[----:B------:R-:W-:Y:S01]  /*c860*/  PRMT R78, R20, 0x5410, R2 ;  /* 0x00005410144e7816 */ /* 0x000fe20000000002 */
[----:B------:R-:W-:Y:S01]  /*c870*/  IMAD.MOV.U32 R20, RZ, RZ, R46 ;  /* 0x000000ffff147224 */ /* 0x000fe200078e002e */
[----:B------:R-:W-:Y:S01]  /*c880*/  IADD3 R2, -R63, R0, RZ ;  /* 0x000000003f027210 */ /* 0x000fe20007ffe1ff */
[----:B------:R-:W-:-:S03]  /*c890*/  IMAD.MOV.U32 R0, RZ, RZ, R49 ;  /* 0x000000ffff007224 */ /* 0x000fc600078e0031 */
[----:B------:R-:W-:Y:S01]  /*c8a0*/  IMNMX R64, R2, 0x80, PT ;  /* 0x0000008002407817 */ /* 0x000fe20003800200 */
[----:B------:R-:W-:Y:S01]  /*c8b0*/  IMAD.MOV.U32 R2, RZ, RZ, R44 ;  /* 0x000000ffff027224 */ /* 0x000fe200078e002c */
[----:B------:R-:W-:Y:S01]  /*c8c0*/  PRMT R76, R0, 0x5410, R3 ;  /* 0x00005410004c7816 */ /* 0x000fe20000000003 */
[----:B------:R-:W-:Y:S01]  /*c8d0*/  BAR.SYNC.DEFER_BLOCKING 0x0 ;  /* 0x0000000000007b1d */ /* 0x000fe20000010000 */
[----:B------:R-:W-:Y:S02]  /*c8e0*/  ISETP.GE.OR P0, PT, R98, R64, P2 ;  /* 0x000000406200720c */ /* 0x000fe40001706670 */
[----:B------:R-:W-:Y:S02]  /*c8f0*/  MOV R3, R47 ;  /* 0x0000002f00037202 */ /* 0x000fe40000000f00 */
[----:B------:R-:W-:Y:S02]  /*c900*/  MOV R0, R45 ;  /* 0x0000002d00007202 */ /* 0x000fe40000000f00 */
[----:B------:R-:W-:-:S02]  /*c910*/  PRMT R77, R20, 0x5410, R3 ;  /* 0x00005410144d7816 */ /* 0x000fc40000000003 */
[----:B------:R-:W-:-:S05]  /*c920*/  PRMT R75, R0, 0x5410, R2 ;  /* 0x00005410004b7816 */ /* 0x000fca0000000002 */
        /* <DEDUP_REMOVED lines=10> */
[--C-:B------:R-:W-:Y:S02]  /*c9d0*/  SHF.R.U64 R61, R12, 0x10, R13.reuse ;  /* 0x000000100c3d7819 */ /* 0x100fe4000000120d */
[----:B------:R-:W-:Y:S02]  /*c9e0*/  SHF.R.U32.HI R12, RZ, 0x10, R13 ;  /* 0x00000010ff0c7819 */ /* 0x000fe4000001160d */
[----:B------:R-:W-:Y:S02]  /*c9f0*/  SHF.R.U32.HI R34, RZ, 0x10, R17 ;  /* 0x00000010ff227819 */ /* 0x000fe40000011611 */
[--C-:B------:R-:W-:Y:S02]  /*ca00*/  SHF.R.U64 R58, R14, 0x10, R15.reuse ;  /* 0x000000100e3a7819 */ /* 0x100fe4000000120f */
[----:B------:R-:W-:Y:S01]  /*ca10*/  SHF.R.U32.HI R35, RZ, 0x10, R15 ;  /* 0x00000010ff237819 */ /* 0x000fe2000001160f */
[----:B------:R-:W-:-:S02]  /*ca20*/  HADD2.F32 R15, -RZ, R53.H0_H0 ;  /* 0x20000035ff0f7230 */ /* 0x000fc40000004100 */
[----:B------:R-:W-:Y:S01]  /*ca30*/  HADD2.F32 R66, -RZ, R34.H0_H0 ;  /* 0x20000022ff427230 */ /* 0x000fe20000004100 */
[----:B------:R-:W-:Y:S02]  /*ca40*/  SHF.R.U64 R63, R16, 0x10, R17 ;  /* 0x00000010103f7819 */ /* 0x000fe40000001211 */
[--C-:B------:R-:W-:Y:S02]  /*ca50*/  SHF.R.U64 R62, R18, 0x10, R19.reuse ;  /* 0x00000010123e7819 */ /* 0x100fe40000001213 */
[----:B------:R-:W-:Y:S02]  /*ca60*/  SHF.R.U32.HI R56, RZ, 0x10, R19 ;  /* 0x00000010ff387819 */ /* 0x000fe40000011613 */
        /* <DEDUP_REMOVED lines=8> */
[--C-:B------:R-:W-:Y:S02]  /*caf0*/  HADD2.F32 R30, -RZ, R20.reuse.H0_H0 ;  /* 0x20000014ff1e7230 */ /* 0x100fe40000004100 */
[----:B------:R-:W-:Y:S02]  /*cb00*/  HADD2.F32 R32, -RZ, R20.H1_H1 ;  /* 0x30000014ff207230 */ /* 0x000fe40000004100 */
[----:B------:R-:W-:Y:S02]  /*cb10*/  HADD2.F32 R29, -RZ, R21.H1_H1 ;  /* 0x30000015ff1d7230 */ /* 0x000fe40000004100 */
[----:B--2---:R-:W-:-:S02]  /*cb20*/  HADD2.F32 R3, -RZ, R25.H0_H0 ;  /* 0x20000019ff037230 */ /* 0x004fc40000004100 */
[--C-:B------:R-:W-:Y:S02]  /*cb30*/  HADD2.F32 R13, -RZ, R24.reuse.H0_H0 ;  /* 0x20000018ff0d7230 */ /* 0x100fe40000004100 */
[----:B------:R-:W-:Y:S02]  /*cb40*/  HADD2.F32 R20, -RZ, R24.H1_H1 ;  /* 0x30000018ff147230 */ /* 0x000fe40000004100 */
[----:B------:R-:W-:Y:S01]  /*cb50*/  HADD2.F32 R24, -RZ, R12.H0_H0 ;  /* 0x2000000cff187230 */ /* 0x000fe20000004100 */
[-C--:B------:R-:W-:Y:S01]  /*cb60*/  FMUL.FTZ R14, R31, R0.reuse ;  /* 0x000000001f0e7220 */ /* 0x080fe20000410000 */
[----:B------:R-:W-:Y:S01]  /*cb70*/  HADD2.F32 R2, -RZ, R25.H1_H1 ;  /* 0x30000019ff027230 */ /* 0x000fe20000004100 */
[----:B------:R-:W-:Y:S01]  /*cb80*/  FMUL.FTZ R54, R3, R0 ;  /* 0x0000000003367220 */ /* 0x000fe20000410000 */
[----:B------:R-:W-:Y:S01]  /*cb90*/  HADD2.F32 R12, -RZ, R52.H1_H1 ;  /* 0x30000034ff0c7230 */ /* 0x000fe20000004100 */
[----:B------:R-:W-:Y:S02]  /*cba0*/  FMUL.FTZ R0, R29, R24 ;  /* 0x000000181d007220 */ /* 0x000fe40000410000 */
[----:B------:R-:W-:Y:S01]  /*cbb0*/  FFMA.FTZ R60, R3, R15, R14 ;  /* 0x0000000f033c7223 */ /* 0x000fe2000001000e */
[----:B------:R-:W-:Y:S01]  /*cbc0*/  HADD2.F32 R14, -RZ, R53.H1_H1 ;  /* 0x30000035ff0e7230 */ /* 0x000fe20000004100 */
[----:B------:R-:W-:Y:S01]  /*cbd0*/  FMUL.FTZ R3, R30, R12 ;  /* 0x0000000c1e037220 */ /* 0x000fe20000410000 */
[----:B------:R-:W-:Y:S01]  /*cbe0*/  HADD2.F32 R21, -RZ, R23.H0_H0 ;  /* 0x20000017ff157230 */ /* 0x000fe20000004100 */
[C---:B------:R-:W-:Y:S01]  /*cbf0*/  FFMA.FTZ R59, R2.reuse, R66, R0 ;  /* 0x00000042023b7223 */ /* 0x040fe20000010000 */
[----:B------:R-:W-:Y:S01]  /*cc00*/  HADD2.F32 R0, -RZ, R57.H0_H0 ;  /* 0x20000039ff007230 */ /* 0x000fe20000004100 */
        /* <DEDUP_REMOVED lines=8> */
[--C-:B------:R-:W-:Y:S02]  /*cc90*/  HADD2.F32 R19, -RZ, R26.reuse.H0_H0 ;  /* 0x2000001aff137230 */ /* 0x100fe40000004100 */
[----:B------:R-:W-:Y:S02]  /*cca0*/  HADD2.F32 R18, -RZ, R26.H1_H1 ;  /* 0x3000001aff127230 */ /* 0x000fe40000004100 */
[----:B------:R-:W-:Y:S01]  /*ccb0*/  HADD2.F32 R16, -RZ, R27.H1_H1 ;  /* 0x3000001bff107230 */ /* 0x000fe20000004100 */
[C---:B------:R-:W-:Y:S01]  /*ccc0*/  FFMA.FTZ R27, R17.reuse, R3, R13 ;  /* 0x00000003111b7223 */ /* 0x040fe2000001000d */
[----:B------:R-:W-:Y:S02]  /*ccd0*/  HADD2.F32 R23, -RZ, R23.H1_H1 ;  /* 0x30000017ff177230 */ /* 0x000fe40000004100 */
        /* <DEDUP_REMOVED lines=15> */
[----:B------:R-:W-:Y:S02]  /*cdd0*/  FFMA.FTZ R24, R16, R65, R0 ;  /* 0x0000004110187223 */ /* 0x000fe40000010000 */
[----:B------:R-:W-:Y:S02]  /*cde0*/  FMUL.FTZ R0, R22, R17 ;  /* 0x0000001116007220 */ /* 0x000fe40000410000 */
[C---:B------:R-:W-:Y:S02]  /*cdf0*/  FFMA.FTZ R26, R20.reuse, R58, R2 ;  /* 0x0000003a141a7223 */ /* 0x040fe40000010002 */
[----:B------:R-:W-:Y:S02]  /*ce00*/  FMUL.FTZ R13, R20, R13 ;  /* 0x0000000d140d7220 */ /* 0x000fe40000410000 */
[C---:B------:R-:W-:Y:S02]  /*ce10*/  FMUL.FTZ R2, R18.reuse, R17 ;  /* 0x0000001112027220 */ /* 0x040fe40000410000 */
[----:B------:R-:W-:-:S02]  /*ce20*/  FFMA.FTZ R35, R18, R56, R0 ;  /* 0x0000003812237223 */ /* 0x000fc40000010000 */
[----:B------:R-:W-:Y:S02]  /*ce30*/  FFMA.FTZ R16, R30, R14, -R52 ;  /* 0x0000000e1e107223 */ /* 0x000fe40000010834 */
[----:B------:R-:W-:Y:S02]  /*ce40*/  FFMA.FTZ R20, R31, R15, -R54 ;  /* 0x0000000f1f147223 */ /* 0x000fe40000010836 */
[----:B------:R-:W-:Y:S02]  /*ce50*/  FFMA.FTZ R17, R29, R66, -R53 ;  /* 0x000000421d117223 */ /* 0x000fe40000010835 */
[----:B------:R-:W-:Y:S02]  /*ce60*/  FFMA.FTZ R18, R28, R12, -R34 ;  /* 0x0000000c1c127223 */ /* 0x000fe40000010822 */
[----:B------:R-:W-:Y:S02]  /*ce70*/  FFMA.FTZ R3, R21, R3, -R25 ;  /* 0x0000000315037223 */ /* 0x000fe40000010819 */
[----:B------:R-:W-:-:S02]  /*ce80*/  FFMA.FTZ R0, R23, R65, -R19 ;  /* 0x0000004117007223 */ /* 0x000fc40000010813 */
[----:B------:R-:W-:Y:S02]  /*ce90*/  FFMA.FTZ R14, R32, R58, -R13 ;  /* 0x0000003a200e7223 */ /* 0x000fe4000001080d */
[----:B------:R-:W-:Y:S01]  /*cea0*/  FFMA.FTZ R2, R22, R56, -R2 ;  /* 0x0000003816027223 */ /* 0x000fe20000010802 */
[----:B------:R-:W-:Y:S02]  /*ceb0*/  F2FP.PACK_AB R19, R0, R3 ;  /* 0x000000030013723e */ /* 0x000fe400000000ff */
[----:B------:R-:W-:Y:S02]  /*cec0*/  F2FP.PACK_AB R17, R17, R20 ;  /* 0x000000141111723e */ /* 0x000fe400000000ff */
[----:B------:R-:W-:Y:S02]  /*ced0*/  F2FP.PACK_AB R16, R14, R16 ;  /* 0x000000100e10723e */ /* 0x000fe400000000ff */
[----:B------:R-:W-:Y:S02]  /*cee0*/  F2FP.PACK_AB R18, R2, R18 ;  /* 0x000000120212723e */ /* 0x000fe400000000ff */
[----:B------:R-:W-:-:S02]  /*cef0*/  F2FP.PACK_AB R15, R24, R27 ;  /* 0x0000001b180f723e */ /* 0x000fc400000000ff */
[----:B------:R-:W-:Y:S02]  /*cf00*/  F2FP.PACK_AB R13, R59, R60 ;  /* 0x0000003c3b0d723e */ /* 0x000fe400000000ff */
[----:B------:R-:W-:Y:S02]  /*cf10*/  F2FP.PACK_AB R12, R26, R55 ;  /* 0x000000371a0c723e */ /* 0x000fe400000000ff */
[----:B------:R-:W-:Y:S01]  /*cf20*/  F2FP.PACK_AB R14, R35, R57 ;  /* 0x00000039230e723e */ /* 0x000fe200000000ff */
[----:B------:R1:W-:Y:S04]  /*cf30*/  STS.128 [R79], R16 ;  /* 0x000000104f007388 */ /* 0x0003e80000000c00 */
[----:B------:R1:W-:Y:S02]  /*cf40*/  STS.128 [R33+0x5100], R12 ;  /* 0x0051000c21007388 */ /* 0x0003e40000000c00 */
.L_x_1737:
[----:B------:R-:W-:Y:S05]  /*cf50*/  BSYNC B0 ;  /* 0x0000000000007941 */ /* 0x000fea0003800000 */
.L_x_1736:
        /* <DEDUP_REMOVED lines=32> */
[----:B------:R-:W-:Y:S02]  /*d160*/  HADD2.F32 R0, -RZ, R67.H0_H0 ;  /* 0x20000043ff007230 */ /* 0x000fe40000004100 */
        /* <DEDUP_REMOVED lines=11> */
[----:B------:R-:W-:Y:S01]  /*d220*/  HADD2.F32 R4, -RZ, R67.H1_H1 ;  /* 0x30000043ff047230 */ /* 0x000fe20000004100 */
[----:B------:R-:W-:-:S02]  /*d230*/  FMUL.FTZ R0, R21, R16 ;  /* 0x0000001015007220 */ /* 0x000fc40000410000 */
[----:B------:R-:W-:Y:S01]  /*d240*/  FFMA.FTZ R52, R3, R7, R6 ;  /* 0x0000000703347223 */ /* 0x000fe20000010006 */
[----:B------:R-:W-:Y:S01]  /*d250*/  HADD2.F32 R6, -RZ, R68.H1_H1 ;  /* 0x30000044ff067230 */ /* 0x000fe20000004100 */
[----:B------:R-:W-:Y:S01]  /*d260*/  FMUL.FTZ R3, R22, R4 ;  /* 0x0000000416037220 */ /* 0x000fe20000410000 */
[----:B------:R-:W-:Y:S01]  /*d270*/  HADD2.F32 R13, -RZ, R15.H0_H0 ;  /* 0x2000000fff0d7230 */ /* 0x000fe20000004100 */
[C---:B------:R-:W-:Y:S01]  /*d280*/  FFMA.FTZ R35, R2.reuse, R57, R0 ;  /* 0x0000003902237223 */ /* 0x040fe20000010000 */
[--C-:B------:R-:W-:Y:S01]  /*d290*/  HADD2.F32 R0, -RZ, R69.reuse.H1_H1 ;  /* 0x30000045ff007230 */ /* 0x100fe20000004100 */
[----:B------:R-:W-:Y:S01]  /*d2a0*/  FMUL.FTZ R30, R2, R16 ;  /* 0x00000010021e7220 */ /* 0x000fe20000410000 */
[----:B------:R-:W-:Y:S01]  /*d2b0*/  HADD2.F32 R20, -RZ, R14.H0_H0 ;  /* 0x2000000eff147230 */ /* 0x000fe20000004100 */
[C---:B------:R-:W-:Y:S01]  /*d2c0*/  FFMA.FTZ R32, R5.reuse, R6, R3 ;  /* 0x0000000605207223 */ /* 0x040fe20000010003 */
[----:B------:R-:W-:Y:S01]  /*d2d0*/  HADD2.F32 R2, -RZ, R69.H0_H0 ;  /* 0x20000045ff027230 */ /* 0x000fe20000004100 */
[----:B------:R-:W-:Y:S01]  /*d2e0*/  FMUL.FTZ R29, R5, R4 ;  /* 0x00000004051d7220 */ /* 0x000fe20000410000 */
[----:B------:R-:W-:Y:S01]  /*d2f0*/  HADD2.F32 R9, -RZ, R19.H0_H0 ;  /* 0x20000013ff097230 */ /* 0x000fe20000004100 */
[----:B------:R-:W-:Y:S01]  /*d300*/  FMUL.FTZ R5, R13, R0 ;  /* 0x000000000d057220 */ /* 0x000fe20000410000 */
[----:B------:R-:W-:-:S02]  /*d310*/  HADD2.F32 R3, -RZ, R70.H0_H0 ;  /* 0x20000046ff037230 */ /* 0x000fc40000004100 */
[----:B------:R-:W-:Y:S02]  /*d320*/  HADD2.F32 R15, -RZ, R15.H1_H1 ;  /* 0x3000000fff0f7230 */ /* 0x000fe40000004100 */
[----:B------:R-:W-:Y:S01]  /*d330*/  HADD2.F32 R17, -RZ, R26.H0_H0 ;  /* 0x2000001aff117230 */ /* 0x000fe20000004100 */
[----:B------:R-:W-:Y:S01]  /*d340*/  FMUL.FTZ R16, R20, R2 ;  /* 0x0000000214107220 */ /* 0x000fe20000410000 */
[----:B------:R-:W-:Y:S02]  /*d350*/  HADD2.F32 R11, -RZ, R18.H0_H0 ;  /* 0x20000012ff0b7230 */ /* 0x000fe40000004100 */
[----:B------:R-:W-:Y:S01]  /*d360*/  HADD2.F32 R4, -RZ, R70.H1_H1 ;  /* 0x30000046ff047230 */ /* 0x000fe20000004100 */
        /* <DEDUP_REMOVED lines=37> */
.L_x_1739:
[----:B------:R-:W-:Y:S05]  /*d5c0*/  BSYNC B0 ;  /* 0x0000000000007941 */ /* 0x000fea0003800000 */
.L_x_1738:
        /* <DEDUP_REMOVED lines=50> */
[-C--:B------:R-:W-:Y:S01]  /*d8f0*/  FMUL.FTZ R0, R17, R11.reuse ;  /* 0x0000000b11007220 */ /* 0x080fe20000410000 */
[----:B------:R-:W-:Y:S01]  /*d900*/  HADD2.F32 R4, -RZ, R71.H1_H1 ;  /* 0x30000047ff047230 */ /* 0x000fe20000004100 */
[----:B------:R-:W-:Y:S01]  /*d910*/  FFMA.FTZ R36, R3, R6, R5 ;  /* 0x0000000603247223 */ /* 0x000fe20000010005 */
[----:B------:R-:W-:Y:S01]  /*d920*/  HADD2.F32 R5, -RZ, R72.H1_H1 ;  /* 0x30000048ff057230 */ /* 0x000fe20000004100 */
[----:B------:R-:W-:Y:S02]  /*d930*/  FMUL.FTZ R30, R2, R11 ;  /* 0x0000000b021e7220 */ /* 0x000fe40000410000 */
[----:B------:R-:W-:Y:S02]  /*d940*/  FMUL.FTZ R3, R18, R4 ;  /* 0x0000000412037220 */ /* 0x000fe40000410000 */
[----:B------:R-:W-:Y:S01]  /*d950*/  FFMA.FTZ R35, R2, R41, R0 ;  /* 0x0000002902237223 */ /* 0x000fe20000010000 */
[----:B------:R-:W-:-:S02]  /*d960*/  HADD2.F32 R2, -RZ, R73.H0_H0 ;  /* 0x20000049ff027230 */ /* 0x000fc40000004100 */
[----:B------:R-:W-:Y:S01]  /*d970*/  HADD2.F32 R0, -RZ, R73.H1_H1 ;  /* 0x30000049ff007230 */ /* 0x000fe20000004100 */
[C---:B------:R-:W-:Y:S01]  /*d980*/  FMUL.FTZ R29, R9.reuse, R4 ;  /* 0x00000004091d7220 */ /* 0x040fe20000410000 */
[----:B------:R-:W-:Y:S01]  /*d990*/  HADD2.F32 R12, -RZ, R10.H0_H0 ;  /* 0x2000000aff0c7230 */ /* 0x000fe20000004100 */
[----:B------:R-:W-:Y:S01]  /*d9a0*/  FFMA.FTZ R32, R9, R5, R3 ;  /* 0x0000000509207223 */ /* 0x000fe20000010003 */
[--C-:B------:R-:W-:Y:S01]  /*d9b0*/  HADD2.F32 R4, -RZ, R74.reuse.H1_H1 ;  /* 0x3000004aff047230 */ /* 0x100fe20000004100 */
[----:B------:R-:W-:Y:S01]  /*d9c0*/  FMUL.FTZ R11, R16, R2 ;  /* 0x00000002100b7220 */ /* 0x000fe20000410000 */
[----:B------:R-:W-:Y:S01]  /*d9d0*/  HADD2.F32 R3, -RZ, R74.H0_H0 ;  /* 0x2000004aff037230 */ /* 0x000fe20000004100 */
        /* <DEDUP_REMOVED lines=37> */
.L_x_1741:
[----:B------:R-:W-:Y:S05]  /*dc30*/  BSYNC B0 ;  /* 0x0000000000007941 */ /* 0x000fea0003800000 */
.L_x_1740:
        /* <DEDUP_REMOVED lines=101> */
.L_x_1729:
[----:B------:R-:W-:Y:S05]  /*e290*/  BSYNC B2 ;  /* 0x0000000000027941 */ /* 0x000fea0003800000 */
.L_x_1707:
[----:B------:R-:W-:Y:S01]  /*e2a0*/  IMAD.WIDE.U32 R142, R85, c[0x0][0x210], RZ ;  /* 0x00008400558e7a25 */ /* 0x000fe200078e00ff */
[----:B------:R-:W-:-:S04]  /*e2b0*/  DEPBAR.LE SB0, 0x0 ;  /* 0x000080000000791a */ /* 0x000fc80000000000 */
[----:B------:R-:W-:Y:S01]  /*e2c0*/  IMAD R140, R85, c[0x0][0x214], R143 ;  /* 0x00008500558c7a24 */ /* 0x000fe200078e028f */
[----:B------:R-:W-:Y:S01]  /*e2d0*/  STL.64 [R1+0x8], R142 ;  /* 0x0000088e01007387 */ /* 0x000fe20000100a00 */
[----:B------:R-:W-:Y:S02]  /*e2e0*/  IMAD R0, R93, c[0x0][0x208], RZ ;  /* 0x000082005d007a24 */ /* 0x000fe400078e02ff */
[C---:B-1----:R-:W-:Y:S01]  /*e2f0*/  IMAD.WIDE.U32 R2, R216.reuse, c[0x0][0x208], RZ ;  /* 0x00008200d8027a25 */ /* 0x042fe200078e00ff */
        /* <DEDUP_REMOVED lines=12> */
[----:B------:R-:W5:Y:S04]  /*e3c0*/  LDSM.16.M88.4 R28, [R196+0x800] ;  /* 0x00080000c41c783b */ /* 0x000f680000000200 */
[----:B---3--:R-:W3:Y:S04]  /*e3d0*/  LDSM.16.M88.4 R24, [R196+0x1000] ;  /* 0x00100000c418783b */ /* 0x008ee80000000200 */
[----:B----4-:R-:W4:Y:S04]  /*e3e0*/  LDSM.16.M88.4 R20, [R196+0x1800] ;  /* 0x00180000c414783b */ /* 0x010f280000000200 */
[----:B------:R-:W3:Y:S04]  /*e3f0*/  LDSM.16.M88.4 R16, [R196+0x2000] ;  /* 0x00200000c410783b */ /* 0x000ee80000000200 */
[----:B------:R-:W-:Y:S04]  /*e400*/  LDSM.16.M88.4 R12, [R206+0x2000] ;  /* 0x00200000ce0c783b */ /* 0x000fe80000000200 */
[----:B------:R-:W3:Y:S04]  /*e410*/  LDSM.16.M88.4 R56, [R207] ;  /* 0x00000000cf38783b */ /* 0x000ee80000000200 */
[----:B------:R-:W3:Y:S04]  /*e420*/  LDSM.16.M88.4 R60, [R211] ;  /* 0x00000000d33c783b */ /* 0x000ee80000000200 */
[----:B------:R-:W3:Y:S04]  /*e430*/  LDSM.16.M88.4 R8, [R203] ;  /* 0x00000000cb08783b */ /* 0x000ee80000000200 */
[----:B------:R-:W4:Y:S04]  /*e440*/  LDSM.16.M88.4 R64, [R210] ;  /* 0x00000000d240783b */ /* 0x000f280000000200 */
[----:B------:R-:W4:Y:S01]  /*e450*/  LDSM.16.M88.4 R72, [R209] ;  /* 0x00000000d148783b */ /* 0x000f220000000200 */
[C---:B-1----:R-:W-:Y:S03]  /*e460*/  HMMA.16816.F32 R76, R4.reuse, R34, RZ ;  /* 0x00000022044c723c */ /* 0x042fe600000018ff */
[----:B------:R-:W1:Y:S05]  /*e470*/  LDSM.16.M88.4 R68, [R208] ;  /* 0x00000000d044783b */ /* 0x000e6a0000000200 */
[C---:B-----5:R-:W-:Y:S08]  /*e480*/  HMMA.16816.F32 R80, R4.reuse, R30, RZ ;  /* 0x0000001e0450723c */ /* 0x060ff000000018ff */
[C---:B------:R-:W-:Y:S08]  /*e490*/  HMMA.16816.F32 R48, R4.reuse, R32, RZ ;  /* 0x000000200430723c */ /* 0x040ff000000018ff */
[C---:B------:R-:W-:Y:S08]  /*e4a0*/  HMMA.16816.F32 R44, R4.reuse, R28, RZ ;  /* 0x0000001c042c723c */ /* 0x040ff000000018ff */
[C---:B---3--:R-:W-:Y:S08]  /*e4b0*/  HMMA.16816.F32 R40, R4.reuse, R24, RZ ;  /* 0x000000180428723c */ /* 0x048ff000000018ff */
[C---:B----4-:R-:W-:Y:S08]  /*e4c0*/  HMMA.16816.F32 R36, R4.reuse, R20, RZ ;  /* 0x000000140424723c */ /* 0x050ff000000018ff */
[C---:B------:R-:W-:Y:S08]  /*e4d0*/  HMMA.16816.F32 R52, R4.reuse, R16, RZ ;  /* 0x000000100434723c */ /* 0x040ff000000018ff */
[C---:B------:R-:W-:Y:S08]  /*e4e0*/  HMMA.16816.F32 R88, R4.reuse, R26, RZ ;  /* 0x0000001a0458723c */ /* 0x040ff000000018ff */
[C---:B------:R-:W-:Y:S08]  /*e4f0*/  HMMA.16816.F32 R104, R4.reuse, R22, RZ ;  /* 0x000000160468723c */ /* 0x040ff000000018ff */
[----:B------:R-:W-:Y:S01]  /*e500*/  HMMA.16816.F32 R100, R4, R18, RZ ;  /* 0x000000120464723c */ /* 0x000fe200000018ff */
[----:B------:R-:W-:-:S04]  /*e510*/  LEA R0, P0, R2, c[0x0][0x1f8], 0x1 ;  /* 0x00007e0002007a11 */ /* 0x000fc800078008ff */
[----:B------:R-:W-:Y:S01]  /*e520*/  LEA.HI.X R2, R2, c[0x0][0x1fc], R3, 0x1, P0 ;  /* 0x00007f0002027a11 */ /* 0x000fe200000f0c03 */
[----:B------:R-:W3:Y:S02]  /*e530*/  SHFL.IDX PT, R4, R0, RZ, 0x181f ;  /* 0x00181fff00047589 */ /* 0x000ee400000e0000 */
[C---:B------:R-:W-:Y:S02]  /*e540*/  HMMA.16816.F32 R132, R12.reuse, R58, R76 ;  /* 0x0000003a0c84723c */ /* 0x040fe4000000184c */
[----:B------:R-:W4:Y:S04]  /*e550*/  SHFL.IDX PT, R3, R0, 0x1, 0x181f ;  /* 0x00381f0000037f89 */ /* 0x000f2800000e0000 */
[----:B------:R-:W5:Y:S02]  /*e560*/  SHFL.IDX PT, R5, R2, RZ, 0x181f ;  /* 0x00181fff02057589 */ /* 0x000f6400000e0000 */
[----:B------:R-:W-:Y:S02]  /*e570*/  HMMA.16816.F32 R124, R12, R62, R80 ;  /* 0x0000003e0c7c723c */ /* 0x000fe40000001850 */
[----:B------:R-:W1:Y:S04]  /*e580*/  SHFL.IDX PT, R6, R0, 0x2, 0x181f ;  /* 0x00581f0000067f89 */ /* 0x000e6800000e0000 */
[----:B------:R-:W-:Y:S02]  /*e590*/  SHFL.IDX PT, R7, R0, 0x3, 0x181f ;  /* 0x00781f0000077f89 */ /* 0x000fe400000e0000 */
[C---:B------:R-:W-:Y:S08]  /*e5a0*/  HMMA.16816.F32 R108, R8.reuse, R32, RZ ;  /* 0x00000020086c723c */ /* 0x040ff000000018ff */
[----:B------:R-:W-:Y:S08]  /*e5b0*/  HMMA.16816.F32 R172, R8, R34, RZ ;  /* 0x0000002208ac723c */ /* 0x000ff000000018ff */
[C---:B------:R-:W-:Y:S08]  /*e5c0*/  HMMA.16816.F32 R136, R12.reuse, R56, R48 ;  /* 0x000000380c88723c */ /* 0x040ff00000001830 */
[C---:B------:R-:W-:Y:S08]  /*e5d0*/  HMMA.16816.F32 R128, R12.reuse, R60, R44 ;  /* 0x0000003c0c80723c */ /* 0x040ff0000000182c */
[C---:B------:R-:W-:Y:S08]  /*e5e0*/  HMMA.16816.F32 R120, R12.reuse, R64, R40 ;  /* 0x000000400c78723c */ /* 0x040ff00000001828 */
[C---:B------:R-:W-:Y:S08]  /*e5f0*/  HMMA.16816.F32 R148, R12.reuse, R72, R36 ;  /* 0x000000480c94723c */ /* 0x040ff00000001824 */
[C---:B-1----:R-:W-:Y:S08]  /*e600*/  HMMA.16816.F32 R144, R12.reuse, R68, R52 ;  /* 0x000000440c90723c */ /* 0x042ff00000001834 */
[C---:B------:R-:W-:Y:S08]  /*e610*/  HMMA.16816.F32 R116, R12.reuse, R66, R88 ;  /* 0x000000420c74723c */ /* 0x040ff00000001858 */
[C---:B------:R-:W-:Y:S08]  /*e620*/  HMMA.16816.F32 R80, R12.reuse, R74, R104 ;  /* 0x0000004a0c50723c */ /* 0x040ff00000001868 */
[----:B------:R-:W-:Y:S01]  /*e630*/  HMMA.16816.F32 R76, R12, R70, R100 ;  /* 0x000000460c4c723c */ /* 0x000fe20000001864 */
[----:B------:R-:W1:Y:S07]  /*e640*/  SHFL.IDX PT, R13, R2, 0x1, 0x181f ;  /* 0x00381f00020d7f89 */ /* 0x000e6e00000e0000 */
[C---:B------:R-:W-:Y:S08]  /*e650*/  HMMA.16816.F32 R32, R8.reuse, R28, RZ ;  /* 0x0000001c0820723c */ /* 0x040ff000000018ff */
[C---:B------:R-:W-:Y:S08]  /*e660*/  HMMA.16816.F32 R168, R8.reuse, R30, RZ ;  /* 0x0000001e08a8723c */ /* 0x040ff000000018ff */
[C---:B------:R-:W-:Y:S08]  /*e670*/  HMMA.16816.F32 R28, R8.reuse, R24, RZ ;  /* 0x00000018081c723c */ /* 0x040ff000000018ff */
[C---:B------:R-:W-:Y:S08]  /*e680*/  HMMA.16816.F32 R164, R8.reuse, R26, RZ ;  /* 0x0000001a08a4723c */ /* 0x040ff000000018ff */
[C---:B------:R-:W-:Y:S01]  /*e690*/  HMMA.16816.F32 R152, R8.reuse, R18, RZ ;  /* 0x000000120898723c */ /* 0x040fe200000018ff */
[----:B------:R-:W1:Y:S07]  /*e6a0*/  SHFL.IDX PT, R19, R2, 0x2, 0x181f ;  /* 0x00581f0002137f89 */ /* 0x000e6e00000e0000 */
[C---:B------:R-:W-:Y:S01]  /*e6b0*/  HMMA.16816.F32 R24, R8.reuse, R16, RZ ;  /* 0x000000100818723c */ /* 0x040fe200000018ff */
[----:B------:R1:W2:Y:S04]  /*e6c0*/  SHFL.IDX PT, R17, R0, 0x4, 0x181f ;  /* 0x00981f0000117f89 */ /* 0x0002a800000e0000 */
[----:B------:R-:W-:Y:S03]  /*e6d0*/  SHFL.IDX PT, R18, R2, 0x4, 0x181f ;  /* 0x00981f0002127f89 */ /* 0x000fe600000e0000 */
[----:B------:R-:W-:Y:S01]  /*e6e0*/  HMMA.16816.F32 R112, R8, R20, RZ ;  /* 0x000000140870723c */ /* 0x000fe200000018ff */
[----:B------:R2:W2:Y:S01]  /*e6f0*/  SHFL.IDX PT, R20, R2, 0x3, 0x181f ;  /* 0x00781f0002147f89 */ /* 0x0004a200000e0000 */
[----:B------:R-:W-:-:S06]  /*e700*/  IMAD.SHL.U32 R16, R238, 0x2, RZ ;  /* 0x00000002ee107824 */ /* 0x000fcc00078e00ff */
[----:B------:R-:W-:Y:S01]  /*e710*/  HMMA.16816.F32 R160, R8, R22, RZ ;  /* 0x0000001608a0723c */ /* 0x000fe200000018ff */
[----:B------:R-:W2:Y:S01]  /*e720*/  LDSM.16.M88.4 R8, [R206] ;  /* 0x00000000ce08783b */ /* 0x000ea20000000200 */
[-C--:B---3--:R-:W-:Y:S02]  /*e730*/  IADD3 R14, P0, R4, R16.reuse, RZ ;  /* 0x00000010040e7210 */ /* 0x088fe40007f1e0ff */
[----:B----4-:R-:W-:Y:S02]  /*e740*/  IADD3 R12, P2, R3, R16, RZ ;  /* 0x00000010030c7210 */ /* 0x010fe40007f5e0ff */
[----:B-1----:R-:W-:-:S05]  /*e750*/  SHF.L.U64.HI R0, R238, 0x1, R239 ;  /* 0x00000001ee007819 */ /* 0x002fca00000102ef */
[--C-:B-----5:R-:W-:Y:S01]  /*e760*/  IMAD.X R15, R5, 0x1, R0.reuse, P0 ;  /* 0x00000001050f7824 */ /* 0x120fe200000e0600 */
[-C--:B------:R-:W-:Y:S01]  /*e770*/  IADD3 R6, P0, R6, R16.reuse, RZ ;  /* 0x0000001006067210 */ /* 0x080fe20007f1e0ff */
[--C-:B------:R-:W-:Y:S01]  /*e780*/  IMAD.X R13, R13, 0x1, R0.reuse, P2 ;  /* 0x000000010d0d7824 */ /* 0x100fe200010e0600 */
[----:B------:R-:W-:Y:S02]  /*e790*/  ISETP.GE.AND P1, PT, R238, c[0x0][0x1d4], PT ;  /* 0x00007500ee007a0c */ /* 0x000fe40003f26270 */
[-C--:B------:R-:W-:Y:S01]  /*e7a0*/  IADD3 R4, P2, R7, R16.reuse, RZ ;  /* 0x0000001007047210 */ /* 0x080fe20007f5e0ff */
[--C-:B------:R-:W-:Y:S01]  /*e7b0*/  IMAD.X R7, R19, 0x1, R0.reuse, P0 ;  /* 0x0000000113077824 */ /* 0x100fe200000e0600 */
[----:B--2---:R-:W-:Y:S02]  /*e7c0*/  IADD3 R2, P0, R17, R16, RZ ;  /* 0x0000001011027210 */ /* 0x004fe40007f1e0ff */
[----:B------:R-:W-:Y:S01]  /*e7d0*/  ISETP.LT.OR P5, PT, R84, 0x1, P1 ;  /* 0x000000015400780c */ /* 0x000fe20000fa1670 */
[--C-:B------:R-:W-:Y:S01]  /*e7e0*/  IMAD.X R5, R20, 0x1, R0.reuse, P2 ;  /* 0x0000000114057824 */ /* 0x100fe200010e0600 */
[----:B------:R-:W-:Y:S01]  /*e7f0*/  ISETP.LT.OR P4, PT, R84, 0x11, P1 ;  /* 0x000000115400780c */ /* 0x000fe20000f81670 */
[----:B------:R-:W-:Y:S01]  /*e800*/  IMAD.X R3, R18, 0x1, R0, P0 ;  /* 0x0000000112037824 */ /* 0x000fe200000e0600 */
[----:B------:R-:W-:-:S02]  /*e810*/  ISETP.LT.OR P3, PT, R84, 0x21, P1 ;  /* 0x000000215400780c */ /* 0x000fc40000f61670 */
[C---:B------:R-:W-:Y:S02]  /*e820*/  ISETP.LT.OR P2, PT, R84.reuse, 0x31, P1 ;  /* 0x000000315400780c */ /* 0x040fe40000f41670 */
[----:B------:R-:W-:-:S05]  /*e830*/  ISETP.LT.OR P0, PT, R84, 0x41, P1 ;  /* 0x000000415400780c */ /* 0x000fca0000f01670 */
[----:B------:R-:W-:Y:S01]  /*e840*/  @!PT LDS RZ, [RZ] ;  /* 0x00000000fffff984 */ /* 0x000fe20000000800 */
[----:B------:R-:W-:Y:S01]  /*e850*/  @!PT LDS RZ, [RZ] ;  /* 0x00000000fffff984 */ /* 0x000fe20000000800 */
[----:B------:R-:W-:Y:S01]  /*e860*/  @!PT LDS RZ, [RZ] ;  /* 0x00000000fffff984 */ /* 0x000fe20000000800 */
[----:B------:R1:W-:Y:S04]  /*e870*/  LDGSTS.E.BYPASS.LTC128B.128 [R212+0x100], [R14.64], !P5 ;  /* 0x001000000ed47fae */ /* 0x0003e8000e901d48 */
[----:B------:R1:W-:Y:S04]  /*e880*/  LDGSTS.E.BYPASS.LTC128B.128 [R212+0x900], [R12.64], !P4 ;  /* 0x009000000cd47fae */ /* 0x0003e8000e101d48 */
[----:B------:R2:W-:Y:S01]  /*e890*/  LDGSTS.E.BYPASS.LTC128B.128 [R212+0x1100], [R6.64], !P3 ;  /* 0x0110000006d47fae */ /* 0x0005e2000d901d48 */
[C---:B------:R-:W-:Y:S03]  /*e8a0*/  HMMA.16816.F32 R156, R8.reuse, R68, R24 ;  /* 0x00000044089c723c */ /* 0x040fe60000001818 */
[----:B------:R2:W-:Y:S04]  /*e8b0*/  LDGSTS.E.BYPASS.LTC128B.128 [R212+0x1900], [R4.64], !P2 ;  /* 0x0190000004d47fae */ /* 0x0005e8000d101d48 */
[----:B------:R3:W-:Y:S04]  /*e8c0*/  LDGSTS.E.BYPASS.LTC128B.128 [R212+0x2100], [R2.64], !P0 ;  /* 0x0210000002d47fae */ /* 0x0007e8000c101d48 */
[----:B------:R-:W-:Y:S04]  /*e8d0*/  LDSM.16.M88.4 R48, [R202+0x1800] ;  /* 0x00180000ca30783b */ /* 0x000fe80000000200 */
[----:B------:R-:W-:Y:S04]  /*e8e0*/  LDSM.16.M88.4 R44, [R202+0x2000] ;  /* 0x00200000ca2c783b */ /* 0x000fe80000000200 */
[----:B------:R-:W-:Y:S04]  /*e8f0*/  LDSM.16.M88.4 R20, [R202] ;  /* 0x00000000ca14783b */ /* 0x000fe80000000200 */
[----:B------:R-:W-:Y:S04]  /*e900*/  LDSM.16.M88.4 R24, [R202+0x800] ;  /* 0x00080000ca18783b */ /* 0x000fe80000000200 */
[----:B------:R-:W-:Y:S04]  /*e910*/  LDSM.16.M88.4 R40, [R202+0x1000] ;  /* 0x00100000ca28783b */ /* 0x000fe80000000200 */
[----:B--2---:R-:W2:Y:S04]  /*e920*/  LDSM.16.M88.4 R4, [R204+0x2000] ;  /* 0x00200000cc04783b */ /* 0x004ea80000000200 */
[----:B-1----:R-:W1:Y:S01]  /*e930*/  LDSM.16.M88.4 R12, [R204] ;  /* 0x00000000cc0c783b */ /* 0x002e620000000200 */
[C---:B------:R-:W-:Y:S03]  /*e940*/  HMMA.16816.F32 R36, R8.reuse, R56, R108 ;  /* 0x000000380824723c */ /* 0x040fe6000000186c */
        /* <DEDUP_REMOVED lines=10> */
[C---:B--2---:R-:W-:Y:S08]  /*e9f0*/  HMMA.16816.F32 R108, R4.reuse, R50, R80 ;  /* 0x00000032046c723c */ /* 0x044ff00000001850 */
        /* <DEDUP_REMOVED lines=9> */
[----:B------:R-:W-:Y:S07]  /*ea90*/  LDSM.16.M88.4 R4, [R205+0x2000] ;  /* 0x00200000cd04783b */ /* 0x000fee0000000200 */
[C---:B-1----:R-:W-:Y:S01]  /*eaa0*/  HMMA.16816.F32 R76, R12.reuse, R20, R36 ;  /* 0x000000140c4c723c */ /* 0x042fe20000001824 */
[----:B------:R-:W1:Y:S07]  /*eab0*/  LDSM.16.M88.4 R36, [R199] ;  /* 0x00000000c724783b */ /* 0x000e6e0000000200 */
[C---:B------:R-:W-:Y:S01]  /*eac0*/  HMMA.16816.F32 R68, R12.reuse, R24, R32 ;  /* 0x000000180c44723c */ /* 0x040fe20000001820 */
[----:B------:R-:W2:Y:S07]  /*ead0*/  LDSM.16.M88.4 R32, [R199+0x800] ;  /* 0x00080000c720783b */ /* 0x000eae0000000200 */
[C---:B------:R-:W-:Y:S01]  /*eae0*/  HMMA.16816.F32 R72, R12.reuse, R22, R28 ;  /* 0x000000160c48723c */ /* 0x040fe2000000181c */
[----:B------:R-:W4:Y:S04]  /*eaf0*/  LDSM.16.M88.4 R28, [R199+0x1000] ;  /* 0x00100000c71c783b */ /* 0x000f280000000200 */
[----:B------:R-:W5:Y:S03]  /*eb00*/  LDSM.16.M88.4 R20, [R199+0x2000] ;  /* 0x00200000c714783b */ /* 0x000f660000000200 */
[----:B------:R-:W-:Y:S01]  /*eb10*/  HMMA.16816.F32 R64, R12, R26, R52 ;  /* 0x0000001a0c40723c */ /* 0x000fe20000001834 */
[----:B------:R-:W1:Y:S01]  /*eb20*/  LDSM.16.M88.4 R24, [R199+0x1800] ;  /* 0x00180000c718783b */ /* 0x000e620000000200 */
[----:B------:R-:W-:Y:S01]  /*eb30*/  ISETP.GT.AND P0, PT, R181, R85, PT ;  /* 0x00000055b500720c */ /* 0x000fe20003f04270 */
        /* <DEDUP_REMOVED lines=10> */
[C---:B--2---:R-:W-:Y:S08]  /*ebe0*/  HMMA.16816.F32 R132, R4.reuse, R34, R124 ;  /* 0x000000220484723c */ /* 0x044ff0000000187c */
[C---:B------:R-:W-:Y:S08]  /*ebf0*/  HMMA.16816.F32 R136, R4.reuse, R32, R128 ;  /* 0x000000200488723c */ /* 0x040ff00000001880 */
[C---:B----4-:R-:W-:Y:S08]  /*ec00*/  HMMA.16816.F32 R124, R4.reuse, R30, R116 ;  /* 0x0000001e047c723c */ /* 0x050ff00000001874 */
[C---:B------:R-:W-:Y:S08]  /*ec10*/  HMMA.16816.F32 R128, R4.reuse, R28, R120 ;  /* 0x0000001c0480723c */ /* 0x040ff00000001878 */
[C---:B-----5:R-:W-:Y:S08]  /*ec20*/  HMMA.16816.F32 R116, R4.reuse, R20, R104 ;  /* 0x000000140474723c */ /* 0x060ff00000001868 */
[----:B------:R-:W-:Y:S08]  /*ec30*/  HMMA.16816.F32 R148, R4, R22, R80 ;  /* 0x000000160494723c */ /* 0x000ff00000001850 */
        /* <DEDUP_REMOVED lines=15> */
[----:B---3--:R-:W-:Y:S01]  /*ed30*/  ISETP.NE.AND P5, PT, R190, 0x1, PT ;  /* 0x00000001be00780c */ /* 0x008fe20003fa5270 */
[----:B------:R-:W-:Y:S01]  /*ed40*/  IMAD.MOV.U32 R213, RZ, RZ, RZ ;  /* 0x000000ffffd57224 */ /* 0x000fe200078e00ff */
[----:B------:R-:W-:-:S04]  /*ed50*/  IADD3 R3, R188, R180, R189 ;  /* 0x000000b4bc037210 */ /* 0x000fc80007ffe0bd */
        /* <DEDUP_REMOVED lines=26> */
.L_x_1854:
        /* <DEDUP_REMOVED lines=24> */
.L_x_1855:
        /* <DEDUP_REMOVED lines=9> */
.L_x_1743:
[----:B---3--:R-:W-:Y:S05]  /*f110*/  BSYNC B0 ;  /* 0x0000000000007941 */ /* 0x008fea0003800000 */
.L_x_1742:
[----:B-1----:R-:W2:Y:S01]  /*f120*/  LDL R2, [R1+0x30] ;  /* 0x0000300001027983 */ /* 0x002ea20000100800 */
[----:B------:R-:W-:-:S03]  /*f130*/  IMAD.MOV.U32 R3, RZ, RZ, c[0x0][0x2c4] ;  /* 0x0000b100ff037624 */ /* 0x000fc600078e00ff */
[----:B------:R-:W2:Y:S04]  /*f140*/  LDL R0, [R1+0x60] ;  /* 0x0000600001007983 */ /* 0x000ea80000100800 */
[----:B------:R-:W3:Y:S01]  /*f150*/  LDL R4, [R1+0x34] ;  /* 0x0000340001047983 */ /* 0x000ee20000100800 */
[----:B------:R-:W-:-:S03]  /*f160*/  ISETP.NE.AND P0, PT, R3, 0x1, PT ;  /* 0x000000010300780c */ /* 0x000fc60003f05270 */
[----:B------:R-:W0:Y:S01]  /*f170*/  LDGDEPBAR ;  /* 0x00000000000079af */ /* 0x000e220000000000 */
[----:B--2---:R-:W-:-:S09]  /*f180*/  IMAD.IADD R0, R0, 0x1, R2 ;  /* 0x0000000100007824 */ /* 0x004fd200078e0202 */
[----:B------:R-:W-:Y:S01]  /*f190*/  @P0 IMAD.HI.U32 R3, R0, c[0x0][0x2c8], RZ ;  /* 0x0000b20000030a27 */ /* 0x000fe200078e00ff */
[C---:B---3--:R-:W-:Y:S02]  /*f1a0*/  IADD3 R2, -R4.reuse, 0x1, R92 ;  /* 0x0000000104027810 */ /* 0x048fe40007ffe15c */
[----:B------:R-:W-:Y:S02]  /*f1b0*/  IADD3 R5, -R4, R92, RZ ;  /* 0x0000005c04057210 */ /* 0x000fe40007ffe1ff */
[----:B------:R-:W-:Y:S01]  /*f1c0*/  @P0 SHF.R.U32.HI R0, RZ, c[0x0][0x2cc], R3 ;  /* 0x0000b300ff000a19 */ /* 0x000fe20000011603 */
[----:B------:R-:W-:Y:S01]  /*f1d0*/  IMAD.IADD R4, R2, 0x1, -R249 ;  /* 0x0000000102047824 */ /* 0x000fe200078e0af9 */
[----:B------:R-:W-:Y:S05]  /*f1e0*/  BRA.DIV ~URZ, `(.L_x_1746) ;  /* 0x0000f6127f007947 */ /* 0x000fea000b800000 */
[----:B------:R1:W2:Y:S02]  /*f1f0*/  SHFL.IDX PT, R2, R0, RZ, 0x1c1f ;  /* 0x001c1fff00027589 */ /* 0x0002a400000e0000 */
.L_x_1856:
[----:B--2---:R-:W-:-:S05]  /*f200*/  IMAD.IADD R2, R4, 0x1, R2 ;  /* 0x0000000104027824 */ /* 0x004fca00078e0202 */
[----:B------:R-:W-:-:S04]  /*f210*/  IMNMX R2, R5, R2, PT ;  /* 0x0000000205027217 */ /* 0x000fc80003800200 */
[C---:B------:R-:W-:Y:S02]  /*f220*/  ISETP.GT.AND P0, PT, R2.reuse, RZ, PT ;  /* 0x000000ff0200720c */ /* 0x040fe40003f04270 */
[----:B------:R-:W-:Y:S02]  /*f230*/  ISETP.GT.AND P1, PT, R2, 0x1, PT ;  /* 0x000000010200780c */ /* 0x000fe40003f24270 */
[----:B------:R-:W-:Y:S02]  /*f240*/  FSEL R10, R76, -INF , P0 ;  /* 0xff8000004c0a7808 */ /* 0x000fe40000000000 */
        /* <DEDUP_REMOVED lines=11> */
[----:B------:R-:W-:Y:S02]  /*f300*/  ISETP.GT.AND P0, PT, R2, 0x21, PT ;  /* 0x000000210200780c */ /* 0x000fe40003f04270 */
        /* <DEDUP_REMOVED lines=39> */
[C---:B------:R-:W-:Y:S02]  /*f580*/  ISETP.GT.AND P0, PT, R3.reuse, 0x29, PT ;  /* 0x000000290300780c */ /* 0x040fe40003f04270 */
[----:B------:R-:W-:Y:S02]  /*f590*/  ISETP.GT.AND P3, PT, R3, RZ, PT ;  /* 0x000000ff0300720c */ /* 0x000fe40003f64270 */
[----:B------:R-:W-:Y:S02]  /*f5a0*/  FSEL R13, R79, -INF , P2 ;  /* 0xff8000004f0d7808 */ /* 0x000fe40001000000 */
[----:B------:R-:W-:Y:S02]  /*f5b0*/  FSEL R17, R74, -INF , P1 ;  /* 0xff8000004a117808 */ /* 0x000fe40000800000 */
[----:B------:R-:W-:Y:S02]  /*f5c0*/  FSEL R100, R59, -INF , P0 ;  /* 0xff8000003b647808 */ /* 0x000fe40000000000 */
[----:B------:R-:W-:-:S02]  /*f5d0*/  ISETP.GT.AND P2, PT, R3, 0x11, PT ;  /* 0x000000110300780c */ /* 0x000fc40003f44270 */
[C---:B------:R-:W-:Y:S02]  /*f5e0*/  ISETP.GT.AND P1, PT, R3.reuse, 0x18, PT ;  /* 0x000000180300780c */ /* 0x040fe40003f24270 */
[C---:B------:R-:W-:Y:S02]  /*f5f0*/  ISETP.GT.AND P0, PT, R3.reuse, 0x39, PT ;  /* 0x000000390300780c */ /* 0x040fe40003f04270 */
[----:B------:R-:W-:Y:S02]  /*f600*/  FSEL R12, R78, -INF , P3 ;  /* 0xff8000004e0c7808 */ /* 0x000fe40001800000 */
[----:B------:R-:W-:Y:S02]  /*f610*/  ISETP.GT.AND P3, PT, R3, 0x10, PT ;  /* 0x000000100300780c */ /* 0x000fe40003f64270 */
[----:B------:R-:W-:Y:S02]  /*f620*/  FSEL R24, R71, -INF , P2 ;  /* 0xff80000047187808 */ /* 0x000fe40001000000 */
[----:B------:R-:W-:-:S02]  /*f630*/  FSEL R27, R66, -INF , P1 ;  /* 0xff800000421b7808 */ /* 0x000fc40000800000 */
[----:B------:R-:W-:Y:S02]  /*f640*/  FSEL R78, R51, -INF , P0 ;  /* 0xff800000334e7808 */ /* 0x000fe40000000000 */
[C---:B------:R-:W-:Y:S02]  /*f650*/  ISETP.GT.AND P2, PT, R3.reuse, 0x21, PT ;  /* 0x000000210300780c */ /* 0x040fe40003f44270 */
[C---:B------:R-:W-:Y:S02]  /*f660*/  ISETP.GT.AND P1, PT, R3.reuse, 0x28, PT ;  /* 0x000000280300780c */ /* 0x040fe40003f24270 */
[----:B------:R-:W-:Y:S02]  /*f670*/  ISETP.GT.AND P0, PT, R3, 0x41, PT ;  /* 0x000000410300780c */ /* 0x000fe40003f04270 */
[----:B------:R-:W-:Y:S02]  /*f680*/  IMNMX R2, R5, R2, PT ;  /* 0x0000000205027217 */ /* 0x000fe40003800200 */
[----:B------:R-:W-:-:S02]  /*f690*/  FSEL R20, R70, -INF , P3 ;  /* 0xff80000046147808 */ /* 0x000fc40001800000 */
[----:B------:R-:W-:Y:S02]  /*f6a0*/  ISETP.GT.AND P3, PT, R3, 0x20, PT ;  /* 0x000000200300780c */ /* 0x000fe40003f64270 */
[----:B------:R-:W-:Y:S02]  /*f6b0*/  FSEL R92, R63, -INF , P2 ;  /* 0xff8000003f5c7808 */ /* 0x000fe40001000000 */
[----:B------:R-:W-:Y:S02]  /*f6c0*/  FSEL R101, R58, -INF , P1 ;  /* 0xff8000003a657808 */ /* 0x000fe40000800000 */
[----:B------:R-:W-:Y:S02]  /*f6d0*/  FSEL R70, R43, -INF , P0 ;  /* 0xff8000002b467808 */ /* 0x000fe40000000000 */
[C---:B------:R-:W-:Y:S02]  /*f6e0*/  ISETP.GT.AND P2, PT, R3.reuse, 0x31, PT ;  /* 0x000000310300780c */ /* 0x040fe40003f44270 */
[----:B------:R-:W-:-:S02]  /*f6f0*/  ISETP.GT.AND P1, PT, R3, 0x38, PT ;  /* 0x000000380300780c */ /* 0x000fc40003f24270 */
[----:B------:R-:W-:Y:S02]  /*f700*/  ISETP.GT.AND P0, PT, R2, RZ, PT ;  /* 0x000000ff0200720c */ /* 0x000fe40003f04270 */
[----:B------:R-:W-:Y:S02]  /*f710*/  IMNMX R0, R5, R0, PT ;  /* 0x0000000005007217 */ /* 0x000fe40003800200 */
        /* <DEDUP_REMOVED lines=8> */
[----:B------:R-:W-:Y:S02]  /*f7a0*/  FSEL R93, R54, -INF , P3 ;  /* 0xff800000365d7808 */ /* 0x000fe40001800000 */
[----:B------:R-:W-:-:S02]  /*f7b0*/  ISETP.GT.AND P3, PT, R3, 0x48, PT ;  /* 0x000000480300780c */ /* 0x000fc40003f64270 */
[----:B------:R-:W-:Y:S02]  /*f7c0*/  FSEL R73, R42, -INF , P1 ;  /* 0xff8000002a497808 */ /* 0x000fe40000800000 */
[----:B------:R-:W-:Y:S02]  /*f7d0*/  FSEL R63, R23, -INF , P2 ;  /* 0xff800000173f7808 */ /* 0x000fe40001000000 */
[----:B------:R-:W-:Y:S02]  /*f7e0*/  FSEL R26, R147, -INF , P0 ;  /* 0xff800000931a7808 */ /* 0x000fe40000000000 */
[----:B------:R-:W-:Y:S02]  /*f7f0*/  ISETP.GT.AND P2, PT, R2, 0x1, PT ;  /* 0x000000010200780c */ /* 0x000fe40003f44270 */
[C---:B------:R-:W-:Y:S02]  /*f800*/  ISETP.GT.AND P1, PT, R0.reuse, RZ, PT ;  /* 0x000000ff0000720c */ /* 0x040fe40003f24270 */
[----:B------:R-:W-:-:S02]  /*f810*/  ISETP.GT.AND P0, PT, R0, 0x9, PT ;  /* 0x000000090000780c */ /* 0x000fc40003f04270 */
[----:B------:R-:W-:Y:S02]  /*f820*/  FSEL R66, R22, -INF , P3 ;  /* 0xff80000016427808 */ /* 0x000fe40001800000 */
        /* <DEDUP_REMOVED lines=23> */
[----:B------:R-:W-:Y:S02]  /*f9a0*/  ISETP.GT.AND P2, PT, R2, 0x21, PT ;  /* 0x000000210200780c */ /* 0x000fe40003f44270 */
[----:B------:R-:W-:Y:S02]  /*f9b0*/  ISETP.GT.AND P1, PT, R0, 0x20, PT ;  /* 0x000000200000780c */ /* 0x000fe40003f24270 */
        /* <DEDUP_REMOVED lines=8> */
[----:B------:R-:W-:Y:S02]  /*fa40*/  ISETP.GT.AND P0, PT, R0, 0x31, PT ;  /* 0x000000310000780c */ /* 0x000fe40003f04270 */
        /* <DEDUP_REMOVED lines=17> */
[----:B------:R-:W-:Y:S02]  /*fb60*/  ISETP.GT.AND P3, PT, R0, 0x28, PT ;  /* 0x000000280000780c */ /* 0x000fe40003f64270 */
[----:B------:R-:W-:-:S02]  /*fb70*/  FMNMX.FTZ R3, R10, R11, !PT ;  /* 0x0000000b0a037209 */ /* 0x000fc40007810000 */
[----:B------:R-:W-:Y:S02]  /*fb80*/  FSEL R77, R120, -INF , P1 ;  /* 0xff800000784d7808 */ /* 0x000fe40000800000 */
[----:B------:R-:W-:Y:S02]  /*fb90*/  FSEL R72, R116, -INF , P2 ;  /* 0xff80000074487808 */ /* 0x000fe40001000000 */
[----:B------:R-:W-:Y:S02]  /*fba0*/  FSEL R79, R123, -INF , P0 ;  /* 0xff8000007b4f7808 */ /* 0x000fe40000000000 */
[----:B------:R-:W-:Y:S02]  /*fbb0*/  FSEL R75, R126, -INF , P3 ;  /* 0xff8000007e4b7808 */ /* 0x000fe40001800000 */
[----:B------:R-:W-:Y:S02]  /*fbc0*/  FSEL R57, R45, -INF , P4 ;  /* 0xff8000002d397808 */ /* 0x000fe40002000000 */
[----:B------:R-:W-:-:S02]  /*fbd0*/  ISETP.GT.AND P1, PT, R0, 0x38, PT ;  /* 0x000000380000780c */ /* 0x000fc40003f24270 */
[----:B------:R-:W-:Y:S02]  /*fbe0*/  ISETP.GT.AND P2, PT, R2, 0x48, PT ;  /* 0x000000480200780c */ /* 0x000fe40003f44270 */
[----:B------:R-:W-:Y:S02]  /*fbf0*/  ISETP.GT.AND P0, PT, R0, 0x40, PT ;  /* 0x000000400000780c */ /* 0x000fe40003f04270 */
[C---:B------:R-:W-:Y:S02]  /*fc00*/  ISETP.GT.AND P3, PT, R2.reuse, 0x41, PT ;  /* 0x000000410200780c */ /* 0x040fe40003f64270 */
[----:B------:R-:W-:Y:S02]  /*fc10*/  ISETP.GT.AND P4, PT, R2, 0x49, PT ;  /* 0x000000490200780c */ /* 0x000fe40003f84270 */
[----:B------:R-:W-:Y:S02]  /*fc20*/  FMNMX.FTZ R2, R14, R3, !PT ;  /* 0x000000030e027209 */ /* 0x000fe40007810000 */
[----:B------:R-:W-:-:S02]  /*fc30*/  FSEL R82, R122, -INF , P1 ;  /* 0xff8000007a527808 */ /* 0x000fc40000800000 */
[----:B------:R-:W-:Y:S02]  /*fc40*/  FSEL R64, R148, -INF , P2 ;  /* 0xff80000094407808 */ /* 0x000fe40001000000 */
[----:B------:R-:W-:Y:S02]  /*fc50*/  FSEL R74, R118, -INF , P0 ;  /* 0xff800000764a7808 */ /* 0x000fe40000000000 */
[C---:B------:R-:W-:Y:S02]  /*fc60*/  ISETP.GT.AND P2, PT, R0.reuse, 0x41, PT ;  /* 0x000000410000780c */ /* 0x040fe40003f44270 */
[C---:B------:R-:W-:Y:S02]  /*fc70*/  ISETP.GT.AND P1, PT, R0.reuse, 0x48, PT ;  /* 0x000000480000780c */ /* 0x040fe40003f24270 */
[----:B------:R-:W-:Y:S02]  /*fc80*/  ISETP.GT.AND P0, PT, R0, 0x49, PT ;  /* 0x000000490000780c */ /* 0x000fe40003f04270 */
        /* <DEDUP_REMOVED lines=58> */
[----:B------:R-:W-:Y:S02]  /*10030*/  FSEL R65, R117, -INF , P3 ;  /* 0xff80000075417808 */ /* 0x000fe40001800000 */
        /* <DEDUP_REMOVED lines=35> */
.L_x_1857:
[C---:B------:R-:W-:Y:S01]  /*10270*/  FMUL.FTZ R0, R89.reuse, c[0x0][0x2d0] ;  /* 0x0000b40059007a20 */ /* 0x040fe20000410000 */
[----:B------:R-:W-:Y:S01]  /*10280*/  FSETP.NEU.FTZ.AND P0, PT, R89, -INF , PT ;  /* 0xff8000005900780b */ /* 0x000fe20003f1d000 */
[----:B------:R-:W2:Y:S03]  /*10290*/  LDL R223, [R1+0x30] ;  /* 0x0000300001df7983 */ /* 0x000ea60000100800 */
[----:B------:R-:W-:Y:S01]  /*102a0*/  FSEL R4, R0, RZ, P0 ;  /* 0x000000ff00047208 */ /* 0x000fe20000000000 */
[----:B------:R-:W3:Y:S01]  /*102b0*/  LDL R222, [R1+0x38] ;  /* 0x0000380001de7983 */ /* 0x000ee20000100800 */
[C---:B------:R-:W-:Y:S01]  /*102c0*/  FMUL.FTZ R3, R88.reuse, c[0x0][0x2d0] ;  /* 0x0000b40058037a20 */ /* 0x040fe20000410000 */
[----:B------:R-:W-:Y:S01]  /*102d0*/  FSETP.NEU.FTZ.AND P0, PT, R88, -INF , PT ;  /* 0xff8000005800780b */ /* 0x000fe20003f1d000 */
[----:B------:R-:W-:Y:S01]  /*102e0*/  WARPSYNC 0xffffffff ;  /* 0xffffffff00007948 */ /* 0x000fe20003800000 */
[--C-:B------:R-:W-:Y:S01]  /*102f0*/  FFMA.FTZ R0, R10, c[0x0][0x2d0], -R4.reuse ;  /* 0x0000b4000a007a23 */ /* 0x100fe20000010804 */
[----:B----4-:R-:W-:Y:S01]  /*10300*/  FMNMX.FTZ R68, R9, R8, !PT ;  /* 0x0000000809447209 */ /* 0x010fe20007810000 */
[--C-:B------:R-:W-:Y:S01]  /*10310*/  FFMA.FTZ R2, R25, c[0x0][0x2d0], -R4.reuse ;  /* 0x0000b40019027a23 */ /* 0x100fe20000010804 */
[----:B------:R-:W-:Y:S01]  /*10320*/  FSEL R3, R3, RZ, P0 ;  /* 0x000000ff03037208 */ /* 0x000fe20000000000 */
[----:B------:R1:W-:Y:S01]  /*10330*/  MUFU.EX2 R125, R0 ;  /* 0x00000000007d7308 */ /* 0x0003e20000000800 */
[----:B------:R-:W-:Y:S01]  /*10340*/  FSETP.NEU.FTZ.AND P0, PT, R85, -INF , PT ;  /* 0xff8000005500780b */ /* 0x000fe20003f1d000 */
[----:B------:R-:W4:Y:S01]  /*10350*/  LDSM.16.MT88.4 R48, [R197] ;  /* 0x00000000c530783b */ /* 0x000f220000004200 */
[--C-:B------:R-:W-:Y:S01]  /*10360*/  FFMA.FTZ R117, R113, c[0x0][0x2d0], -R4.reuse ;  /* 0x0000b40071757a23 */ /* 0x100fe20000010804 */
[----:B------:R-:W-:Y:S01]  /*10370*/  MOV R224, c[0x0][0x2c4] ;  /* 0x0000b10000e07a02 */ /* 0x000fe20000000f00 */
[----:B------:R-:W-:Y:S01]  /*10380*/  FFMA.FTZ R5, R27, c[0x0][0x2d0], -R3 ;  /* 0x0000b4001b057a23 */ /* 0x000fe20000010803 */
[----:B------:R-:W5:Y:S01]  /*10390*/  LDSM.16.MT88.4 R44, [R197+0x800] ;  /* 0x00080000c52c783b */ /* 0x000f620000004200 */
[--C-:B------:R-:W-:Y:S01]  /*103a0*/  FFMA.FTZ R116, R112, c[0x0][0x2d0], -R4.reuse ;  /* 0x0000b40070747a23 */ /* 0x100fe20000010804 */
[----:B------:R1:W-:Y:S01]  /*103b0*/  MUFU.EX2 R218, R2 ;  /* 0x0000000200da7308 */ /* 0x0003e20000000800 */
[--C-:B------:R-:W-:Y:S01]  /*103c0*/  FFMA.FTZ R111, R111, c[0x0][0x2d0], -R4.reuse ;  /* 0x0000b4006f6f7a23 */ /* 0x100fe20000010804 */
[----:B------:R-:W-:Y:S01]  /*103d0*/  LDSM.16.MT88.4 R40, [R201+0x800] ;  /* 0x00080000c928783b */ /* 0x000fe20000004200 */
[--C-:B------:R-:W-:Y:S01]  /*103e0*/  FFMA.FTZ R110, R110, c[0x0][0x2d0], -R4.reuse ;  /* 0x0000b4006e6e7a23 */ /* 0x100fe20000010804 */
[----:B------:R-:W-:Y:S01]  /*103f0*/  ISETP.NE.AND P1, PT, R224, 0x1, PT ;  /* 0x00000001e000780c */ /* 0x000fe20003f25270 */
[----:B------:R-:W-:-:S02]  /*10400*/  FFMA.FTZ R146, R109, c[0x0][0x2d0], -R4 ;  /* 0x0000b4006d927a23 */ /* 0x000fc40000010804 */
[--C-:B------:R-:W-:Y:S01]  /*10410*/  FFMA.FTZ R145, R108, c[0x0][0x2d0], -R4.reuse ;  /* 0x0000b4006c917a23 */ /* 0x100fe20000010804 */
[----:B------:R4:W-:Y:S01]  /*10420*/  MUFU.EX2 R214, R5 ;  /* 0x0000000500d67308 */ /* 0x0009e20000000800 */
[--C-:B-1----:R-:W-:Y:S02]  /*10430*/  FFMA.FTZ R0, R11, c[0x0][0x2d0], -R4.reuse ;  /* 0x0000b4000b007a23 */ /* 0x102fe40000010804 */
[--C-:B------:R-:W-:Y:S02]  /*10440*/  FFMA.FTZ R144, R107, c[0x0][0x2d0], -R4.reuse ;  /* 0x0000b4006b907a23 */ /* 0x100fe40000010804 */
[--C-:B------:R-:W-:Y:S02]  /*10450*/  FFMA.FTZ R119, R106, c[0x0][0x2d0], -R4.reuse ;  /* 0x0000b4006a777a23 */ /* 0x100fe40000010804 */
[----:B------:R-:W-:Y:S01]  /*10460*/  FFMA.FTZ R167, R105, c[0x0][0x2d0], -R4 ;  /* 0x0000b40069a77a23 */ /* 0x000fe20000010804 */
[----:B------:R1:W-:Y:S01]  /*10470*/  MUFU.EX2 R124, R0 ;  /* 0x00000000007c7308 */ /* 0x0003e20000000800 */
[----:B------:R-:W-:-:S02]  /*10480*/  FMUL.FTZ R2, R85, c[0x0][0x2d0] ;  /* 0x0000b40055027a20 */ /* 0x000fc40000410000 */
[--C-:B------:R-:W-:Y:S02]  /*10490*/  FFMA.FTZ R171, R104, c[0x0][0x2d0], -R4.reuse ;  /* 0x0000b40068ab7a23 */ /* 0x100fe40000010804 */
[--C-:B------:R-:W-:Y:S01]  /*104a0*/  FFMA.FTZ R170, R103, c[0x0][0x2d0], -R4.reuse ;  /* 0x0000b40067aa7a23 */ /* 0x100fe20000010804 */
[----:B------:R-:W-:Y:S01]  /*104b0*/  FSEL R2, R2, RZ, P0 ;  /* 0x000000ff02027208 */ /* 0x000fe20000000000 */
[----:B------:R-:W-:Y:S01]  /*104c0*/  FFMA.FTZ R169, R102, c[0x0][0x2d0], -R4 ;  /* 0x0000b40066a97a23 */ /* 0x000fe20000010804 */
[----:B------:R-:W-:Y:S01]  /*104d0*/  FSETP.NEU.FTZ.AND P0, PT, R68, -INF , PT ;  /* 0xff8000004400780b */ /* 0x000fe20003f1d000 */
[--C-:B------:R-:W-:Y:S01]  /*104e0*/  FFMA.FTZ R164, R70, c[0x0][0x2d0], -R3.reuse ;  /* 0x0000b40046a47a23 */ /* 0x100fe20000010803 */
[----:B------:R-:W-:Y:S01]  /*104f0*/  MUFU.EX2 R117, R117 ;  /* 0x0000007500757308 */ /* 0x000fe20000000800 */
[----:B----4-:R-:W-:Y:S02]  /*10500*/  FFMA.FTZ R5, R36, c[0x0][0x2d0], -R2 ;  /* 0x0000b40024057a23 */ /* 0x010fe40000010802 */
[----:B------:R-:W-:-:S02]  /*10510*/  FFMA.FTZ R168, R66, c[0x0][0x2d0], -R3 ;  /* 0x0000b40042a87a23 */ /* 0x000fc40000010803 */
[----:B------:R-:W-:Y:S02]  /*10520*/  FFMA.FTZ R70, R62, c[0x0][0x2d0], -R2 ;  /* 0x0000b4003e467a23 */ /* 0x000fe40000010802 */
[----:B-1----:R-:W-:Y:S01]  /*10530*/  FFMA.FTZ R0, R14, c[0x0][0x2d0], -R4 ;  /* 0x0000b4000e007a23 */ /* 0x002fe20000010804 */
[----:B------:R-:W-:Y:S01]  /*10540*/  MUFU.EX2 R195, R5 ;  /* 0x0000000500c37308 */ /* 0x000fe20000000800 */
[--C-:B------:R-:W-:Y:S02]  /*10550*/  FFMA.FTZ R66, R61, c[0x0][0x2d0], -R2.reuse ;  /* 0x0000b4003d427a23 */ /* 0x100fe40000010802 */
[--C-:B------:R-:W-:Y:S02]  /*10560*/  FFMA.FTZ R158, R58, c[0x0][0x2d0], -R2.reuse ;  /* 0x0000b4003a9e7a23 */ /* 0x100fe40000010802 */
        /* <DEDUP_REMOVED lines=8> */
[----:B------:R-:W-:Y:S02]  /*105f0*/  FFMA.FTZ R179, R55, c[0x0][0x2d0], -R2 ;  /* 0x0000b40037b37a23 */ /* 0x000fe40000010802 */
[--C-:B------:R-:W-:Y:S02]  /*10600*/  FFMA.FTZ R84, R94, c[0x0][0x2d0], -R3.reuse ;  /* 0x0000b4005e547a23 */ /* 0x100fe40000010803 */
[----:B------:R-:W-:-:S02]  /*10610*/  FFMA.FTZ R104, R92, c[0x0][0x2d0], -R3 ;  /* 0x0000b4005c687a23 */ /* 0x000fc40000010803 */
[--C-:B------:R-:W-:Y:S01]  /*10620*/  FFMA.FTZ R94, R101, c[0x0][0x2d0], -R3.reuse ;  /* 0x0000b400655e7a23 */ /* 0x100fe20000010803 */
[----:B------:R-:W-:Y:S01]  /*10630*/  MUFU.EX2 R116, R116 ;  /* 0x0000007400747308 */ /* 0x000fe20000000800 */
[----:B-1----:R-:W-:Y:S02]  /*10640*/  FFMA.FTZ R0, R15, c[0x0][0x2d0], -R4 ;  /* 0x0000b4000f007a23 */ /* 0x002fe40000010804 */
[--C-:B------:R-:W-:Y:S02]  /*10650*/  FFMA.FTZ R92, R100, c[0x0][0x2d0], -R3.reuse ;  /* 0x0000b400645c7a23 */ /* 0x100fe40000010803 */
[--C-:B------:R-:W-:Y:S02]  /*10660*/  FFMA.FTZ R174, R63, c[0x0][0x2d0], -R3.reuse ;  /* 0x0000b4003fae7a23 */ /* 0x100fe40000010803 */
[--C-:B------:R-:W-:Y:S01]  /*10670*/  FFMA.FTZ R93, R93, c[0x0][0x2d0], -R3.reuse ;  /* 0x0000b4005d5d7a23 */ /* 0x100fe20000010803 */
[----:B------:R1:W-:Y:S01]  /*10680*/  MUFU.EX2 R163, R0 ;  /* 0x0000000000a37308 */ /* 0x0003e20000000800 */
[----:B------:R-:W-:-:S02]  /*10690*/  FFMA.FTZ R91, R91, c[0x0][0x2d0], -R3 ;  /* 0x0000b4005b5b7a23 */ /* 0x000fc40000010803 */
[--C-:B------:R-:W-:Y:S02]  /*106a0*/  FFMA.FTZ R118, R81, c[0x0][0x2d0], -R3.reuse ;  /* 0x0000b40051767a23 */ /* 0x100fe40000010803 */
[--C-:B------:R-:W-:Y:S02]  /*106b0*/  FFMA.FTZ R147, R78, c[0x0][0x2d0], -R3.reuse ;  /* 0x0000b4004e937a23 */ /* 0x100fe40000010803 */
[----:B------:R-:W-:Y:S01]  /*106c0*/  FFMA.FTZ R165, R73, c[0x0][0x2d0], -R3 ;  /* 0x0000b40049a57a23 */ /* 0x000fe20000010803 */
[----:B------:R-:W-:Y:S01]  /*106d0*/  MUFU.EX2 R185, R144 ;  /* 0x0000009000b97308 */ /* 0x000fe20000000800 */
[----:B-1----:R-:W-:-:S07]  /*106e0*/  FFMA.FTZ R0, R16, c[0x0][0x2d0], -R4 ;  /* 0x0000b40010007a23 */ /* 0x002fce0000010804 */
[----:B------:R-:W-:Y:S08]  /*106f0*/  MUFU.EX2 R186, R119 ;  /* 0x0000007700ba7308 */ /* 0x000ff00000000800 */
[----:B------:R1:W-:Y:S02]  /*10700*/  MUFU.EX2 R166, R0 ;  /* 0x0000000000a67308 */ /* 0x0003e40000000800 */
[----:B-1----:R-:W-:-:S06]  /*10710*/  FFMA.FTZ R0, R18, c[0x0][0x2d0], -R4 ;  /* 0x0000b40012007a23 */ /* 0x002fcc0000010804 */
[----:B------:R1:W4:Y:S02]  /*10720*/  MUFU.EX2 R184, R0 ;  /* 0x0000000000b87308 */ /* 0x0003240000000800 */
[----:B-1----:R-:W-:-:S06]  /*10730*/  FFMA.FTZ R0, R28, c[0x0][0x2d0], -R4 ;  /* 0x0000b4001c007a23 */ /* 0x002fcc0000010804 */
[----:B------:R1:W1:Y:S02]  /*10740*/  MUFU.EX2 R219, R0 ;  /* 0x0000000000db7308 */ /* 0x0002640000000800 */
[----:B-1----:R-:W-:Y:S01]  /*10750*/  FFMA.FTZ R0, R12, c[0x0][0x2d0], -R3 ;  /* 0x0000b4000c007a23 */ /* 0x002fe20000010803 */
[----:B----4-:R-:W-:Y:S02]  /*10760*/  F2FP.PACK_AB R12, R184, R166 ;  /* 0x000000a6b80c723e */ /* 0x010fe400000000ff */
[----:B------:R-:W-:-:S03]  /*10770*/  F2FP.PACK_AB R14, R219, R218 ;  /* 0x000000dadb0e723e */ /* 0x000fc600000000ff */
[----:B------:R1:W-:Y:S02]  /*10780*/  MUFU.EX2 R7, R0 ;  /* 0x0000000000077308 */ /* 0x0003e40000000800 */
[----:B-1----:R-:W-:-:S06]  /*10790*/  FFMA.FTZ R0, R13, c[0x0][0x2d0], -R3 ;  /* 0x0000b4000d007a23 */ /* 0x002fcc0000010803 */
[----:B------:R1:W-:Y:S02]  /*107a0*/  MUFU.EX2 R6, R0 ;  /* 0x0000000000067308 */ /* 0x0003e40000000800 */
[----:B-1----:R-:W-:-:S06]  /*107b0*/  FFMA.FTZ R0, R17, c[0x0][0x2d0], -R3 ;  /* 0x0000b40011007a23 */ /* 0x002fcc0000010803 */
[----:B------:R1:W-:Y:S02]  /*107c0*/  MUFU.EX2 R159, R0 ;  /* 0x00000000009f7308 */ /* 0x0003e40000000800 */
[----:B-1----:R-:W-:-:S06]  /*107d0*/  FFMA.FTZ R0, R19, c[0x0][0x2d0], -R3 ;  /* 0x0000b40013007a23 */ /* 0x002fcc0000010803 */
[----:B------:R1:W-:Y:S02]  /*107e0*/  MUFU.EX2 R160, R0 ;  /* 0x0000000000a07308 */ /* 0x0003e40000000800 */
[----:B-1----:R-:W-:Y:S01]  /*107f0*/  FFMA.FTZ R0, R20, c[0x0][0x2d0], -R3 ;  /* 0x0000b40014007a23 */ /* 0x002fe20000010803 */
[----:B------:R-:W-:-:S05]  /*10800*/  F2FP.PACK_AB R20, R124, R125 ;  /* 0x0000007d7c14723e */ /* 0x000fca00000000ff */
[----:B------:R1:W-:Y:S02]  /*10810*/  MUFU.EX2 R161, R0 ;  /* 0x0000000000a17308 */ /* 0x0003e40000000800 */
[----:B-1----:R-:W-:-:S06]  /*10820*/  FFMA.FTZ R0, R24, c[0x0][0x2d0], -R3 ;  /* 0x0000b40018007a23 */ /* 0x002fcc0000010803 */
[----:B------:R1:W4:Y:S02]  /*10830*/  MUFU.EX2 R183, R0 ;  /* 0x0000000000b77308 */ /* 0x0003240000000800 */
[----:B-1----:R-:W-:Y:S01]  /*10840*/  FFMA.FTZ R0, R30, c[0x0][0x2d0], -R3 ;  /* 0x0000b4001e007a23 */ /* 0x002fe20000010803 */
[----:B----4-:R-:W-:-:S05]  /*10850*/  F2FP.PACK_AB R13, R183, R161 ;  /* 0x000000a1b70d723e */ /* 0x010fca00000000ff */
[----:B------:R1:W4:Y:S02]  /*10860*/  MUFU.EX2 R217, R0 ;  /* 0x0000000000d97308 */ /* 0x0003240000000800 */
[----:B-1----:R-:W-:Y:S01]  /*10870*/  FFMA.FTZ R0, R21, c[0x0][0x2d0], -R2 ;  /* 0x0000b40015007a23 */ /* 0x002fe20000010802 */
[----:B------:R-:W-:Y:S02]  /*10880*/  F2FP.PACK_AB R21, R6, R7 ;  /* 0x000000070615723e */ /* 0x000fe400000000ff */
[----:B----4-:R-:W-:-:S03]  /*10890*/  F2FP.PACK_AB R15, R217, R214 ;  /* 0x000000d6d90f723e */ /* 0x010fc600000000ff */
[----:B------:R1:W-:Y:S02]  /*108a0*/  MUFU.EX2 R152, R0 ;  /* 0x0000000000987308 */ /* 0x0003e40000000800 */
[----:B-1----:R-:W-:Y:S01]  /*108b0*/  FFMA.FTZ R0, R22, c[0x0][0x2d0], -R2 ;  /* 0x0000b40016007a23 */ /* 0x002fe20000010802 */
[----:B------:R-:W-:-:S05]  /*108c0*/  F2FP.PACK_AB R22, R163, R162 ;  /* 0x000000a2a316723e */ /* 0x000fca00000000ff */
[----:B------:R1:W4:Y:S02]  /*108d0*/  MUFU.EX2 R151, R0 ;  /* 0x0000000000977308 */ /* 0x0003240000000800 */
[----:B-1----:R-:W-:Y:S01]  /*108e0*/  FFMA.FTZ R0, R29, c[0x0][0x2d0], -R2 ;  /* 0x0000b4001d007a23 */ /* 0x002fe20000010802 */
[----:B----4-:R-:W-:Y:S01]  /*108f0*/  F2FP.PACK_AB R16, R151, R152 ;  /* 0x000000989710723e */ /* 0x010fe200000000ff */
[----:B------:R-:W-:-:S04]  /*10900*/  FADD.FTZ R3, R152, R151 ;  /* 0x0000009798037221 */ /* 0x000fc80000010000 */
[----:B------:R1:W4:Y:S08]  /*10910*/  MUFU.EX2 R153, R0 ;  /* 0x0000000000997308 */ /* 0x0003300000000800 */
[----:B------:R-:W-:Y:S01]  /*10920*/  MUFU.EX2 R151, R66 ;  /* 0x0000004200977308 */ /* 0x000fe20000000800 */
[----:B-1----:R-:W-:Y:S02]  /*10930*/  FFMA.FTZ R0, R31, c[0x0][0x2d0], -R2 ;  /* 0x0000b4001f007a23 */ /* 0x002fe40000010802 */
[----:B----4-:R-:W-:-:S05]  /*10940*/  FADD.FTZ R3, R153, R3 ;  /* 0x0000000399037221 */ /* 0x010fca0000010000 */
[----:B------:R1:W4:Y:S02]  /*10950*/  MUFU.EX2 R155, R0 ;  /* 0x00000000009b7308 */ /* 0x0003240000000800 */
[----:B-1----:R-:W-:Y:S01]  /*10960*/  FFMA.FTZ R0, R32, c[0x0][0x2d0], -R2 ;  /* 0x0000b40020007a23 */ /* 0x002fe20000010802 */
[C---:B----4-:R-:W-:Y:S01]  /*10970*/  F2FP.PACK_AB R18, R155.reuse, R153 ;  /* 0x000000999b12723e */ /* 0x050fe200000000ff */
[----:B------:R-:W-:-:S04]  /*10980*/  FADD.FTZ R3, R155, R3 ;  /* 0x000000039b037221 */ /* 0x000fc80000010000 */
[----:B------:R1:W4:Y:S08]  /*10990*/  MUFU.EX2 R173, R0 ;  /* 0x0000000000ad7308 */ /* 0x0003300000000800 */
[----:B------:R-:W-:Y:S01]  /*109a0*/  MUFU.EX2 R155, R94 ;  /* 0x0000005e009b7308 */ /* 0x000fe20000000800 */
[----:B-1----:R-:W-:-:S07]  /*109b0*/  FFMA.FTZ R0, R33, c[0x0][0x2d0], -R2 ;  /* 0x0000b40021007a23 */ /* 0x002fce0000010802 */
[----:B------:R-:W-:Y:S01]  /*109c0*/  MUFU.EX2 R94, R156 ;  /* 0x0000009c005e7308 */ /* 0x000fe20000000800 */
[----:B----4-:R-:W-:-:S07]  /*109d0*/  FADD.FTZ R3, R173, R3 ;  /* 0x00000003ad037221 */ /* 0x010fce0000010000 */
[----:B------:R1:W4:Y:S02]  /*109e0*/  MUFU.EX2 R192, R0 ;  /* 0x0000000000c07308 */ /* 0x0003240000000800 */
[----:B-1----:R-:W-:Y:S02]  /*109f0*/  FFMA.FTZ R0, R34, c[0x0][0x2d0], -R2 ;  /* 0x0000b40022007a23 */ /* 0x002fe40000010802 */
[----:B----4-:R-:W-:-:S04]  /*10a00*/  FADD.FTZ R3, R192, R3 ;  /* 0x00000003c0037221 */ /* 0x010fc80000010000 */
[----:B------:R1:W-:Y:S02]  /*10a10*/  MUFU.EX2 R194, R0 ;  /* 0x0000000000c27308 */ /* 0x0003e40000000800 */
[----:B-1----:R-:W-:-:S05]  /*10a20*/  FMUL.FTZ R0, R68, c[0x0][0x2d0] ;  /* 0x0000b40044007a20 */ /* 0x002fca0000410000 */
[----:B------:R-:W-:-:S05]  /*10a30*/  FSEL R0, R0, RZ, P0 ;  /* 0x000000ff00007208 */ /* 0x000fca0000000000 */
[--C-:B------:R-:W-:Y:S01]  /*10a40*/  FFMA.FTZ R5, R23, c[0x0][0x2d0], -R0.reuse ;  /* 0x0000b40017057a23 */ /* 0x100fe20000010800 */
[----:B------:R-:W-:Y:S01]  /*10a50*/  F2FP.PACK_AB R23, R160, R159 ;  /* 0x0000009fa017723e */ /* 0x000fe200000000ff */
[--C-:B------:R-:W-:Y:S02]  /*10a60*/  FFMA.FTZ R175, R52, c[0x0][0x2d0], -R0.reuse ;  /* 0x0000b40034af7a23 */ /* 0x100fe40000010800 */
[----:B------:R1:W-:Y:S01]  /*10a70*/  MUFU.EX2 R115, R5 ;  /* 0x0000000500737308 */ /* 0x0003e20000000800 */
[--C-:B------:R-:W-:Y:S02]  /*10a80*/  FFMA.FTZ R176, R56, c[0x0][0x2d0], -R0.reuse ;  /* 0x0000b40038b07a23 */ /* 0x100fe40000010800 */
[--C-:B------:R-:W-:Y:S01]  /*10a90*/  FFMA.FTZ R150, R90, c[0x0][0x2d0], -R0.reuse ;  /* 0x0000b4005a967a23 */ /* 0x100fe20000010800 */
[----:B------:R-:W-:Y:S01]  /*10aa0*/  HMMA.16816.F32 R8, R20, R48, RZ ;  /* 0x000000301408723c */ /* 0x000fe200000018ff */
[--C-:B------:R-:W-:Y:S02]  /*10ab0*/  FFMA.FTZ R149, R83, c[0x0][0x2d0], -R0.reuse ;  /* 0x0000b40053957a23 */ /* 0x100fe40000010800 */
[----:B------:R-:W-:-:S02]  /*10ac0*/  FFMA.FTZ R90, R82, c[0x0][0x2d0], -R0 ;  /* 0x0000b400525a7a23 */ /* 0x000fc40000010800 */
[--C-:B------:R-:W-:Y:S02]  /*10ad0*/  FFMA.FTZ R178, R74, c[0x0][0x2d0], -R0.reuse ;  /* 0x0000b4004ab27a23 */ /* 0x100fe40000010800 */
[--C-:B------:R-:W-:Y:S02]  /*10ae0*/  FFMA.FTZ R177, R67, c[0x0][0x2d0], -R0.reuse ;  /* 0x0000b40043b17a23 */ /* 0x100fe40000010800 */
[--C-:B-1----:R-:W-:Y:S02]  /*10af0*/  FFMA.FTZ R5, R26, c[0x0][0x2d0], -R0.reuse ;  /* 0x0000b4001a057a23 */ /* 0x102fe40000010800 */
[----:B------:R-:W1:Y:S02]  /*10b00*/  LDSM.16.MT88.4 R24, [R201] ;  /* 0x00000000c918783b */ /* 0x000e640000004200 */
[----:B------:R4:W2:Y:S11]  /*10b10*/  MUFU.EX2 R114, R5 ;  /* 0x0000000500727308 */ /* 0x0008b60000000800 */
[----:B-----5:R-:W-:Y:S07]  /*10b20*/  HMMA.16816.F32 R120, R12, R44, R8 ;  /* 0x0000002c0c78723c */ /* 0x020fee0000001808 */
[----:B------:R-:W-:Y:S01]  /*10b30*/  F2FP.PACK_AB R8, R192, R173 ;  /* 0x000000adc008723e */ /* 0x000fe200000000ff */
[----:B----4-:R-:W-:Y:S01]  /*10b40*/  FFMA.FTZ R5, R35, c[0x0][0x2d0], -R0 ;  /* 0x0000b40023057a23 */ /* 0x010fe20000010800 */
[----:B--2---:R-:W-:-:S02]  /*10b50*/  F2FP.PACK_AB R17, R114, R115 ;  /* 0x000000737211723e */ /* 0x004fc400000000ff */
[----:B------:R-:W-:Y:S01]  /*10b60*/  F2FP.PACK_AB R10, R195, R194 ;  /* 0x000000c2c30a723e */ /* 0x000fe200000000ff */
[----:B------:R2:W-:Y:S02]  /*10b70*/  MUFU.EX2 R148, R5 ;  /* 0x0000000500947308 */ /* 0x0005e40000000800 */
[--C-:B--2---:R-:W-:Y:S01]  /*10b80*/  FFMA.FTZ R5, R37, c[0x0][0x2d0], -R0.reuse ;  /* 0x0000b40025057a23 */ /* 0x104fe20000010800 */
[----:B-1----:R-:W-:Y:S05]  /*10b90*/  HMMA.16816.F32 R32, R20, R24, RZ ;  /* 0x000000181420723c */ /* 0x002fea00000018ff */
[----:B------:R1:W2:Y:S02]  /*10ba0*/  MUFU.EX2 R172, R5 ;  /* 0x0000000500ac7308 */ /* 0x0002a40000000800 */
[----:B-1----:R-:W-:Y:S01]  /*10bb0*/  FFMA.FTZ R5, R38, c[0x0][0x2d0], -R0 ;  /* 0x0000b40026057a23 */ /* 0x002fe20000010800 */
[----:B--2---:R-:W-:-:S05]  /*10bc0*/  F2FP.PACK_AB R19, R172, R148 ;  /* 0x00000094ac13723e */ /* 0x004fca00000000ff */
[----:B------:R1:W-:Y:S11]  /*10bd0*/  MUFU.EX2 R190, R5 ;  /* 0x0000000500be7308 */ /* 0x0003f60000000800 */
[----:B------:R-:W-:Y:S08]  /*10be0*/  HMMA.16816.F32 R140, R12, R40, R32 ;  /* 0x000000280c8c723c */ /* 0x000ff00000001820 */
[----:B------:R-:W-:Y:S01]  /*10bf0*/  HMMA.16816.F32 R28, R16, R24, RZ ;  /* 0x00000018101c723c */ /* 0x000fe200000018ff */
[----:B-1----:R-:W-:-:S07]  /*10c00*/  FFMA.FTZ R5, R39, c[0x0][0x2d0], -R0 ;  /* 0x0000b40027057a23 */ /* 0x002fce0000010800 */
[----:B------:R-:W-:Y:S01]  /*10c10*/  HMMA.16816.F32 R36, R16, R48, RZ ;  /* 0x000000301024723c */ /* 0x000fe200000018ff */
[----:B------:R-:W-:Y:S01]  /*10c20*/  FADD.FTZ R24, R7, R6 ;  /* 0x0000000607187221 */ /* 0x000fe20000010000 */
[----:B------:R1:W2:Y:S02]  /*10c30*/  MUFU.EX2 R191, R5 ;  /* 0x0000000500bf7308 */ /* 0x0002a40000000800 */
[----:B-1----:R-:W-:Y:S01]  /*10c40*/  FFMA.FTZ R5, R53, c[0x0][0x2d0], -R0 ;  /* 0x0000b40035057a23 */ /* 0x002fe20000010800 */
[----:B--2---:R-:W-:-:S05]  /*10c50*/  F2FP.PACK_AB R9, R191, R190 ;  /* 0x000000bebf09723e */ /* 0x004fca00000000ff */
        /* <DEDUP_REMOVED lines=8> */
[----:B------:R-:W2:Y:S01]  /*10ce0*/  LDSM.16.MT88.4 R28, [R198+0x800] ;  /* 0x00080000c61c783b */ /* 0x000ea20000004200 */
[----:B------:R-:W-:Y:S01]  /*10cf0*/  FFMA.FTZ R44, R59, c[0x0][0x2d0], -R2 ;  /* 0x0000b4003b2c7a23 */ /* 0x000fe20000010802 */
[----:B------:R-:W-:Y:S01]  /*10d00*/  MUFU.EX2 R153, R45 ;  /* 0x0000002d00997308 */ /* 0x000fe20000000800 */
[----:B------:R-:W-:-:S03]  /*10d10*/  FADD.FTZ R2, R125, R124 ;  /* 0x0000007c7d027221 */ /* 0x000fc60000010000 */
[--C-:B------:R-:W-:Y:S02]  /*10d20*/  FFMA.FTZ R40, R71, c[0x0][0x2d0], -R0.reuse ;  /* 0x0000b40047287a23 */ /* 0x100fe40000010800 */
[--C-:B------:R-:W-:Y:S02]  /*10d30*/  FFMA.FTZ R41, R69, c[0x0][0x2d0], -R0.reuse ;  /* 0x0000b40045297a23 */ /* 0x100fe40000010800 */
[----:B------:R-:W-:Y:S01]  /*10d40*/  FFMA.FTZ R71, R79, c[0x0][0x2d0], -R0 ;  /* 0x0000b4004f477a23 */ /* 0x000fe20000010800 */
[----:B------:R-:W4:Y:S01]  /*10d50*/  MUFU.EX2 R69, R84 ;  /* 0x0000005400457308 */ /* 0x000f220000000800 */
[----:B------:R-:W-:-:S04]  /*10d60*/  FADD.FTZ R2, R162, R2 ;  /* 0x00000002a2027221 */ /* 0x000fc80000010000 */
[----:B------:R-:W-:-:S03]  /*10d70*/  FADD.FTZ R2, R163, R2 ;  /* 0x00000002a3027221 */ /* 0x000fc60000010000 */
[----:B------:R-:W-:Y:S01]  /*10d80*/  MUFU.EX2 R188, R44 ;  /* 0x0000002c00bc7308 */ /* 0x000fe20000000800 */
[----:B------:R-:W-:-:S04]  /*10d90*/  FADD.FTZ R2, R166, R2 ;  /* 0x00000002a6027221 */ /* 0x000fc80000010000 */
[----:B------:R-:W-:-:S03]  /*10da0*/  FADD.FTZ R2, R184, R2 ;  /* 0x00000002b8027221 */ /* 0x000fc60000010000 */
[----:B------:R-:W-:Y:S01]  /*10db0*/  MUFU.EX2 R152, R40 ;  /* 0x0000002800987308 */ /* 0x000fe20000000800 */
[----:B------:R-:W-:Y:S01]  /*10dc0*/  FADD.FTZ R2, R218, R2 ;  /* 0x00000002da027221 */ /* 0x000fe20000010000 */
[----:B-1----:R-:W-:Y:S03]  /*10dd0*/  HMMA.16816.F32 R32, R20, R36, RZ ;  /* 0x000000241420723c */ /* 0x002fe600000018ff */
[----:B------:R-:W-:-:S03]  /*10de0*/  FADD.FTZ R2, R219, R2 ;  /* 0x00000002db027221 */ /* 0x000fc60000010000 */
[----:B------:R-:W1:Y:S01]  /*10df0*/  MUFU.EX2 R84, R104 ;  /* 0x0000006800547308 */ /* 0x000e620000000800 */
[----:B------:R-:W-:Y:S01]  /*10e00*/  FADD.FTZ R2, R117, R2 ;  /* 0x0000000275027221 */ /* 0x000fe20000010000 */
[----:B------:R-:W-:Y:S03]  /*10e10*/  HMMA.16816.F32 R4, R16, R36, RZ ;  /* 0x000000241004723c */ /* 0x000fe600000018ff */
[----:B------:R-:W-:-:S03]  /*10e20*/  FADD.FTZ R2, R116, R2 ;  /* 0x0000000274027221 */ /* 0x000fc60000010000 */
[----:B------:R-:W-:Y:S08]  /*10e30*/  MUFU.EX2 R184, R147 ;  /* 0x0000009300b87308 */ /* 0x000ff00000000800 */
[----:B------:R-:W-:Y:S02]  /*10e40*/  MUFU.EX2 R166, R90 ;  /* 0x0000005a00a67308 */ /* 0x000fe40000000800 */
[-C--:B--2---:R-:W-:Y:S01]  /*10e50*/  HMMA.16816.F32 R132, R12, R28.reuse, R32 ;  /* 0x0000001c0c84723c */ /* 0x084fe20000001820 */
[----:B------:R-:W2:Y:S05]  /*10e60*/  LDSM.16.MT88.4 R32, [R200] ;  /* 0x00000000c820783b */ /* 0x000eaa0000004200 */
[----:B------:R-:W-:Y:S02]  /*10e70*/  MUFU.EX2 R173, R71 ;  /* 0x0000004700ad7308 */ /* 0x000fe40000000800 */
[----:B------:R-:W-:Y:S01]  /*10e80*/  HMMA.16816.F32 R124, R8, R28, R4 ;  /* 0x0000001c087c723c */ /* 0x000fe20000001804 */
[----:B------:R-:W5:Y:S05]  /*10e90*/  LDSM.16.MT88.4 R4, [R200+0x800] ;  /* 0x00080000c804783b */ /* 0x000f6a0000004200 */
[----:B------:R-:W-:Y:S01]  /*10ea0*/  MUFU.EX2 R90, R169 ;  /* 0x000000a9005a7308 */ /* 0x000fe20000000800 */
[----:B------:R-:W-:-:S02]  /*10eb0*/  FFMA.FTZ R29, R75, c[0x0][0x2d0], -R0 ;  /* 0x0000b4004b1d7a23 */ /* 0x000fc40000010800 */
[----:B------:R-:W-:Y:S02]  /*10ec0*/  FFMA.FTZ R28, R80, c[0x0][0x2d0], -R0 ;  /* 0x0000b400501c7a23 */ /* 0x000fe40000010800 */
[----:B------:R-:W-:-:S03]  /*10ed0*/  FADD.FTZ R0, R159, R24 ;  /* 0x000000189f007221 */ /* 0x000fc60000010000 */
[----:B------:R-:W-:Y:S01]  /*10ee0*/  MUFU.EX2 R187, R29 ;  /* 0x0000001d00bb7308 */ /* 0x000fe20000000800 */
[----:B------:R-:W-:Y:S02]  /*10ef0*/  FADD.FTZ R24, R115, R114 ;  /* 0x0000007273187221 */ /* 0x000fe40000010000 */
[----:B------:R-:W-:Y:S02]  /*10f00*/  FADD.FTZ R0, R160, R0 ;  /* 0x00000000a0007221 */ /* 0x000fe40000010000 */
[----:B------:R-:W-:Y:S02]  /*10f10*/  FADD.FTZ R64, R148, R24 ;  /* 0x0000001894407221 */ /* 0x000fe40000010000 */
[----:B------:R-:W-:Y:S01]  /*10f20*/  FADD.FTZ R0, R161, R0 ;  /* 0x00000000a1007221 */ /* 0x000fe20000010000 */
[----:B------:R-:W-:Y:S03]  /*10f30*/  MUFU.EX2 R148, R41 ;  /* 0x0000002900947308 */ /* 0x000fe60000000800 */
[----:B------:R-:W-:-:S04]  /*10f40*/  FADD.FTZ R0, R183, R0 ;  /* 0x00000000b7007221 */ /* 0x000fc80000010000 */
[----:B------:R-:W-:Y:S01]  /*10f50*/  FADD.FTZ R0, R214, R0 ;  /* 0x00000000d6007221 */ /* 0x000fe20000010000 */
[----:B------:R-:W-:Y:S03]  /*10f60*/  MUFU.EX2 R189, R28 ;  /* 0x0000001c00bd7308 */ /* 0x000fe60000000800 */
[----:B------:R-:W-:Y:S01]  /*10f70*/  FADD.FTZ R0, R217, R0 ;  /* 0x00000000d9007221 */ /* 0x000fe20000010000 */
[-C--:B--2---:R-:W-:Y:S03]  /*10f80*/  HMMA.16816.F32 R52, R16, R32.reuse, RZ ;  /* 0x000000201034723c */ /* 0x084fe600000018ff */
[----:B----4-:R-:W-:Y:S01]  /*10f90*/  FADD.FTZ R0, R69, R0 ;  /* 0x0000000045007221 */ /* 0x010fe20000010000 */
[----:B------:R-:W2:Y:S03]  /*10fa0*/  MUFU.EX2 R160, R111 ;  /* 0x0000006f00a07308 */ /* 0x000ea60000000800 */
[----:B-1----:R-:W-:Y:S01]  /*10fb0*/  FADD.FTZ R0, R84, R0 ;  /* 0x0000000054007221 */ /* 0x002fe20000010000 */
[----:B------:R-:W-:Y:S03]  /*10fc0*/  HMMA.16816.F32 R56, R20, R32, RZ ;  /* 0x000000201438723c */ /* 0x000fe600000018ff */
[----:B------:R-:W-:Y:S01]  /*10fd0*/  FADD.FTZ R0, R155, R0 ;  /* 0x000000009b007221 */ /* 0x000fe20000010000 */
[----:B------:R-:W1:Y:S08]  /*10fe0*/  MUFU.EX2 R161, R110 ;  /* 0x0000006e00a17308 */ /* 0x000e700000000800 */
[----:B------:R-:W4:Y:S01]  /*10ff0*/  MUFU.EX2 R159, R92 ;  /* 0x0000005c009f7308 */ /* 0x000f220000000800 */
[----:B--2---:R-:W-:-:S03]  /*11000*/  FADD.FTZ R2, R160, R2 ;  /* 0x00000002a0027221 */ /* 0x004fc60000010000 */
[----:B-----5:R-:W-:Y:S04]  /*11010*/  HMMA.16816.F32 R100, R8, R4, R52 ;  /* 0x000000040864723c */ /* 0x020fe80000001834 */
[----:B------:R2:W-:Y:S01]  /*11020*/  MUFU.EX2 R183, R118 ;  /* 0x0000007600b77308 */ /* 0x0005e20000000800 */
[----:B-1----:R-:W-:-:S03]  /*11030*/  FADD.FTZ R2, R161, R2 ;  /* 0x00000002a1027221 */ /* 0x002fc60000010000 */
[----:B------:R-:W-:Y:S04]  /*11040*/  HMMA.16816.F32 R52, R16, R50, RZ ;  /* 0x000000321034723c */ /* 0x000fe800000018ff */
[----:B------:R-:W-:Y:S01]  /*11050*/  MUFU.EX2 R92, R157 ;  /* 0x0000009d005c7308 */ /* 0x000fe20000000800 */
[----:B----4-:R-:W-:-:S03]  /*11060*/  FADD.FTZ R0, R159, R0 ;  /* 0x000000009f007221 */ /* 0x010fc60000010000 */
[----:B------:R-:W-:Y:S04]  /*11070*/  HMMA.16816.F32 R112, R12, R4, R56 ;  /* 0x000000040c70723c */ /* 0x000fe80000001838 */
[----:B------:R-:W-:Y:S03]  /*11080*/  MUFU.EX2 R71, R168 ;  /* 0x000000a800477308 */ /* 0x000fe60000000800 */
[----:B------:R-:W-:Y:S01]  /*11090*/  F2FP.PACK_AB R4, R151, R70 ;  /* 0x000000469704723e */ /* 0x000fe200000000ff */
[----:B------:R-:W-:Y:S01]  /*110a0*/  HMMA.16816.F32 R48, R20, R50, RZ ;  /* 0x000000321430723c */ /* 0x000fe200000018ff */
[----:B------:R-:W-:-:S07]  /*110b0*/  F2FP.PACK_AB R5, R152, R148 ;  /* 0x000000949805723e */ /* 0x000fce00000000ff */
        /* <DEDUP_REMOVED lines=12> */
[----:B------:R-:W-:Y:S08]  /*11180*/  HMMA.16816.F32 R16, R16, R34, RZ ;  /* 0x000000221010723c */ /* 0x000ff000000018ff */
[C---:B------:R-:W-:Y:S11]  /*11190*/  HMMA.16816.F32 R72, R8.reuse, R30, R52 ;  /* 0x0000001e0848723c */ /* 0x040ff60000001834 */
[----:B------:R-:W-:Y:S05]  /*111a0*/  @!UPT UIADD3 URZ, URZ, URZ, URZ ;  /* 0x0000003f3f3ff290 */ /* 0x000fea000fffe03f */
[----:B------:R-:W-:Y:S07]  /*111b0*/  HMMA.16816.F32 R76, R8, R6, R16 ;  /* 0x00000006084c723c */ /* 0x000fee0000001810 */
[----:B------:R-:W-:Y:S01]  /*111c0*/  F2FP.PACK_AB R6, R188, R153 ;  /* 0x00000099bc06723e */ /* 0x000fe200000000ff */
[----:B------:R-:W-:Y:S01]  /*111d0*/  FADD.FTZ R16, R172, R64 ;  /* 0x00000040ac107221 */ /* 0x000fe20000010000 */
[----:B------:R-:W-:Y:S01]  /*111e0*/  F2FP.PACK_AB R7, R189, R187 ;  /* 0x000000bbbd07723e */ /* 0x000fe200000000ff */
[----:B------:R-:W-:Y:S01]  /*111f0*/  MUFU.EX2 R172, R154 ;  /* 0x0000009a00ac7308 */ /* 0x000fe20000000800 */
[----:B------:R-:W-:-:S02]  /*11200*/  F2FP.PACK_AB R8, R116, R117 ;  /* 0x000000757408723e */ /* 0x000fc400000000ff */
[----:B------:R-:W-:Y:S01]  /*11210*/  F2FP.PACK_AB R9, R84, R69 ;  /* 0x000000455409723e */ /* 0x000fe200000000ff */
[----:B--2---:R-:W-:Y:S01]  /*11220*/  LDSM.16.MT88.4 R116, [R201+0x2000] ;  /* 0x00200000c974783b */ /* 0x004fe20000004200 */
[----:B------:R-:W-:Y:S01]  /*11230*/  F2FP.PACK_AB R10, R161, R160 ;  /* 0x000000a0a10a723e */ /* 0x000fe200000000ff */
[----:B-1----:R-:W-:Y:S01]  /*11240*/  HMMA.16816.F32 R108, R4, R14, R56 ;  /* 0x0000000e046c723c */ /* 0x002fe20000001838 */
[----:B------:R-:W-:Y:S01]  /*11250*/  F2FP.PACK_AB R11, R159, R155 ;  /* 0x0000009b9f0b723e */ /* 0x000fe200000000ff */
[----:B------:R-:W-:Y:S06]  /*11260*/  MUFU.EX2 R69, R158 ;  /* 0x0000009e00457308 */ /* 0x000fec0000000800 */
[-C--:B------:R-:W-:Y:S02]  /*11270*/  HMMA.16816.F32 R64, R8, R12.reuse, R120 ;  /* 0x0000000c0840723c */ /* 0x080fe40000001878 */
[----:B------:R-:W1:Y:S06]  /*11280*/  MUFU.EX2 R84, R170 ;  /* 0x000000aa00547308 */ /* 0x000e6c0000000800 */
[----:B------:R-:W-:Y:S08]  /*11290*/  HMMA.16816.F32 R128, R4, R12, R128 ;  /* 0x0000000c0480723c */ /* 0x000ff00000001880 */
[----:B------:R-:W-:Y:S01]  /*112a0*/  HMMA.16816.F32 R56, R8, R14, R48 ;  /* 0x0000000e0838723c */ /* 0x000fe20000001830 */
[----:B------:R-:W2:Y:S01]  /*112b0*/  LDSM.16.MT88.4 R12, [R201+0x1000] ;  /* 0x00100000c90c783b */ /* 0x000ea20000004200 */
[----:B-1----:R-:W-:-:S06]  /*112c0*/  F2FP.PACK_AB R162, R90, R84 ;  /* 0x000000545aa2723e */ /* 0x002fcc00000000ff */
[-C--:B--2---:R-:W-:Y:S08]  /*112d0*/  HMMA.16816.F32 R52, R8, R12.reuse, R140 ;  /* 0x0000000c0834723c */ /* 0x084ff0000000188c */
[C---:B------:R-:W-:Y:S08]  /*112e0*/  HMMA.16816.F32 R120, R4.reuse, R12, R136 ;  /* 0x0000000c0478723c */ /* 0x040ff00000001888 */
[-C--:B------:R-:W-:Y:S08]  /*112f0*/  HMMA.16816.F32 R104, R4, R14.reuse, R60 ;  /* 0x0000000e0468723c */ /* 0x080ff0000000183c */
[C---:B------:R-:W-:Y:S01]  /*11300*/  HMMA.16816.F32 R48, R8.reuse, R14, R24 ;  /* 0x0000000e0830723c */ /* 0x040fe20000001818 */
[----:B------:R-:W1:Y:S01]  /*11310*/  LDSM.16.MT88.4 R12, [R198+0x1000] ;  /* 0x00100000c60c783b */ /* 0x000e620000004200 */
[----:B------:R-:W-:Y:S08]  /*11320*/  MUFU.EX2 R26, R179 ;  /* 0x000000b3001a7308 */ /* 0x000ff00000000800 */
[----:B------:R-:W-:Y:S01]  /*11330*/  MUFU.EX2 R27, R175 ;  /* 0x000000af001b7308 */ /* 0x000fe20000000800 */
[-C--:B-1----:R-:W-:Y:S08]  /*11340*/  HMMA.16816.F32 R44, R8, R12.reuse, R132 ;  /* 0x0000000c082c723c */ /* 0x082ff00000001884 */
[C---:B------:R-:W-:Y:S01]  /*11350*/  HMMA.16816.F32 R80, R4.reuse, R12, R124 ;  /* 0x0000000c0450723c */ /* 0x040fe2000000187c */
[----:B------:R-:W-:Y:S07]  /*11360*/  LDSM.16.MT88.4 R124, [R197+0x2000] ;  /* 0x00200000c57c783b */ /* 0x000fee0000004200 */
[-C--:B------:R-:W-:Y:S08]  /*11370*/  HMMA.16816.F32 R72, R4, R14.reuse, R72 ;  /* 0x0000000e0448723c */ /* 0x080ff00000001848 */
[----:B------:R-:W-:Y:S01]  /*11380*/  HMMA.16816.F32 R36, R8, R14, R36 ;  /* 0x0000000e0824723c */ /* 0x000fe20000001824 */
[----:B------:R-:W1:Y:S07]  /*11390*/  LDSM.16.MT88.4 R12, [R200+0x1000] ;  /* 0x00100000c80c783b */ /* 0x000e6e0000004200 */
[C---:B-1----:R-:W-:Y:S01]  /*113a0*/  HMMA.16816.F32 R60, R4.reuse, R12, R100 ;  /* 0x0000000c043c723c */ /* 0x042fe20000001864 */
[----:B------:R-:W-:Y:S07]  /*113b0*/  MUFU.EX2 R102, R146 ;  /* 0x0000009200667308 */ /* 0x000fee0000000800 */
[----:B------:R-:W-:Y:S01]  /*113c0*/  HMMA.16816.F32 R40, R4, R14, R76 ;  /* 0x0000000e0428723c */ /* 0x000fe2000000184c */
[----:B------:R-:W1:Y:S06]  /*113d0*/  MUFU.EX2 R103, R145 ;  /* 0x0000009100677308 */ /* 0x000e6c0000000800 */
[----:B------:R-:W-:Y:S01]  /*113e0*/  FADD.FTZ R4, R190, R16 ;  /* 0x00000010be047221 */ /* 0x000fe20000010000 */
[C---:B------:R-:W-:Y:S01]  /*113f0*/  HMMA.16816.F32 R32, R8.reuse, R12, R112 ;  /* 0x0000000c0820723c */ /* 0x040fe20000001870 */
[----:B------:R-:W2:Y:S01]  /*11400*/  LDSM.16.MT88.4 R16, [R201+0x1800] ;  /* 0x00180000c910783b */ /* 0x000ea20000004200 */
[----:B------:R-:W4:Y:S01]  /*11410*/  MUFU.EX2 R101, R93 ;  /* 0x0000005d00657308 */ /* 0x000f220000000800 */
[----:B------:R-:W-:Y:S01]  /*11420*/  FADD.FTZ R5, R194, R3 ;  /* 0x00000003c2057221 */ /* 0x000fe20000010000 */
[----:B------:R-:W-:Y:S01]  /*11430*/  F2FP.PACK_AB R6, R186, R185 ;  /* 0x000000b9ba06723e */ /* 0x000fe200000000ff */
[----:B------:R-:W-:Y:S01]  /*11440*/  FADD.FTZ R3, R191, R4 ;  /* 0x00000004bf037221 */ /* 0x000fe20000010000 */
[----:B------:R-:W-:Y:S01]  /*11450*/  F2FP.PACK_AB R7, R184, R183 ;  /* 0x000000b7b807723e */ /* 0x000fe200000000ff */
[----:B------:R-:W-:Y:S01]  /*11460*/  FADD.FTZ R24, R195, R5 ;  /* 0x00000005c3187221 */ /* 0x000fe20000010000 */
[----:B------:R-:W-:Y:S01]  /*11470*/  HMMA.16816.F32 R28, R8, R14, R20 ;  /* 0x0000000e081c723c */ /* 0x000fe20000001814 */
[----:B------:R-:W5:Y:S01]  /*11480*/  LDSM.16.MT88.4 R20, [R197+0x1800] ;  /* 0x00180000c514783b */ /* 0x000f620000004200 */
[----:B------:R-:W3:Y:S01]  /*11490*/  MUFU.EX2 R100, R91 ;  /* 0x0000005b00647308 */ /* 0x000ee20000000800 */
[----:B-1----:R-:W-:Y:S01]  /*114a0*/  F2FP.PACK_AB R4, R103, R102 ;  /* 0x000000666704723e */ /* 0x002fe200000000ff */
[----:B------:R-:W-:Y:S01]  /*114b0*/  FADD.FTZ R24, R70, R24 ;  /* 0x0000001846187221 */ /* 0x000fe20000010000 */
[----:B------:R-:W1:Y:S01]  /*114c0*/  LDSM.16.MT88.4 R12, [R198+0x1800] ;  /* 0x00180000c60c783b */ /* 0x000e620000004200 */
[----:B------:R-:W-:-:S02]  /*114d0*/  FADD.FTZ R3, R193, R3 ;  /* 0x00000003c1037221 */ /* 0x000fc40000010000 */
[----:B------:R-:W-:Y:S01]  /*114e0*/  FADD.FTZ R2, R102, R2 ;  /* 0x0000000266027221 */ /* 0x000fe20000010000 */
[----:B------:R-:W1:Y:S01]  /*114f0*/  LDSM.16.MT88.4 R8, [R200+0x1800] ;  /* 0x00180000c808783b */ /* 0x000e620000004200 */
[----:B------:R-:W-:Y:S01]  /*11500*/  MUFU.EX2 R91, R150 ;  /* 0x00000096005b7308 */ /* 0x000fe20000000800 */
[----:B------:R-:W-:Y:S02]  /*11510*/  FADD.FTZ R25, R220, R3 ;  /* 0x00000003dc197221 */ /* 0x000fe40000010000 */
[----:B------:R-:W-:Y:S02]  /*11520*/  FADD.FTZ R3, R151, R24 ;  /* 0x0000001897037221 */ /* 0x000fe40000010000 */
[----:B----4-:R-:W-:Y:S02]  /*11530*/  FADD.FTZ R0, R101, R0 ;  /* 0x0000000065007221 */ /* 0x010fe40000010000 */
[----:B------:R-:W-:Y:S01]  /*11540*/  FADD.FTZ R3, R153, R3 ;  /* 0x0000000399037221 */ /* 0x000fe20000010000 */
[----:B------:R-:W-:Y:S01]  /*11550*/  MUFU.EX2 R93, R149 ;  /* 0x00000095005d7308 */ /* 0x000fe20000000800 */
[----:B---3--:R-:W-:-:S02]  /*11560*/  F2FP.PACK_AB R5, R100, R101 ;  /* 0x000000656405723e */ /* 0x008fc400000000ff */
[----:B------:R-:W-:-:S04]  /*11570*/  FADD.FTZ R3, R188, R3 ;  /* 0x00000003bc037221 */ /* 0x000fc80000010000 */
[----:B------:R-:W-:Y:S01]  /*11580*/  FADD.FTZ R3, R69, R3 ;  /* 0x0000000345037221 */ /* 0x000fe20000010000 */
[----:B------:R-:W-:Y:S01]  /*11590*/  MUFU.EX2 R79, R167 ;  /* 0x000000a7004f7308 */ /* 0x000fe20000000800 */
[C---:B--2---:R-:W-:Y:S07]  /*115a0*/  HMMA.16816.F32 R52, R4.reuse, R16, R52 ;  /* 0x000000100434723c */ /* 0x044fee0000001834 */
[----:B------:R-:W2:Y:S01]  /*115b0*/  MUFU.EX2 R76, R171 ;  /* 0x000000ab004c7308 */ /* 0x000ea20000000800 */
[C---:B-----5:R-:W-:Y:S07]  /*115c0*/  HMMA.16816.F32 R64, R4.reuse, R20, R64 ;  /* 0x000000140440723c */ /* 0x060fee0000001840 */
[----:B------:R-:W-:Y:S01]  /*115d0*/  MUFU.EX2 R70, R165 ;  /* 0x000000a500467308 */ /* 0x000fe20000000800 */
[C---:B------:R-:W-:Y:S07]  /*115e0*/  HMMA.16816.F32 R56, R4.reuse, R22, R56 ;  /* 0x000000160438723c */ /* 0x040fee0000001838 */
[----:B------:R-:W3:Y:S01]  /*115f0*/  MUFU.EX2 R77, R164 ;  /* 0x000000a4004d7308 */ /* 0x000ee20000000800 */
[----:B--2---:R-:W-:Y:S01]  /*11600*/  F2FP.PACK_AB R160, R76, R79 ;  /* 0x0000004f4ca0723e */ /* 0x004fe200000000ff */
[C---:B------:R-:W-:Y:S06]  /*11610*/  HMMA.16816.F32 R48, R4.reuse, R18, R48 ;  /* 0x000000120430723c */ /* 0x040fec0000001830 */
[----:B------:R-:W2:Y:S02]  /*11620*/  MUFU.EX2 R78, R174 ;  /* 0x000000ae004e7308 */ /* 0x000ea40000000800 */
[----:B-1----:R-:W-:Y:S01]  /*11630*/  HMMA.16816.F32 R44, R4, R12, R44 ;  /* 0x0000000c042c723c */ /* 0x002fe2000000182c */
[----:B---3--:R-:W-:-:S05]  /*11640*/  F2FP.PACK_AB R161, R77, R70 ;  /* 0x000000464da1723e */ /* 0x008fca00000000ff */
[----:B------:R-:W1:Y:S02]  /*11650*/  MUFU.EX2 R24, R180 ;  /* 0x000000b400187308 */ /* 0x000e640000000800 */
[----:B------:R-:W-:Y:S01]  /*11660*/  HMMA.16816.F32 R36, R4, R14, R36 ;  /* 0x0000000e0424723c */ /* 0x000fe20000001824 */
[----:B--2---:R-:W-:-:S07]  /*11670*/  F2FP.PACK_AB R163, R78, R71 ;  /* 0x000000474ea3723e */ /* 0x004fce00000000ff */
[----:B------:R-:W-:Y:S01]  /*11680*/  HMMA.16816.F32 R32, R4, R8, R32 ;  /* 0x000000080420723c */ /* 0x000fe20000001820 */
[----:B------:R-:W-:Y:S02]  /*11690*/  IADD3 R214, R221, -0x2, RZ ;  /* 0xfffffffeddd67810 */ /* 0x000fe40007ffe0ff */
[----:B-1----:R-:W-:-:S05]  /*116a0*/  F2FP.PACK_AB R102, R26, R24 ;  /* 0x000000181a66723e */ /* 0x002fca00000000ff */
[----:B------:R-:W-:Y:S07]  /*116b0*/  HMMA.16816.F32 R28, R4, R10, R28 ;  /* 0x0000000a041c723c */ /* 0x000fee000000181c */
[----:B------:R-:W-:Y:S01]  /*116c0*/  F2FP.PACK_AB R4, R92, R69 ;  /* 0x000000455c04723e */ /* 0x000fe200000000ff */
[----:B------:R-:W-:Y:S01]  /*116d0*/  HMMA.16816.F32 R132, R160, R124, R64 ;  /* 0x0000007ca084723c */ /* 0x000fe20000001840 */
[----:B------:R-:W-:Y:S02]  /*116e0*/  F2FP.PACK_AB R6, R172, R94 ;  /* 0x0000005eac06723e */ /* 0x000fe400000000ff */
[----:B------:R-:W-:-:S02]  /*116f0*/  F2FP.PACK_AB R5, R93, R91 ;  /* 0x0000005b5d05723e */ /* 0x000fc400000000ff */
[----:B------:R-:W-:-:S03]  /*11700*/  F2FP.PACK_AB R7, R173, R166 ;  /* 0x000000a6ad07723e */ /* 0x000fc600000000ff */
[----:B------:R-:W-:Y:S08]  /*11710*/  HMMA.16816.F32 R136, R160, R126, R56 ;  /* 0x0000007ea088723c */ /* 0x000ff00000001838 */
[C---:B------:R-:W-:Y:S08]  /*11720*/  HMMA.16816.F32 R128, R4.reuse, R20, R128 ;  /* 0x000000140480723c */ /* 0x040ff00000001880 */
[C---:B------:R-:W-:Y:S01]  /*11730*/  HMMA.16816.F32 R20, R4.reuse, R22, R108 ;  /* 0x000000160414723c */ /* 0x040fe2000000186c */
[----:B------:R-:W1:Y:S07]  /*11740*/  LDSM.16.MT88.4 R108, [R198+0x2000] ;  /* 0x00200000c66c783b */ /* 0x000e6e0000004200 */
[C---:B------:R-:W-:Y:S08]  /*11750*/  HMMA.16816.F32 R60, R4.reuse, R8, R60 ;  /* 0x00000008043c723c */ /* 0x040ff0000000183c */
[C---:B------:R-:W-:Y:S01]  /*11760*/  HMMA.16816.F32 R40, R4.reuse, R10, R40 ;  /* 0x0000000a0428723c */ /* 0x040fe20000001828 */
[----:B------:R-:W2:Y:S07]  /*11770*/  LDSM.16.MT88.4 R8, [R200+0x2000] ;  /* 0x00200000c808783b */ /* 0x000eae0000004200 */
[C---:B------:R-:W-:Y:S08]  /*11780*/  HMMA.16816.F32 R120, R4.reuse, R16, R120 ;  /* 0x000000100478723c */ /* 0x040ff00000001878 */
[C---:B------:R-:W-:Y:S08]  /*11790*/  HMMA.16816.F32 R16, R4.reuse, R18, R104 ;  /* 0x000000120410723c */ /* 0x040ff00000001868 */
[C---:B------:R-:W-:Y:S01]  /*117a0*/  HMMA.16816.F32 R80, R4.reuse, R12, R80 ;  /* 0x0000000c0450723c */ /* 0x040fe20000001850 */
[----:B------:R-:W-:Y:S07]  /*117b0*/  MUFU.EX2 R12, R182 ;  /* 0x000000b6000c7308 */ /* 0x000fee0000000800 */
[----:B------:R-:W-:Y:S01]  /*117c0*/  HMMA.16816.F32 R72, R4, R14, R72 ;  /* 0x0000000e0448723c */ /* 0x000fe20000001848 */
[----:B------:R-:W3:Y:S06]  /*117d0*/  MUFU.EX2 R13, R181 ;  /* 0x000000b5000d7308 */ /* 0x000eec0000000800 */
[----:B------:R-:W-:Y:S01]  /*117e0*/  FADD.FTZ R4, R148, R25 ;  /* 0x0000001994047221 */ /* 0x000fe20000010000 */
[----:B------:R-:W-:Y:S01]  /*117f0*/  HMMA.16816.F32 R140, R160, R116, R52 ;  /* 0x00000074a08c723c */ /* 0x000fe20000001834 */
[----:B------:R-:W-:Y:S01]  /*11800*/  FADD.FTZ R5, R100, R0 ;  /* 0x0000000064057221 */ /* 0x000fe20000010000 */
[----:B------:R-:W-:Y:S01]  /*11810*/  MUFU.EX2 R14, R178 ;  /* 0x000000b2000e7308 */ /* 0x000fe20000000800 */
[----:B------:R-:W-:-:S04]  /*11820*/  FADD.FTZ R4, R152, R4 ;  /* 0x0000000498047221 */ /* 0x000fc80000010000 */
[----:B------:R-:W-:Y:S01]  /*11830*/  FADD.FTZ R4, R187, R4 ;  /* 0x00000004bb047221 */ /* 0x000fe20000010000 */
[----:B------:R-:W-:Y:S01]  /*11840*/  HMMA.16816.F32 R144, R160, R118, R48 ;  /* 0x00000076a090723c */ /* 0x000fe20000001830 */
[----:B---3--:R-:W-:Y:S01]  /*11850*/  F2FP.PACK_AB R100, R13, R12 ;  /* 0x0000000c0d64723e */ /* 0x008fe200000000ff */
[----:B------:R-:W3:Y:S01]  /*11860*/  MUFU.EX2 R15, R177 ;  /* 0x000000b1000f7308 */ /* 0x000ee20000000800 */
[----:B------:R-:W-:Y:S02]  /*11870*/  FADD.FTZ R6, R189, R4 ;  /* 0x00000004bd067221 */ /* 0x000fe40000010000 */
[----:B------:R-:W-:-:S03]  /*11880*/  FADD.FTZ R4, R103, R2 ;  /* 0x0000000267047221 */ /* 0x000fc60000010000 */
[C---:B-1----:R-:W-:Y:S02]  /*11890*/  HMMA.16816.F32 R148, R160.reuse, R108, R44 ;  /* 0x0000006ca094723c */ /* 0x042fe4000000182c */
[----:B------:R-:W1:Y:S06]  /*118a0*/  MUFU.EX2 R25, R176 ;  /* 0x000000b000197308 */ /* 0x000e6c0000000800 */
[C---:B------:R-:W-:Y:S08]  /*118b0*/  HMMA.16816.F32 R152, R160.reuse, R110, R36 ;  /* 0x0000006ea098723c */ /* 0x040ff00000001824 */
[----:B--2---:R-:W-:Y:S01]  /*118c0*/  HMMA.16816.F32 R156, R160, R8, R32 ;  /* 0x00000008a09c723c */ /* 0x004fe20000001820 */
[----:B------:R-:W-:Y:S01]  /*118d0*/  @P1 IMAD.HI.U32 R2, R223, c[0x0][0x2c8], RZ ;  /* 0x0000b200df021a27 */ /* 0x000fe200078e00ff */
[----:B------:R-:W-:-:S02]  /*118e0*/  MOV R0, R223 ;  /* 0x000000df00007202 */ /* 0x000fc40000000f00 */
[----:B---3--:R-:W-:Y:S01]  /*118f0*/  F2FP.PACK_AB R101, R15, R14 ;  /* 0x0000000e0f65723e */ /* 0x008fe200000000ff */
[----:B------:R-:W-:Y:S01]  /*11900*/  FADD.FTZ R5, R183, R5 ;  /* 0x00000005b7057221 */ /* 0x000fe20000010000 */
[----:B-1----:R-:W-:Y:S02]  /*11910*/  F2FP.PACK_AB R103, R27, R25 ;  /* 0x000000191b67723e */ /* 0x002fe400000000ff */
[----:B------:R-:W-:Y:S01]  /*11920*/  HMMA.16816.F32 R160, R160, R10, R28 ;  /* 0x0000000aa0a0723c */ /* 0x000fe2000000181c */
[----:B------:R-:W2:Y:S01]  /*11930*/  LDL R28, [R1+0x4] ;  /* 0x00000400011c7983 */ /* 0x000ea20000100800 */
[----:B------:R-:W-:-:S04]  /*11940*/  @P1 SHF.R.U32.HI R0, RZ, c[0x0][0x2cc], R2 ;  /* 0x0000b300ff001a19 */ /* 0x000fc80000011602 */
[----:B------:R-:W-:Y:S02]  /*11950*/  IADD3 R0, R0, R222, -R249 ;  /* 0x000000de00007210 */ /* 0x000fe40007ffe8f9 */
[----:B------:R-:W-:Y:S03]  /*11960*/  HMMA.16816.F32 R128, R100, R124, R128 ;  /* 0x0000007c6480723c */ /* 0x000fe60000001880 */
[----:B------:R-:W-:-:S05]  /*11970*/  IMAD.HI R0, R0, 0x66666667, RZ ;  /* 0x6666666700007827 */ /* 0x000fca00078e02ff */
        /* <DEDUP_REMOVED lines=27> */
[----:B------:R-:W-:-:S05]  /*11b30*/  FADD.FTZ R226, R78, R2 ;  /* 0x000000024ee27221 */ /* 0x000fca0000010000 */
[----:B------:R-:W-:Y:S01]  /*11b40*/  HMMA.16816.F32 R124, R100, R126, R20 ;  /* 0x0000007e647c723c */ /* 0x000fe20000001814 */
[----:B------:R-:W-:Y:S02]  /*11b50*/  FADD.FTZ R246, R26, R4 ;  /* 0x000000041af67221 */ /* 0x000fe40000010000 */
[----:B------:R-:W-:-:S05]  /*11b60*/  FADD.FTZ R247, R27, R0 ;  /* 0x000000001bf77221 */ /* 0x000fca0000010000 */
[C---:B------:R-:W-:Y:S08]  /*11b70*/  HMMA.16816.F32 R116, R100.reuse, R118, R16 ;  /* 0x000000766474723c */ /* 0x040ff00000001810 */
[C---:B------:R-:W-:Y:S08]  /*11b80*/  HMMA.16816.F32 R108, R100.reuse, R110, R72 ;  /* 0x0000006e646c723c */ /* 0x040ff00000001848 */
[C---:B------:R-:W-:Y:S08]  /*11b90*/  HMMA.16816.F32 R104, R100.reuse, R8, R60 ;  /* 0x000000086468723c */ /* 0x040ff0000000183c */
[----:B------:R-:W-:Y:S01]  /*11ba0*/  HMMA.16816.F32 R100, R100, R10, R40 ;  /* 0x0000000a6464723c */ /* 0x000fe20000001828 */
[----:B--2---:R-:W-:-:S04]  /*11bb0*/  IMNMX R248, R28, R7, !PT ;  /* 0x000000071cf87217 */ /* 0x004fc80007800200 */
[----:B------:R-:W-:Y:S11]  /*11bc0*/  ISETP.GE.AND P0, PT, R214, R248, PT ;  /* 0x000000f8d600720c */ /* 0x000ff60003f06270 */
[----:B------:R-:W-:Y:S02]  /*11bd0*/  @!UPT UIADD3 URZ, URZ, URZ, URZ ;  /* 0x0000003f3f3ff290 */ /* 0x000fe4000fffe03f */
[----:B------:R-:W-:Y:S05]  /*11be0*/  @!P0 BRA `(.L_x_1748) ;  /* 0x00003f8000008947 */ /* 0x000fea0003800000 */
[----:B------:R-:W-:Y:S01]  /*11bf0*/  IMAD.MOV.U32 R91, RZ, RZ, R88 ;  /* 0x000000ffff5b7224 */ /* 0x000fe200078e0058 */
[----:B------:R-:W-:Y:S01]  /*11c00*/  MOV R93, R68 ;  /* 0x00000044005d7202 */ /* 0x000fe20000000f00 */
[----:B------:R-:W-:Y:S01]  /*11c10*/  IMAD.MOV.U32 R90, RZ, RZ, R89 ;  /* 0x000000ffff5a7224 */ /* 0x000fe200078e0059 */
[----:B------:R-:W-:Y:S02]  /*11c20*/  MOV R92, R85 ;  /* 0x00000055005c7202 */ /* 0x000fe40000000f00 */
.L_x_1759:
        /* <DEDUP_REMOVED lines=41> */
.L_x_1858:
[----:B------:R-:W-:-:S05]  /*11ec0*/  BRA.DIV ~URZ, `(.L_x_1752) ;  /* 0x0000da327f007947 */ /* 0x000fca000b800000 */
[----:B------:R-:W3:Y:S01]  /*11ed0*/  SHFL.IDX PT, R2, R0, RZ, 0x181f ;  /* 0x00181fff00027589 */ /* 0x000ee200000e0000 */
[----:B------:R-:W-:Y:S02]  /*11ee0*/  ISETP.GE.AND P1, PT, R238, c[0x0][0x1d4], PT ;  /* 0x00007500ee007a0c */ /* 0x000fe40003f26270 */
[-C--:B---3--:R-:W-:Y:S05]  /*11ef0*/  IADD3 R2, P0, R2, R5.reuse, RZ ;  /* 0x0000000502027210 */ /* 0x088fea0007f1e0ff */
[--C-:B--2---:R-:W-:Y:S01]  /*11f00*/  IMAD.X R3, R7, 0x1, R6.reuse, P0 ;  /* 0x0000000107037824 */ /* 0x104fe200000e0606 */
[----:B------:R-:W-:Y:S05]  /*11f10*/  SEL R7, RZ, 0x10, P1 ;  /* 0x00000010ff077807 */ /* 0x000fea0000800000 */
        /* <DEDUP_REMOVED lines=20> */
.L_x_1859:
[C---:B--2-4-:R-:W-:Y:S02]  /*12060*/  IADD3 R2, -R7.reuse, 0x10, RZ ;  /* 0x0000001007027810 */ /* 0x054fe40007ffe1ff */
        /* <DEDUP_REMOVED lines=8> */
.L_x_1750:
[----:B-1-34-:R-:W-:Y:S05]  /*120f0*/  BSYNC B0 ;  /* 0x0000000000007941 */ /* 0x01afea0003800000 */
.L_x_1749:
        /* <DEDUP_REMOVED lines=103> */
[----:B------:R-:W-:Y:S01]  /*12770*/  MOV R213, RZ ;  /* 0x000000ff00d57202 */ /* 0x000fe20000000f00 */
[----:B------:R-:W-:Y:S01]  /*12780*/  IMAD.MOV.U32 R3, RZ, RZ, c[0x0][0x2b8] ;  /* 0x0000ae00ff037624 */ /* 0x000fe200078e00ff */
[----:B------:R-:W2:Y:S04]  /*12790*/  LDL R2, [R1+0x2c] ;  /* 0x00002c0001027983 */ /* 0x000ea80000100800 */
[----:B------:R-:W-:Y:S01]  /*127a0*/  ISETP.NE.AND P1, PT, R3, 0x1, PT ;  /* 0x000000010300780c */ /* 0x000fe20003f25270 */
[----:B------:R-:W3:Y:S04]  /*127b0*/  LDL R0, [R1] ;  /* 0x0000000001007983 */ /* 0x000ee80000100800 */
        /* <DEDUP_REMOVED lines=24> */
[----:B------:R-:W-:Y:S02]  /*12940*/  IADD3 R2, P0, R88, R2, RZ ;  /* 0x0000000258027210 */ /* 0x000fe40007f1e0ff */
[----:B------:R-:W-:Y:S01]  /*12950*/  SHF.L.U64.HI R88, R238, 0x1, R239 ;  /* 0x00000001ee587819 */ /* 0x000fe200000102ef */
[----:B------:R-:W-:Y:S05]  /*12960*/  IMAD R0, R213, c[0x0][0x1f4], R0 ;  /* 0x00007d00d5007a24 */ /* 0x000fea00078e0200 */
[----:B------:R-:W-:Y:S02]  /*12970*/  IADD3.X R3, R85, R3, R0, P0, !PT ;  /* 0x0000000355037210 */ /* 0x000fe400007fe400 */
[----:B------:R-:W-:Y:S02]  /*12980*/  LEA R0, P0, R2, c[0x0][0x1c8], 0x1 ;  /* 0x0000720002007a11 */ /* 0x000fe400078008ff */
[----:B------:R-:W-:Y:S02]  /*12990*/  SHF.L.U32 R85, R238, 0x1, RZ ;  /* 0x00000001ee557819 */ /* 0x000fe400000006ff */
[----:B------:R-:W-:Y:S01]  /*129a0*/  LEA.HI.X R84, R2, c[0x0][0x1cc], R3, 0x1, P0 ;  /* 0x0000730002547a11 */ /* 0x000fe200000f0c03 */
[----:B------:R-:W-:-:S06]  /*129b0*/  BRA.DIV ~URZ, `(.L_x_1755) ;  /* 0x0000d4a27f007947 */ /* 0x000fcc000b800000 */
[----:B------:R1:W2:Y:S02]  /*129c0*/  SHFL.IDX PT, R89, R84, RZ, 0x181f ;  /* 0x00181fff54597589 */ /* 0x0002a400000e0000 */
.L_x_1860:
[----:B------:R-:W-:-:S05]  /*129d0*/  BRA.DIV ~URZ, `(.L_x_1756) ;  /* 0x0000d4f27f007947 */ /* 0x000fca000b800000 */
[----:B------:R-:W3:Y:S01]  /*129e0*/  SHFL.IDX PT, R2, R0, RZ, 0x181f ;  /* 0x00181fff00027589 */ /* 0x000ee200000e0000 */
[----:B------:R-:W-:Y:S03]  /*129f0*/  ISETP.GE.AND P1, PT, R238, c[0x0][0x1d4], PT ;  /* 0x00007500ee007a0c */ /* 0x000fe60003f26270 */
[----:B------:R-:W-:Y:S01]  /*12a00*/  SHFL.IDX PT, R94, R0, 0x4, 0x181f ;  /* 0x00981f00005e7f89 */ /* 0x000fe200000e0000 */
[-C--:B---3--:R-:W-:Y:S05]  /*12a10*/  IADD3 R2, P0, R2, R85.reuse, RZ ;  /* 0x0000005502027210 */ /* 0x088fea0007f1e0ff */
[--C-:B--2---:R-:W-:Y:S01]  /*12a20*/  IMAD.X R3, R89, 0x1, R88.reuse, P0 ;  /* 0x0000000159037824 */ /* 0x104fe200000e0658 */
[----:B------:R-:W-:Y:S04]  /*12a30*/  SEL R89, RZ, 0x10, P1 ;  /* 0x00000010ff597807 */ /* 0x000fe80000800000 */
        /* <DEDUP_REMOVED lines=14> */
[----:B-1----:R-:W1:Y:S01]  /*12b20*/  SHFL.IDX PT, R84, R84, 0x4, 0x181f ;  /* 0x00981f0054547f89 */ /* 0x002e6200000e0000 */
[----:B--2---:R-:W-:Y:S05]  /*12b30*/  IADD3 R2, P0, R2, R85, RZ ;  /* 0x0000005502027210 */ /* 0x004fea0007f1e0ff */
[----:B---3--:R-:W-:Y:S05]  /*12b40*/  IMAD.X R3, R3, 0x1, R88, P0 ;  /* 0x0000000103037824 */ /* 0x008fea00000e0658 */
[----:B------:R2:W-:Y:S03]  /*12b50*/  LDGSTS.E.BYPASS.LTC128B.128 [R212+0x4100], [R2.64], !P1 ;  /* 0x0410000002d47fae */ /* 0x0005e6000c901d48 */
.L_x_1861:
[C---:B-1----:R-:W-:Y:S02]  /*12b60*/  IADD3 R0, -R89.reuse, 0x10, RZ ;  /* 0x0000001059007810 */ /* 0x042fe40007ffe1ff */
        /* <DEDUP_REMOVED lines=8> */
.L_x_1754:
[----:B------:R-:W-:Y:S05]  /*12bf0*/  BSYNC B0 ;  /* 0x0000000000007941 */ /* 0x000fea0003800000 */
.L_x_1753:
[----:B------:R-:W2:Y:S01]  /*12c00*/  LDL R84, [R1+0x30] ;  /* 0x0000300001547983 */ /* 0x000ea20000100800 */
[----:B------:R-:W-:Y:S03]  /*12c10*/  IMAD.MOV.U32 R85, RZ, RZ, c[0x0][0x2c4] ;  /* 0x0000b100ff557624 */ /* 0x000fe600078e00ff */
[----:B------:R-:W2:Y:S02]  /*12c20*/  LDL R0, [R1+0x60] ;  /* 0x0000600001007983 */ /* 0x000ea40000100800 */
[----:B------:R-:W-:Y:S02]  /*12c30*/  ISETP.NE.AND P0, PT, R85, 0x1, PT ;  /* 0x000000015500780c */ /* 0x000fe40003f05270 */
[----:B-1----:R-:W3:Y:S04]  /*12c40*/  LDL R3, [R1+0x34] ;  /* 0x0000340001037983 */ /* 0x002ee80000100800 */
[----:B------:R-:W4:Y:S04]  /*12c50*/  LDL R2, [R1+0x38] ;  /* 0x0000380001027983 */ /* 0x000f280000100800 */
[----:B------:R-:W0:Y:S01]  /*12c60*/  LDGDEPBAR ;  /* 0x00000000000079af */ /* 0x000e220000000000 */
[----:B--2---:R-:W-:Y:S04]  /*12c70*/  IMAD.IADD R84, R0, 0x1, R84 ;  /* 0x0000000100547824 */ /* 0x004fe800078e0254 */
[----:B------:R-:W-:Y:S05]  /*12c80*/  @P0 IMAD.HI.U32 R0, R84, c[0x0][0x2c8], RZ ;  /* 0x0000b20054000a27 */ /* 0x000fea00078e00ff */
[----:B------:R-:W-:Y:S01]  /*12c90*/  @P0 SHF.R.U32.HI R84, RZ, c[0x0][0x2cc], R0 ;  /* 0x0000b300ff540a19 */ /* 0x000fe20000011600 */
[----:B------:R-:W-:Y:S05]  /*12ca0*/  IMAD R0, R214, -0x50, RZ ;  /* 0xffffffb0d6007824 */ /* 0x000fea00078e02ff */
[----:B---3--:R-:W-:Y:S04]  /*12cb0*/  IADD3 R0, -R3, 0x1, R0 ;  /* 0x0000000103007810 */ /* 0x008fe80007ffe100 */
[----:B----4-:R-:W-:Y:S01]  /*12cc0*/  IADD3 R85, -R249, R0, R2 ;  /* 0x00000000f9557210 */ /* 0x010fe20007ffe102 */
[----:B------:R-:W-:-:S05]  /*12cd0*/  BRA.DIV ~URZ, `(.L_x_1757) ;  /* 0x0000d7527f007947 */ /* 0x000fca000b800000 */
[----:B------:R1:W2:Y:S02]  /*12ce0*/  SHFL.IDX PT, R0, R84, RZ, 0x1c1f ;  /* 0x001c1fff54007589 */ /* 0x0002a400000e0000 */
.L_x_1862:
        /* <DEDUP_REMOVED lines=15> */
[----:B------:R-:W-:Y:S02]  /*12de0*/  ISETP.GT.AND P0, PT, R0, 0x21, PT ;  /* 0x000000210000780c */ /* 0x000fe40003f04270 */
[----:B------:R-:W-:Y:S02]  /*12df0*/  FSEL R187, R21, -INF , P2 ;  /* 0xff80000015bb7808 */ /* 0x000fe40001000000 */
[----:B------:R-:W-:Y:S02]  /*12e00*/  FSEL R186, R32, -INF , P3 ;  /* 0xff80000020ba7808 */ /* 0x000fe40001800000 */
[C---:B------:R-:W-:Y:S02]  /*12e10*/  ISETP.GT.AND P3, PT, R0.reuse, 0x28, PT ;  /* 0x000000280000780c */ /* 0x040fe40003f64270 */
[----:B------:R-:W-:Y:S02]  /*12e20*/  FSEL R185, R33, -INF , P4 ;  /* 0xff80000021b97808 */ /* 0x000fe40002000000 */
[----:B------:R-:W-:Y:S02]  /*12e30*/  ISETP.GT.AND P4, PT, R0, 0x29, PT ;  /* 0x000000290000780c */ /* 0x000fe40003f84270 */
[----:B------:R-:W-:Y:S02]  /*12e40*/  FSEL R184, R36, -INF , P1 ;  /* 0xff80000024b87808 */ /* 0x000fe40000800000 */
[C---:B------:R-:W-:Y:S02]  /*12e50*/  ISETP.GT.AND P2, PT, R0.reuse, 0x30, PT ;  /* 0x000000300000780c */ /* 0x040fe40003f44270 */
[----:B------:R-:W-:Y:S02]  /*12e60*/  FSEL R183, R37, -INF , P0 ;  /* 0xff80000025b77808 */ /* 0x000fe40000000000 */
[C---:B------:R-:W-:Y:S02]  /*12e70*/  ISETP.GT.AND P1, PT, R0.reuse, 0x31, PT ;  /* 0x000000310000780c */ /* 0x040fe40003f24270 */
[----:B------:R-:W-:Y:S02]  /*12e80*/  ISETP.GT.AND P0, PT, R0, 0x38, PT ;  /* 0x000000380000780c */ /* 0x000fe40003f04270 */
[----:B------:R-:W-:Y:S02]  /*12e90*/  FSEL R182, R48, -INF , P3 ;  /* 0xff80000030b67808 */ /* 0x000fe40001800000 */
        /* <DEDUP_REMOVED lines=11> */
[----:B------:R-:W-:Y:S02]  /*12f50*/  FSEL R170, R69, -INF , P2 ;  /* 0xff80000045aa7808 */ /* 0x000fe40001000000 */
[----:B------:R-:W-:Y:S02]  /*12f60*/  FSEL R168, R80, -INF , P1 ;  /* 0xff80000050a87808 */ /* 0x000fe40000800000 */
[----:B------:R-:W-:Y:S01]  /*12f70*/  FSEL R65, R81, -INF , P0 ;  /* 0xff80000051417808 */ /* 0x000fe20000000000 */
[----:B------:R-:W-:-:S05]  /*12f80*/  BRA.DIV ~URZ, `(.L_x_1758) ;  /* 0x0000d5127f007947 */ /* 0x000fca000b800000 */
[----:B------:R-:W-:Y:S08]  /*12f90*/  SHFL.IDX PT, R3, R84, 0x1, 0x1c1f ;  /* 0x003c1f0054037f89 */ /* 0x000ff000000e0000 */
[----:B------:R-:W-:Y:S08]  /*12fa0*/  SHFL.IDX PT, R2, R84, 0x2, 0x1c1f ;  /* 0x005c1f0054027f89 */ /* 0x000ff000000e0000 */
[----:B------:R-:W2:Y:S02]  /*12fb0*/  SHFL.IDX PT, R0, R84, 0x3, 0x1c1f ;  /* 0x007c1f0054007f89 */ /* 0x000ea400000e0000 */
[C---:B--2---:R-:W-:Y:S02]  /*12fc0*/  IMAD.IADD R0, R85.reuse, 0x1, R0 ;  /* 0x0000000155007824 */ /* 0x044fe400078e0200 */
[C---:B------:R-:W-:Y:S02]  /*12fd0*/  IMAD.IADD R3, R85.reuse, 0x1, R3 ;  /* 0x0000000155037824 */ /* 0x040fe400078e0203 */
[----:B------:R-:W-:Y:S01]  /*12fe0*/  IMAD.IADD R2, R85, 0x1, R2 ;  /* 0x0000000155027824 */ /* 0x000fe200078e0202 */
[----:B------:R-:W-:Y:S02]  /*12ff0*/  ISETP.GT.AND P4, PT, R0, 0x40, PT ;  /* 0x000000400000780c */ /* 0x000fe40003f84270 */
[C---:B------:R-:W-:Y:S02]  /*13000*/  ISETP.GT.AND P3, PT, R3.reuse, RZ, PT ;  /* 0x000000ff0300720c */ /* 0x040fe40003f64270 */
[C---:B------:R-:W-:Y:S02]  /*13010*/  ISETP.GT.AND P1, PT, R3.reuse, 0x8, PT ;  /* 0x000000080300780c */ /* 0x040fe40003f24270 */
[C---:B------:R-:W-:Y:S02]  /*13020*/  ISETP.GT.AND P0, PT, R3.reuse, 0x9, PT ;  /* 0x000000090300780c */ /* 0x040fe40003f04270 */
[----:B------:R-:W-:Y:S02]  /*13030*/  ISETP.GT.AND P2, PT, R3, 0x1, PT ;  /* 0x000000010300780c */ /* 0x000fe40003f44270 */
[----:B------:R-:W-:Y:S02]  /*13040*/  FSEL R94, R6, -INF , P3 ;  /* 0xff800000065e7808 */ /* 0x000fe40001800000 */
[----:B------:R-:W-:Y:S02]  /*13050*/  FSEL R175, R18, -INF , P1 ;  /* 0xff80000012af7808 */ /* 0x000fe40000800000 */
[----:B------:R-:W-:Y:S02]  /*13060*/  FSEL R174, R19, -INF , P0 ;  /* 0xff80000013ae7808 */ /* 0x000fe40000000000 */
[C---:B------:R-:W-:Y:S02]  /*13070*/  ISETP.GT.AND P3, PT, R3.reuse, 0x10, PT ;  /* 0x000000100300780c */ /* 0x040fe40003f64270 */
[C---:B------:R-:W-:Y:S02]  /*13080*/  ISETP.GT.AND P1, PT, R3.reuse, 0x18, PT ;  /* 0x000000180300780c */ /* 0x040fe40003f24270 */
[----:B------:R-:W-:Y:S02]  /*13090*/  ISETP.GT.AND P0, PT, R3, 0x19, PT ;  /* 0x000000190300780c */ /* 0x000fe40003f04270 */
[----:B------:R-:W-:Y:S02]  /*130a0*/  FSEL R176, R7, -INF , P2 ;  /* 0xff80000007b07808 */ /* 0x000fe40001000000 */
        /* <DEDUP_REMOVED lines=28> */
[----:B------:R-:W-:Y:S02]  /*13270*/  ISETP.GT.AND P3, PT, R2, RZ, PT ;  /* 0x000000ff0200720c */ /* 0x000fe40003f64270 */
[C---:B------:R-:W-:Y:S02]  /*13280*/  ISETP.GT.AND P1, PT, R0.reuse, RZ, PT ;  /* 0x000000ff0000720c */ /* 0x040fe40003f24270 */
[----:B------:R-:W-:Y:S02]  /*13290*/  ISETP.GT.AND P0, PT, R0, 0x1, PT ;  /* 0x000000010000780c */ /* 0x000fe40003f04270 */
[----:B------:R-:W-:Y:S02]  /*132a0*/  FSEL R33, R71, -INF , P2 ;  /* 0xff80000047217808 */ /* 0x000fe40001000000 */
[----:B------:R-:W-:Y:S02]  /*132b0*/  ISETP.GT.AND P2, PT, R2, 0x1, PT ;  /* 0x000000010200780c */ /* 0x000fe40003f44270 */
[----:B------:R-:W-:Y:S02]  /*132c0*/  FSEL R36, R8, -INF , P3 ;  /* 0xff80000008247808 */ /* 0x000fe40001800000 */
[----:B------:R-:W-:Y:S02]  /*132d0*/  FSEL R48, R10, -INF , P1 ;  /* 0xff8000000a307808 */ /* 0x000fe40000800000 */
[----:B------:R-:W-:Y:S02]  /*132e0*/  FSEL R82, R11, -INF , P0 ;  /* 0xff8000000b527808 */ /* 0x000fe40000000000 */
[----:B------:R-:W-:Y:S02]  /*132f0*/  ISETP.GT.AND P3, PT, R2, 0x8, PT ;  /* 0x000000080200780c */ /* 0x000fe40003f64270 */
[C---:B------:R-:W-:Y:S02]  /*13300*/  ISETP.GT.AND P1, PT, R0.reuse, 0x8, PT ;  /* 0x000000080000780c */ /* 0x040fe40003f24270 */
        /* <DEDUP_REMOVED lines=60> */
[----:B------:R-:W-:Y:S02]  /*136d0*/  FMNMX.FTZ R2, R191, R2, !PT ;  /* 0x00000002bf027209 */ /* 0x000fe40007810000 */
[----:B------:R-:W-:Y:S02]  /*136e0*/  FSEL R18, R72, -INF , P1 ;  /* 0xff80000048127808 */ /* 0x000fe40000800000 */
[----:B------:R-:W-:Y:S02]  /*136f0*/  FMNMX.FTZ R2, R190, R2, !PT ;  /* 0x00000002be027209 */ /* 0x000fe40007810000 */
[----:B------:R-:W-:Y:S02]  /*13700*/  FSEL R17, R73, -INF , P0 ;  /* 0xff80000049117808 */ /* 0x000fe40000000000 */
[----:B------:R-:W-:Y:S02]  /*13710*/  FMNMX.FTZ R2, R189, R2, !PT ;  /* 0x00000002bd027209 */ /* 0x000fe40007810000 */
[----:B------:R-:W-:Y:S02]  /*13720*/  ISETP.GT.AND P2, PT, R0, 0x41, PT ;  /* 0x000000410000780c */ /* 0x000fe40003f44270 */
[----:B------:R-:W-:Y:S02]  /*13730*/  FMNMX.FTZ R2, R188, R2, !PT ;  /* 0x00000002bc027209 */ /* 0x000fe40007810000 */
[C---:B------:R-:W-:Y:S02]  /*13740*/  ISETP.GT.AND P1, PT, R0.reuse, 0x48, PT ;  /* 0x000000480000780c */ /* 0x040fe40003f24270 */
[----:B------:R-:W-:Y:S02]  /*13750*/  FMNMX.FTZ R2, R187, R2, !PT ;  /* 0x00000002bb027209 */ /* 0x000fe40007810000 */
        /* <DEDUP_REMOVED lines=94> */
[----:B-12---:R-:W-:Y:S06]  /*13d40*/  FMNMX.FTZ R84, R0, R2, !PT ;  /* 0x0000000200547209 */ /* 0x006fec0007810000 */
[----:B------:R1:W2:Y:S02]  /*13d50*/  SHFL.BFLY PT, R0, R84, 0x1, 0x1f ;  /* 0x0c201f0054007f89 */ /* 0x0002a400000e0000 */
.L_x_1863:
        /* <DEDUP_REMOVED lines=27> */
[----:B------:R-:W-:Y:S01]  /*13f10*/  MUFU.EX2 R11, R11 ;  /* 0x0000000b000b7308 */ /* 0x000fe20000000800 */
[--C-:B------:R-:W-:Y:S02]  /*13f20*/  FFMA.FTZ R224, R180, c[0x0][0x2d0], -R2.reuse ;  /* 0x0000b400b4e07a23 */ /* 0x100fe40000010802 */
[--C-:B------:R-:W-:Y:S02]  /*13f30*/  FFMA.FTZ R223, R179, c[0x0][0x2d0], -R2.reuse ;  /* 0x0000b400b3df7a23 */ /* 0x100fe40000010802 */
[--C-:B------:R-:W-:Y:S02]  /*13f40*/  FFMA.FTZ R220, R172, c[0x0][0x2d0], -R2.reuse ;  /* 0x0000b400acdc7a23 */ /* 0x100fe40000010802 */
[----:B------:R-:W-:Y:S03]  /*13f50*/  FFMA.FTZ R225, R170, c[0x0][0x2d0], -R2 ;  /* 0x0000b400aae17a23 */ /* 0x000fe60000010802 */
[----:B------:R-:W-:Y:S10]  /*13f60*/  MUFU.EX2 R2, R4 ;  /* 0x0000000400027308 */ /* 0x000ff40000000800 */
[----:B------:R-:W2:Y:S02]  /*13f70*/  MUFU.EX2 R10, R10 ;  /* 0x0000000a000a7308 */ /* 0x000ea40000000800 */
[----:B--2---:R-:W-:Y:S01]  /*13f80*/  F2FP.PACK_AB R74, R10, R11 ;  /* 0x0000000b0a4a723e */ /* 0x004fe200000000ff */
[----:B------:R-:W-:Y:S01]  /*13f90*/  FFMA.FTZ R0, R65, R217, R3 ;  /* 0x000000d941007223 */ /* 0x000fe20000010003 */
[C---:B------:R-:W-:Y:S03]  /*13fa0*/  F2FP.PACK_AB R72, R2.reuse, R3 ;  /* 0x000000030248723e */ /* 0x040fe600000000ff */
        /* <DEDUP_REMOVED lines=30> */
[C---:B--2---:R-:W-:Y:S02]  /*14190*/  FFMA.FTZ R0, R3.reuse, R226, R19 ;  /* 0x000000e203007223 */ /* 0x044fe40000010013 */
[----:B------:R-:W-:Y:S07]  /*141a0*/  FMUL.FTZ R50, R3, R154 ;  /* 0x0000009a03327220 */ /* 0x000fee0000410000 */
[----:B------:R-:W-:Y:S10]  /*141b0*/  MUFU.EX2 R64, R188 ;  /* 0x000000bc00407308 */ /* 0x000ff40000000800 */
[----:B------:R-:W-:Y:S01]  /*141c0*/  MUFU.EX2 R188, R168 ;  /* 0x000000a800bc7308 */ /* 0x000fe20000000800 */
[C---:B---3--:R-:W-:Y:S01]  /*141d0*/  FADD.FTZ R33, R2.reuse, R0 ;  /* 0x0000000002217221 */ /* 0x048fe20000010000 */
[----:B------:R-:W-:Y:S01]  /*141e0*/  F2FP.PACK_AB R73, R2, R19 ;  /* 0x000000130249723e */ /* 0x000fe200000000ff */
[C---:B------:R-:W-:Y:S01]  /*141f0*/  FMUL.FTZ R2, R85.reuse, c[0x0][0x2d0] ;  /* 0x0000b40055027a20 */ /* 0x040fe20000410000 */
[----:B------:R-:W-:Y:S06]  /*14200*/  FSEL R0, R85, RZ, P0 ;  /* 0x000000ff55007208 */ /* 0x000fec0000000000 */
[----:B------:R-:W-:Y:S01]  /*14210*/  MUFU.EX2 R168, R233 ;  /* 0x000000e900a87308 */ /* 0x000fe20000000800 */
[----:B------:R-:W-:Y:S01]  /*14220*/  FSEL R2, R2, RZ, P0 ;  /* 0x000000ff02027208 */ /* 0x000fe20000000000 */
[----:B------:R-:W-:Y:S01]  /*14230*/  FADD.FTZ R0, -R0, R92 ;  /* 0x0000005c00007221 */ /* 0x000fe20000010100 */
[----:B------:R-:W-:Y:S03]  /*14240*/  FSETP.NEU.FTZ.AND P0, PT, R68, -INF , PT ;  /* 0xff8000004400780b */ /* 0x000fe60003f1d000 */
        /* <DEDUP_REMOVED lines=22> */
[--C-:B------:R-:W-:Y:S01]  /*143b0*/  FFMA.FTZ R241, R16, c[0x0][0x2d0], -R2.reuse ;  /* 0x0000b40010f17a23 */ /* 0x100fe20000010802 */
[----:B--2---:R-:W-:Y:S01]  /*143c0*/  F2FP.PACK_AB R76, R35, R36 ;  /* 0x00000024234c723e */ /* 0x004fe200000000ff */
[----:B------:R-:W-:Y:S01]  /*143d0*/  FFMA.FTZ R243, R13, c[0x0][0x2d0], -R2 ;  /* 0x0000b4000df37a23 */ /* 0x000fe20000010802 */
[C---:B------:R-:W-:Y:S01]  /*143e0*/  FSEL R2, R68.reuse, RZ, P0 ;  /* 0x000000ff44027208 */ /* 0x040fe20000000000 */
[----:B------:R-:W-:Y:S02]  /*143f0*/  FMUL.FTZ R4, R68, c[0x0][0x2d0] ;  /* 0x0000b40044047a20 */ /* 0x000fe40000410000 */
[----:B------:R-:W-:Y:S01]  /*14400*/  FMUL.FTZ R0, R0, c[0x0][0x2d0] ;  /* 0x0000b40000007a20 */ /* 0x000fe20000410000 */
[----:B------:R-:W-:Y:S01]  /*14410*/  MUFU.EX2 R185, R174 ;  /* 0x000000ae00b97308 */ /* 0x000fe20000000800 */
[----:B------:R-:W-:Y:S01]  /*14420*/  FADD.FTZ R2, -R2, R93 ;  /* 0x0000005d02027221 */ /* 0x000fe20000010100 */
[----:B------:R-:W-:Y:S01]  /*14430*/  FSEL R4, R4, RZ, P0 ;  /* 0x000000ff04047208 */ /* 0x000fe20000000000 */
[----:B------:R-:W-:Y:S01]  /*14440*/  FMUL.FTZ R49, R65, R153 ;  /* 0x0000009941317220 */ /* 0x000fe20000410000 */
[----:B------:R-:W-:Y:S01]  /*14450*/  ISETP.GT.AND P0, PT, R214, R248, PT ;  /* 0x000000f8d600720c */ /* 0x000fe20003f04270 */
[----:B------:R-:W-:Y:S01]  /*14460*/  FMUL.FTZ R2, R2, c[0x0][0x2d0] ;  /* 0x0000b40002027a20 */ /* 0x000fe20000410000 */
[----:B------:R-:W-:Y:S01]  /*14470*/  IADD3 R214, R214, -0x1, RZ ;  /* 0xffffffffd6d67810 */ /* 0x000fe20007ffe0ff */
[--C-:B------:R-:W-:Y:S02]  /*14480*/  FFMA.FTZ R9, R48, c[0x0][0x2d0], -R4.reuse ;  /* 0x0000b40030097a23 */ /* 0x100fe40000010804 */
[--C-:B------:R-:W-:Y:S01]  /*14490*/  FFMA.FTZ R194, R23, c[0x0][0x2d0], -R4.reuse ;  /* 0x0000b40017c27a23 */ /* 0x100fe20000010804 */
[----:B------:R-:W2:Y:S01]  /*144a0*/  MUFU.EX2 R0, R0 ;  /* 0x0000000000007308 */ /* 0x000ea20000000800 */
[--C-:B------:R-:W-:Y:S02]  /*144b0*/  FFMA.FTZ R226, R22, c[0x0][0x2d0], -R4.reuse ;  /* 0x0000b40016e27a23 */ /* 0x100fe40000010804 */
[--C-:B------:R-:W-:Y:S02]  /*144c0*/  FFMA.FTZ R227, R21, c[0x0][0x2d0], -R4.reuse ;  /* 0x0000b40015e37a23 */ /* 0x100fe40000010804 */
[--C-:B------:R-:W-:Y:S02]  /*144d0*/  FFMA.FTZ R228, R20, c[0x0][0x2d0], -R4.reuse ;  /* 0x0000b40014e47a23 */ /* 0x100fe40000010804 */
[----:B------:R-:W3:Y:S01]  /*144e0*/  LDSM.16.MT88.4 R20, [R197] ;  /* 0x00000000c514783b */ /* 0x000ee20000004200 */
[--C-:B------:R-:W-:Y:S02]  /*144f0*/  FFMA.FTZ R18, R82, c[0x0][0x2d0], -R4.reuse ;  /* 0x0000b40052127a23 */ /* 0x100fe40000010804 */
[----:B------:R-:W4:Y:S01]  /*14500*/  MUFU.EX2 R2, R2 ;  /* 0x0000000200027308 */ /* 0x000f220000000800 */
[--C-:B------:R-:W-:Y:S02]  /*14510*/  FFMA.FTZ R93, R54, c[0x0][0x2d0], -R4.reuse ;  /* 0x0000b400365d7a23 */ /* 0x100fe40000010804 */
[----:B------:R-:W-:Y:S02]  /*14520*/  FMUL.FTZ R48, R65, R152 ;  /* 0x0000009841307220 */ /* 0x000fe40000410000 */
[----:B------:R-:W-:Y:S01]  /*14530*/  LDSM.16.MT88.4 R52, [R198] ;  /* 0x00000000c634783b */ /* 0x000fe20000004200 */
[--C-:B------:R-:W-:Y:S02]  /*14540*/  FFMA.FTZ R240, R8, c[0x0][0x2d0], -R4.reuse ;  /* 0x0000b40008f07a23 */ /* 0x100fe40000010804 */
[----:B------:R-:W-:Y:S02]  /*14550*/  FFMA.FTZ R17, R66, c[0x0][0x2d0], -R4 ;  /* 0x0000b40042117a23 */ /* 0x000fe40000010804 */
[----:B------:R5:W-:Y:S01]  /*14560*/  MUFU.EX2 R34, R9 ;  /* 0x0000000900227308 */ /* 0x000be20000000800 */
[----:B------:R-:W-:Y:S02]  /*14570*/  FADD.FTZ R8, R11, R12 ;  /* 0x0000000c0b087221 */ /* 0x000fe40000010000 */
[--C-:B------:R-:W-:Y:S01]  /*14580*/  FFMA.FTZ R16, R71, c[0x0][0x2d0], -R4.reuse ;  /* 0x0000b40047107a23 */ /* 0x100fe20000010804 */
[----:B------:R-:W-:Y:S01]  /*14590*/  LDSM.16.MT88.4 R80, [R200] ;  /* 0x00000000c850783b */ /* 0x000fe20000004200 */
[C---:B--2---:R-:W-:Y:S02]  /*145a0*/  FMUL.FTZ R44, R0.reuse, R108 ;  /* 0x0000006c002c7220 */ /* 0x044fe40000410000 */
        /* <DEDUP_REMOVED lines=16> */
[C---:B------:R-:W-:Y:S02]  /*146b0*/  FFMA.FTZ R4, R0.reuse, R246, R36 ;  /* 0x000000f600047223 */ /* 0x040fe40000010024 */
[C---:B------:R-:W-:Y:S01]  /*146c0*/  FMUL.FTZ R40, R0.reuse, R112 ;  /* 0x0000007000287220 */ /* 0x040fe20000410000 */
[----:B------:R-:W2:Y:S01]  /*146d0*/  LDSM.16.MT88.4 R36, [R201] ;  /* 0x00000000c924783b */ /* 0x000ea20000004200 */
[C---:B------:R-:W-:Y:S02]  /*146e0*/  FMUL.FTZ R41, R0.reuse, R113 ;  /* 0x0000007100297220 */ /* 0x040fe40000410000 */
[C---:B------:R-:W-:Y:S01]  /*146f0*/  FMUL.FTZ R56, R0.reuse, R104 ;  /* 0x0000006800387220 */ /* 0x040fe20000410000 */
[----:B------:R-:W-:Y:S01]  /*14700*/  MUFU.EX2 R112, R183 ;  /* 0x000000b700707308 */ /* 0x000fe20000000800 */
[----:B------:R-:W-:Y:S02]  /*14710*/  FMUL.FTZ R57, R0, R105 ;  /* 0x0000006900397220 */ /* 0x000fe40000410000 */
[----:B----4-:R-:W-:Y:S02]  /*14720*/  FMUL.FTZ R59, R2, R107 ;  /* 0x0000006b023b7220 */ /* 0x010fe40000410000 */
[----:B------:R-:W-:Y:S02]  /*14730*/  FADD.FTZ R66, R10, R8 ;  /* 0x000000080a427221 */ /* 0x000fe40000010000 */
[C---:B------:R-:W-:Y:S02]  /*14740*/  FMUL.FTZ R8, R0.reuse, R128 ;  /* 0x0000008000087220 */ /* 0x040fe40000410000 */
[C---:B-----5:R-:W-:Y:S01]  /*14750*/  FMUL.FTZ R9, R0.reuse, R129 ;  /* 0x0000008100097220 */ /* 0x060fe20000410000 */
[----:B------:R-:W-:Y:S01]  /*14760*/  MUFU.EX2 R107, R75 ;  /* 0x0000004b006b7308 */ /* 0x000fe20000000800 */
[C---:B------:R-:W-:Y:S02]  /*14770*/  FMUL.FTZ R12, R0.reuse, R124 ;  /* 0x0000007c000c7220 */ /* 0x040fe40000410000 */
[C---:B------:R-:W-:Y:S02]  /*14780*/  FMUL.FTZ R13, R0.reuse, R125 ;  /* 0x0000007d000d7220 */ /* 0x040fe40000410000 */
[C---:B------:R-:W-:Y:S02]  /*14790*/  FMUL.FTZ R24, R0.reuse, R120 ;  /* 0x0000007800187220 */ /* 0x040fe40000410000 */
[C---:B------:R-:W-:Y:S02]  /*147a0*/  FMUL.FTZ R25, R0.reuse, R121 ;  /* 0x0000007900197220 */ /* 0x040fe40000410000 */
[C---:B------:R-:W-:Y:S01]  /*147b0*/  FMUL.FTZ R28, R0.reuse, R116 ;  /* 0x00000074001c7220 */ /* 0x040fe20000410000 */
[----:B------:R-:W4:Y:S01]  /*147c0*/  MUFU.EX2 R104, R18 ;  /* 0x0000001200687308 */ /* 0x000f220000000800 */
[----:B------:R-:W-:Y:S02]  /*147d0*/  FMUL.FTZ R29, R0, R117 ;  /* 0x00000075001d7220 */ /* 0x000fe40000410000 */
[C---:B------:R-:W-:Y:S02]  /*147e0*/  FMUL.FTZ R58, R2.reuse, R106 ;  /* 0x0000006a023a7220 */ /* 0x040fe40000410000 */
[----:B------:R-:W-:Y:S02]  /*147f0*/  FADD.FTZ R90, R35, R4 ;  /* 0x00000004235a7221 */ /* 0x000fe40000010000 */
[C---:B------:R-:W-:Y:S02]  /*14800*/  FMUL.FTZ R6, R3.reuse, R134 ;  /* 0x0000008603067220 */ /* 0x040fe40000410000 */
[----:B------:R-:W-:Y:S01]  /*14810*/  FMUL.FTZ R7, R3, R135 ;  /* 0x0000008703077220 */ /* 0x000fe20000410000 */
[----:B------:R-:W5:Y:S01]  /*14820*/  MUFU.EX2 R0, R14 ;  /* 0x0000000e00007308 */ /* 0x000f620000000800 */
[C---:B------:R-:W-:Y:S02]  /*14830*/  FMUL.FTZ R4, R65.reuse, R132 ;  /* 0x0000008441047220 */ /* 0x040fe40000410000 */
[----:B------:R-:W-:Y:S02]  /*14840*/  FMUL.FTZ R5, R65, R133 ;  /* 0x0000008541057220 */ /* 0x000fe40000410000 */
[C---:B------:R-:W-:Y:S02]  /*14850*/  FMUL.FTZ R10, R2.reuse, R130 ;  /* 0x00000082020a7220 */ /* 0x040fe40000410000 */
[C---:B------:R-:W-:Y:S02]  /*14860*/  FMUL.FTZ R11, R2.reuse, R131 ;  /* 0x00000083020b7220 */ /* 0x040fe40000410000 */
[C---:B------:R-:W-:Y:S01]  /*14870*/  FMUL.FTZ R15, R2.reuse, R127 ;  /* 0x0000007f020f7220 */ /* 0x040fe20000410000 */
[----:B------:R-:W-:Y:S01]  /*14880*/  MUFU.EX2 R106, R32 ;  /* 0x00000020006a7308 */ /* 0x000fe20000000800 */
[C---:B------:R-:W-:Y:S02]  /*14890*/  FMUL.FTZ R35, R3.reuse, R147 ;  /* 0x0000009303237220 */ /* 0x040fe40000410000 */
[----:B------:R-:W-:Y:S01]  /*148a0*/  FMUL.FTZ R46, R2, R110 ;  /* 0x0000006e022e7220 */ /* 0x000fe20000410000 */
[----:B----4-:R-:W-:Y:S01]  /*148b0*/  F2FP.PACK_AB R77, R104, R34 ;  /* 0x00000022684d723e */ /* 0x010fe200000000ff */
[C---:B------:R-:W-:Y:S02]  /*148c0*/  FMUL.FTZ R18, R3.reuse, R138 ;  /* 0x0000008a03127220 */ /* 0x040fe40000410000 */
[C---:B------:R-:W-:Y:S02]  /*148d0*/  FMUL.FTZ R47, R2.reuse, R111 ;  /* 0x0000006f022f7220 */ /* 0x040fe40000410000 */
[----:B------:R-:W-:Y:S01]  /*148e0*/  LDSM.16.MT88.4 R108, [R198+0x1000] ;  /* 0x00100000c66c783b */ /* 0x000fe20000004200 */
[----:B------:R4:W-:Y:S01]  /*148f0*/  MUFU.EX2 R105, R17 ;  /* 0x0000001100697308 */ /* 0x0009e20000000800 */
[----:B------:R-:W-:Y:S02]  /*14900*/  FMUL.FTZ R51, R3, R155 ;  /* 0x0000009b03337220 */ /* 0x000fe40000410000 */
[C---:B------:R-:W-:Y:S01]  /*14910*/  FMUL.FTZ R62, R2.reuse, R102 ;  /* 0x00000066023e7220 */ /* 0x040fe20000410000 */
[----:B-----5:R-:W-:Y:S01]  /*14920*/  F2FP.PACK_AB R75, R107, R0 ;  /* 0x000000006b4b723e */ /* 0x020fe200000000ff */
[C---:B------:R-:W-:Y:S02]  /*14930*/  FMUL.FTZ R63, R2.reuse, R103 ;  /* 0x00000067023f7220 */ /* 0x040fe40000410000 */
[----:B------:R-:W5:Y:S01]  /*14940*/  LDSM.16.MT88.4 R100, [R197+0x800] ;  /* 0x00080000c564783b */ /* 0x000f620000004200 */
[C---:B-1----:R-:W-:Y:S02]  /*14950*/  FFMA.FTZ R84, R2.reuse, R247, R34 ;  /* 0x000000f702547223 */ /* 0x042fe40000010022 */
[----:B------:R-:W1:Y:S01]  /*14960*/  MUFU.EX2 R121, R19 ;  /* 0x0000001300797308 */ /* 0x000e620000000800 */
[-C--:B---3--:R-:W-:Y:S04]  /*14970*/  HMMA.16816.F32 R4, R72, R20.reuse, R4 ;  /* 0x000000144804723c */ /* 0x088fe80000001804 */
[----:B------:R-:W-:Y:S01]  /*14980*/  LDSM.16.MT88.4 R152, [R198+0x2000] ;  /* 0x00200000c698783b */ /* 0x000fe20000004200 */
[C---:B------:R-:W-:Y:S02]  /*14990*/  FMUL.FTZ R14, R2.reuse, R126 ;  /* 0x0000007e020e7220 */ /* 0x040fe40000410000 */
[C---:B------:R-:W-:Y:S02]  /*149a0*/  FMUL.FTZ R26, R2.reuse, R122 ;  /* 0x0000007a021a7220 */ /* 0x040fe40000410000 */
[----:B------:R-:W3:Y:S03]  /*149b0*/  MUFU.EX2 R120, R16 ;  /* 0x0000001000787308 */ /* 0x000ee60000000800 */
[----:B------:R-:W-:Y:S02]  /*149c0*/  FMUL.FTZ R27, R2, R123 ;  /* 0x0000007b021b7220 */ /* 0x000fe40000410000 */
[C---:B----4-:R-:W-:Y:S02]  /*149d0*/  FMUL.FTZ R17, R65.reuse, R137 ;  /* 0x0000008941117220 */ /* 0x050fe40000410000 */
[----:B------:R-:W-:Y:S02]  /*149e0*/  FMUL.FTZ R32, R65, R144 ;  /* 0x0000009041207220 */ /* 0x000fe40000410000 */
[----:B------:R-:W-:Y:S01]  /*149f0*/  FMUL.FTZ R34, R3, R146 ;  /* 0x0000009203227220 */ /* 0x000fe20000410000 */
[----:B------:R-:W-:Y:S01]  /*14a00*/  MUFU.EX2 R113, R182 ;  /* 0x000000b600717308 */ /* 0x000fe20000000800 */
[----:B------:R-:W-:Y:S02]  /*14a10*/  FADD.FTZ R71, R0, R33 ;  /* 0x0000002100477221 */ /* 0x000fe40000010000 */
[----:B------:R-:W-:Y:S01]  /*14a20*/  FMUL.FTZ R33, R65, R145 ;  /* 0x0000009141217220 */ /* 0x000fe20000410000 */
[----:B-1----:R-:W-:Y:S01]  /*14a30*/  F2FP.PACK_AB R78, R121, R106 ;  /* 0x0000006a794e723e */ /* 0x002fe200000000ff */
[----:B------:R-:W-:Y:S01]  /*14a40*/  FMUL.FTZ R19, R3, R139 ;  /* 0x0000008b03137220 */ /* 0x000fe20000410000 */
[----:B------:R-:W-:Y:S01]  /*14a50*/  LDSM.16.MT88.4 R144, [R201+0x2000] ;  /* 0x00200000c990783b */ /* 0x000fe20000004200 */
[C---:B------:R-:W-:Y:S02]  /*14a60*/  FMUL.FTZ R42, R2.reuse, R114 ;  /* 0x00000072022a7220 */ /* 0x040fe40000410000 */
[C---:B------:R-:W-:Y:S01]  /*14a70*/  FMUL.FTZ R43, R2.reuse, R115 ;  /* 0x00000073022b7220 */ /* 0x040fe20000410000 */
[----:B------:R-:W-:Y:S01]  /*14a80*/  MUFU.EX2 R114, R184 ;  /* 0x000000b800727308 */ /* 0x000fe20000000800 */
[C---:B------:R-:W-:Y:S02]  /*14a90*/  FMUL.FTZ R30, R2.reuse, R118 ;  /* 0x00000076021e7220 */ /* 0x040fe40000410000 */
[----:B------:R-:W-:Y:S01]  /*14aa0*/  FMUL.FTZ R31, R2, R119 ;  /* 0x00000077021f7220 */ /* 0x000fe20000410000 */
[----:B---3--:R-:W-:Y:S01]  /*14ab0*/  F2FP.PACK_AB R79, R120, R105 ;  /* 0x00000069784f723e */ /* 0x008fe200000000ff */
[----:B------:R-:W-:Y:S02]  /*14ac0*/  FMUL.FTZ R16, R65, R136 ;  /* 0x0000008841107220 */ /* 0x000fe40000410000 */
[----:B------:R-:W-:Y:S01]  /*14ad0*/  LDSM.16.MT88.4 R136, [R197+0x2000] ;  /* 0x00200000c588783b */ /* 0x000fe20000004200 */
[----:B------:R-:W-:Y:S02]  /*14ae0*/  FADD.FTZ R0, R64, R66 ;  /* 0x0000004240007221 */ /* 0x000fe40000010000 */
[----:B------:R-:W-:Y:S01]  /*14af0*/  MUFU.EX2 R115, R166 ;  /* 0x000000a600737308 */ /* 0x000fe20000000800 */
[C---:B------:R-:W-:Y:S04]  /*14b00*/  HMMA.16816.F32 R8, R76.reuse, R20, R8 ;  /* 0x000000144c08723c */ /* 0x040fe80000001808 */
[----:B------:R-:W-:Y:S03]  /*14b10*/  FMUL.FTZ R66, R3, R162 ;  /* 0x000000a203427220 */ /* 0x000fe60000410000 */
[C---:B------:R-:W-:Y:S01]  /*14b20*/  FMUL.FTZ R20, R65.reuse, R140 ;  /* 0x0000008c41147220 */ /* 0x040fe20000410000 */
[-C--:B------:R-:W-:Y:S01]  /*14b30*/  HMMA.16816.F32 R12, R76, R22.reuse, R12 ;  /* 0x000000164c0c723c */ /* 0x080fe2000000180c */
[----:B------:R-:W1:Y:S03]  /*14b40*/  MUFU.EX2 R2, R187 ;  /* 0x000000bb00027308 */ /* 0x000e660000000800 */
[----:B------:R-:W-:Y:S04]  /*14b50*/  FMUL.FTZ R21, R65, R141 ;  /* 0x0000008d41157220 */ /* 0x000fe80000410000 */
[C---:B------:R-:W-:Y:S03]  /*14b60*/  HMMA.16816.F32 R16, R72.reuse, R22, R16 ;  /* 0x000000164810723c */ /* 0x040fe60000001810 */
[----:B------:R-:W-:Y:S04]  /*14b70*/  MUFU.EX2 R124, R165 ;  /* 0x000000a5007c7308 */ /* 0x000fe80000000800 */
[C---:B------:R-:W-:Y:S02]  /*14b80*/  FMUL.FTZ R22, R3.reuse, R142 ;  /* 0x0000008e03167220 */ /* 0x040fe40000410000 */
[----:B------:R-:W-:Y:S04]  /*14b90*/  FMUL.FTZ R23, R3, R143 ;  /* 0x0000008f03177220 */ /* 0x000fe80000410000 */
[----:B------:R-:W-:Y:S03]  /*14ba0*/  MUFU.EX2 R166, R227 ;  /* 0x000000e300a67308 */ /* 0x000fe60000000800 */
[-C--:B--2---:R-:W-:Y:S03]  /*14bb0*/  HMMA.16816.F32 R20, R72, R36.reuse, R20 ;  /* 0x000000244814723c */ /* 0x084fe60000001814 */
[----:B-1----:R-:W-:Y:S04]  /*14bc0*/  FADD.FTZ R0, R2, R0 ;  /* 0x0000000002007221 */ /* 0x002fe80000010000 */
[----:B------:R-:W-:Y:S01]  /*14bd0*/  FADD.FTZ R0, R70, R0 ;  /* 0x0000000046007221 */ /* 0x000fe20000010000 */
[C---:B------:R-:W-:Y:S01]  /*14be0*/  HMMA.16816.F32 R24, R76.reuse, R36, R24 ;  /* 0x000000244c18723c */ /* 0x040fe20000001818 */
[----:B------:R-:W-:Y:S03]  /*14bf0*/  MUFU.EX2 R165, R228 ;  /* 0x000000e400a57308 */ /* 0x000fe60000000800 */
[----:B------:R-:W-:Y:S03]  /*14c00*/  FADD.FTZ R0, R69, R0 ;  /* 0x0000000045007221 */ /* 0x000fe60000010000 */
[C---:B------:R-:W-:Y:S01]  /*14c10*/  FMUL.FTZ R36, R65.reuse, R148 ;  /* 0x0000009441247220 */ /* 0x040fe20000410000 */
[-C--:B------:R-:W-:Y:S03]  /*14c20*/  HMMA.16816.F32 R28, R76, R38.reuse, R28 ;  /* 0x000000264c1c723c */ /* 0x080fe6000000181c */
[----:B------:R1:W-:Y:S01]  /*14c30*/  MUFU.EX2 R184, R67 ;  /* 0x0000004300b87308 */ /* 0x0003e20000000800 */
[----:B------:R-:W-:Y:S02]  /*14c40*/  FADD.FTZ R0, R114, R0 ;  /* 0x0000000072007221 */ /* 0x000fe40000010000 */
[----:B------:R-:W-:Y:S02]  /*14c50*/  FMUL.FTZ R37, R65, R149 ;  /* 0x0000009541257220 */ /* 0x000fe40000410000 */
[C---:B------:R-:W-:Y:S04]  /*14c60*/  HMMA.16816.F32 R32, R72.reuse, R38, R32 ;  /* 0x000000264820723c */ /* 0x040fe80000001820 */
[----:B------:R-:W-:Y:S01]  /*14c70*/  FADD.FTZ R0, R112, R0 ;  /* 0x0000000070007221 */ /* 0x000fe20000010000 */
[----:B------:R-:W-:Y:S02]  /*14c80*/  MUFU.EX2 R116, R173 ;  /* 0x000000ad00747308 */ /* 0x000fe40000000800 */
[C---:B------:R-:W-:Y:S02]  /*14c90*/  FMUL.FTZ R38, R3.reuse, R150 ;  /* 0x0000009603267220 */ /* 0x040fe40000410000 */
[----:B------:R-:W-:Y:S03]  /*14ca0*/  FMUL.FTZ R39, R3, R151 ;  /* 0x0000009703277220 */ /* 0x000fe60000410000 */
[----:B------:R-:W-:Y:S03]  /*14cb0*/  FADD.FTZ R0, R113, R0 ;  /* 0x0000000071007221 */ /* 0x000fe60000010000 */
[----:B------:R-:W2:Y:S01]  /*14cc0*/  MUFU.EX2 R123, R172 ;  /* 0x000000ac007b7308 */ /* 0x000ea20000000800 */
[-C--:B------:R-:W-:Y:S03]  /*14cd0*/  HMMA.16816.F32 R36, R72, R52.reuse, R36 ;  /* 0x000000344824723c */ /* 0x080fe60000001824 */
[----:B-1----:R-:W-:Y:S05]  /*14ce0*/  FMUL.FTZ R67, R3, R163 ;  /* 0x000000a303437220 */ /* 0x002fea0000410000 */
[C---:B------:R-:W-:Y:S01]  /*14cf0*/  HMMA.16816.F32 R40, R76.reuse, R52, R40 ;  /* 0x000000344c28723c */ /* 0x040fe20000001828 */
[----:B------:R-:W-:Y:S06]  /*14d00*/  MUFU.EX2 R172, R191 ;  /* 0x000000bf00ac7308 */ /* 0x000fec0000000800 */
[C---:B------:R-:W-:Y:S01]  /*14d10*/  FMUL.FTZ R52, R65.reuse, R156 ;  /* 0x0000009c41347220 */ /* 0x040fe20000410000 */
[-C--:B------:R-:W-:Y:S03]  /*14d20*/  HMMA.16816.F32 R44, R76, R54.reuse, R44 ;  /* 0x000000364c2c723c */ /* 0x080fe6000000182c */
[----:B------:R-:W-:Y:S01]  /*14d30*/  MUFU.EX2 R126, R171 ;  /* 0x000000ab007e7308 */ /* 0x000fe20000000800 */
[----:B------:R-:W-:Y:S04]  /*14d40*/  FMUL.FTZ R53, R65, R157 ;  /* 0x0000009d41357220 */ /* 0x000fe80000410000 */
[C---:B------:R-:W-:Y:S05]  /*14d50*/  HMMA.16816.F32 R48, R72.reuse, R54, R48 ;  /* 0x000000364830723c */ /* 0x040fea0000001830 */
[----:B------:R-:W1:Y:S02]  /*14d60*/  MUFU.EX2 R128, R170 ;  /* 0x000000aa00807308 */ /* 0x000e640000000800 */
[C---:B------:R-:W-:Y:S02]  /*14d70*/  FMUL.FTZ R54, R3.reuse, R158 ;  /* 0x0000009e03367220 */ /* 0x040fe40000410000 */
[----:B------:R-:W-:Y:S03]  /*14d80*/  FMUL.FTZ R55, R3, R159 ;  /* 0x0000009f03377220 */ /* 0x000fe60000410000 */
[----:B------:R-:W-:Y:S03]  /*14d90*/  FADD.FTZ R3, R106, R90 ;  /* 0x0000005a6a037221 */ /* 0x000fe60000010000 */
[----:B------:R-:W-:Y:S01]  /*14da0*/  MUFU.EX2 R127, R164 ;  /* 0x000000a4007f7308 */ /* 0x000fe20000000800 */
[-C--:B------:R-:W-:Y:S08]  /*14db0*/  HMMA.16816.F32 R52, R72, R80.reuse, R52 ;  /* 0x000000504834723c */ /* 0x080ff00000001834 */
[C---:B------:R-:W-:Y:S01]  /*14dc0*/  HMMA.16816.F32 R56, R76.reuse, R80, R56 ;  /* 0x000000504c38723c */ /* 0x040fe20000001838 */
[----:B------:R-:W3:Y:S07]  /*14dd0*/  MUFU.EX2 R246, R94 ;  /* 0x0000005e00f67308 */ /* 0x000eee0000000800 */
[-C--:B------:R-:W-:Y:S03]  /*14de0*/  HMMA.16816.F32 R60, R76, R82.reuse, R60 ;  /* 0x000000524c3c723c */ /* 0x080fe6000000183c */
[----:B------:R-:W-:Y:S04]  /*14df0*/  MUFU.EX2 R117, R93 ;  /* 0x0000005d00757308 */ /* 0x000fe80000000800 */
[----:B------:R-:W-:Y:S01]  /*14e00*/  F2FP.PACK_AB R76, R2, R64 ;  /* 0x00000040024c723e */ /* 0x000fe200000000ff */
[----:B------:R-:W-:Y:S01]  /*14e10*/  FMUL.FTZ R64, R65, R160 ;  /* 0x000000a041407220 */ /* 0x000fe20000410000 */
[----:B------:R-:W-:Y:S03]  /*14e20*/  F2FP.PACK_AB R78, R69, R70 ;  /* 0x00000046454e723e */ /* 0x000fe600000000ff */
[----:B------:R-:W-:Y:S01]  /*14e30*/  FMUL.FTZ R65, R65, R161 ;  /* 0x000000a141417220 */ /* 0x000fe20000410000 */
[----:B------:R-:W4:Y:S01]  /*14e40*/  MUFU.EX2 R118, R92 ;  /* 0x0000005c00767308 */ /* 0x000f220000000800 */
[----:B------:R-:W-:Y:S01]  /*14e50*/  FADD.FTZ R2, R104, R84 ;  /* 0x0000005468027221 */ /* 0x000fe20000010000 */
[----:B--2---:R-:W-:Y:S01]  /*14e60*/  F2FP.PACK_AB R77, R123, R116 ;  /* 0x000000747b4d723e */ /* 0x004fe200000000ff */
[----:B------:R-:W-:Y:S01]  /*14e70*/  FADD.FTZ R70, R107, R71 ;  /* 0x000000476b467221 */ /* 0x000fe20000010000 */
[----:B-1----:R-:W-:Y:S01]  /*14e80*/  F2FP.PACK_AB R79, R128, R126 ;  /* 0x0000007e804f723e */ /* 0x002fe200000000ff */
[----:B------:R-:W-:Y:S01]  /*14e90*/  FADD.FTZ R69, R105, R2 ;  /* 0x0000000269457221 */ /* 0x000fe20000010000 */
[----:B------:R-:W-:Y:S01]  /*14ea0*/  HMMA.16816.F32 R64, R72, R82, R64 ;  /* 0x000000524840723c */ /* 0x000fe20000001840 */
[----:B------:R-:W1:Y:S03]  /*14eb0*/  LDSM.16.MT88.4 R80, [R201+0x800] ;  /* 0x00080000c950783b */ /* 0x000e660000004200 */
[----:B------:R-:W2:Y:S01]  /*14ec0*/  MUFU.EX2 R125, R91 ;  /* 0x0000005b007d7308 */ /* 0x000ea20000000800 */
[----:B------:R-:W-:Y:S02]  /*14ed0*/  FADD.FTZ R69, R120, R69 ;  /* 0x0000004578457221 */ /* 0x000fe40000010000 */
[----:B------:R-:W-:Y:S01]  /*14ee0*/  F2FP.PACK_AB R72, R124, R115 ;  /* 0x000000737c48723e */ /* 0x000fe200000000ff */
[-C--:B-----5:R-:W-:Y:S01]  /*14ef0*/  HMMA.16816.F32 R4, R76, R100.reuse, R4 ;  /* 0x000000644c04723c */ /* 0x0a0fe20000001804 */
[----:B------:R-:W5:Y:S04]  /*14f00*/  LDSM.16.MT88.4 R104, [R198+0x800] ;  /* 0x00080000c668783b */ /* 0x000f680000004200 */
[----:B---3--:R-:W-:Y:S01]  /*14f10*/  F2FP.PACK_AB R74, R246, R127 ;  /* 0x0000007ff64a723e */ /* 0x008fe200000000ff */
[----:B------:R-:W3:Y:S01]  /*14f20*/  MUFU.EX2 R94, R181 ;  /* 0x000000b5005e7308 */ /* 0x000ee20000000800 */
[----:B----4-:R-:W-:Y:S09]  /*14f30*/  F2FP.PACK_AB R73, R118, R117 ;  /* 0x000000757649723e */ /* 0x010ff200000000ff */
[----:B------:R-:W4:Y:S01]  /*14f40*/  MUFU.EX2 R187, R169 ;  /* 0x000000a900bb7308 */ /* 0x000f220000000800 */
[----:B--2---:R-:W-:Y:S09]  /*14f50*/  F2FP.PACK_AB R75, R184, R125 ;  /* 0x0000007db84b723e */ /* 0x004ff200000000ff */
[----:B------:R-:W-:Y:S01]  /*14f60*/  MUFU.EX2 R183, R167 ;  /* 0x000000a700b77308 */ /* 0x000fe20000000800 */
[C---:B------:R-:W-:Y:S04]  /*14f70*/  HMMA.16816.F32 R8, R72.reuse, R100, R8 ;  /* 0x000000644808723c */ /* 0x040fe80000001808 */
[----:B---3--:R-:W-:Y:S02]  /*14f80*/  FADD.FTZ R2, R94, R0 ;  /* 0x000000005e027221 */ /* 0x008fe40000010000 */
[----:B------:R-:W-:Y:S02]  /*14f90*/  FADD.FTZ R0, R121, R3 ;  /* 0x0000000379007221 */ /* 0x000fe40000010000 */
[-C--:B------:R-:W-:Y:S01]  /*14fa0*/  HMMA.16816.F32 R12, R72, R102.reuse, R12 ;  /* 0x00000066480c723c */ /* 0x080fe2000000180c */
[----:B------:R-:W-:Y:S03]  /*14fb0*/  MUFU.EX2 R167, R226 ;  /* 0x000000e200a77308 */ /* 0x000fe60000000800 */
[----:B------:R-:W-:Y:S02]  /*14fc0*/  FADD.FTZ R3, R116, R70 ;  /* 0x0000004674037221 */ /* 0x000fe40000010000 */
[----:B------:R-:W-:Y:S02]  /*14fd0*/  FADD.FTZ R70, R115, R0 ;  /* 0x0000000073467221 */ /* 0x000fe40000010000 */
[C---:B------:R-:W-:Y:S01]  /*14fe0*/  HMMA.16816.F32 R16, R76.reuse, R102, R16 ;  /* 0x000000664c10723c */ /* 0x040fe20000001810 */
[----:B------:R-:W2:Y:S02]  /*14ff0*/  LDSM.16.MT88.4 R100, [R200+0x800] ;  /* 0x00080000c864783b */ /* 0x000ea40000004200 */
[----:B------:R-:W3:Y:S01]  /*15000*/  MUFU.EX2 R182, R175 ;  /* 0x000000af00b67308 */ /* 0x000ee20000000800 */
[----:B------:R-:W-:Y:S02]  /*15010*/  FADD.FTZ R3, R123, R3 ;  /* 0x000000037b037221 */ /* 0x000fe40000010000 */
[----:B------:R-:W-:Y:S02]  /*15020*/  FADD.FTZ R70, R124, R70 ;  /* 0x000000467c467221 */ /* 0x000fe40000010000 */
[-C--:B-1----:R-:W-:Y:S05]  /*15030*/  HMMA.16816.F32 R20, R76, R80.reuse, R20 ;  /* 0x000000504c14723c */ /* 0x082fea0000001814 */
[----:B------:R-:W-:Y:S03]  /*15040*/  MUFU.EX2 R175, R190 ;  /* 0x000000be00af7308 */ /* 0x000fe60000000800 */
[C---:B------:R-:W-:Y:S07]  /*15050*/  HMMA.16816.F32 R24, R72.reuse, R80, R24 ;  /* 0x000000504818723c */ /* 0x040fee0000001818 */
[----:B------:R-:W1:Y:S01]  /*15060*/  MUFU.EX2 R159, R177 ;  /* 0x000000b1009f7308 */ /* 0x000e620000000800 */
[-C--:B------:R-:W-:Y:S08]  /*15070*/  HMMA.16816.F32 R28, R72, R82.reuse, R28 ;  /* 0x00000052481c723c */ /* 0x080ff0000000181c */
[C---:B------:R-:W-:Y:S01]  /*15080*/  HMMA.16816.F32 R32, R76.reuse, R82, R32 ;  /* 0x000000524c20723c */ /* 0x040fe20000001820 */
[----:B------:R-:W1:Y:S01]  /*15090*/  LDSM.16.MT88.4 R80, [R197+0x1000] ;  /* 0x00100000c550783b */ /* 0x000e620000004200 */
[----:B------:R-:W-:Y:S06]  /*150a0*/  MUFU.EX2 R177, R189 ;  /* 0x000000bd00b17308 */ /* 0x000fec0000000800 */
[-C--:B-----5:R-:W-:Y:S04]  /*150b0*/  HMMA.16816.F32 R36, R76, R104.reuse, R36 ;  /* 0x000000684c24723c */ /* 0x0a0fe80000001824 */
[----:B------:R-:W-:Y:S04]  /*150c0*/  MUFU.EX2 R158, R178 ;  /* 0x000000b2009e7308 */ /* 0x000fe80000000800 */
[C---:B------:R-:W-:Y:S06]  /*150d0*/  HMMA.16816.F32 R40, R72.reuse, R104, R40 ;  /* 0x000000684828723c */ /* 0x040fec0000001828 */
[----:B------:R-:W5:Y:S02]  /*150e0*/  MUFU.EX2 R157, R192 ;  /* 0x000000c0009d7308 */ /* 0x000f640000000800 */
[-C--:B------:R-:W-:Y:S08]  /*150f0*/  HMMA.16816.F32 R44, R72, R106.reuse, R44 ;  /* 0x0000006a482c723c */ /* 0x080ff0000000182c */
[C---:B------:R-:W-:Y:S01]  /*15100*/  HMMA.16816.F32 R48, R76.reuse, R106, R48 ;  /* 0x0000006a4c30723c */ /* 0x040fe20000001830 */
[----:B------:R-:W1:Y:S01]  /*15110*/  LDSM.16.MT88.4 R104, [R201+0x1000] ;  /* 0x00100000c968783b */ /* 0x000e620000004200 */
[----:B------:R-:W-:Y:S06]  /*15120*/  MUFU.EX2 R156, R193 ;  /* 0x000000c1009c7308 */ /* 0x000fec0000000800 */
[-C--:B--2---:R-:W-:Y:S04]  /*15130*/  HMMA.16816.F32 R52, R76, R100.reuse, R52 ;  /* 0x000000644c34723c */ /* 0x084fe80000001834 */
[----:B------:R-:W-:Y:S04]  /*15140*/  MUFU.EX2 R171, R194 ;  /* 0x000000c200ab7308 */ /* 0x000fe80000000800 */
[C---:B------:R-:W-:Y:S06]  /*15150*/  HMMA.16816.F32 R56, R72.reuse, R100, R56 ;  /* 0x000000644838723c */ /* 0x040fec0000001838 */
[----:B------:R-:W2:Y:S02]  /*15160*/  MUFU.EX2 R84, R224 ;  /* 0x000000e000547308 */ /* 0x000ea40000000800 */
[-C--:B------:R-:W-:Y:S07]  /*15170*/  HMMA.16816.F32 R60, R72, R102.reuse, R60 ;  /* 0x00000066483c723c */ /* 0x080fee000000183c */
[----:B------:R-:W-:Y:S01]  /*15180*/  F2FP.PACK_AB R72, R112, R114 ;  /* 0x000000727048723e */ /* 0x000fe200000000ff */
[----:B------:R-:W-:Y:S01]  /*15190*/  HMMA.16816.F32 R64, R76, R102, R64 ;  /* 0x000000664c40723c */ /* 0x000fe20000001840 */
[----:B------:R-:W2:Y:S01]  /*151a0*/  LDSM.16.MT88.4 R100, [R200+0x1000] ;  /* 0x00100000c864783b */ /* 0x000ea20000004200 */
[----:B------:R-:W2:Y:S02]  /*151b0*/  MUFU.EX2 R71, R223 ;  /* 0x000000df00477308 */ /* 0x000ea40000000800 */
[----:B------:R-:W-:Y:S02]  /*151c0*/  F2FP.PACK_AB R74, R94, R113 ;  /* 0x000000715e4a723e */ /* 0x000fe400000000ff */
[----:B----4-:R-:W-:Y:S02]  /*151d0*/  F2FP.PACK_AB R73, R188, R187 ;  /* 0x000000bbbc49723e */ /* 0x010fe400000000ff */
[----:B------:R-:W-:Y:S01]  /*151e0*/  F2FP.PACK_AB R75, R186, R185 ;  /* 0x000000b9ba4b723e */ /* 0x000fe200000000ff */
[----:B------:R-:W-:Y:S03]  /*151f0*/  LDSM.16.MT88.4 R112, [R200+0x1800] ;  /* 0x00180000c870783b */ /* 0x000fe60000004200 */
[----:B---3--:R-:W-:Y:S01]  /*15200*/  F2FP.PACK_AB R76, R182, R183 ;  /* 0x000000b7b64c723e */ /* 0x008fe200000000ff */
[----:B------:R-:W-:Y:S01]  /*15210*/  MUFU.EX2 R94, R229 ;  /* 0x000000e5005e7308 */ /* 0x000fe20000000800 */
[----:B-1----:R-:W-:Y:S01]  /*15220*/  F2FP.PACK_AB R78, R176, R159 ;  /* 0x0000009fb04e723e */ /* 0x002fe200000000ff */
[-C--:B------:R-:W-:Y:S05]  /*15230*/  HMMA.16816.F32 R4, R72, R80.reuse, R4 ;  /* 0x000000504804723c */ /* 0x080fea0000001804 */
[----:B-----5:R-:W-:Y:S01]  /*15240*/  F2FP.PACK_AB R77, R157, R158 ;  /* 0x0000009e9d4d723e */ /* 0x020fe200000000ff */
[----:B--2---:R-:W-:Y:S01]  /*15250*/  FADD.FTZ R0, R84, R2 ;  /* 0x0000000254007221 */ /* 0x004fe20000010000 */
[----:B------:R-:W-:Y:S01]  /*15260*/  F2FP.PACK_AB R79, R171, R156 ;  /* 0x0000009cab4f723e */ /* 0x000fe200000000ff */
[----:B------:R-:W1:Y:S04]  /*15270*/  MUFU.EX2 R91, R222 ;  /* 0x000000de005b7308 */ /* 0x000e680000000800 */
[----:B------:R-:W-:Y:S02]  /*15280*/  FADD.FTZ R0, R71, R0 ;  /* 0x0000000047007221 */ /* 0x000fe40000010000 */
[C---:B------:R-:W-:Y:S04]  /*15290*/  HMMA.16816.F32 R8, R76.reuse, R80, R8 ;  /* 0x000000504c08723c */ /* 0x040fe80000001808 */
[----:B------:R-:W2:Y:S04]  /*152a0*/  MUFU.EX2 R90, R221 ;  /* 0x000000dd005a7308 */ /* 0x000ea80000000800 */
[-C--:B------:R-:W-:Y:S06]  /*152b0*/  HMMA.16816.F32 R12, R76, R82.reuse, R12 ;  /* 0x000000524c0c723c */ /* 0x080fec000000180c */
[----:B------:R-:W-:Y:S02]  /*152c0*/  MUFU.EX2 R173, R219 ;  /* 0x000000db00ad7308 */ /* 0x000fe40000000800 */
[C---:B------:R-:W-:Y:S01]  /*152d0*/  HMMA.16816.F32 R16, R72.reuse, R82, R16 ;  /* 0x000000524810723c */ /* 0x040fe20000001810 */
[----:B------:R-:W3:Y:S03]  /*152e0*/  LDSM.16.MT88.4 R80, [R197+0x1800] ;  /* 0x00180000c550783b */ /* 0x000ee60000004200 */
[----:B-1----:R-:W-:Y:S04]  /*152f0*/  FADD.FTZ R0, R91, R0 ;  /* 0x000000005b007221 */ /* 0x002fe80000010000 */
[-C--:B------:R-:W-:Y:S01]  /*15300*/  HMMA.16816.F32 R20, R72, R104.reuse, R20 ;  /* 0x000000684814723c */ /* 0x080fe20000001814 */
[----:B------:R-:W-:Y:S03]  /*15310*/  MUFU.EX2 R174, R218 ;  /* 0x000000da00ae7308 */ /* 0x000fe60000000800 */
[----:B--2---:R-:W-:Y:S02]  /*15320*/  FADD.FTZ R2, R90, R0 ;  /* 0x000000005a027221 */ /* 0x004fe40000010000 */
[----:B------:R-:W-:Y:S02]  /*15330*/  FADD.FTZ R0, R117, R69 ;  /* 0x0000004575007221 */ /* 0x000fe40000010000 */
[C---:B------:R-:W-:Y:S03]  /*15340*/  HMMA.16816.F32 R24, R76.reuse, R104, R24 ;  /* 0x000000684c18723c */ /* 0x040fe60000001818 */
[----:B------:R-:W-:Y:S01]  /*15350*/  MUFU.EX2 R180, R217 ;  /* 0x000000d900b47308 */ /* 0x000fe20000000800 */
[----:B------:R-:W-:Y:S04]  /*15360*/  FADD.FTZ R69, R118, R0 ;  /* 0x0000000076457221 */ /* 0x000fe80000010000 */
[-C--:B------:R-:W-:Y:S05]  /*15370*/  HMMA.16816.F32 R28, R76, R106.reuse, R28 ;  /* 0x0000006a4c1c723c */ /* 0x080fea000000181c */
[----:B------:R-:W-:Y:S03]  /*15380*/  MUFU.EX2 R181, R195 ;  /* 0x000000c300b57308 */ /* 0x000fe60000000800 */
[C---:B------:R-:W-:Y:S01]  /*15390*/  HMMA.16816.F32 R32, R72.reuse, R106, R32 ;  /* 0x0000006a4820723c */ /* 0x040fe20000001820 */
[----:B------:R-:W1:Y:S06]  /*153a0*/  LDSM.16.MT88.4 R104, [R201+0x1800] ;  /* 0x00180000c968783b */ /* 0x000e6c0000004200 */
[----:B------:R-:W2:Y:S01]  /*153b0*/  MUFU.EX2 R122, R220 ;  /* 0x000000dc007a7308 */ /* 0x000ea20000000800 */
[-C--:B------:R-:W-:Y:S08]  /*153c0*/  HMMA.16816.F32 R36, R72, R108.reuse, R36 ;  /* 0x0000006c4824723c */ /* 0x080ff00000001824 */
[C---:B------:R-:W-:Y:S01]  /*153d0*/  HMMA.16816.F32 R40, R76.reuse, R108, R40 ;  /* 0x0000006c4c28723c */ /* 0x040fe20000001828 */
[----:B------:R-:W4:Y:S07]  /*153e0*/  MUFU.EX2 R119, R225 ;  /* 0x000000e100777308 */ /* 0x000f2e0000000800 */
[-C--:B------:R-:W-:Y:S03]  /*153f0*/  HMMA.16816.F32 R44, R76, R110.reuse, R44 ;  /* 0x0000006e4c2c723c */ /* 0x080fe6000000182c */
[----:B------:R-:W5:Y:S01]  /*15400*/  MUFU.EX2 R93, R230 ;  /* 0x000000e6005d7308 */ /* 0x000f620000000800 */
[----:B--2---:R-:W-:Y:S04]  /*15410*/  FADD.FTZ R0, R122, R2 ;  /* 0x000000027a007221 */ /* 0x004fe80000010000 */
[C---:B------:R-:W-:Y:S01]  /*15420*/  HMMA.16816.F32 R48, R72.reuse, R110, R48 ;  /* 0x0000006e4830723c */ /* 0x040fe20000001830 */
[----:B------:R-:W2:Y:S03]  /*15430*/  LDSM.16.MT88.4 R108, [R198+0x1800] ;  /* 0x00180000c66c783b */ /* 0x000ea60000004200 */
[----:B------:R-:W-:Y:S01]  /*15440*/  FADD.FTZ R2, R125, R69 ;  /* 0x000000457d027221 */ /* 0x000fe20000010000 */
[----:B------:R-:W1:Y:S03]  /*15450*/  MUFU.EX2 R92, R234 ;  /* 0x000000ea005c7308 */ /* 0x000e660000000800 */
[-C--:B------:R-:W-:Y:S04]  /*15460*/  HMMA.16816.F32 R52, R72, R100.reuse, R52 ;  /* 0x000000644834723c */ /* 0x080fe80000001834 */
[C---:B----4-:R-:W-:Y:S01]  /*15470*/  F2FP.PACK_AB R160, R119.reuse, R122 ;  /* 0x0000007a77a0723e */ /* 0x050fe200000000ff */
[----:B------:R-:W-:Y:S02]  /*15480*/  FADD.FTZ R0, R119, R0 ;  /* 0x0000000077007221 */ /* 0x000fe40000010000 */
[----:B------:R-:W-:Y:S01]  /*15490*/  MUFU.EX2 R170, R231 ;  /* 0x000000e700aa7308 */ /* 0x000fe20000000800 */
[C---:B------:R-:W-:Y:S04]  /*154a0*/  HMMA.16816.F32 R56, R76.reuse, R100, R56 ;  /* 0x000000644c38723c */ /* 0x040fe80000001838 */
[----:B-----5:R-:W-:Y:S02]  /*154b0*/  FADD.FTZ R0, R93, R0 ;  /* 0x000000005d007221 */ /* 0x020fe40000010000 */
[----:B------:R-:W-:Y:S02]  /*154c0*/  FADD.FTZ R2, R184, R2 ;  /* 0x00000002b8027221 */ /* 0x000fe40000010000 */
[-C--:B------:R-:W-:Y:S01]  /*154d0*/  HMMA.16816.F32 R60, R76, R102.reuse, R60 ;  /* 0x000000664c3c723c */ /* 0x080fe2000000183c */
[----:B------:R-:W4:Y:S03]  /*154e0*/  MUFU.EX2 R169, R232 ;  /* 0x000000e800a97308 */ /* 0x000f260000000800 */
[----:B------:R-:W-:Y:S01]  /*154f0*/  FADD.FTZ R2, R158, R2 ;  /* 0x000000029e027221 */ /* 0x000fe20000010000 */
[C---:B-1----:R-:W-:Y:S01]  /*15500*/  F2FP.PACK_AB R162, R92.reuse, R93 ;  /* 0x0000005d5ca2723e */ /* 0x042fe200000000ff */
[----:B------:R-:W-:Y:S01]  /*15510*/  FADD.FTZ R217, R92, R0 ;  /* 0x000000005cd97221 */ /* 0x000fe20000010000 */
[----:B------:R-:W-:Y:S01]  /*15520*/  F2FP.PACK_AB R76, R71, R84 ;  /* 0x00000054474c723e */ /* 0x000fe200000000ff */
[----:B------:R-:W-:Y:S03]  /*15530*/  HMMA.16816.F32 R64, R72, R102, R64 ;  /* 0x000000664840723c */ /* 0x000fe60000001840 */
[----:B------:R-:W1:Y:S01]  /*15540*/  MUFU.EX2 R164, R237 ;  /* 0x000000ed00a47308 */ /* 0x000e620000000800 */
        /* <DEDUP_REMOVED lines=9> */
[-C--:B---3--:R-:W-:Y:S05]  /*155e0*/  HMMA.16816.F32 R4, R76, R80.reuse, R4 ;  /* 0x000000504c04723c */ /* 0x088fea0000001804 */
[----:B------:R-:W-:Y:S01]  /*155f0*/  F2FP.PACK_AB R73, R166, R167 ;  /* 0x000000a7a649723e */ /* 0x000fe200000000ff */
[----:B------:R-:W-:Y:S01]  /*15600*/  FADD.FTZ R3, R246, R3 ;  /* 0x00000003f6037221 */ /* 0x000fe20000010000 */
[----:B------:R-:W-:Y:S01]  /*15610*/  F2FP.PACK_AB R75, R94, R165 ;  /* 0x000000a55e4b723e */ /* 0x000fe200000000ff */
[----:B------:R-:W3:Y:S01]  /*15620*/  MUFU.EX2 R90, R236 ;  /* 0x000000ec005a7308 */ /* 0x000ee20000000800 */
[----:B----4-:R-:W-:Y:S03]  /*15630*/  F2FP.PACK_AB R161, R169, R170 ;  /* 0x000000aaa9a1723e */ /* 0x010fe600000000ff */
[----:B-1----:R-:W-:Y:S01]  /*15640*/  F2FP.PACK_AB R163, R164, R168 ;  /* 0x000000a8a4a3723e */ /* 0x002fe200000000ff */
[----:B------:R-:W-:Y:S01]  /*15650*/  FADD.FTZ R3, R183, R3 ;  /* 0x00000003b7037221 */ /* 0x000fe20000010000 */
[C---:B------:R-:W-:Y:S04]  /*15660*/  HMMA.16816.F32 R8, R72.reuse, R80, R8 ;  /* 0x000000504808723c */ /* 0x040fe80000001808 */
[----:B------:R-:W-:Y:S01]  /*15670*/  MUFU.EX2 R84, R241 ;  /* 0x000000f100547308 */ /* 0x000fe20000000800 */
[----:B------:R-:W-:Y:S01]  /*15680*/  FADD.FTZ R3, R182, R3 ;  /* 0x00000003b6037221 */ /* 0x000fe20000010000 */
[----:B------:R-:W-:Y:S01]  /*15690*/  MOV R92, R85 ;  /* 0x00000055005c7202 */ /* 0x000fe20000000f00 */
[----:B------:R-:W-:Y:S01]  /*156a0*/  FADD.FTZ R2, R157, R2 ;  /* 0x000000029d027221 */ /* 0x000fe20000010000 */
[-C--:B------:R-:W-:Y:S04]  /*156b0*/  HMMA.16816.F32 R12, R72, R82.reuse, R12 ;  /* 0x00000052480c723c */ /* 0x080fe8000000180c */
[----:B------:R-:W-:Y:S01]  /*156c0*/  FADD.FTZ R0, R187, R0 ;  /* 0x00000000bb007221 */ /* 0x000fe20000010000 */
[----:B------:R-:W-:Y:S01]  /*156d0*/  MOV R93, R68 ;  /* 0x00000044005d7202 */ /* 0x000fe20000000f00 */
[----:B------:R-:W-:Y:S01]  /*156e0*/  MUFU.EX2 R81, R240 ;  /* 0x000000f000517308 */ /* 0x000fe20000000800 */
[----:B------:R-:W-:Y:S01]  /*156f0*/  FADD.FTZ R3, R159, R3 ;  /* 0x000000039f037221 */ /* 0x000fe20000010000 */
[C---:B------:R-:W-:Y:S04]  /*15700*/  HMMA.16816.F32 R16, R76.reuse, R82, R16 ;  /* 0x000000524c10723c */ /* 0x040fe80000001810 */
[----:B---3--:R-:W-:Y:S01]  /*15710*/  F2FP.PACK_AB R100, R90, R91 ;  /* 0x0000005b5a64723e */ /* 0x008fe200000000ff */
[----:B------:R-:W-:Y:S02]  /*15720*/  FADD.FTZ R2, R156, R2 ;  /* 0x000000029c027221 */ /* 0x000fe40000010000 */
[----:B------:R-:W-:Y:S01]  /*15730*/  FADD.FTZ R0, R188, R0 ;  /* 0x00000000bc007221 */ /* 0x000fe20000010000 */
[-C--:B------:R-:W-:Y:S01]  /*15740*/  HMMA.16816.F32 R20, R76, R104.reuse, R20 ;  /* 0x000000684c14723c */ /* 0x080fe20000001814 */
[----:B------:R-:W1:Y:S03]  /*15750*/  MUFU.EX2 R83, R243 ;  /* 0x000000f300537308 */ /* 0x000e660000000800 */
[----:B------:R-:W-:Y:S02]  /*15760*/  FADD.FTZ R0, R185, R0 ;  /* 0x00000000b9007221 */ /* 0x000fe40000010000 */
[----:B------:R-:W-:Y:S02]  /*15770*/  FADD.FTZ R3, R176, R3 ;  /* 0x00000003b0037221 */ /* 0x000fe40000010000 */
[C---:B------:R-:W-:Y:S03]  /*15780*/  HMMA.16816.F32 R24, R72.reuse, R104, R24 ;  /* 0x000000684818723c */ /* 0x040fe60000001818 */
[----:B------:R-:W3:Y:S01]  /*15790*/  MUFU.EX2 R82, R242 ;  /* 0x000000f200527308 */ /* 0x000ee20000000800 */
[----:B------:R-:W-:Y:S02]  /*157a0*/  FADD.FTZ R0, R186, R0 ;  /* 0x00000000ba007221 */ /* 0x000fe40000010000 */
[----:B------:R-:W-:Y:S02]  /*157b0*/  FADD.FTZ R2, R171, R2 ;  /* 0x00000002ab027221 */ /* 0x000fe40000010000 */
[-C--:B------:R-:W-:Y:S04]  /*157c0*/  HMMA.16816.F32 R28, R72, R106.reuse, R28 ;  /* 0x0000006a481c723c */ /* 0x080fe8000000181c */
[----:B------:R-:W-:Y:S01]  /*157d0*/  FADD.FTZ R0, R173, R0 ;  /* 0x00000000ad007221 */ /* 0x000fe20000010000 */
[----:B------:R-:W-:Y:S01]  /*157e0*/  MUFU.EX2 R80, R244 ;  /* 0x000000f400507308 */ /* 0x000fe20000000800 */
[----:B------:R-:W-:Y:S02]  /*157f0*/  FADD.FTZ R3, R172, R3 ;  /* 0x00000003ac037221 */ /* 0x000fe40000010000 */
[C---:B------:R-:W-:Y:S04]  /*15800*/  HMMA.16816.F32 R32, R76.reuse, R106, R32 ;  /* 0x0000006a4c20723c */ /* 0x040fe80000001820 */
[----:B-1----:R-:W-:Y:S01]  /*15810*/  F2FP.PACK_AB R102, R83, R84 ;  /* 0x000000545366723e */ /* 0x002fe200000000ff */
[----:B------:R-:W-:Y:S02]  /*15820*/  FADD.FTZ R2, R167, R2 ;  /* 0x00000002a7027221 */ /* 0x000fe40000010000 */
[----:B------:R-:W1:Y:S01]  /*15830*/  MUFU.EX2 R71, R245 ;  /* 0x000000f500477308 */ /* 0x000e620000000800 */
[-C--:B--2---:R-:W-:Y:S04]  /*15840*/  HMMA.16816.F32 R36, R76, R108.reuse, R36 ;  /* 0x0000006c4c24723c */ /* 0x084fe80000001824 */
[----:B---3--:R-:W-:Y:S01]  /*15850*/  F2FP.PACK_AB R101, R82, R81 ;  /* 0x000000515265723e */ /* 0x008fe200000000ff */
        /* <DEDUP_REMOVED lines=9> */
[C---:B------:R-:W-:Y:S04]  /*158f0*/  HMMA.16816.F32 R48, R76.reuse, R110, R48 ;  /* 0x0000006e4c30723c */ /* 0x040fe80000001830 */
[----:B------:R-:W-:Y:S02]  /*15900*/  FADD.FTZ R0, R181, R0 ;  /* 0x00000000b5007221 */ /* 0x000fe40000010000 */
[----:B------:R-:W-:Y:S02]  /*15910*/  FADD.FTZ R3, R179, R3 ;  /* 0x00000003b3037221 */ /* 0x000fe40000010000 */
[-C--:B------:R-:W-:Y:S04]  /*15920*/  HMMA.16816.F32 R52, R76, R112.reuse, R52 ;  /* 0x000000704c34723c */ /* 0x080fe80000001834 */
[----:B------:R-:W-:Y:S02]  /*15930*/  FADD.FTZ R2, R94, R2 ;  /* 0x000000025e027221 */ /* 0x000fe40000010000 */
[----:B------:R-:W-:Y:S02]  /*15940*/  FADD.FTZ R0, R170, R0 ;  /* 0x00000000aa007221 */ /* 0x000fe40000010000 */
[C---:B------:R-:W-:Y:S08]  /*15950*/  HMMA.16816.F32 R56, R72.reuse, R112, R56 ;  /* 0x000000704838723c */ /* 0x040ff00000001838 */
[-C--:B------:R-:W-:Y:S01]  /*15960*/  HMMA.16816.F32 R60, R72, R114.reuse, R60 ;  /* 0x00000072483c723c */ /* 0x080fe2000000183c */
[----:B------:R-:W1:Y:S07]  /*15970*/  LDSM.16.MT88.4 R72, [R200+0x2000] ;  /* 0x00200000c848783b */ /* 0x000e6e0000004200 */
        /* <DEDUP_REMOVED lines=31> */
.L_x_1748:
[----:B------:R-:W2:Y:S02]  /*15b70*/  LDL R0, [R1+0x4] ;  /* 0x0000040001007983 */ /* 0x000ea40000100800 */
[----:B--2---:R-:W-:-:S13]  /*15b80*/  ISETP.GE.AND P0, PT, R214, R0, PT ;  /* 0x00000000d600720c */ /* 0x004fda0003f06270 */
[----:B------:R-:W-:Y:S05]  /*15b90*/  @!P0 BRA `(.L_x_1760) ;  /* 0x000032e000008947 */ /* 0x000fea0003800000 */
[----:B------:R-:W-:Y:S01]  /*15ba0*/  IMAD.MOV.U32 R92, RZ, RZ, R88 ;  /* 0x000000ffff5c7224 */ /* 0x000fe200078e0058 */
[----:B------:R-:W-:Y:S01]  /*15bb0*/  MOV R94, R68 ;  /* 0x00000044005e7202 */ /* 0x000fe20000000f00 */
[----:B------:R-:W-:Y:S01]  /*15bc0*/  IMAD.MOV.U32 R91, RZ, RZ, R89 ;  /* 0x000000ffff5b7224 */ /* 0x000fe200078e0059 */
[----:B------:R-:W-:Y:S02]  /*15bd0*/  MOV R93, R85 ;  /* 0x00000055005d7202 */ /* 0x000fe40000000f00 */
.L_x_1767:
[----:B------:R-:W2:Y:S01]  /*15be0*/  LDL.64 R6, [R1+0x8] ;  /* 0x0000080001067983 */ /* 0x000ea20000100a00 */
[----:B------:R-:W-:Y:S04]  /*15bf0*/  DEPBAR.LE SB0, 0x0 ;  /* 0x000080000000791a */ /* 0x000fe80000000000 */
[----:B------:R-:W3:Y:S01]  /*15c00*/  LDL R4, [R1+0x10] ;  /* 0x0000100001047983 */ /* 0x000ee20000100800 */
[----:B------:R-:W-:Y:S01]  /*15c10*/  WARPSYNC 0xffffffff ;  /* 0xffffffff00007948 */ /* 0x000fe20003800000 */
[----:B------:R-:W-:Y:S01]  /*15c20*/  SHF.R.S32.HI R0, RZ, 0x1f, R216 ;  /* 0x0000001fff007819 */ /* 0x000fe200000114d8 */
[----:B------:R-:W-:Y:S01]  /*15c30*/  IMAD.WIDE.U32 R2, R216, c[0x0][0x208], RZ ;  /* 0x00008200d8027a25 */ /* 0x000fe200078e00ff */
        /* <DEDUP_REMOVED lines=30> */
.L_x_1864:
        /* <DEDUP_REMOVED lines=164> */
[----:B------:R-:W-:Y:S02]  /*16860*/  LEA R0, P0, R2, c[0x0][0x1c8], 0x1 ;  /* 0x0000720002007a11 */ /* 0x000fe400078008ff */
[----:B------:R-:W-:Y:S02]  /*16870*/  SHF.L.U32 R85, R238, 0x1, RZ ;  /* 0x00000001ee557819 */ /* 0x000fe400000006ff */
[----:B------:R-:W-:Y:S01]  /*16880*/  LEA.HI.X R84, R2, c[0x0][0x1cc], R3, 0x1, P0 ;  /* 0x0000730002547a11 */ /* 0x000fe200000f0c03 */
[----:B------:R-:W-:-:S06]  /*16890*/  BRA.DIV ~URZ, `(.L_x_1764) ;  /* 0x0000ac427f007947 */ /* 0x000fcc000b800000 */
[----:B------:R1:W2:Y:S02]  /*168a0*/  SHFL.IDX PT, R90, R84, RZ, 0x181f ;  /* 0x00181fff545a7589 */ /* 0x0002a400000e0000 */
.L_x_1865:
        /* <DEDUP_REMOVED lines=25> */
.L_x_1866:
        /* <DEDUP_REMOVED lines=9> */
.L_x_1763:
[----:B------:R-:W-:Y:S05]  /*16ad0*/  BSYNC B0 ;  /* 0x0000000000007941 */ /* 0x000fea0003800000 */
.L_x_1762:
        /* <DEDUP_REMOVED lines=97> */
.L_x_1867:
        /* <DEDUP_REMOVED lines=328> */
[----:B----4-:R-:W-:Y:S02]  /*18570*/  FADD.FTZ R2, R93, R0 ;  /* 0x000000005d027221 */ /* 0x010fe40000010000 */
        /* <DEDUP_REMOVED lines=27> */
[----:B------:R-:W4:Y:S04]  /*18730*/  LDSM.16.MT88.4 R104, [R201+0x1800] ;  /* 0x00180000c968783b */ /* 0x000f280000004200 */
[----:B------:R-:W-:Y:S03]  /*18740*/  MUFU.EX2 R169, R233 ;  /* 0x000000e900a97308 */ /* 0x000fe60000000800 */
[-C--:B-----5:R-:W-:Y:S07]  /*18750*/  HMMA.16816.F32 R52, R68, R80.reuse, R52 ;  /* 0x000000504434723c */ /* 0x0a0fee0000001834 */
[----:B------:R-:W5:Y:S01]  /*18760*/  MUFU.EX2 R165, R235 ;  /* 0x000000eb00a57308 */ /* 0x000f620000000800 */
        /* <DEDUP_REMOVED lines=9> */
[----:B------:R-:W4:Y:S01]  /*18800*/  MUFU.EX2 R93, R236 ;  /* 0x000000ec005d7308 */ /* 0x000f220000000800 */
        /* <DEDUP_REMOVED lines=12> */
[----:B------:R-:W2:Y:S03]  /*188d0*/  MUFU.EX2 R91, R242 ;  /* 0x000000f2005b7308 */ /* 0x000ea60000000800 */
        /* <DEDUP_REMOVED lines=14> */
[----:B--2---:R-:W-:Y:S01]  /*189c0*/  F2FP.PACK_AB R102, R91, R92 ;  /* 0x0000005c5b66723e */ /* 0x004fe200000000ff */
        /* <DEDUP_REMOVED lines=69> */
[C---:B------:R-:W-:Y:S07]  /*18e20*/  HMMA.16816.F32 R104, R100.reuse, R68, R56 ;  /* 0x000000446468723c */ /* 0x040fee0000001838 */
[----:B------:R-:W-:Y:S01]  /*18e30*/  MOV R68, R90 ;  /* 0x0000005a00447202 */ /* 0x000fe20000000f00 */
[-C--:B------:R-:W-:Y:S08]  /*18e40*/  HMMA.16816.F32 R100, R100, R70.reuse, R60 ;  /* 0x000000466464723c */ /* 0x080ff0000000183c */
[----:B------:R-:W-:Y:S01]  /*18e50*/  HMMA.16816.F32 R160, R160, R70, R64 ;  /* 0x00000046a0a0723c */ /* 0x000fe20000001840 */
[----:B------:R-:W-:Y:S07]  /*18e60*/  @!UPT UIADD3 URZ, URZ, URZ, URZ ;  /* 0x0000003f3f3ff290 */ /* 0x000fee000fffe03f */
[----:B------:R-:W-:-:S11]  /*18e70*/  @P0 BRA `(.L_x_1767) ;  /* 0xffffcd6000000947 */ /* 0x000fd6000383ffff */
.L_x_1760:
[----:B------:R-:W-:Y:S05]  /*18e80*/  BRA.DIV ~URZ, `(.L_x_1768) ;  /* 0x00008e627f007947 */ /* 0x000fea000b800000 */
[----:B------:R1:W2:Y:S02]  /*18e90*/  SHFL.BFLY PT, R0, R217, 0x2, 0x1f ;  /* 0x0c401f00d9007f89 */ /* 0x0002a400000e0000 */
.L_x_1868:
        /* <DEDUP_REMOVED lines=15> */
.L_x_1869:
        /* <DEDUP_REMOVED lines=102> */
.L_x_1679:
[----:B------:R4:W5:Y:S04]  /*195f0*/  LDL R6, [R1+0x40] ;  /* 0x0000400001067983 */ /* 0x0009680000100800 */
[----:B------:R-:W1:Y:S01]  /*19600*/  S2R R2, SR_TID.X ;  /* 0x0000000000027919 */ /* 0x000e620000002100 */
[----:B------:R-:W-:Y:S01]  /*19610*/  BSSY B0, `(.L_x_1770) ;  /* 0x0000011000007945 */ /* 0x000fe20003800000 */
[----:B-1----:R-:W-:-:S13]  /*19620*/  LOP3.LUT P0, RZ, R2, 0x7f, RZ, 0xc0, !PT ;  /* 0x0000007f02ff7812 */ /* 0x002fda000780c0ff */
[----:B------:R-:W-:Y:S05]  /*19630*/  @P0 BRA `(.L_x_1771) ;  /* 0x000000e000000947 */ /* 0x000fea0003800000 */
[----:B----4-:R-:W1:Y:S01]  /*19640*/  S2R R4, SR_LANEID ;  /* 0x0000000000047919 */ /* 0x010e620000000000 */
[----:B------:R-:W-:Y:S01]  /*19650*/  VOTEU.ANY UR4, UPT, PT ;  /* 0x0000000000047886 */ /* 0x000fe200038e0100 */
[----:B------:R-:W-:Y:S01]  /*19660*/  IMAD.MOV.U32 R5, RZ, RZ, c[0x0][0x564] ;  /* 0x00015900ff057624 */ /* 0x000fe200078e00ff */
[----:B---3--:R-:W1:Y:S08]  /*19670*/  FLO.U32 R3, UR4 ;  /* 0x0000000400037d00 */ /* 0x008e7000080e0000 */
[----:B------:R-:W3:Y:S01]  /*19680*/  POPC R2, UR4 ;  /* 0x0000000400027d09 */ /* 0x000ee20008000000 */
[----:B-1----:R-:W-:Y:S01]  /*19690*/  ISETP.EQ.U32.AND P0, PT, R3, R4, PT ;  /* 0x000000040300720c */ /* 0x002fe20003f02070 */
[----:B------:R-:W-:-:S12]  /*196a0*/  IMAD.MOV.U32 R4, RZ, RZ, c[0x0][0x560] ;  /* 0x00015800ff047624 */ /* 0x000fd800078e00ff */
[----:B---3--:R1:W3:Y:S04]  /*196b0*/  @P0 ATOMG.E.ADD.STRONG.GPU PT, R2, [R4.64], R2 ;  /* 0x00000002040209a8 */ /* 0x0082e800081ee1c8 */
[----:B-1----:R-:W1:Y:S04]  /*196c0*/  S2R R4, SR_LTMASK ;  /* 0x0000000000047919 */ /* 0x002e680000003900 */
[----:B---3--:R1:W3:Y:S02]  /*196d0*/  SHFL.IDX PT, R3, R2, R3, 0x1f ;  /* 0x00001f0302037589 */ /* 0x0082e400000e0000 */
[----:B-1----:R-:W-:-:S06]  /*196e0*/  LOP3.LUT R2, R4, UR4, RZ, 0xc0, !PT ;  /* 0x0000000404027c12 */ /* 0x002fcc000f8ec0ff */
[----:B------:R-:W3:Y:S02]  /*196f0*/  POPC R2, R2 ;  /* 0x0000000200027309 */ /* 0x000ee40000000000 */
[----:B---3-5:R-:W-:-:S05]  /*19700*/  IADD3 R6, R3, c[0x0][0xc], R2 ;  /* 0x0000030003067a10 */ /* 0x028fca0007ffe002 */
[----:B------:R1:W-:Y:S02]  /*19710*/  STL [R1+0x40], R6 ;  /* 0x0000400601007387 */ /* 0x0003e40000100800 */
.L_x_1771:
[----:B----4-:R-:W-:Y:S05]  /*19720*/  BSYNC B0 ;  /* 0x0000000000007941 */ /* 0x010fea0003800000 */
.L_x_1770:
[----:B------:R-:W-:Y:S01]  /*19730*/  PRMT R0, R0, 0x9910, RZ ;  /* 0x0000991000007816 */ /* 0x000fe200000000ff */
[----:B------:R-:W-:Y:S01]  /*19740*/  BSSY B1, `(.L_x_1772) ;  /* 0x00002f4000017945 */ /* 0x000fe20003800000 */
[----:B-----5:R-:W-:Y:S02]  /*19750*/  IMAD.MOV.U32 R68, RZ, RZ, R6 ;  /* 0x000000ffff447224 */ /* 0x020fe400078e0006 */
[----:B------:R-:W-:-:S13]  /*19760*/  ISETP.NE.AND P0, PT, R0, RZ, PT ;  /* 0x000000ff0000720c */ /* 0x000fda0003f05270 */
[----:B------:R-:W-:Y:S05]  /*19770*/  @!P0 BRA `(.L_x_1773) ;  /* 0x0000230000008947 */ /* 0x000fea0003800000 */
[----:B-1----:R-:W4:Y:S04]  /*19780*/  LDL R6, [R1+0x9c] ;  /* 0x00009c0001067983 */ /* 0x002f280000100800 */
[----:B--2---:R-:W2:Y:S04]  /*19790*/  LDL R5, [R1+0xac] ;  /* 0x0000ac0001057983 */ /* 0x004ea80000100800 */
[----:B---3--:R-:W3:Y:S04]  /*197a0*/  LDL R9, [R1+0xb4] ;  /* 0x0000b40001097983 */ /* 0x008ee80000100800 */
[----:B------:R-:W3:Y:S01]  /*197b0*/  LDL R8, [R1+0xb0] ;  /* 0x0000b00001087983 */ /* 0x000ee20000100800 */
[----:B------:R-:W-:Y:S01]  /*197c0*/  WARPSYNC 0xffffffff ;  /* 0xffffffff00007948 */ /* 0x000fe20003800000 */
[----:B------:R-:W-:-:S02]  /*197d0*/  F2FP.PACK_AB R0, R65, R64 ;  /* 0x000000404100723e */ /* 0x000fc400000000ff */
[----:B------:R-:W-:Y:S01]  /*197e0*/  BAR.SYNC.DEFER_BLOCKING 0x1, 0x80 ;  /* 0x0042000000007b1d */ /* 0x000fe20000010000 */
[----:B------:R-:W-:Y:S02]  /*197f0*/  F2FP.PACK_AB R3, R79, R78 ;  /* 0x0000004e4f03723e */ /* 0x000fe400000000ff */
[----:B------:R-:W-:-:S03]  /*19800*/  F2FP.PACK_AB R2, R67, R66 ;  /* 0x000000424302723e */ /* 0x000fc600000000ff */
[----:B------:R-:W3:Y:S01]  /*19810*/  LDL R7, [R1+0xa0] ;  /* 0x0000a00001077983 */ /* 0x000ee20000100800 */
[----:B------:R-:W-:-:S03]  /*19820*/  F2FP.PACK_AB R4, R37, R36 ;  /* 0x000000242504723e */ /* 0x000fc600000000ff */
[----:B------:R-:W3:Y:S04]  /*19830*/  LDL R13, [R1+0xa4] ;  /* 0x0000a400010d7983 */ /* 0x000ee80000100800 */
[----:B------:R-:W3:Y:S04]  /*19840*/  LDL R12, [R1+0xd8] ;  /* 0x0000d800010c7983 */ /* 0x000ee80000100800 */
[----:B------:R-:W3:Y:S04]  /*19850*/  LDL R10, [R1+0xdc] ;  /* 0x0000dc00010a7983 */ /* 0x000ee80000100800 */
[----:B----4-:R1:W-:Y:S04]  /*19860*/  STS [R6], R0 ;  /* 0x0000000006007388 */ /* 0x0103e80000000800 */
[----:B------:R4:W-:Y:S04]  /*19870*/  STS [R6+0x400], R3 ;  /* 0x0004000306007388 */ /* 0x0009e80000000800 */
[----:B--2---:R2:W-:Y:S01]  /*19880*/  STS [R5], R2 ;  /* 0x0000000205007388 */ /* 0x0045e20000000800 */
[----:B-1----:R-:W-:-:S02]  /*19890*/  F2FP.PACK_AB R0, R81, R80 ;  /* 0x000000505100723e */ /* 0x002fc400000000ff */
[----:B----4-:R-:W-:-:S03]  /*198a0*/  F2FP.PACK_AB R3, R49, R48 ;  /* 0x000000303103723e */ /* 0x010fc600000000ff */
[----:B------:R1:W-:Y:S01]  /*198b0*/  STS [R5+0x400], R0 ;  /* 0x0004000005007388 */ /* 0x0003e20000000800 */
[----:B--2---:R-:W-:-:S03]  /*198c0*/  F2FP.PACK_AB R2, R31, R30 ;  /* 0x0000001e1f02723e */ /* 0x004fc600000000ff */
        /* <DEDUP_REMOVED lines=8> */
[----:B---3--:R3:W-:Y:S04]  /*19950*/  STS [R9], R3 ;  /* 0x0000000309007388 */ /* 0x0087e80000000800 */
[----:B------:R3:W-:Y:S04]  /*19960*/  STS [R9+0x400], R2 ;  /* 0x0004000209007388 */ /* 0x0007e80000000800 */
[----:B------:R-:W2:Y:S01]  /*19970*/  LDL.LU R11, [R1+0x68] ;  /* 0x00006800010b7983 */ /* 0x000ea20000300800 */
[----:B-1----:R-:W-:-:S02]  /*19980*/  F2FP.PACK_AB R0, R73, R72 ;  /* 0x000000484900723e */ /* 0x002fc400000000ff */
[----:B----4-:R-:W-:-:S03]  /*19990*/  F2FP.PACK_AB R4, R39, R38 ;  /* 0x000000262704723e */ /* 0x010fc600000000ff */
[----:B------:R1:W-:Y:S01]  /*199a0*/  STS [R8], R0 ;  /* 0x0000000008007388 */ /* 0x0003e20000000800 */
[----:B------:R-:W-:Y:S02]  /*199b0*/  F2FP.PACK_AB R5, R57, R56 ;  /* 0x000000383905723e */ /* 0x000fe400000000ff */
[----:B---3--:R-:W-:Y:S02]  /*199c0*/  F2FP.PACK_AB R3, R91, R90 ;  /* 0x0000005a5b03723e */ /* 0x008fe400000000ff */
        /* <DEDUP_REMOVED lines=61> */
.L_x_1774:
        /* <DEDUP_REMOVED lines=70> */
[----:B---3--:R-:W-:-:S05]  /*1a200*/  IMAD.IADD R6, R85, 0x1, R69 ;  /* 0x0000000155067824 */ /* 0x008fca00078e0245 */
        /* <DEDUP_REMOVED lines=69> */
.L_x_1870:
[----:B------:R-:W-:Y:S05]  /*1a660*/  BRA.DIV ~URZ, `(.L_x_1777) ;  /* 0x000079827f007947 */ /* 0x000fea000b800000 */
[----:B------:R3:W4:Y:S02]  /*1a670*/  SHFL.IDX PT, R2, R6, RZ, 0x181f ;  /* 0x00181fff06027589 */ /* 0x00072400000e0000 */
.L_x_1871:
[----:B------:R-:W-:-:S13]  /*1a680*/  ISETP.GE.OR P0, PT, R4, R0, P2 ;  /* 0x000000000400720c */ /* 0x000fda0001706670 */
[----:B----4-:R-:W-:-:S04]  /*1a690*/  @!P0 LEA R2, P1, R238, R2, 0x1 ;  /* 0x00000002ee028211 */ /* 0x010fc800078208ff */
[----:B--2---:R-:W-:-:S05]  /*1a6a0*/  @!P0 LEA.HI.X R3, R238, R7, R239, 0x1, P1 ;  /* 0x00000007ee038211 */ /* 0x004fca00008f0cef */
[----:B------:R2:W-:Y:S01]  /*1a6b0*/  @!P0 ST.E.128 [R2.64], R12 ;  /* 0x0000000c02008985 */ /* 0x0005e2000c101d08 */
[----:B------:R-:W-:Y:S05]  /*1a6c0*/  BRA.DIV ~URZ, `(.L_x_1778) ;  /* 0x000079927f007947 */ /* 0x000fea000b800000 */
[----:B------:R4:W1:Y:S04]  /*1a6d0*/  SHFL.IDX PT, R7, R5, 0x1, 0x181f ;  /* 0x00381f0005077f89 */ /* 0x00086800000e0000 */
[----:B--2---:R4:W2:Y:S02]  /*1a6e0*/  SHFL.IDX PT, R2, R6, 0x1, 0x181f ;  /* 0x00381f0006027f89 */ /* 0x0048a400000e0000 */
.L_x_1872:
[----:B------:R-:W-:-:S04]  /*1a6f0*/  IADD3 R3, R4, 0x10, RZ ;  /* 0x0000001004037810 */ /* 0x000fc80007ffe0ff */
[----:B------:R-:W-:-:S13]  /*1a700*/  ISETP.GE.OR P0, PT, R3, R0, P2 ;  /* 0x000000000300720c */ /* 0x000fda0001706670 */
[----:B--2---:R-:W-:-:S04]  /*1a710*/  @!P0 LEA R2, P1, R238, R2, 0x1 ;  /* 0x00000002ee028211 */ /* 0x004fc800078208ff */
[----:B-1----:R-:W-:-:S05]  /*1a720*/  @!P0 LEA.HI.X R3, R238, R7, R239, 0x1, P1 ;  /* 0x00000007ee038211 */ /* 0x002fca00008f0cef */
[----:B------:R1:W-:Y:S01]  /*1a730*/  @!P0 ST.E.128 [R2.64], R16 ;  /* 0x0000001002008985 */ /* 0x0003e2000c101d08 */
[----:B------:R-:W-:Y:S05]  /*1a740*/  BRA.DIV ~URZ, `(.L_x_1779) ;  /* 0x000079e27f007947 */ /* 0x000fea000b800000 */
[----:B------:R2:W1:Y:S02]  /*1a750*/  SHFL.IDX PT, R7, R5, 0x2, 0x181f ;  /* 0x00581f0005077f89 */ /* 0x00046400000e0000 */
.L_x_1873:
[----:B------:R-:W-:Y:S05]  /*1a760*/  BRA.DIV ~URZ, `(.L_x_1780) ;  /* 0x00007a327f007947 */ /* 0x000fea000b800000 */
[----:B-1----:R1:W2:Y:S02]  /*1a770*/  SHFL.IDX PT, R2, R6, 0x2, 0x181f ;  /* 0x00581f0006027f89 */ /* 0x0022a400000e0000 */
.L_x_1874:
        /* <DEDUP_REMOVED lines=8> */
.L_x_1875:
[----:B------:R-:W-:-:S04]  /*1a800*/  IADD3 R3, R4, 0x30, RZ ;  /* 0x0000003004037810 */ /* 0x000fc80007ffe0ff */
[----:B------:R-:W-:-:S13]  /*1a810*/  ISETP.GE.OR P0, PT, R3, R0, P2 ;  /* 0x000000000300720c */ /* 0x000fda0001706670 */
[----:B--2---:R-:W-:-:S04]  /*1a820*/  @!P0 LEA R2, P1, R238, R2, 0x1 ;  /* 0x00000002ee028211 */ /* 0x004fc800078208ff */
[----:B------:R-:W-:-:S05]  /*1a830*/  @!P0 LEA.HI.X R3, R238, R7, R239, 0x1, P1 ;  /* 0x00000007ee038211 */ /* 0x000fca00008f0cef */
[----:B------:R2:W-:Y:S01]  /*1a840*/  @!P0 ST.E.128 [R2.64], R24 ;  /* 0x0000001802008985 */ /* 0x0005e2000c101d08 */
[----:B------:R-:W-:Y:S05]  /*1a850*/  BRA.DIV ~URZ, `(.L_x_1782) ;  /* 0x00007a827f007947 */ /* 0x000fea000b800000 */
[----:B------:R1:W2:Y:S02]  /*1a860*/  SHFL.IDX PT, R7, R5, 0x4, 0x181f ;  /* 0x00981f0005077f89 */ /* 0x0002a400000e0000 */
.L_x_1876:
[----:B------:R-:W-:Y:S05]  /*1a870*/  BRA.DIV ~URZ, `(.L_x_1783) ;  /* 0x00007ad27f007947 */ /* 0x000fea000b800000 */
[----:B--2---:R2:W1:Y:S02]  /*1a880*/  SHFL.IDX PT, R2, R6, 0x4, 0x181f ;  /* 0x00981f0006027f89 */ /* 0x00446400000e0000 */
.L_x_1877:
        /* <DEDUP_REMOVED lines=8> */
.L_x_1878:
[----:B------:R-:W-:-:S04]  /*1a910*/  IADD3 R3, R4, 0x50, RZ ;  /* 0x0000005004037810 */ /* 0x000fc80007ffe0ff */
[----:B------:R-:W-:-:S13]  /*1a920*/  ISETP.GE.OR P0, PT, R3, R0, P2 ;  /* 0x000000000300720c */ /* 0x000fda0001706670 */
[----:B---3--:R-:W-:-:S04]  /*1a930*/  @!P0 LEA R2, P1, R238, R2, 0x1 ;  /* 0x00000002ee028211 */ /* 0x008fc800078208ff */
[----:B--2---:R-:W-:-:S05]  /*1a940*/  @!P0 LEA.HI.X R3, R238, R7, R239, 0x1, P1 ;  /* 0x00000007ee038211 */ /* 0x004fca00008f0cef */
[----:B------:R2:W-:Y:S01]  /*1a950*/  @!P0 ST.E.128 [R2.64], R32 ;  /* 0x0000002002008985 */ /* 0x0005e2000c101d08 */
[----:B------:R-:W-:Y:S05]  /*1a960*/  BRA.DIV ~URZ, `(.L_x_1785) ;  /* 0x00007b227f007947 */ /* 0x000fea000b800000 */
[----:B------:R3:W1:Y:S02]  /*1a970*/  SHFL.IDX PT, R7, R5, 0x6, 0x181f ;  /* 0x00d81f0005077f89 */ /* 0x00066400000e0000 */
.L_x_1879:
[----:B------:R-:W-:Y:S05]  /*1a980*/  BRA.DIV ~URZ, `(.L_x_1786) ;  /* 0x00007b727f007947 */ /* 0x000fea000b800000 */
[----:B--2---:R2:W3:Y:S02]  /*1a990*/  SHFL.IDX PT, R2, R6, 0x6, 0x181f ;  /* 0x00d81f0006027f89 */ /* 0x0044e400000e0000 */
.L_x_1880:
        /* <DEDUP_REMOVED lines=8> */
.L_x_1881:
[----:B------:R-:W-:-:S04]  /*1aa20*/  IADD3 R2, R4, 0x70, RZ ;  /* 0x0000007004027810 */ /* 0x000fc80007ffe0ff */
[----:B------:R-:W-:-:S13]  /*1aa30*/  ISETP.GE.OR P0, PT, R2, R0, P2 ;  /* 0x000000000200720c */ /* 0x000fda0001706670 */
[----:B------:R-:W-:Y:S05]  /*1aa40*/  @P0 BRA `(.L_x_1788) ;  /* 0x00001c3000000947 */ /* 0x000fea0003800000 */
[----:B----4-:R-:W-:-:S04]  /*1aa50*/  LEA R2, P0, R238, R3, 0x1 ;  /* 0x00000003ee027211 */ /* 0x010fc800078008ff */
[----:B---3--:R-:W-:-:S05]  /*1aa60*/  LEA.HI.X R3, R238, R5, R239, 0x1, P0 ;  /* 0x00000005ee037211 */ /* 0x008fca00000f0cef */
[----:B------:R3:W-:Y:S01]  /*1aa70*/  ST.E.128 [R2.64], R40 ;  /* 0x0000002802007985 */ /* 0x0007e2000c101d08 */
[----:B------:R-:W-:Y:S05]  /*1aa80*/  BRA `(.L_x_1788) ;  /* 0x00001bf000007947 */ /* 0x000fea0003800000 */
.L_x_1775:
        /* <DEDUP_REMOVED lines=33> */
.L_x_1882:
[----:B------:R-:W-:Y:S05]  /*1aca0*/  BRA.DIV ~URZ, `(.L_x_1790) ;  /* 0x00007a027f007947 */ /* 0x000fea000b800000 */
[----:B------:R3:W4:Y:S02]  /*1acb0*/  SHFL.IDX PT, R0, R12, RZ, 0x1c1f ;  /* 0x001c1fff0c007589 */ /* 0x00072400000e0000 */
.L_x_1883:
        /* <DEDUP_REMOVED lines=50> */
.L_x_1792:
[----:B------:R-:W-:Y:S05]  /*1afe0*/  BSYNC B0 ;  /* 0x0000000000007941 */ /* 0x000fea0003800000 */
.L_x_1791:
[----:B------:R-:W-:Y:S05]  /*1aff0*/  BRA.DIV ~URZ, `(.L_x_1793) ;  /* 0x000077227f007947 */ /* 0x000fea000b800000 */
[----:B--2---:R2:W1:Y:S04]  /*1b000*/  SHFL.IDX PT, R4, R5, 0x1, 0x1c1f ;  /* 0x003c1f0005047f89 */ /* 0x00446800000e0000 */
[----:B----4-:R2:W4:Y:S02]  /*1b010*/  SHFL.IDX PT, R0, R12, 0x1, 0x1c1f ;  /* 0x003c1f000c007f89 */ /* 0x01052400000e0000 */
.L_x_1884:
        /* <DEDUP_REMOVED lines=50> */
.L_x_1795:
[----:B------:R-:W-:Y:S05]  /*1b340*/  BSYNC B0 ;  /* 0x0000000000007941 */ /* 0x000fea0003800000 */
.L_x_1794:
[----:B------:R-:W-:Y:S05]  /*1b350*/  BRA.DIV ~URZ, `(.L_x_1796) ;  /* 0x000074927f007947 */ /* 0x000fea000b800000 */
[----:B-1----:R1:W2:Y:S02]  /*1b360*/  SHFL.IDX PT, R4, R5, 0x2, 0x1c1f ;  /* 0x005c1f0005047f89 */ /* 0x0022a400000e0000 */
.L_x_1885:
[----:B------:R-:W-:Y:S05]  /*1b370*/  BRA.DIV ~URZ, `(.L_x_1797) ;  /* 0x000074e27f007947 */ /* 0x000fea000b800000 */
[----:B----4-:R4:W1:Y:S02]  /*1b380*/  SHFL.IDX PT, R0, R12, 0x2, 0x1c1f ;  /* 0x005c1f000c007f89 */ /* 0x01086400000e0000 */
.L_x_1886:
[----:B--23--:R-:W2:Y:S01]  /*1b390*/  LDL R2, [R1+0x64] ;  /* 0x0000640001027983 */ /* 0x00cea20000100800 */
[----:B------:R-:W-:Y:S01]  /*1b3a0*/  BSSY B0, `(.L_x_1798) ;  /* 0x0000033000007945 */ /* 0x000fe20003800000 */
[----:B--2---:R-:W-:-:S13]  /*1b3b0*/  LOP3.LUT P0, RZ, R2, 0x1, RZ, 0xc0, !PT ;  /* 0x0000000102ff7812 */ /* 0x004fda000780c0ff */
[----:B------:R-:W-:Y:S05]  /*1b3c0*/  @P0 BRA `(.L_x_1799) ;  /* 0x0000030000000947 */ /* 0x000fea0003800000 */
[----:B------:R-:W2:Y:S04]  /*1b3d0*/  LDL R8, [R1+0x34] ;  /* 0x0000340001087983 */ /* 0x000ea80000100800 */
        /* <DEDUP_REMOVED lines=47> */
.L_x_1799:
[----:B------:R-:W-:Y:S05]  /*1b6d0*/  BSYNC B0 ;  /* 0x0000000000007941 */ /* 0x000fea0003800000 */
.L_x_1798:
[----:B------:R-:W-:Y:S05]  /*1b6e0*/  BRA.DIV ~URZ, `(.L_x_1800) ;  /* 0x000071e27f007947 */ /* 0x000fea000b800000 */
[----:B------:R3:W2:Y:S04]  /*1b6f0*/  SHFL.IDX PT, R4, R5, 0x3, 0x1c1f ;  /* 0x007c1f0005047f89 */ /* 0x0006a800000e0000 */
[----:B-1----:R3:W1:Y:S02]  /*1b700*/  SHFL.IDX PT, R0, R12, 0x3, 0x1c1f ;  /* 0x007c1f000c007f89 */ /* 0x00266400000e0000 */
.L_x_1887:
[----:B--2---:R-:W2:Y:S02]  /*1b710*/  LDL R2, [R1+0x64] ;  /* 0x0000640001027983 */ /* 0x004ea40000100800 */
[----:B--2---:R-:W-:-:S13]  /*1b720*/  LOP3.LUT P0, RZ, R2, 0x2, RZ, 0xc0, !PT ;  /* 0x0000000202ff7812 */ /* 0x004fda000780c0ff */
[----:B------:R-:W-:Y:S05]  /*1b730*/  @P0 BRA `(.L_x_1788) ;  /* 0x00000f4000000947 */ /* 0x000fea0003800000 */
[----:B------:R-:W2:Y:S04]  /*1b740*/  LDL R6, [R1+0x34] ;  /* 0x0000340001067983 */ /* 0x000ea80000100800 */
[----:B------:R-:W5:Y:S04]  /*1b750*/  LDL R10, [R1+0x8c] ;  /* 0x00008c00010a7983 */ /* 0x000f680000100800 */
[----:B---3--:R-:W3:Y:S04]  /*1b760*/  LDL R7, [R1+0xd4] ;  /* 0x0000d40001077983 */ /* 0x008ee80000100800 */
[----:B----4-:R-:W4:Y:S04]  /*1b770*/  LDL R18, [R1+0x84] ;  /* 0x0000840001127983 */ /* 0x010f280000100800 */
[----:B------:R-:W3:Y:S04]  /*1b780*/  LDL R8, [R1+0x88] ;  /* 0x0000880001087983 */ /* 0x000ee80000100800 */
        /* <DEDUP_REMOVED lines=11> */
[----:B-----5:R-:W-:-:S11]  /*1b840*/  ISETP.GE.AND P5, PT, R10, c[0x0][0x3c8], PT ;  /* 0x0000f2000a007a0c */ /* 0x020fd60003fa6270 */
[----:B-1----:R-:W-:-:S04]  /*1b850*/  @!P0 LEA R2, P1, R6, R0, 0x2 ;  /* 0x0000000006028211 */ /* 0x002fc800078210ff */
[----:B---3--:R-:W-:Y:S02]  /*1b860*/  @!P0 LEA.HI.X R3, R6, R4, R7, 0x2, P1 ;  /* 0x0000000406038211 */ /* 0x008fe400008f1407 */
        /* <DEDUP_REMOVED lines=33> */
.L_x_1773:
[----:B------:R-:W4:Y:S04]  /*1ba80*/  LDL.LU R0, [R1+0x68] ;  /* 0x0000680001007983 */ /* 0x000f280000300800 */
[----:B--2---:R-:W2:Y:S01]  /*1ba90*/  LDL.LU R7, [R1+0x6c] ;  /* 0x00006c0001077983 */ /* 0x004ea20000300800 */
[----:B------:R-:W-:Y:S02]  /*1baa0*/  ISETP.NE.U32.AND P0, PT, RZ, c[0x0][0x508], PT ;  /* 0x00014200ff007a0c */ /* 0x000fe40003f05070 */
[----:B------:R-:W-:Y:S01]  /*1bab0*/  ISETP.NE.U32.AND P3, PT, RZ, c[0x0][0x500], PT ;  /* 0x00014000ff007a0c */ /* 0x000fe20003f65070 */
[----:B-1-3--:R-:W3:Y:S01]  /*1bac0*/  LDL.LU R6, [R1+0x44] ;  /* 0x0000440001067983 */ /* 0x00aee20000300800 */
[----:B------:R-:W-:Y:S01]  /*1bad0*/  ISETP.NE.AND.EX P2, PT, RZ, c[0x0][0x50c], PT, P0 ;  /* 0x00014300ff007a0c */ /* 0x000fe20003f45300 */
[----:B------:R-:W-:Y:S01]  /*1bae0*/  IMAD.MOV.U32 R18, RZ, RZ, c[0x0][0x388] ;  /* 0x0000e200ff127624 */ /* 0x000fe200078e00ff */
[----:B------:R-:W-:-:S02]  /*1baf0*/  ISETP.NE.AND.EX P3, PT, RZ, c[0x0][0x504], PT, P3 ;  /* 0x00014100ff007a0c */ /* 0x000fc40003f65330 */
[----:B----4-:R-:W-:-:S09]  /*1bb00*/  IADD3 R2, P1, R0, c[0x0][0x500], RZ ;  /* 0x0001400000027a10 */ /* 0x010fd20007f3e0ff */
[----:B------:R-:W-:Y:S01]  /*1bb10*/  @P2 IADD3 R4, P0, R0, c[0x0][0x508], RZ ;  /* 0x0001420000042a10 */ /* 0x000fe20007f1e0ff */
[----:B------:R-:W-:Y:S01]  /*1bb20*/  IMAD.MOV.U32 R0, RZ, RZ, RZ ;  /* 0x000000ffff007224 */ /* 0x000fe200078e00ff */
[C---:B--2---:R-:W-:Y:S02]  /*1bb30*/  IADD3.X R3, R7.reuse, c[0x0][0x504], RZ, P1, !PT ;  /* 0x0001410007037a10 */ /* 0x044fe40000ffe4ff */
[----:B------:R-:W-:-:S03]  /*1bb40*/  @P2 IADD3.X R5, R7, c[0x0][0x50c], RZ, P0, !PT ;  /* 0x0001430007052a10 */ /* 0x000fc600007fe4ff */
[----:B------:R1:W5:Y:S04]  /*1bb50*/  @P3 LDG.E R0, [R2.64] ;  /* 0x0000000802003981 */ /* 0x000368000c1e1900 */
[----:B------:R1:W5:Y:S01]  /*1bb60*/  @P2 LDG.E R18, [R4.64] ;  /* 0x0000000804122981 */ /* 0x000362000c1e1900 */
[----:B---3--:R-:W-:-:S04]  /*1bb70*/  ISETP.NE.AND P0, PT, R6, RZ, PT ;  /* 0x000000ff0600720c */ /* 0x008fc80003f05270 */
[----:B------:R-:W-:Y:S01]  /*1bb80*/  SEL R19, R6, c[0x0][0x3d4], P0 ;  /* 0x0000f50006137a07 */ /* 0x000fe20000000000 */
[----:B------:R-:W-:Y:S05]  /*1bb90*/  @P2 BRA `(.L_x_1801) ;  /* 0x0000004000002947 */ /* 0x000fea0003800000 */
[----:B------:R-:W-:Y:S05]  /*1bba0*/  @!P3 BRA `(.L_x_1801) ;  /* 0x000000300000b947 */ /* 0x000fea0003800000 */
[----:B-1----:R1:W2:Y:S04]  /*1bbb0*/  LDG.E R4, [R2.64] ;  /* 0x0000000802047981 */ /* 0x0022a8000c1e1900 */
[----:B-1----:R-:W2:Y:S02]  /*1bbc0*/  LDG.E R2, [R2.64+0x4] ;  /* 0x0000040802027981 */ /* 0x002ea4000c1e1900 */
[----:B--2--5:R-:W-:Y:S02]  /*1bbd0*/  IADD3 R18, -R4, R2, RZ ;  /* 0x0000000204127210 */ /* 0x024fe40007ffe1ff */
.L_x_1801:
        /* <DEDUP_REMOVED lines=60> */
.L_x_1803:
[----:B------:R-:W-:Y:S05]  /*1bfa0*/  BSYNC B0 ;  /* 0x0000000000007941 */ /* 0x000fea0003800000 */
.L_x_1802:
        /* <DEDUP_REMOVED lines=43> */
.L_x_1888:
[----:B------:R-:W-:Y:S05]  /*1c260*/  BRA.DIV ~URZ, `(.L_x_1805) ;  /* 0x000067a27f007947 */ /* 0x000fea000b800000 */
[----:B------:R3:W4:Y:S02]  /*1c270*/  SHFL.IDX PT, R2, R6, RZ, 0x181f ;  /* 0x00181fff06027589 */ /* 0x00072400000e0000 */
.L_x_1889:
        /* <DEDUP_REMOVED lines=8> */
.L_x_1890:
[----:B------:R-:W-:-:S04]  /*1c300*/  IADD3 R3, R0, 0x10, RZ ;  /* 0x0000001000037810 */ /* 0x000fc80007ffe0ff */
[----:B------:R-:W-:-:S13]  /*1c310*/  ISETP.GE.OR P0, PT, R3, R4, P2 ;  /* 0x000000040300720c */ /* 0x000fda0001706670 */
[----:B--2---:R-:W-:-:S04]  /*1c320*/  @!P0 LEA R2, P1, R238, R2, 0x1 ;  /* 0x00000002ee028211 */ /* 0x004fc800078208ff */
[----:B-1----:R-:W-:-:S05]  /*1c330*/  @!P0 LEA.HI.X R3, R238, R7, R239, 0x1, P1 ;  /* 0x00000007ee038211 */ /* 0x002fca00008f0cef */
[----:B------:R1:W-:Y:S01]  /*1c340*/  @!P0 ST.E.128 [R2.64], RZ ;  /* 0x000000ff02008985 */ /* 0x0003e2000c101d08 */
[----:B------:R-:W-:Y:S05]  /*1c350*/  BRA.DIV ~URZ, `(.L_x_1807) ;  /* 0x000067f27f007947 */ /* 0x000fea000b800000 */
[----:B------:R2:W1:Y:S02]  /*1c360*/  SHFL.IDX PT, R7, R5, 0x2, 0x181f ;  /* 0x00581f0005077f89 */ /* 0x00046400000e0000 */
.L_x_1891:
[----:B------:R-:W-:Y:S05]  /*1c370*/  BRA.DIV ~URZ, `(.L_x_1808) ;  /* 0x000068427f007947 */ /* 0x000fea000b800000 */
[----:B-1----:R1:W2:Y:S02]  /*1c380*/  SHFL.IDX PT, R2, R6, 0x2, 0x181f ;  /* 0x00581f0006027f89 */ /* 0x0022a400000e0000 */
.L_x_1892:
        /* <DEDUP_REMOVED lines=8> */
.L_x_1893:
[----:B------:R-:W-:-:S04]  /*1c410*/  IADD3 R3, R0, 0x30, RZ ;  /* 0x0000003000037810 */ /* 0x000fc80007ffe0ff */
[----:B------:R-:W-:-:S13]  /*1c420*/  ISETP.GE.OR P0, PT, R3, R4, P2 ;  /* 0x000000040300720c */ /* 0x000fda0001706670 */
[----:B--2---:R-:W-:-:S04]  /*1c430*/  @!P0 LEA R2, P1, R238, R2, 0x1 ;  /* 0x00000002ee028211 */ /* 0x004fc800078208ff */
[----:B------:R-:W-:-:S05]  /*1c440*/  @!P0 LEA.HI.X R3, R238, R7, R239, 0x1, P1 ;  /* 0x00000007ee038211 */ /* 0x000fca00008f0cef */
[----:B------:R2:W-:Y:S01]  /*1c450*/  @!P0 ST.E.128 [R2.64], RZ ;  /* 0x000000ff02008985 */ /* 0x0005e2000c101d08 */
[----:B------:R-:W-:Y:S05]  /*1c460*/  BRA.DIV ~URZ, `(.L_x_1810) ;  /* 0x000068927f007947 */ /* 0x000fea000b800000 */
[----:B------:R1:W2:Y:S02]  /*1c470*/  SHFL.IDX PT, R7, R5, 0x4, 0x181f ;  /* 0x00981f0005077f89 */ /* 0x0002a400000e0000 */
.L_x_1894:
[----:B------:R-:W-:Y:S05]  /*1c480*/  BRA.DIV ~URZ, `(.L_x_1811) ;  /* 0x000068e27f007947 */ /* 0x000fea000b800000 */
[----:B--2---:R2:W1:Y:S02]  /*1c490*/  SHFL.IDX PT, R2, R6, 0x4, 0x181f ;  /* 0x00981f0006027f89 */ /* 0x00446400000e0000 */
.L_x_1895:
        /* <DEDUP_REMOVED lines=8> */
.L_x_1896:
[----:B------:R-:W-:-:S04]  /*1c520*/  IADD3 R3, R0, 0x50, RZ ;  /* 0x0000005000037810 */ /* 0x000fc80007ffe0ff */
[----:B------:R-:W-:-:S13]  /*1c530*/  ISETP.GE.OR P0, PT, R3, R4, P2 ;  /* 0x000000040300720c */ /* 0x000fda0001706670 */
[----:B---3--:R-:W-:-:S04]  /*1c540*/  @!P0 LEA R2, P1, R238, R2, 0x1 ;  /* 0x00000002ee028211 */ /* 0x008fc800078208ff */
[----:B--2---:R-:W-:-:S05]  /*1c550*/  @!P0 LEA.HI.X R3, R238, R7, R239, 0x1, P1 ;  /* 0x00000007ee038211 */ /* 0x004fca00008f0cef */
[----:B------:R2:W-:Y:S01]  /*1c560*/  @!P0 ST.E.128 [R2.64], RZ ;  /* 0x000000ff02008985 */ /* 0x0005e2000c101d08 */
[----:B------:R-:W-:Y:S05]  /*1c570*/  BRA.DIV ~URZ, `(.L_x_1813) ;  /* 0x000069327f007947 */ /* 0x000fea000b800000 */
[----:B------:R3:W1:Y:S02]  /*1c580*/  SHFL.IDX PT, R7, R5, 0x6, 0x181f ;  /* 0x00d81f0005077f89 */ /* 0x00066400000e0000 */
.L_x_1897:
[----:B------:R-:W-:Y:S05]  /*1c590*/  BRA.DIV ~URZ, `(.L_x_1814) ;  /* 0x000069827f007947 */ /* 0x000fea000b800000 */
[----:B--2---:R2:W3:Y:S02]  /*1c5a0*/  SHFL.IDX PT, R2, R6, 0x6, 0x181f ;  /* 0x00d81f0006027f89 */ /* 0x0044e400000e0000 */
.L_x_1898:
        /* <DEDUP_REMOVED lines=8> */
.L_x_1899:
[----:B------:R-:W-:-:S04]  /*1c630*/  IADD3 R0, R0, 0x70, RZ ;  /* 0x0000007000007810 */ /* 0x000fc80007ffe0ff */
[----:B------:R-:W-:-:S13]  /*1c640*/  ISETP.GE.OR P0, PT, R0, R4, P2 ;  /* 0x000000040000720c */ /* 0x000fda0001706670 */
[----:B----4-:R-:W-:-:S04]  /*1c650*/  @!P0 LEA R2, P1, R238, R2, 0x1 ;  /* 0x00000002ee028211 */ /* 0x010fc800078208ff */
[----:B---3--:R-:W-:-:S05]  /*1c660*/  @!P0 LEA.HI.X R3, R238, R5, R239, 0x1, P1 ;  /* 0x00000005ee038211 */ /* 0x008fca00008f0cef */
[----:B------:R3:W-:Y:S04]  /*1c670*/  @!P0 ST.E.128 [R2.64], RZ ;  /* 0x000000ff02008985 */ /* 0x0007e8000c101d08 */
.L_x_1788:
[----:B------:R-:W-:Y:S05]  /*1c680*/  BSYNC B1 ;  /* 0x0000000000017941 */ /* 0x000fea0003800000 */
.L_x_1772:
        /* <DEDUP_REMOVED lines=15> */
.L_x_1900:
[----:B------:R-:W-:Y:S05]  /*1c780*/  BRA.DIV ~URZ, `(.L_x_1818) ;  /* 0x000069427f007947 */ /* 0x000fea000b800000 */
[----:B------:R3:W4:Y:S02]  /*1c790*/  SHFL.IDX PT, R8, R68, 0x1, 0x1f ;  /* 0x00201f0044087f89 */ /* 0x00072400000e0000 */
.L_x_1901:
        /* <DEDUP_REMOVED lines=19> */
.L_x_1902:
        /* <DEDUP_REMOVED lines=16> */
.L_x_1903:
[----:B---3--:R-:W-:Y:S01]  /*1c9d0*/  IMAD R0, R0, c[0x0][0x538], RZ ;  /* 0x00014e0000007a24 */ /* 0x008fe200078e02ff */
[----:B------:R-:W-:Y:S04]  /*1c9e0*/  BSSY B1, `(.L_x_1821) ;  /* 0x00000ce000017945 */ /* 0x000fe80003800000 */
[----:B----4-:R-:W-:-:S04]  /*1c9f0*/  IADD3 R8, R0, R8, RZ ;  /* 0x0000000800087210 */ /* 0x010fc80007ffe0ff */
[----:B--2---:R-:W-:-:S13]  /*1ca00*/  ISETP.GT.AND P0, PT, R8, R9, PT ;  /* 0x000000090800720c */ /* 0x004fda0003f04270 */
[----:B------:R-:W-:Y:S05]  /*1ca10*/  @P0 BRA `(.L_x_1822) ;  /* 0x0000025000000947 */ /* 0x000fea0003800000 */
.L_x_1826:
        /* <DEDUP_REMOVED lines=17> */
.L_x_1904:
        /* <DEDUP_REMOVED lines=16> */
.L_x_1905:
[----:B--2---:R-:W-:-:S05]  /*1cc30*/  IMAD R0, R0, c[0x0][0x538], RZ ;  /* 0x00014e0000007a24 */ /* 0x004fca00078e02ff */
[----:B------:R-:W-:-:S04]  /*1cc40*/  IADD3 R8, R0, R8, RZ ;  /* 0x0000000800087210 */ /* 0x000fc80007ffe0ff */
[----:B------:R-:W-:-:S13]  /*1cc50*/  ISETP.GT.AND P0, PT, R8, R9, PT ;  /* 0x000000090800720c */ /* 0x000fda0003f04270 */
[----:B-1----:R-:W-:Y:S05]  /*1cc60*/  @!P0 BRA `(.L_x_1826) ;  /* 0xfffffdb000008947 */ /* 0x002fea000383ffff */
.L_x_1822:
[----:B------:R-:W-:-:S05]  /*1cc70*/  IADD3 R8, -R0, R8, RZ ;  /* 0x0000000800087210 */ /* 0x000fca0007ffe1ff */
[----:B------:R-:W-:-:S05]  /*1cc80*/  IMAD R0, R4, c[0x0][0x538], R8 ;  /* 0x00014e0004007a24 */ /* 0x000fca00078e0208 */
[----:B------:R-:W-:Y:S01]  /*1cc90*/  ISETP.GT.AND P0, PT, R0, R9, PT ;  /* 0x000000090000720c */ /* 0x000fe20003f04270 */
[----:B------:R-:W-:-:S12]  /*1cca0*/  BRA.DIV ~URZ, `(.L_x_1827) ;  /* 0x000068827f007947 */ /* 0x000fd8000b800000 */
[----:B------:R-:W-:-:S03]  /*1ccb0*/  VOTE.ANY R5, PT, !P0 ;  /* 0x0000000000057806 */ /* 0x000fc600040e0100 */
.L_x_1906:
[----:B------:R-:W2:Y:S01]  /*1ccc0*/  LDL.LU R2, [R1+0x4c] ;  /* 0x00004c0001027983 */ /* 0x000ea20000300800 */
[----:B------:R-:W2:Y:S02]  /*1ccd0*/  POPC R0, R5 ;  /* 0x0000000500007309 */ /* 0x000ea40000000000 */
[----:B--2---:R-:W-:-:S05]  /*1cce0*/  IADD3 R2, R0, R2, RZ ;  /* 0x0000000200027210 */ /* 0x004fca0007ffe0ff */
[----:B------:R2:W-:Y:S01]  /*1ccf0*/  STL [R1+0x4c], R2 ;  /* 0x00004c0201007387 */ /* 0x0005e20000100800 */
[----:B------:R-:W-:Y:S05]  /*1cd00*/  BRA.DIV ~URZ, `(.L_x_1828) ;  /* 0x000068727f007947 */ /* 0x000fea000b800000 */
[----:B------:R3:W4:Y:S04]  /*1cd10*/  SHFL.IDX PT, R6, R6, R0, 0x1f ;  /* 0x00001f0006067589 */ /* 0x00072800000e0000 */
[----:B------:R3:W1:Y:S02]  /*1cd20*/  SHFL.IDX PT, R7, R7, R0, 0x1f ;  /* 0x00001f0007077589 */ /* 0x00066400000e0000 */
.L_x_1907:
[----:B------:R-:W-:Y:S01]  /*1cd30*/  ISETP.NE.AND P0, PT, R5, RZ, PT ;  /* 0x000000ff0500720c */ /* 0x000fe20003f05270 */
[----:B------:R-:W-:-:S12]  /*1cd40*/  BSSY B0, `(.L_x_1829) ;  /* 0x0000005000007945 */ /* 0x000fd80003800000 */
[----:B------:R-:W-:Y:S05]  /*1cd50*/  @!P0 BRA `(.L_x_1830) ;  /* 0x0000003000008947 */ /* 0x000fea0003800000 */
[----:B---3--:R-:W-:Y:S01]  /*1cd60*/  IADD3 R0, R0, -0x1, RZ ;  /* 0xffffffff00007810 */ /* 0x008fe20007ffe0ff */
[----:B------:R-:W-:Y:S05]  /*1cd70*/  BRA.DIV ~URZ, `(.L_x_1831) ;  /* 0x000068d27f007947 */ /* 0x000fea000b800000 */
[----:B------:R3:W2:Y:S02]  /*1cd80*/  SHFL.IDX PT, R10, R4, R0, 0x1f ;  /* 0x00001f00040a7589 */ /* 0x0006a400000e0000 */
.L_x_1830:
[----:B------:R-:W-:Y:S05]  /*1cd90*/  BSYNC B0 ;  /* 0x0000000000007941 */ /* 0x000fea0003800000 */
.L_x_1829:
        /* <DEDUP_REMOVED lines=68> */
.L_x_1833:
        /* <DEDUP_REMOVED lines=68> */
.L_x_1834:
[----:B------:R-:W-:Y:S05]  /*1d620*/  BSYNC B0 ;  /* 0x0000000000007941 */ /* 0x000fea0003800000 */
.L_x_1832:
[----:B------:R-:W-:-:S04]  /*1d630*/  LOP3.LUT R2, RZ, R2, RZ, 0x33, !PT ;  /* 0x00000002ff027212 */ /* 0x000fc800078e33ff */
[----:B-1----:R-:W-:-:S05]  /*1d640*/  IADD3 R0, R2, R6, RZ ;  /* 0x0000000602007210 */ /* 0x002fca0007ffe0ff */
[----:B------:R1:W-:Y:S01]  /*1d650*/  STL [R1+0x44], R0 ;  /* 0x0000440001007387 */ /* 0x0003e20000100800 */
[----:B------:R-:W-:Y:S05]  /*1d660*/  BRA `(.L_x_1835) ;  /* 0x0000005000007947 */ /* 0x000fea0003800000 */
.L_x_1823:
[----:B------:R-:W-:Y:S01]  /*1d670*/  MOV R0, c[0x0][0x53c] ;  /* 0x00014f0000007a02 */ /* 0x000fe20000000f00 */
[----:B------:R2:W-:Y:S04]  /*1d680*/  STL [R1+0x40], R9 ;  /* 0x0000400901007387 */ /* 0x0005e80000100800 */
[----:B------:R2:W-:Y:S04]  /*1d690*/  STL [R1+0x44], RZ ;  /* 0x000044ff01007387 */ /* 0x0005e80000100800 */
[----:B------:R2:W-:Y:S04]  /*1d6a0*/  STL [R1+0x48], RZ ;  /* 0x000048ff01007387 */ /* 0x0005e80000100800 */
[----:B------:R2:W-:Y:S02]  /*1d6b0*/  STL [R1+0x4c], R0 ;  /* 0x00004c0001007387 */ /* 0x0005e40000100800 */
.L_x_1835:
[----:B------:R-:W-:Y:S05]  /*1d6c0*/  BSYNC B1 ;  /* 0x0000000000017941 */ /* 0x000fea0003800000 */
.L_x_1821:
        /* <DEDUP_REMOVED lines=9> */
.L_x_1816:
[----:B--2---:R-:W2:Y:S02]  /*1d760*/  LDL R0, [R1+0x4c] ;  /* 0x00004c0001007983 */ /* 0x004ea40000100800 */
[----:B--2---:R-:W-:-:S13]  /*1d770*/  ISETP.GE.AND P0, PT, R0, c[0x0][0x53c], PT ;  /* 0x00014f0000007a0c */ /* 0x004fda0003f06270 */
[----:B-1--4-:R-:W-:Y:S01]  /*1d780*/  @P0 CALL.REL.NOINC `(.L_x_1836) ;  /* 0x0000001000000944 */ /* 0x012fe20003c00000 */
[----:B------:R-:W-:Y:S05]  /*1d790*/  BRA `(.L_x_1837) ;  /* 0xfffe47a000007947 */ /* 0x000fea000383ffff */
.L_x_1836:
[----:B------:R-:W-:Y:S05]  /*1d7a0*/  EXIT ;  /* 0x000000000000794d */ /* 0x000fea0003800000 */
.L_x_1624:
[----:B------:R-:W-:Y:S01]  /*1d7b0*/  IMAD.MOV.U32 R0, RZ, RZ, R5 ;  /* 0x000000ffff007224 */ /* 0x000fe200078e0005 */
[----:B------:R-:W-:Y:S02]  /*1d7c0*/  MOV R2, 0x1 ;  /* 0x0000000100027802 */ /* 0x000fe40000000f00 */
[----:B------:R-:W-:Y:S02]  /*1d7d0*/  MOV R3, 0x1d7f0 ;  /* 0x0001d7f000037802 */ /* 0x000fe40000000f00 */
[----:B------:R-:W-:Y:S05]  /*1d7e0*/  CALL.REL.NOINC `($__internal_24_$__cuda_sm70_shflsync_up_p) ;  /* 0x00005f9000007944 */ /* 0x000fea0003c00000 */
[----:B------:R-:W-:Y:S01]  /*1d7f0*/  MOV R0, R4 ;  /* 0x0000000400007202 */ /* 0x000fe20000000f00 */
[----:B------:R-:W-:Y:S05]  /*1d800*/  BRA `(.L_x_1838) ;  /* 0xfffe2c5000007947 */ /* 0x000fea000383ffff */
.L_x_1625:
[----:B------:R-:W-:Y:S01]  /*1d810*/  IMAD.MOV.U32 R0, RZ, RZ, R5 ;  /* 0x000000ffff007224 */ /* 0x000fe200078e0005 */
[----:B------:R-:W-:Y:S02]  /*1d820*/  MOV R2, 0x2 ;  /* 0x0000000200027802 */ /* 0x000fe40000000f00 */
[----:B------:R-:W-:Y:S02]  /*1d830*/  MOV R3, 0x1d850 ;  /* 0x0001d85000037802 */ /* 0x000fe40000000f00 */
[----:B------:R-:W-:Y:S05]  /*1d840*/  CALL.REL.NOINC `($__internal_24_$__cuda_sm70_shflsync_up_p) ;  /* 0x00005f3000007944 */ /* 0x000fea0003c00000 */
[----:B------:R-:W-:Y:S01]  /*1d850*/  SEL R0, R4, RZ, P4 ;  /* 0x000000ff04007207 */ /* 0x000fe20002000000 */
[----:B------:R-:W-:Y:S01]  /*1d860*/  IMAD.MOV.U32 R2, RZ, RZ, 0x4 ;  /* 0x00000004ff027424 */ /* 0x000fe200078e00ff */
[----:B------:R-:W-:-:S03]  /*1d870*/  MOV R3, 0x1d8a0 ;  /* 0x0001d8a000037802 */ /* 0x000fc60000000f00 */
[----:B------:R-:W-:Y:S02]  /*1d880*/  IMAD.IADD R0, R5, 0x1, R0 ;  /* 0x0000000105007824 */ /* 0x000fe400078e0200 */
        /* <DEDUP_REMOVED lines=13> */
[----:B------:R-:W-:Y:S02]  /*1d960*/  MOV R218, 0x1f ;  /* 0x0000001f00da7802 */ /* 0x000fe40000000f00 */
[----:B------:R-:W-:Y:S01]  /*1d970*/  MOV R3, 0x1d9b0 ;  /* 0x0001d9b000037802 */ /* 0x000fe20000000f00 */
[----:B------:R-:W-:-:S04]  /*1d980*/  IMAD.IADD R4, R0, 0x1, R4 ;  /* 0x0000000100047824 */ /* 0x000fc800078e0204 */
[----:B------:R-:W-:Y:S02]  /*1d990*/  IMAD.MOV.U32 R219, RZ, RZ, R4 ;  /* 0x000000ffffdb7224 */ /* 0x000fe400078e0004 */
[----:B------:R-:W-:Y:S05]  /*1d9a0*/  CALL.REL.NOINC `($__internal_23_$__cuda_sm70_shflsync_idx_p) ;  /* 0x00005d7000007944 */ /* 0x000fea0003c00000 */
[----:B------:R-:W-:Y:S01]  /*1d9b0*/  MOV R0, R218 ;  /* 0x000000da00007202 */ /* 0x000fe20000000f00 */
[----:B------:R-:W-:Y:S05]  /*1d9c0*/  BRA `(.L_x_1839) ;  /* 0xfffe2b9000007947 */ /* 0x000fea000383ffff */
.L_x_1627:
[----:B------:R-:W-:Y:S02]  /*1d9d0*/  SEL R0, RZ, 0x1, P0 ;  /* 0x00000001ff007807 */ /* 0x000fe40000000000 */
[----:B------:R-:W-:Y:S02]  /*1d9e0*/  MOV R2, 0x1da00 ;  /* 0x0001da0000027802 */ /* 0x000fe40000000f00 */
[----:B------:R-:W-:Y:S05]  /*1d9f0*/  CALL.REL.NOINC `($__internal_25_$__cuda_sm70_votesync_ballot) ;  /* 0x00005df000007944 */ /* 0x000fea0003c00000 */
[----:B------:R-:W-:Y:S01]  /*1da00*/  MOV R7, R0 ;  /* 0x0000000000077202 */ /* 0x000fe20000000f00 */
[----:B------:R-:W-:Y:S05]  /*1da10*/  BRA `(.L_x_1840) ;  /* 0xfffe2bd000007947 */ /* 0x000fea000383ffff */
.L_x_1628:
[----:B------:R-:W-:Y:S01]  /*1da20*/  IMAD.MOV.U32 R219, RZ, RZ, R9 ;  /* 0x000000ffffdb7224 */ /* 0x000fe200078e0009 */
[----:B-1----:R-:W-:Y:S01]  /*1da30*/  MOV R2, R0 ;  /* 0x0000000000027202 */ /* 0x002fe20000000f00 */
[----:B------:R-:W-:Y:S01]  /*1da40*/  IMAD.MOV.U32 R218, RZ, RZ, 0x1f ;  /* 0x0000001fffda7424 */ /* 0x000fe200078e00ff */
[----:B------:R-:W-:Y:S02]  /*1da50*/  MOV R3, 0x1da70 ;  /* 0x0001da7000037802 */ /* 0x000fe40000000f00 */
[----:B------:R-:W-:Y:S05]  /*1da60*/  CALL.REL.NOINC `($__internal_23_$__cuda_sm70_shflsync_idx_p) ;  /* 0x00005cb000007944 */ /* 0x000fea0003c00000 */
[----:B------:R-:W-:Y:S01]  /*1da70*/  IMAD.MOV.U32 R12, RZ, RZ, R218 ;  /* 0x000000ffff0c7224 */ /* 0x000fe200078e00da */
[----:B------:R-:W-:Y:S01]  /*1da80*/  MOV R219, R8 ;  /* 0x0000000800db7202 */ /* 0x000fe20000000f00 */
[----:B------:R-:W-:Y:S01]  /*1da90*/  IMAD.MOV.U32 R5, RZ, RZ, RZ ;  /* 0x000000ffff057224 */ /* 0x000fe200078e00ff */
[----:B------:R-:W-:Y:S01]  /*1daa0*/  MOV R2, R0 ;  /* 0x0000000000027202 */ /* 0x000fe20000000f00 */
[----:B------:R-:W-:Y:S01]  /*1dab0*/  IMAD.MOV.U32 R218, RZ, RZ, 0x1f ;  /* 0x0000001fffda7424 */ /* 0x000fe200078e00ff */
[----:B------:R-:W-:-:S02]  /*1dac0*/  MOV R3, 0x1dae0 ;  /* 0x0001dae000037802 */ /* 0x000fc40000000f00 */
[----:B------:R-:W-:Y:S05]  /*1dad0*/  CALL.REL.NOINC `($__internal_23_$__cuda_sm70_shflsync_idx_p) ;  /* 0x00005c4000007944 */ /* 0x000fea0003c00000 */
[----:B------:R-:W-:Y:S01]  /*1dae0*/  MOV R9, R218 ;  /* 0x000000da00097202 */ /* 0x000fe20000000f00 */
[----:B------:R-:W-:Y:S05]  /*1daf0*/  BRA `(.L_x_1841) ;  /* 0xfffe2b6000007947 */ /* 0x000fea000383ffff */
.L_x_1631:
[----:B------:R-:W-:Y:S01]  /*1db00*/  IMAD.MOV.U32 R219, RZ, RZ, R4 ;  /* 0x000000ffffdb7224 */ /* 0x000fe200078e0004 */
[----:B-1----:R-:W-:Y:S01]  /*1db10*/  MOV R2, R0 ;  /* 0x0000000000027202 */ /* 0x002fe20000000f00 */
[----:B------:R-:W-:Y:S01]  /*1db20*/  IMAD.MOV.U32 R218, RZ, RZ, 0x1f ;  /* 0x0000001fffda7424 */ /* 0x000fe200078e00ff */
[----:B------:R-:W-:-:S02]  /*1db30*/  MOV R3, 0x1db50 ;  /* 0x0001db5000037802 */ /* 0x000fc40000000f00 */
[----:B---34-:R-:W-:Y:S05]  /*1db40*/  CALL.REL.NOINC `($__internal_23_$__cuda_sm70_shflsync_idx_p) ;  /* 0x00005bd000007944 */ /* 0x018fea0003c00000 */
[----:B------:R-:W-:Y:S01]  /*1db50*/  MOV R5, R218 ;  /* 0x000000da00057202 */ /* 0x000fe20000000f00 */
[----:B------:R-:W-:Y:S05]  /*1db60*/  BRA `(.L_x_1630) ;  /* 0xfffe2b5000007947 */ /* 0x000fea000383ffff */
.L_x_1680:
[----:B------:R-:W-:Y:S01]  /*1db70*/  IMAD.MOV.U32 R219, RZ, RZ, R5 ;  /* 0x000000ffffdb7224 */ /* 0x000fe200078e0005 */
[----:B------:R-:W-:Y:S01]  /*1db80*/  MOV R2, RZ ;  /* 0x000000ff00027202 */ /* 0x000fe20000000f00 */
[----:B------:R-:W-:Y:S01]  /*1db90*/  IMAD.MOV.U32 R218, RZ, RZ, 0x181f ;  /* 0x0000181fffda7424 */ /* 0x000fe200078e00ff */
[----:B------:R-:W-:-:S02]  /*1dba0*/  MOV R3, 0x1dbc0 ;  /* 0x0001dbc000037802 */ /* 0x000fc40000000f00 */
[----:B-----5:R-:W-:Y:S05]  /*1dbb0*/  CALL.REL.NOINC `($__internal_23_$__cuda_sm70_shflsync_idx_p) ;  /* 0x00005b6000007944 */ /* 0x020fea0003c00000 */
[----:B------:R-:W-:Y:S01]  /*1dbc0*/  MOV R7, R218 ;  /* 0x000000da00077202 */ /* 0x000fe20000000f00 */
[----:B------:R-:W-:Y:S05]  /*1dbd0*/  BRA `(.L_x_1842) ;  /* 0xfffeaf4000007947 */ /* 0x000fea000383ffff */
.L_x_1681:
[----:B------:R-:W-:Y:S01]  /*1dbe0*/  IMAD.MOV.U32 R219, RZ, RZ, R6 ;  /* 0x000000ffffdb7224 */ /* 0x000fe200078e0006 */
[----:B------:R-:W-:Y:S01]  /*1dbf0*/  MOV R2, RZ ;  /* 0x000000ff00027202 */ /* 0x000fe20000000f00 */
[----:B------:R-:W-:Y:S01]  /*1dc00*/  IMAD.MOV.U32 R218, RZ, RZ, 0x181f ;  /* 0x0000181fffda7424 */ /* 0x000fe200078e00ff */
[----:B------:R-:W-:-:S02]  /*1dc10*/  MOV R3, 0x1dc30 ;  /* 0x0001dc3000037802 */ /* 0x000fc40000000f00 */
[----:B-12--5:R-:W-:Y:S05]  /*1dc20*/  CALL.REL.NOINC `($__internal_23_$__cuda_sm70_shflsync_idx_p) ;  /* 0x00005af000007944 */ /* 0x026fea0003c00000 */
[----:B------:R-:W-:Y:S01]  /*1dc30*/  MOV R2, R218 ;  /* 0x000000da00027202 */ /* 0x000fe20000000f00 */
[----:B------:R-:W-:Y:S05]  /*1dc40*/  BRA `(.L_x_1843) ;  /* 0xfffeaef000007947 */ /* 0x000fea000383ffff */
.L_x_1684:
[----:B------:R-:W-:Y:S01]  /*1dc50*/  IMAD.MOV.U32 R219, RZ, RZ, R5 ;  /* 0x000000ffffdb7224 */ /* 0x000fe200078e0005 */
[----:B--2-4-:R-:W-:Y:S01]  /*1dc60*/  MOV R2, 0x1 ;  /* 0x0000000100027802 */ /* 0x014fe20000000f00 */
[----:B------:R-:W-:Y:S01]  /*1dc70*/  IMAD.MOV.U32 R218, RZ, RZ, 0x181f ;  /* 0x0000181fffda7424 */ /* 0x000fe200078e00ff */
[----:B------:R-:W-:-:S02]  /*1dc80*/  MOV R3, 0x1dca0 ;  /* 0x0001dca000037802 */ /* 0x000fc40000000f00 */
[----:B-1-3-5:R-:W-:Y:S05]  /*1dc90*/  CALL.REL.NOINC `($__internal_23_$__cuda_sm70_shflsync_idx_p) ;  /* 0x00005a8000007944 */ /* 0x02afea0003c00000 */
[----:B------:R-:W-:Y:S01]  /*1dca0*/  IMAD.MOV.U32 R7, RZ, RZ, R218 ;  /* 0x000000ffff077224 */ /* 0x000fe200078e00da */
[----:B------:R-:W-:Y:S01]  /*1dcb0*/  MOV R2, 0x1 ;  /* 0x0000000100027802 */ /* 0x000fe20000000f00 */
[----:B------:R-:W-:Y:S01]  /*1dcc0*/  IMAD.MOV.U32 R219, RZ, RZ, R6 ;  /* 0x000000ffffdb7224 */ /* 0x000fe200078e0006 */
[----:B------:R-:W-:-:S02]  /*1dcd0*/  MOV R218, 0x181f ;  /* 0x0000181f00da7802 */ /* 0x000fc40000000f00 */
[----:B------:R-:W-:Y:S02]  /*1dce0*/  MOV R3, 0x1dd00 ;  /* 0x0001dd0000037802 */ /* 0x000fe40000000f00 */
[----:B------:R-:W-:Y:S05]  /*1dcf0*/  CALL.REL.NOINC `($__internal_23_$__cuda_sm70_shflsync_idx_p) ;  /* 0x00005a2000007944 */ /* 0x000fea0003c00000 */
[----:B------:R-:W-:Y:S01]  /*1dd00*/  MOV R2, R218 ;  /* 0x000000da00027202 */ /* 0x000fe20000000f00 */
[----:B------:R-:W-:Y:S05]  /*1dd10*/  BRA `(.L_x_1844) ;  /* 0xfffeaf0000007947 */ /* 0x000fea000383ffff */
.L_x_1687:
[----:B------:R-:W-:Y:S01]  /*1dd20*/  IMAD.MOV.U32 R219, RZ, RZ, R5 ;  /* 0x000000ffffdb7224 */ /* 0x000fe200078e0005 */
[----:B-1--4-:R-:W-:Y:S01]  /*1dd30*/  MOV R2, 0x2 ;  /* 0x0000000200027802 */ /* 0x012fe20000000f00 */
[----:B------:R-:W-:Y:S01]  /*1dd40*/  IMAD.MOV.U32 R218, RZ, RZ, 0x181f ;  /* 0x0000181fffda7424 */ /* 0x000fe200078e00ff */
[----:B------:R-:W-:Y:S02]  /*1dd50*/  MOV R3, 0x1dd70 ;  /* 0x0001dd7000037802 */ /* 0x000fe40000000f00 */
[----:B--23-5:R-:W-:Y:S05]  /*1dd60*/  CALL.REL.NOINC `($__internal_23_$__cuda_sm70_shflsync_idx_p) ;  /* 0x000059b000007944 */ /* 0x02cfea0003c00000 */
[----:B------:R-:W-:Y:S01]  /*1dd70*/  MOV R7, R218 ;  /* 0x000000da00077202 */ /* 0x000fe20000000f00 */
[----:B------:R-:W-:Y:S05]  /*1dd80*/  BRA `(.L_x_1845) ;  /* 0xfffeaf6000007947 */ /* 0x000fea000383ffff */
.L_x_1688:
[----:B------:R-:W-:Y:S01]  /*1dd90*/  IMAD.MOV.U32 R219, RZ, RZ, R6 ;  /* 0x000000ffffdb7224 */ /* 0x000fe200078e0006 */
[----:B----4-:R-:W-:Y:S01]  /*1dda0*/  MOV R2, 0x2 ;  /* 0x0000000200027802 */ /* 0x010fe20000000f00 */
[----:B------:R-:W-:Y:S01]  /*1ddb0*/  IMAD.MOV.U32 R218, RZ, RZ, 0x181f ;  /* 0x0000181fffda7424 */ /* 0x000fe200078e00ff */
[----:B------:R-:W-:Y:S02]  /*1ddc0*/  MOV R3, 0x1dde0 ;  /* 0x0001dde000037802 */ /* 0x000fe40000000f00 */
[----:B-123-5:R-:W-:Y:S05]  /*1ddd0*/  CALL.REL.NOINC `($__internal_23_$__cuda_sm70_shflsync_idx_p) ;  /* 0x0000594000007944 */ /* 0x02efea0003c00000 */
[----:B------:R-:W-:Y:S01]  /*1dde0*/  MOV R2, R218 ;  /* 0x000000da00027202 */ /* 0x000fe20000000f00 */
[----:B------:R-:W-:Y:S05]  /*1ddf0*/  BRA `(.L_x_1846) ;  /* 0xfffeaf1000007947 */ /* 0x000fea000383ffff */
.L_x_1691:
[----:B------:R-:W-:Y:S01]  /*1de00*/  IMAD.MOV.U32 R219, RZ, RZ, R5 ;  /* 0x000000ffffdb7224 */ /* 0x000fe200078e0005 */
[----:B-1----:R-:W-:Y:S01]  /*1de10*/  MOV R2, 0x3 ;  /* 0x0000000300027802 */ /* 0x002fe20000000f00 */
[----:B------:R-:W-:Y:S01]  /*1de20*/  IMAD.MOV.U32 R218, RZ, RZ, 0x181f ;  /* 0x0000181fffda7424 */ /* 0x000fe200078e00ff */
[----:B------:R-:W-:-:S02]  /*1de30*/  MOV R3, 0x1de50 ;  /* 0x0001de5000037802 */ /* 0x000fc40000000f00 */
[----:B--2345:R-:W-:Y:S05]  /*1de40*/  CALL.REL.NOINC `($__internal_23_$__cuda_sm70_shflsync_idx_p) ;  /* 0x000058d000007944 */ /* 0x03cfea0003c00000 */
        /* <DEDUP_REMOVED lines=8> */
.L_x_1694:
[----:B------:R-:W-:Y:S01]  /*1ded0*/  IMAD.MOV.U32 R219, RZ, RZ, R5 ;  /* 0x000000ffffdb7224 */ /* 0x000fe200078e0005 */
[----:B-1----:R-:W-:Y:S01]  /*1dee0*/  MOV R2, 0x4 ;  /* 0x0000000400027802 */ /* 0x002fe20000000f00 */
[----:B------:R-:W-:Y:S01]  /*1def0*/  IMAD.MOV.U32 R218, RZ, RZ, 0x181f ;  /* 0x0000181fffda7424 */ /* 0x000fe200078e00ff */
[----:B------:R-:W-:Y:S02]  /*1df00*/  MOV R3, 0x1df20 ;  /* 0x0001df2000037802 */ /* 0x000fe40000000f00 */
[----:B--2345:R-:W-:Y:S05]  /*1df10*/  CALL.REL.NOINC `($__internal_23_$__cuda_sm70_shflsync_idx_p) ;  /* 0x0000580000007944 */ /* 0x03cfea0003c00000 */
[----:B------:R-:W-:Y:S01]  /*1df20*/  MOV R7, R218 ;  /* 0x000000da00077202 */ /* 0x000fe20000000f00 */
[----:B------:R-:W-:Y:S05]  /*1df30*/  BRA `(.L_x_1848) ;  /* 0xfffeaf8000007947 */ /* 0x000fea000383ffff */
.L_x_1695:
[----:B------:R-:W-:Y:S01]  /*1df40*/  IMAD.MOV.U32 R219, RZ, RZ, R6 ;  /* 0x000000ffffdb7224 */ /* 0x000fe200078e0006 */
[----:B-1----:R-:W-:Y:S01]  /*1df50*/  MOV R2, 0x4 ;  /* 0x0000000400027802 */ /* 0x002fe20000000f00 */
[----:B------:R-:W-:Y:S01]  /*1df60*/  IMAD.MOV.U32 R218, RZ, RZ, 0x181f ;  /* 0x0000181fffda7424 */ /* 0x000fe200078e00ff */
[----:B------:R-:W-:Y:S02]  /*1df70*/  MOV R3, 0x1df90 ;  /* 0x0001df9000037802 */ /* 0x000fe40000000f00 */
[----:B--2345:R-:W-:Y:S05]  /*1df80*/  CALL.REL.NOINC `($__internal_23_$__cuda_sm70_shflsync_idx_p) ;  /* 0x0000579000007944 */ /* 0x03cfea0003c00000 */
[----:B------:R-:W-:Y:S01]  /*1df90*/  MOV R2, R218 ;  /* 0x000000da00027202 */ /* 0x000fe20000000f00 */
[----:B------:R-:W-:Y:S05]  /*1dfa0*/  BRA `(.L_x_1849) ;  /* 0xfffeaf3000007947 */ /* 0x000fea000383ffff */
.L_x_1698:
[----:B------:R-:W-:Y:S01]  /*1dfb0*/  IMAD.MOV.U32 R219, RZ, RZ, R5 ;  /* 0x000000ffffdb7224 */ /* 0x000fe200078e0005 */
[----:B--23--:R-:W-:Y:S01]  /*1dfc0*/  MOV R2, 0x5 ;  /* 0x0000000500027802 */ /* 0x00cfe20000000f00 */
[----:B------:R-:W-:Y:S01]  /*1dfd0*/  IMAD.MOV.U32 R218, RZ, RZ, 0x181f ;  /* 0x0000181fffda7424 */ /* 0x000fe200078e00ff */
[----:B------:R-:W-:-:S02]  /*1dfe0*/  MOV R3, 0x1e000 ;  /* 0x0001e00000037802 */ /* 0x000fc40000000f00 */
[----:B-1--45:R-:W-:Y:S05]  /*1dff0*/  CALL.REL.NOINC `($__internal_23_$__cuda_sm70_shflsync_idx_p) ;  /* 0x0000572000007944 */ /* 0x032fea0003c00000 */
        /* <DEDUP_REMOVED lines=8> */
.L_x_1701:
[----:B------:R-:W-:Y:S01]  /*1e080*/  IMAD.MOV.U32 R219, RZ, RZ, R5 ;  /* 0x000000ffffdb7224 */ /* 0x000fe200078e0005 */
[----:B-1-3--:R-:W-:Y:S01]  /*1e090*/  MOV R2, 0x6 ;  /* 0x0000000600027802 */ /* 0x00afe20000000f00 */
[----:B------:R-:W-:Y:S01]  /*1e0a0*/  IMAD.MOV.U32 R218, RZ, RZ, 0x181f ;  /* 0x0000181fffda7424 */ /* 0x000fe200078e00ff */
[----:B------:R-:W-:Y:S02]  /*1e0b0*/  MOV R3, 0x1e0d0 ;  /* 0x0001e0d000037802 */ /* 0x000fe40000000f00 */
[----:B--2-45:R-:W-:Y:S05]  /*1e0c0*/  CALL.REL.NOINC `($__internal_23_$__cuda_sm70_shflsync_idx_p) ;  /* 0x0000565000007944 */ /* 0x034fea0003c00000 */
[----:B------:R-:W-:Y:S01]  /*1e0d0*/  MOV R7, R218 ;  /* 0x000000da00077202 */ /* 0x000fe20000000f00 */
[----:B------:R-:W-:Y:S05]  /*1e0e0*/  BRA `(.L_x_1851) ;  /* 0xfffeafa000007947 */ /* 0x000fea000383ffff */
.L_x_1702:
[----:B------:R-:W-:Y:S01]  /*1e0f0*/  IMAD.MOV.U32 R219, RZ, RZ, R6 ;  /* 0x000000ffffdb7224 */ /* 0x000fe200078e0006 */
[----:B---3--:R-:W-:Y:S01]  /*1e100*/  MOV R2, 0x6 ;  /* 0x0000000600027802 */ /* 0x008fe20000000f00 */
[----:B------:R-:W-:Y:S01]  /*1e110*/  IMAD.MOV.U32 R218, RZ, RZ, 0x181f ;  /* 0x0000181fffda7424 */ /* 0x000fe200078e00ff */
[----:B------:R-:W-:Y:S02]  /*1e120*/  MOV R3, 0x1e140 ;  /* 0x0001e14000037802 */ /* 0x000fe40000000f00 */
[----:B-12-45:R-:W-:Y:S05]  /*1e130*/  CALL.REL.NOINC `($__internal_23_$__cuda_sm70_shflsync_idx_p) ;  /* 0x000055e000007944 */ /* 0x036fea0003c00000 */
[----:B------:R-:W-:Y:S01]  /*1e140*/  MOV R2, R218 ;  /* 0x000000da00027202 */ /* 0x000fe20000000f00 */
[----:B------:R-:W-:Y:S05]  /*1e150*/  BRA `(.L_x_1852) ;  /* 0xfffeaf5000007947 */ /* 0x000fea000383ffff */
.L_x_1705:
        /* <DEDUP_REMOVED lines=13> */
.L_x_1744:
[----:B------:R-:W-:Y:S01]  /*1e230*/  IMAD.MOV.U32 R219, RZ, RZ, R5 ;  /* 0x000000ffffdb7224 */ /* 0x000fe200078e0005 */
[----:B------:R-:W-:Y:S01]  /*1e240*/  MOV R2, RZ ;  /* 0x000000ff00027202 */ /* 0x000fe20000000f00 */
[----:B------:R-:W-:Y:S01]  /*1e250*/  IMAD.MOV.U32 R218, RZ, RZ, 0x181f ;  /* 0x0000181fffda7424 */ /* 0x000fe200078e00ff */
[----:B------:R-:W-:Y:S02]  /*1e260*/  MOV R3, 0x1e280 ;  /* 0x0001e28000037802 */ /* 0x000fe40000000f00 */
[----:B------:R-:W-:Y:S05]  /*1e270*/  CALL.REL.NOINC `($__internal_23_$__cuda_sm70_shflsync_idx_p) ;  /* 0x000054a000007944 */ /* 0x000fea0003c00000 */
[----:B------:R-:W-:Y:S01]  /*1e280*/  MOV R9, R218 ;  /* 0x000000da00097202 */ /* 0x000fe20000000f00 */
[----:B------:R-:W-:Y:S05]  /*1e290*/  BRA `(.L_x_1854) ;  /* 0xffff0c6000007947 */ /* 0x000fea000383ffff */
.L_x_1745:
[----:B------:R-:W-:Y:S01]  /*1e2a0*/  IMAD.MOV.U32 R219, RZ, RZ, R4 ;  /* 0x000000ffffdb7224 */ /* 0x000fe200078e0004 */
[----:B------:R-:W-:Y:S01]  /*1e2b0*/  MOV R2, RZ ;  /* 0x000000ff00027202 */ /* 0x000fe20000000f00 */
[----:B------:R-:W-:Y:S01]  /*1e2c0*/  IMAD.MOV.U32 R218, RZ, RZ, 0x181f ;  /* 0x0000181fffda7424 */ /* 0x000fe200078e00ff */
[----:B------:R-:W-:Y:S02]  /*1e2d0*/  MOV R3, 0x1e2f0 ;  /* 0x0001e2f000037802 */ /* 0x000fe40000000f00 */
[----:B-12---:R-:W-:Y:S05]  /*1e2e0*/  CALL.REL.NOINC `($__internal_23_$__cuda_sm70_shflsync_idx_p) ;  /* 0x0000543000007944 */ /* 0x006fea0003c00000 */
        /* <DEDUP_REMOVED lines=12> */
[----:B------:R-:W-:Y:S05]  /*1e3b0*/  CALL.REL.NOINC `($__internal_23_$__cuda_sm70_shflsync_idx_p) ;  /* 0x0000536000007944 */ /* 0x000fea0003c00000 */
[----:B------:R-:W-:Y:S01]  /*1e3c0*/  IMAD.MOV.U32 R7, RZ, RZ, R218 ;  /* 0x000000ffff077224 */ /* 0x000fe200078e00da */
[----:B------:R-:W-:Y:S01]  /*1e3d0*/  MOV R2, 0x1 ;  /* 0x0000000100027802 */ /* 0x000fe20000000f00 */
[----:B------:R-:W-:Y:S01]  /*1e3e0*/  IMAD.MOV.U32 R219, RZ, RZ, R4 ;  /* 0x000000ffffdb7224 */ /* 0x000fe200078e0004 */
[----:B------:R-:W-:Y:S02]  /*1e3f0*/  MOV R218, 0x181f ;  /* 0x0000181f00da7802 */ /* 0x000fe40000000f00 */
[----:B------:R-:W-:Y:S02]  /*1e400*/  MOV R3, 0x1e420 ;  /* 0x0001e42000037802 */ /* 0x000fe40000000f00 */
[----:B------:R-:W-:Y:S05]  /*1e410*/  CALL.REL.NOINC `($__internal_23_$__cuda_sm70_shflsync_idx_p) ;  /* 0x0000530000007944 */ /* 0x000fea0003c00000 */
        /* <DEDUP_REMOVED lines=60> */
[----:B------:R-:W-:Y:S01]  /*1e7e0*/  MOV R4, R218 ;  /* 0x000000da00047202 */ /* 0x000fe20000000f00 */
[----:B------:R-:W-:Y:S05]  /*1e7f0*/  BRA `(.L_x_1855) ;  /* 0xffff088000007947 */ /* 0x000fea000383ffff */
.L_x_1746:
[----:B------:R-:W-:Y:S01]  /*1e800*/  IMAD.MOV.U32 R219, RZ, RZ, R0 ;  /* 0x000000ffffdb7224 */ /* 0x000fe200078e0000 */
[----:B------:R-:W-:Y:S01]  /*1e810*/  MOV R2, RZ ;  /* 0x000000ff00027202 */ /* 0x000fe20000000f00 */
[----:B------:R-:W-:Y:S01]  /*1e820*/  IMAD.MOV.U32 R218, RZ, RZ, 0x1c1f ;  /* 0x00001c1fffda7424 */ /* 0x000fe200078e00ff */
[----:B------:R-:W-:-:S02]  /*1e830*/  MOV R3, 0x1e850 ;  /* 0x0001e85000037802 */ /* 0x000fc40000000f00 */
[----:B------:R-:W-:Y:S05]  /*1e840*/  CALL.REL.NOINC `($__internal_23_$__cuda_sm70_shflsync_idx_p) ;  /* 0x00004ed000007944 */ /* 0x000fea0003c00000 */
[----:B------:R-:W-:Y:S01]  /*1e850*/  MOV R2, R218 ;  /* 0x000000da00027202 */ /* 0x000fe20000000f00 */
[----:B------:R-:W-:Y:S05]  /*1e860*/  BRA `(.L_x_1856) ;  /* 0xffff099000007947 */ /* 0x000fea000383ffff */
.L_x_1747:
[----:B------:R-:W-:Y:S01]  /*1e870*/  IMAD.MOV.U32 R219, RZ, RZ, R0 ;  /* 0x000000ffffdb7224 */ /* 0x000fe200078e0000 */
[----:B------:R-:W-:Y:S01]  /*1e880*/  MOV R2, 0x1 ;  /* 0x0000000100027802 */ /* 0x000fe20000000f00 */
[----:B------:R-:W-:Y:S01]  /*1e890*/  IMAD.MOV.U32 R218, RZ, RZ, 0x1c1f ;  /* 0x00001c1fffda7424 */ /* 0x000fe200078e00ff */
[----:B------:R-:W-:-:S02]  /*1e8a0*/  MOV R3, 0x1e8c0 ;  /* 0x0001e8c000037802 */ /* 0x000fc40000000f00 */
[----:B-1----:R-:W-:Y:S05]  /*1e8b0*/  CALL.REL.NOINC `($__internal_23_$__cuda_sm70_shflsync_idx_p) ;  /* 0x00004e6000007944 */ /* 0x002fea0003c00000 */
        /* <DEDUP_REMOVED lines=46> */
[----:B------:R-:W-:Y:S05]  /*1eba0*/  CALL.REL.NOINC `($__internal_23_$__cuda_sm70_shflsync_idx_p) ;  /* 0x00004b7000007944 */ /* 0x000fea0003c00000 */
[----:B------:R-:W-:Y:S01]  /*1ebb0*/  IMAD.IADD R2, R4, 0x1, R218 ;  /* 0x0000000104027824 */ /* 0x000fe200078e02da */
[----:B------:R-:W-:Y:S01]  /*1ebc0*/  MOV R3, 0x1eea0 ;  /* 0x0001eea000037802 */ /* 0x000fe20000000f00 */
[----:B------:R-:W-:Y:S02]  /*1ebd0*/  IMAD.MOV.U32 R219, RZ, RZ, R0 ;  /* 0x000000ffffdb7224 */ /* 0x000fe400078e0000 */
[----:B------:R-:W-:Y:S01]  /*1ebe0*/  IMAD.MOV.U32 R218, RZ, RZ, 0x1c1f ;  /* 0x00001c1fffda7424 */ /* 0x000fe200078e00ff */
        /* <DEDUP_REMOVED lines=41> */
[----:B------:R-:W-:Y:S02]  /*1ee80*/  FSEL R55, R149, -INF , P0 ;  /* 0xff80000095377808 */ /* 0x000fe40000000000 */
[----:B------:R-:W-:Y:S05]  /*1ee90*/  CALL.REL.NOINC `($__internal_23_$__cuda_sm70_shflsync_idx_p) ;  /* 0x0000488000007944 */ /* 0x000fea0003c00000 */
[----:B------:R-:W-:Y:S01]  /*1eea0*/  IMAD.IADD R4, R4, 0x1, R218 ;  /* 0x0000000104047824 */ /* 0x000fe200078e02da */
[----:B------:R-:W-:Y:S01]  /*1eeb0*/  FMNMX.FTZ R89, R10, R11, !PT ;  /* 0x0000000b0a597209 */ /* 0x000fe20007810000 */
[----:B------:R-:W-:Y:S01]  /*1eec0*/  IMAD.MOV.U32 R0, RZ, RZ, 0x2 ;  /* 0x00000002ff007424 */ /* 0x000fe200078e00ff */
[----:B------:R-:W-:Y:S02]  /*1eed0*/  FMNMX.FTZ R88, R12, R13, !PT ;  /* 0x0000000d0c587209 */ /* 0x000fe40007810000 */
[----:B------:R-:W-:-:S02]  /*1eee0*/  IMNMX R5, R5, R4, PT ;  /* 0x0000000405057217 */ /* 0x000fc40003800200 */
[----:B------:R-:W-:Y:S02]  /*1eef0*/  FMNMX.FTZ R89, R14, R89, !PT ;  /* 0x000000590e597209 */ /* 0x000fe40007810000 */
[C---:B------:R-:W-:Y:S02]  /*1ef00*/  ISETP.GT.AND P3, PT, R5.reuse, RZ, PT ;  /* 0x000000ff0500720c */ /* 0x040fe40003f64270 */
[C---:B------:R-:W-:Y:S02]  /*1ef10*/  ISETP.GT.AND P2, PT, R5.reuse, 0x1, PT ;  /* 0x000000010500780c */ /* 0x040fe40003f44270 */
[----:B------:R-:W-:Y:S02]  /*1ef20*/  ISETP.GT.AND P1, PT, R5, 0x8, PT ;  /* 0x000000080500780c */ /* 0x000fe40003f24270 */
[----:B------:R-:W-:Y:S02]  /*1ef30*/  FSEL R23, R146, -INF , P3 ;  /* 0xff80000092177808 */ /* 0x000fe40001800000 */
[----:B------:R-:W-:-:S02]  /*1ef40*/  FSEL R26, R147, -INF , P2 ;  /* 0xff800000931a7808 */ /* 0x000fc40001000000 */
[----:B------:R-:W-:Y:S02]  /*1ef50*/  ISETP.GT.AND P0, PT, R5, 0x9, PT ;  /* 0x000000090500780c */ /* 0x000fe40003f04270 */
[----:B------:R-:W-:Y:S02]  /*1ef60*/  FSEL R35, R142, -INF , P1 ;  /* 0xff8000008e237808 */ /* 0x000fe40000800000 */
        /* <DEDUP_REMOVED lines=107> */
[----:B------:R-:W-:Y:S02]  /*1f620*/  MOV R2, 0x1f640 ;  /* 0x0001f64000027802 */ /* 0x000fe40000000f00 */
[----:B------:R-:W-:Y:S05]  /*1f630*/  CALL.REL.NOINC `($__internal_22_$__cuda_sm70_shflsync_bfly_p) ;  /* 0x0000408000007944 */ /* 0x000fea0003c00000 */
[----:B------:R-:W-:Y:S01]  /*1f640*/  FMNMX.FTZ R89, R89, R0, !PT ;  /* 0x0000000059597209 */ /* 0x000fe20007810000 */
[----:B------:R-:W-:Y:S01]  /*1f650*/  IMAD.MOV.U32 R0, RZ, RZ, 0x1 ;  /* 0x00000001ff007424 */ /* 0x000fe200078e00ff */
[----:B------:R-:W-:-:S03]  /*1f660*/  MOV R2, 0x1f690 ;  /* 0x0001f69000027802 */ /* 0x000fc60000000f00 */
[----:B------:R-:W-:Y:S02]  /*1f670*/  IMAD.MOV.U32 R84, RZ, RZ, R89 ;  /* 0x000000ffff547224 */ /* 0x000fe400078e0059 */
[----:B------:R-:W-:Y:S05]  /*1f680*/  CALL.REL.NOINC `($__internal_22_$__cuda_sm70_shflsync_bfly_p) ;  /* 0x0000403000007944 */ /* 0x000fea0003c00000 */
[----:B------:R-:W-:Y:S01]  /*1f690*/  FMNMX.FTZ R89, R89, R0, !PT ;  /* 0x0000000059597209 */ /* 0x000fe20007810000 */
[----:B------:R-:W-:Y:S01]  /*1f6a0*/  IMAD.MOV.U32 R84, RZ, RZ, R88 ;  /* 0x000000ffff547224 */ /* 0x000fe200078e0058 */
[----:B------:R-:W-:Y:S01]  /*1f6b0*/  MOV R2, 0x1f6e0 ;  /* 0x0001f6e000027802 */ /* 0x000fe20000000f00 */
[----:B------:R-:W-:Y:S02]  /*1f6c0*/  IMAD.MOV.U32 R0, RZ, RZ, 0x2 ;  /* 0x00000002ff007424 */ /* 0x000fe400078e00ff */
        /* <DEDUP_REMOVED lines=26> */
[----:B------:R-:W-:Y:S01]  /*1f870*/  MOV R9, R0 ;  /* 0x0000000000097202 */ /* 0x000fe20000000f00 */
[----:B------:R-:W-:Y:S05]  /*1f880*/  BRA `(.L_x_1857) ;  /* 0xffff09e000007947 */ /* 0x000fea000383ffff */
.L_x_1751:
[----:B------:R-:W-:Y:S01]  /*1f890*/  MOV R2, RZ ;  /* 0x000000ff00027202 */ /* 0x000fe20000000f00 */
[----:B------:R-:W-:Y:S01]  /*1f8a0*/  IMAD.MOV.U32 R219, RZ, RZ, R4 ;  /* 0x000000ffffdb7224 */ /* 0x000fe200078e0004 */
[----:B------:R-:W-:Y:S01]  /*1f8b0*/  MOV R3, 0x1f8e0 ;  /* 0x0001f8e000037802 */ /* 0x000fe20000000f00 */
[----:B------:R-:W-:Y:S02]  /*1f8c0*/  IMAD.MOV.U32 R218, RZ, RZ, 0x181f ;  /* 0x0000181fffda7424 */ /* 0x000fe400078e00ff */
[----:B------:R-:W-:Y:S05]  /*1f8d0*/  CALL.REL.NOINC `($__internal_23_$__cuda_sm70_shflsync_idx_p) ;  /* 0x00003e4000007944 */ /* 0x000fea0003c00000 */
[----:B------:R-:W-:Y:S01]  /*1f8e0*/  MOV R7, R218 ;  /* 0x000000da00077202 */ /* 0x000fe20000000f00 */
[----:B------:R-:W-:-:S05]  /*1f8f0*/  BRA `(.L_x_1858) ;  /* 0xffff25c000007947 */ /* 0x000fca000383ffff */
.L_x_1752:
[----:B------:R-:W-:Y:S01]  /*1f900*/  MOV R2, RZ ;  /* 0x000000ff00027202 */ /* 0x000fe20000000f00 */
[----:B------:R-:W-:Y:S01]  /*1f910*/  IMAD.MOV.U32 R219, RZ, RZ, R0 ;  /* 0x000000ffffdb7224 */ /* 0x000fe200078e0000 */
[----:B------:R-:W-:Y:S01]  /*1f920*/  MOV R3, 0x1f950 ;  /* 0x0001f95000037802 */ /* 0x000fe20000000f00 */
[----:B------:R-:W-:Y:S02]  /*1f930*/  IMAD.MOV.U32 R218, RZ, RZ, 0x181f ;  /* 0x0000181fffda7424 */ /* 0x000fe400078e00ff */
[----:B-12---:R-:W-:Y:S05]  /*1f940*/  CALL.REL.NOINC `($__internal_23_$__cuda_sm70_shflsync_idx_p) ;  /* 0x00003dd000007944 */ /* 0x006fea0003c00000 */
[----:B------:R-:W-:Y:S01]  /*1f950*/  IMAD.MOV.U32 R219, RZ, RZ, R4 ;  /* 0x000000ffffdb7224 */ /* 0x000fe200078e0004 */
[----:B------:R-:W-:Y:S02]  /*1f960*/  ISETP.GE.AND P0, PT, R238, c[0x0][0x1d4], PT ;  /* 0x00007500ee007a0c */ /* 0x000fe40003f06270 */
[----:B------:R-:W-:Y:S01]  /*1f970*/  IADD3 R2, P1, R218, R5, RZ ;  /* 0x00000005da027210 */ /* 0x000fe20007f3e0ff */
[----:B------:R-:W-:Y:S04]  /*1f980*/  IMAD.MOV.U32 R218, RZ, RZ, 0x181f ;  /* 0x0000181fffda7424 */ /* 0x000fe800078e00ff */
[----:B------:R-:W-:Y:S01]  /*1f990*/  IMAD.X R3, R7, 0x1, R6, P1 ;  /* 0x0000000107037824 */ /* 0x000fe200008e0606 */
[----:B------:R-:W-:Y:S05]  /*1f9a0*/  SEL R7, RZ, 0x10, P0 ;  /* 0x00000010ff077807 */ /* 0x000fea0000000000 */
[----:B------:R-:W-:Y:S01]  /*1f9b0*/  @!PT LDS RZ, [RZ] ;  /* 0x00000000fffff984 */ /* 0x000fe20000000800 */
[----:B------:R-:W-:Y:S01]  /*1f9c0*/  @!PT LDS RZ, [RZ] ;  /* 0x00000000fffff984 */ /* 0x000fe20000000800 */
[----:B------:R-:W-:Y:S01]  /*1f9d0*/  @!PT LDS RZ, [RZ] ;  /* 0x00000000fffff984 */ /* 0x000fe20000000800 */
[----:B------:R1:W-:Y:S02]  /*1f9e0*/  LDGSTS.E.BYPASS.LTC128B.128 [R212+0x100], [R2.64], !P0 ;  /* 0x0010000002d47fae */ /* 0x0003e4000c101d48 */
[----:B-1----:R-:W-:Y:S01]  /*1f9f0*/  MOV R3, 0x1fa20 ;  /* 0x0001fa2000037802 */ /* 0x002fe20000000f00 */
[----:B------:R-:W-:Y:S03]  /*1fa00*/  IMAD.MOV.U32 R2, RZ, RZ, 0x1 ;  /* 0x00000001ff027424 */ /* 0x000fe600078e00ff */
[----:B------:R-:W-:Y:S05]  /*1fa10*/  CALL.REL.NOINC `($__internal_23_$__cuda_sm70_shflsync_idx_p) ;  /* 0x00003d0000007944 */ /* 0x000fea0003c00000 */
[----:B------:R-:W-:Y:S01]  /*1fa20*/  MOV R2, 0x1 ;  /* 0x0000000100027802 */ /* 0x000fe20000000f00 */
[----:B------:R-:W-:Y:S01]  /*1fa30*/  IMAD.MOV.U32 R8, RZ, RZ, R218 ;  /* 0x000000ffff087224 */ /* 0x000fe200078e00da */
[----:B------:R-:W-:Y:S01]  /*1fa40*/  MOV R218, 0x181f ;  /* 0x0000181f00da7802 */ /* 0x000fe20000000f00 */
[----:B------:R-:W-:Y:S01]  /*1fa50*/  IMAD.MOV.U32 R219, RZ, RZ, R0 ;  /* 0x000000ffffdb7224 */ /* 0x000fe200078e0000 */
[----:B------:R-:W-:Y:S02]  /*1fa60*/  MOV R3, 0x1fa80 ;  /* 0x0001fa8000037802 */ /* 0x000fe40000000f00 */
[----:B------:R-:W-:Y:S05]  /*1fa70*/  CALL.REL.NOINC `($__internal_23_$__cuda_sm70_shflsync_idx_p) ;  /* 0x00003ca000007944 */ /* 0x000fea0003c00000 */
        /* <DEDUP_REMOVED lines=60> */
[----:B------:R-:W-:Y:S01]  /*1fe40*/  MOV R0, R218 ;  /* 0x000000da00007202 */ /* 0x000fe20000000f00 */
[----:B------:R-:W-:-:S05]  /*1fe50*/  BRA `(.L_x_1859) ;  /* 0xffff220000007947 */ /* 0x000fca000383ffff */
.L_x_1755:
[----:B------:R-:W-:Y:S01]  /*1fe60*/  MOV R2, RZ ;  /* 0x000000ff00027202 */ /* 0x000fe20000000f00 */
[----:B------:R-:W-:Y:S01]  /*1fe70*/  IMAD.MOV.U32 R219, RZ, RZ, R84 ;  /* 0x000000ffffdb7224 */ /* 0x000fe200078e0054 */
[----:B------:R-:W-:Y:S01]  /*1fe80*/  MOV R3, 0x1feb0 ;  /* 0x0001feb000037802 */ /* 0x000fe20000000f00 */
[----:B------:R-:W-:Y:S02]  /*1fe90*/  IMAD.MOV.U32 R218, RZ, RZ, 0x181f ;  /* 0x0000181fffda7424 */ /* 0x000fe400078e00ff */
[----:B------:R-:W-:Y:S05]  /*1fea0*/  CALL.REL.NOINC `($__internal_23_$__cuda_sm70_shflsync_idx_p) ;  /* 0x0000387000007944 */ /* 0x000fea0003c00000 */
[----:B------:R-:W-:Y:S01]  /*1feb0*/  MOV R89, R218 ;  /* 0x000000da00597202 */ /* 0x000fe20000000f00 */
[----:B------:R-:W-:-:S05]  /*1fec0*/  BRA `(.L_x_1860) ;  /* 0xffff2b0000007947 */ /* 0x000fca000383ffff */
.L_x_1756:
        /* <DEDUP_REMOVED lines=86> */
.L_x_1757:
[----:B------:R-:W-:Y:S01]  /*20430*/  MOV R2, RZ ;  /* 0x000000ff00027202 */ /* 0x000fe20000000f00 */
[----:B------:R-:W-:Y:S01]  /*20440*/  IMAD.MOV.U32 R219, RZ, RZ, R84 ;  /* 0x000000ffffdb7224 */ /* 0x000fe200078e0054 */
[----:B------:R-:W-:Y:S01]  /*20450*/  MOV R3, 0x20480 ;  /* 0x0002048000037802 */ /* 0x000fe20000000f00 */
[----:B------:R-:W-:Y:S02]  /*20460*/  IMAD.MOV.U32 R218, RZ, RZ, 0x1c1f ;  /* 0x00001c1fffda7424 */ /* 0x000fe400078e00ff */
[----:B------:R-:W-:Y:S05]  /*20470*/  CALL.REL.NOINC `($__internal_23_$__cuda_sm70_shflsync_idx_p) ;  /* 0x000032a000007944 */ /* 0x000fea0003c00000 */
[----:B------:R-:W-:Y:S01]  /*20480*/  MOV R0, R218 ;  /* 0x000000da00007202 */ /* 0x000fe20000000f00 */
[----:B------:R-:W-:-:S05]  /*20490*/  BRA `(.L_x_1862) ;  /* 0xffff285000007947 */ /* 0x000fca000383ffff */
.L_x_1758:
[----:B------:R-:W-:Y:S01]  /*204a0*/  MOV R2, 0x1 ;  /* 0x0000000100027802 */ /* 0x000fe20000000f00 */
[----:B------:R-:W-:Y:S01]  /*204b0*/  IMAD.MOV.U32 R219, RZ, RZ, R84 ;  /* 0x000000ffffdb7224 */ /* 0x000fe200078e0054 */
[----:B------:R-:W-:Y:S01]  /*204c0*/  MOV R3, 0x204f0 ;  /* 0x000204f000037802 */ /* 0x000fe20000000f00 */
[----:B------:R-:W-:Y:S02]  /*204d0*/  IMAD.MOV.U32 R218, RZ, RZ, 0x1c1f ;  /* 0x00001c1fffda7424 */ /* 0x000fe400078e00ff */
[----:B-1----:R-:W-:Y:S05]  /*204e0*/  CALL.REL.NOINC `($__internal_23_$__cuda_sm70_shflsync_idx_p) ;  /* 0x0000323000007944 */ /* 0x002fea0003c00000 */
[----:B------:R-:W-:Y:S01]  /*204f0*/  MOV R3, 0x207d0 ;  /* 0x000207d000037802 */ /* 0x000fe20000000f00 */
[----:B------:R-:W-:Y:S02]  /*20500*/  IMAD.IADD R218, R85, 0x1, R218 ;  /* 0x0000000155da7824 */ /* 0x000fe400078e02da */
[----:B------:R-:W-:Y:S02]  /*20510*/  IMAD.MOV.U32 R219, RZ, RZ, R84 ;  /* 0x000000ffffdb7224 */ /* 0x000fe400078e0054 */
        /* <DEDUP_REMOVED lines=37> */
[----:B------:R-:W-:Y:S01]  /*20770*/  IMAD.MOV.U32 R218, RZ, RZ, 0x1c1f ;  /* 0x00001c1fffda7424 */ /* 0x000fe200078e00ff */
[----:B------:R-:W-:Y:S02]  /*20780*/  FSEL R39, R70, -INF , P3 ;  /* 0xff80000046277808 */ /* 0x000fe40001800000 */
[----:B------:R-:W-:Y:S02]  /*20790*/  FSEL R33, R71, -INF , P2 ;  /* 0xff80000047217808 */ /* 0x000fe40001000000 */
[----:B------:R-:W-:Y:S02]  /*207a0*/  FSEL R32, R82, -INF , P1 ;  /* 0xff80000052207808 */ /* 0x000fe40000800000 */
[----:B------:R-:W-:Y:S02]  /*207b0*/  FSEL R19, R83, -INF , P0 ;  /* 0xff80000053137808 */ /* 0x000fe40000000000 */
[----:B------:R-:W-:Y:S05]  /*207c0*/  CALL.REL.NOINC `($__internal_23_$__cuda_sm70_shflsync_idx_p) ;  /* 0x00002f5000007944 */ /* 0x000fea0003c00000 */
        /* <DEDUP_REMOVED lines=38> */
[----:B------:R-:W-:Y:S01]  /*20a30*/  ISETP.GT.AND P0, PT, R218, 0x49, PT ;  /* 0x00000049da00780c */ /* 0x000fe20003f04270 */
[----:B------:R-:W-:Y:S01]  /*20a40*/  IMAD.MOV.U32 R218, RZ, RZ, 0x1c1f ;  /* 0x00001c1fffda7424 */ /* 0x000fe200078e00ff */
[----:B------:R-:W-:Y:S02]  /*20a50*/  FSEL R25, R61, -INF , P4 ;  /* 0xff8000003d197808 */ /* 0x000fe40002000000 */
[----:B------:R-:W-:Y:S02]  /*20a60*/  FSEL R18, R72, -INF , P3 ;  /* 0xff80000048127808 */ /* 0x000fe40001800000 */
[----:B------:R-:W-:Y:S02]  /*20a70*/  FSEL R17, R73, -INF , P2 ;  /* 0xff80000049117808 */ /* 0x000fe40001000000 */
[----:B------:R-:W-:Y:S02]  /*20a80*/  FSEL R16, R76, -INF , P1 ;  /* 0xff8000004c107808 */ /* 0x000fe40000800000 */
[----:B------:R-:W-:Y:S02]  /*20a90*/  FSEL R13, R77, -INF , P0 ;  /* 0xff8000004d0d7808 */ /* 0x000fe40000000000 */
[----:B------:R-:W-:Y:S05]  /*20aa0*/  CALL.REL.NOINC `($__internal_23_$__cuda_sm70_shflsync_idx_p) ;  /* 0x00002c7000007944 */ /* 0x000fea0003c00000 */
[----:B------:R-:W-:Y:S01]  /*20ab0*/  FMNMX.FTZ R84, R4, R90, !PT ;  /* 0x0000005a04547209 */ /* 0x000fe20007810000 */
[----:B------:R-:W-:Y:S01]  /*20ac0*/  IMAD.IADD R85, R85, 0x1, R218 ;  /* 0x0000000155557824 */ /* 0x000fe200078e02da */
[----:B------:R-:W-:Y:S01]  /*20ad0*/  MOV R2, 0x21270 ;  /* 0x0002127000027802 */ /* 0x000fe20000000f00 */
        /* <DEDUP_REMOVED lines=120> */
[----:B------:R-:W-:Y:S05]  /*21260*/  CALL.REL.NOINC `($__internal_22_$__cuda_sm70_shflsync_bfly_p) ;  /* 0x0000245000007944 */ /* 0x000fea0003c00000 */
[----:B------:R-:W-:Y:S01]  /*21270*/  FMNMX.FTZ R84, R84, R0, !PT ;  /* 0x0000000054547209 */ /* 0x000fe20007810000 */
[----:B------:R-:W-:Y:S01]  /*21280*/  IMAD.MOV.U32 R0, RZ, RZ, 0x1 ;  /* 0x00000001ff007424 */ /* 0x000fe200078e00ff */
[----:B------:R-:W-:Y:S02]  /*21290*/  MOV R2, 0x212b0 ;  /* 0x000212b000027802 */ /* 0x000fe40000000f00 */
        /* <DEDUP_REMOVED lines=28> */
[----:B------:R-:W-:-:S05]  /*21460*/  BRA `(.L_x_1863) ;  /* 0xffff28f000007947 */ /* 0x000fca000383ffff */
.L_x_1761:
[----:B-1--4-:R-:W-:Y:S01]  /*21470*/  MOV R2, RZ ;  /* 0x000000ff00027202 */ /* 0x012fe20000000f00 */
[----:B------:R-:W-:Y:S01]  /*21480*/  IMAD.MOV.U32 R219, RZ, RZ, R56 ;  /* 0x000000ffffdb7224 */ /* 0x000fe200078e0038 */
[----:B------:R-:W-:Y:S01]  /*21490*/  MOV R3, 0x214c0 ;  /* 0x000214c000037802 */ /* 0x000fe20000000f00 */
[----:B------:R-:W-:Y:S02]  /*214a0*/  IMAD.MOV.U32 R218, RZ, RZ, 0x181f ;  /* 0x0000181fffda7424 */ /* 0x000fe400078e00ff */
[----:B------:R-:W-:Y:S05]  /*214b0*/  CALL.REL.NOINC `($__internal_23_$__cuda_sm70_shflsync_idx_p) ;  /* 0x0000226000007944 */ /* 0x000fea0003c00000 */
[----:B------:R-:W-:Y:S01]  /*214c0*/  MOV R58, R218 ;  /* 0x000000da003a7202 */ /* 0x000fe20000000f00 */
[----:B------:R-:W-:-:S05]  /*214d0*/  BRA `(.L_x_1864) ;  /* 0xffff494000007947 */ /* 0x000fca000383ffff */
.L_x_1764:
[----:B------:R-:W-:Y:S01]  /*214e0*/  MOV R2, RZ ;  /* 0x000000ff00027202 */ /* 0x000fe20000000f00 */
[----:B------:R-:W-:Y:S01]  /*214f0*/  IMAD.MOV.U32 R219, RZ, RZ, R84 ;  /* 0x000000ffffdb7224 */ /* 0x000fe200078e0054 */
[----:B------:R-:W-:Y:S01]  /*21500*/  MOV R3, 0x21530 ;  /* 0x0002153000037802 */ /* 0x000fe20000000f00 */
[----:B------:R-:W-:Y:S02]  /*21510*/  IMAD.MOV.U32 R218, RZ, RZ, 0x181f ;  /* 0x0000181fffda7424 */ /* 0x000fe400078e00ff */
[----:B------:R-:W-:Y:S05]  /*21520*/  CALL.REL.NOINC `($__internal_23_$__cuda_sm70_shflsync_idx_p) ;  /* 0x000021f000007944 */ /* 0x000fea0003c00000 */
[----:B------:R-:W-:Y:S01]  /*21530*/  MOV R90, R218 ;  /* 0x000000da005a7202 */ /* 0x000fe20000000f00 */
[----:B------:R-:W-:-:S05]  /*21540*/  BRA `(.L_x_1865) ;  /* 0xffff536000007947 */ /* 0x000fca000383ffff */
.L_x_1765:
[----:B------:R-:W-:Y:S01]  /*21550*/  MOV R2, RZ ;  /* 0x000000ff00027202 */ /* 0x000fe20000000f00 */
[----:B------:R-:W-:Y:S01]  /*21560*/  IMAD.MOV.U32 R219, RZ, RZ, R0 ;  /* 0x000000ffffdb7224 */ /* 0x000fe200078e0000 */
[----:B------:R-:W-:Y:S01]  /*21570*/  MOV R3, 0x215a0 ;  /* 0x000215a000037802 */ /* 0x000fe20000000f00 */
[----:B------:R-:W-:Y:S02]  /*21580*/  IMAD.MOV.U32 R218, RZ, RZ, 0x181f ;  /* 0x0000181fffda7424 */ /* 0x000fe400078e00ff */
[----:B-12---:R-:W-:Y:S05]  /*21590*/  CALL.REL.NOINC `($__internal_23_$__cuda_sm70_shflsync_idx_p) ;  /* 0x0000218000007944 */ /* 0x006fea0003c00000 */
        /* <DEDUP_REMOVED lines=82> */
.L_x_1766:
[----:B------:R-:W-:Y:S02]  /*21ac0*/  MOV R0, 0x2 ;  /* 0x0000000200007802 */ /* 0x000fe40000000f00 */
[----:B------:R-:W-:Y:S02]  /*21ad0*/  MOV R2, 0x21af0 ;  /* 0x00021af000027802 */ /* 0x000fe40000000f00 */
        /* <DEDUP_REMOVED lines=33> */
.L_x_1768:
[----:B------:R-:W-:Y:S01]  /*21cf0*/  IMAD.MOV.U32 R84, RZ, RZ, R217 ;  /* 0x000000ffff547224 */ /* 0x000fe200078e00d9 */
[----:B------:R-:W-:-:S02]  /*21d00*/  MOV R0, 0x2 ;  /* 0x0000000200007802 */ /* 0x000fc40000000f00 */
[----:B------:R-:W-:Y:S02]  /*21d10*/  MOV R2, 0x21d30 ;  /* 0x00021d3000027802 */ /* 0x000fe40000000f00 */
[----:B------:R-:W-:Y:S05]  /*21d20*/  CALL.REL.NOINC `($__internal_22_$__cuda_sm70_shflsync_bfly_p) ;  /* 0x0000199000007944 */ /* 0x000fea0003c00000 */
[----:B------:R-:W-:Y:S05]  /*21d30*/  BRA `(.L_x_1868) ;  /* 0xffff716000007947 */ /* 0x000fea000383ffff */
.L_x_1769:
[----:B------:R-:W-:Y:S01]  /*21d40*/  IMAD.MOV.U32 R84, RZ, RZ, R4 ;  /* 0x000000ffff547224 */ /* 0x000fe200078e0004 */
[----:B------:R-:W-:Y:S02]  /*21d50*/  MOV R0, 0x1 ;  /* 0x0000000100007802 */ /* 0x000fe40000000f00 */
[----:B------:R-:W-:Y:S02]  /*21d60*/  MOV R2, 0x21d80 ;  /* 0x00021d8000027802 */ /* 0x000fe40000000f00 */
[----:B-1----:R-:W-:Y:S05]  /*21d70*/  CALL.REL.NOINC `($__internal_22_$__cuda_sm70_shflsync_bfly_p) ;  /* 0x0000194000007944 */ /* 0x002fea0003c00000 */
[----:B------:R-:W-:Y:S01]  /*21d80*/  FADD.FTZ R4, R4, R0 ;  /* 0x0000000004047221 */ /* 0x000fe20000010000 */
[----:B------:R-:W-:Y:S02]  /*21d90*/  MOV R84, R226 ;  /* 0x000000e200547202 */ /* 0x000fe40000000f00 */
[----:B------:R-:W-:Y:S02]  /*21da0*/  MOV R0, 0x2 ;  /* 0x0000000200007802 */ /* 0x000fe40000000f00 */
[----:B------:R-:W-:Y:S02]  /*21db0*/  MOV R2, 0x21dd0 ;  /* 0x00021dd000027802 */ /* 0x000fe40000000f00 */
[----:B------:R-:W-:Y:S05]  /*21dc0*/  CALL.REL.NOINC `($__internal_22_$__cuda_sm70_shflsync_bfly_p) ;  /* 0x000018f000007944 */ /* 0x000fea0003c00000 */
[----:B------:R-:W-:Y:S01]  /*21dd0*/  FADD.FTZ R6, R226, R0 ;  /* 0x00000000e2067221 */ /* 0x000fe20000010000 */
[----:B------:R-:W-:Y:S02]  /*21de0*/  MOV R0, 0x1 ;  /* 0x0000000100007802 */ /* 0x000fe40000000f00 */
[----:B------:R-:W-:-:S02]  /*21df0*/  MOV R2, 0x21e20 ;  /* 0x00021e2000027802 */ /* 0x000fc40000000f00 */
[----:B------:R-:W-:Y:S02]  /*21e00*/  MOV R84, R6 ;  /* 0x0000000600547202 */ /* 0x000fe40000000f00 */
[----:B------:R-:W-:Y:S05]  /*21e10*/  CALL.REL.NOINC `($__internal_22_$__cuda_sm70_shflsync_bfly_p) ;  /* 0x000018a000007944 */ /* 0x000fea0003c00000 */
[----:B------:R-:W-:Y:S01]  /*21e20*/  FADD.FTZ R6, R6, R0 ;  /* 0x0000000006067221 */ /* 0x000fe20000010000 */
[----:B------:R-:W-:Y:S02]  /*21e30*/  MOV R84, R246 ;  /* 0x000000f600547202 */ /* 0x000fe40000000f00 */
[----:B------:R-:W-:Y:S02]  /*21e40*/  MOV R0, 0x2 ;  /* 0x0000000200007802 */ /* 0x000fe40000000f00 */
[----:B------:R-:W-:Y:S02]  /*21e50*/  MOV R2, 0x21e70 ;  /* 0x00021e7000027802 */ /* 0x000fe40000000f00 */
[----:B------:R-:W-:Y:S05]  /*21e60*/  CALL.REL.NOINC `($__internal_22_$__cuda_sm70_shflsync_bfly_p) ;  /* 0x0000185000007944 */ /* 0x000fea0003c00000 */
[----:B------:R-:W-:Y:S01]  /*21e70*/  FADD.FTZ R5, R246, R0 ;  /* 0x00000000f6057221 */ /* 0x000fe20000010000 */
[----:B------:R-:W-:Y:S02]  /*21e80*/  MOV R0, 0x1 ;  /* 0x0000000100007802 */ /* 0x000fe40000000f00 */
[----:B------:R-:W-:Y:S02]  /*21e90*/  MOV R2, 0x21ec0 ;  /* 0x00021ec000027802 */ /* 0x000fe40000000f00 */
[----:B------:R-:W-:-:S02]  /*21ea0*/  MOV R84, R5 ;  /* 0x0000000500547202 */ /* 0x000fc40000000f00 */
[----:B------:R-:W-:Y:S05]  /*21eb0*/  CALL.REL.NOINC `($__internal_22_$__cuda_sm70_shflsync_bfly_p) ;  /* 0x0000180000007944 */ /* 0x000fea0003c00000 */
[----:B------:R-:W-:Y:S01]  /*21ec0*/  FADD.FTZ R5, R5, R0 ;  /* 0x0000000005057221 */ /* 0x000fe20000010000 */
[----:B------:R-:W-:-:S02]  /*21ed0*/  MOV R84, R247 ;  /* 0x000000f700547202 */ /* 0x000fc40000000f00 */
[----:B------:R-:W-:Y:S02]  /*21ee0*/  MOV R0, 0x2 ;  /* 0x0000000200007802 */ /* 0x000fe40000000f00 */
[----:B------:R-:W-:Y:S02]  /*21ef0*/  MOV R2, 0x21f10 ;  /* 0x00021f1000027802 */ /* 0x000fe40000000f00 */
[----:B------:R-:W-:Y:S05]  /*21f00*/  CALL.REL.NOINC `($__internal_22_$__cuda_sm70_shflsync_bfly_p) ;  /* 0x000017b000007944 */ /* 0x000fea0003c00000 */
[----:B------:R-:W-:Y:S01]  /*21f10*/  FADD.FTZ R7, R247, R0 ;  /* 0x00000000f7077221 */ /* 0x000fe20000010000 */
[----:B------:R-:W-:Y:S02]  /*21f20*/  MOV R0, 0x1 ;  /* 0x0000000100007802 */ /* 0x000fe40000000f00 */
[----:B------:R-:W-:Y:S02]  /*21f30*/  MOV R2, 0x21f60 ;  /* 0x00021f6000027802 */ /* 0x000fe40000000f00 */
[----:B------:R-:W-:Y:S02]  /*21f40*/  MOV R84, R7 ;  /* 0x0000000700547202 */ /* 0x000fe40000000f00 */
[----:B------:R-:W-:Y:S05]  /*21f50*/  CALL.REL.NOINC `($__internal_22_$__cuda_sm70_shflsync_bfly_p) ;  /* 0x0000176000007944 */ /* 0x000fea0003c00000 */
[----:B------:R-:W-:Y:S01]  /*21f60*/  MOV R8, R0 ;  /* 0x0000000000087202 */ /* 0x000fe20000000f00 */
[----:B------:R-:W-:Y:S05]  /*21f70*/  BRA `(.L_x_1869) ;  /* 0xffff701000007947 */ /* 0x000fea000383ffff */
.L_x_1776:
[----:B-1-34-:R-:W-:Y:S01]  /*21f80*/  IMAD.MOV.U32 R219, RZ, RZ, R5 ;  /* 0x000000ffffdb7224 */ /* 0x01afe200078e0005 */
[----:B------:R-:W-:Y:S01]  /*21f90*/  MOV R2, RZ ;  /* 0x000000ff00027202 */ /* 0x000fe20000000f00 */
[----:B------:R-:W-:Y:S01]  /*21fa0*/  IMAD.MOV.U32 R218, RZ, RZ, 0x181f ;  /* 0x0000181fffda7424 */ /* 0x000fe200078e00ff */
[----:B------:R-:W-:-:S02]  /*21fb0*/  MOV R3, 0x21fd0 ;  /* 0x00021fd000037802 */ /* 0x000fc40000000f00 */
[----:B------:R-:W-:Y:S05]  /*21fc0*/  CALL.REL.NOINC `($__internal_23_$__cuda_sm70_shflsync_idx_p) ;  /* 0x0000175000007944 */ /* 0x000fea0003c00000 */
[----:B------:R-:W-:Y:S01]  /*21fd0*/  MOV R7, R218 ;  /* 0x000000da00077202 */ /* 0x000fe20000000f00 */
[----:B------:R-:W-:Y:S05]  /*21fe0*/  BRA `(.L_x_1870) ;  /* 0xffff867000007947 */ /* 0x000fea000383ffff */
.L_x_1777:
[----:B------:R-:W-:Y:S01]  /*21ff0*/  IMAD.MOV.U32 R219, RZ, RZ, R6 ;  /* 0x000000ffffdb7224 */ /* 0x000fe200078e0006 */
[----:B------:R-:W-:Y:S01]  /*22000*/  MOV R2, RZ ;  /* 0x000000ff00027202 */ /* 0x000fe20000000f00 */
[----:B------:R-:W-:Y:S01]  /*22010*/  IMAD.MOV.U32 R218, RZ, RZ, 0x181f ;  /* 0x0000181fffda7424 */ /* 0x000fe200078e00ff */
[----:B------:R-:W-:-:S02]  /*22020*/  MOV R3, 0x22040 ;  /* 0x0002204000037802 */ /* 0x000fc40000000f00 */
[----:B-12---:R-:W-:Y:S05]  /*22030*/  CALL.REL.NOINC `($__internal_23_$__cuda_sm70_shflsync_idx_p) ;  /* 0x000016e000007944 */ /* 0x006fea0003c00000 */
[----:B------:R-:W-:Y:S01]  /*22040*/  MOV R2, R218 ;  /* 0x000000da00027202 */ /* 0x000fe20000000f00 */
[----:B------:R-:W-:Y:S05]  /*22050*/  BRA `(.L_x_1871) ;  /* 0xffff862000007947 */ /* 0x000fea000383ffff */
.L_x_1778:
[----:B------:R-:W-:Y:S01]  /*22060*/  IMAD.MOV.U32 R219, RZ, RZ, R5 ;  /* 0x000000ffffdb7224 */ /* 0x000fe200078e0005 */
[----:B--2---:R-:W-:Y:S01]  /*22070*/  MOV R2, 0x1 ;  /* 0x0000000100027802 */ /* 0x004fe20000000f00 */
[----:B------:R-:W-:Y:S01]  /*22080*/  IMAD.MOV.U32 R218, RZ, RZ, 0x181f ;  /* 0x0000181fffda7424 */ /* 0x000fe200078e00ff */
[----:B------:R-:W-:-:S02]  /*22090*/  MOV R3, 0x220b0 ;  /* 0x000220b000037802 */ /* 0x000fc40000000f00 */
[----:B-1-3--:R-:W-:Y:S05]  /*220a0*/  CALL.REL.NOINC `($__internal_23_$__cuda_sm70_shflsync_idx_p) ;  /* 0x0000167000007944 */ /* 0x00afea0003c00000 */
        /* <DEDUP_REMOVED lines=8> */
.L_x_1779:
[----:B------:R-:W-:Y:S01]  /*22130*/  IMAD.MOV.U32 R219, RZ, RZ, R5 ;  /* 0x000000ffffdb7224 */ /* 0x000fe200078e0005 */
[----:B-1----:R-:W-:Y:S01]  /*22140*/  MOV R2, 0x2 ;  /* 0x0000000200027802 */ /* 0x002fe20000000f00 */
[----:B------:R-:W-:Y:S01]  /*22150*/  IMAD.MOV.U32 R218, RZ, RZ, 0x181f ;  /* 0x0000181fffda7424 */ /* 0x000fe200078e00ff */
[----:B------:R-:W-:Y:S02]  /*22160*/  MOV R3, 0x22180 ;  /* 0x0002218000037802 */ /* 0x000fe40000000f00 */
[----:B---34-:R-:W-:Y:S05]  /*22170*/  CALL.REL.NOINC `($__internal_23_$__cuda_sm70_shflsync_idx_p) ;  /* 0x000015a000007944 */ /* 0x018fea0003c00000 */
[----:B------:R-:W-:Y:S01]  /*22180*/  MOV R7, R218 ;  /* 0x000000da00077202 */ /* 0x000fe20000000f00 */
[----:B------:R-:W-:Y:S05]  /*22190*/  BRA `(.L_x_1873) ;  /* 0xffff85c000007947 */ /* 0x000fea000383ffff */
.L_x_1780:
[----:B------:R-:W-:Y:S01]  /*221a0*/  IMAD.MOV.U32 R219, RZ, RZ, R6 ;  /* 0x000000ffffdb7224 */ /* 0x000fe200078e0006 */
[----:B-1----:R-:W-:Y:S01]  /*221b0*/  MOV R2, 0x2 ;  /* 0x0000000200027802 */ /* 0x002fe20000000f00 */
[----:B------:R-:W-:Y:S01]  /*221c0*/  IMAD.MOV.U32 R218, RZ, RZ, 0x181f ;  /* 0x0000181fffda7424 */ /* 0x000fe200078e00ff */
[----:B------:R-:W-:Y:S02]  /*221d0*/  MOV R3, 0x221f0 ;  /* 0x000221f000037802 */ /* 0x000fe40000000f00 */
[----:B--234-:R-:W-:Y:S05]  /*221e0*/  CALL.REL.NOINC `($__internal_23_$__cuda_sm70_shflsync_idx_p) ;  /* 0x0000153000007944 */ /* 0x01cfea0003c00000 */
[----:B------:R-:W-:Y:S01]  /*221f0*/  MOV R2, R218 ;  /* 0x000000da00027202 */ /* 0x000fe20000000f00 */
[----:B------:R-:W-:Y:S05]  /*22200*/  BRA `(.L_x_1874) ;  /* 0xffff857000007947 */ /* 0x000fea000383ffff */
.L_x_1781:
[----:B------:R-:W-:Y:S01]  /*22210*/  IMAD.MOV.U32 R219, RZ, RZ, R5 ;  /* 0x000000ffffdb7224 */ /* 0x000fe200078e0005 */
[----:B--2---:R-:W-:Y:S01]  /*22220*/  MOV R2, 0x3 ;  /* 0x0000000300027802 */ /* 0x004fe20000000f00 */
[----:B------:R-:W-:Y:S01]  /*22230*/  IMAD.MOV.U32 R218, RZ, RZ, 0x181f ;  /* 0x0000181fffda7424 */ /* 0x000fe200078e00ff */
[----:B------:R-:W-:-:S02]  /*22240*/  MOV R3, 0x22260 ;  /* 0x0002226000037802 */ /* 0x000fc40000000f00 */
[----:B-1-34-:R-:W-:Y:S05]  /*22250*/  CALL.REL.NOINC `($__internal_23_$__cuda_sm70_shflsync_idx_p) ;  /* 0x000014c000007944 */ /* 0x01afea0003c00000 */
        /* <DEDUP_REMOVED lines=8> */
.L_x_1782:
[----:B------:R-:W-:Y:S01]  /*222e0*/  IMAD.MOV.U32 R219, RZ, RZ, R5 ;  /* 0x000000ffffdb7224 */ /* 0x000fe200078e0005 */
[----:B--2---:R-:W-:Y:S01]  /*222f0*/  MOV R2, 0x4 ;  /* 0x0000000400027802 */ /* 0x004fe20000000f00 */
[----:B------:R-:W-:Y:S01]  /*22300*/  IMAD.MOV.U32 R218, RZ, RZ, 0x181f ;  /* 0x0000181fffda7424 */ /* 0x000fe200078e00ff */
[----:B------:R-:W-:Y:S02]  /*22310*/  MOV R3, 0x22330 ;  /* 0x0002233000037802 */ /* 0x000fe40000000f00 */
[----:B-1-34-:R-:W-:Y:S05]  /*22320*/  CALL.REL.NOINC `($__internal_23_$__cuda_sm70_shflsync_idx_p) ;  /* 0x000013f000007944 */ /* 0x01afea0003c00000 */
[----:B------:R-:W-:Y:S01]  /*22330*/  MOV R7, R218 ;  /* 0x000000da00077202 */ /* 0x000fe20000000f00 */
[----:B------:R-:W-:Y:S05]  /*22340*/  BRA `(.L_x_1876) ;  /* 0xffff852000007947 */ /* 0x000fea000383ffff */
.L_x_1783:
[----:B------:R-:W-:Y:S01]  /*22350*/  IMAD.MOV.U32 R219, RZ, RZ, R6 ;  /* 0x000000ffffdb7224 */ /* 0x000fe200078e0006 */
[----:B--2---:R-:W-:Y:S01]  /*22360*/  MOV R2, 0x4 ;  /* 0x0000000400027802 */ /* 0x004fe20000000f00 */
[----:B------:R-:W-:Y:S01]  /*22370*/  IMAD.MOV.U32 R218, RZ, RZ, 0x181f ;  /* 0x0000181fffda7424 */ /* 0x000fe200078e00ff */
[----:B------:R-:W-:Y:S02]  /*22380*/  MOV R3, 0x223a0 ;  /* 0x000223a000037802 */ /* 0x000fe40000000f00 */
[----:B-1-34-:R-:W-:Y:S05]  /*22390*/  CALL.REL.NOINC `($__internal_23_$__cuda_sm70_shflsync_idx_p) ;  /* 0x0000138000007944 */ /* 0x01afea0003c00000 */
[----:B------:R-:W-:Y:S01]  /*223a0*/  MOV R2, R218 ;  /* 0x000000da00027202 */ /* 0x000fe20000000f00 */
[----:B------:R-:W-:Y:S05]  /*223b0*/  BRA `(.L_x_1877) ;  /* 0xffff84d000007947 */ /* 0x000fea000383ffff */
.L_x_1784:
[----:B------:R-:W-:Y:S01]  /*223c0*/  IMAD.MOV.U32 R219, RZ, RZ, R5 ;  /* 0x000000ffffdb7224 */ /* 0x000fe200078e0005 */
[----:B-1----:R-:W-:Y:S01]  /*223d0*/  MOV R2, 0x5 ;  /* 0x0000000500027802 */ /* 0x002fe20000000f00 */
[----:B------:R-:W-:Y:S01]  /*223e0*/  IMAD.MOV.U32 R218, RZ, RZ, 0x181f ;  /* 0x0000181fffda7424 */ /* 0x000fe200078e00ff */
[----:B------:R-:W-:-:S02]  /*223f0*/  MOV R3, 0x22410 ;  /* 0x0002241000037802 */ /* 0x000fc40000000f00 */
[----:B--234-:R-:W-:Y:S05]  /*22400*/  CALL.REL.NOINC `($__internal_23_$__cuda_sm70_shflsync_idx_p) ;  /* 0x0000131000007944 */ /* 0x01cfea0003c00000 */
        /* <DEDUP_REMOVED lines=8> */
.L_x_1785:
[----:B------:R-:W-:Y:S01]  /*22490*/  IMAD.MOV.U32 R219, RZ, RZ, R5 ;  /* 0x000000ffffdb7224 */ /* 0x000fe200078e0005 */
[----:B--2---:R-:W-:Y:S01]  /*224a0*/  MOV R2, 0x6 ;  /* 0x0000000600027802 */ /* 0x004fe20000000f00 */
[----:B------:R-:W-:Y:S01]  /*224b0*/  IMAD.MOV.U32 R218, RZ, RZ, 0x181f ;  /* 0x0000181fffda7424 */ /* 0x000fe200078e00ff */
[----:B------:R-:W-:Y:S02]  /*224c0*/  MOV R3, 0x224e0 ;  /* 0x000224e000037802 */ /* 0x000fe40000000f00 */
[----:B-1--4-:R-:W-:Y:S05]  /*224d0*/  CALL.REL.NOINC `($__internal_23_$__cuda_sm70_shflsync_idx_p) ;  /* 0x0000124000007944 */ /* 0x012fea0003c00000 */
[----:B------:R-:W-:Y:S01]  /*224e0*/  MOV R7, R218 ;  /* 0x000000da00077202 */ /* 0x000fe20000000f00 */
[----:B------:R-:W-:Y:S05]  /*224f0*/  BRA `(.L_x_1879) ;  /* 0xffff848000007947 */ /* 0x000fea000383ffff */
.L_x_1786:
[----:B------:R-:W-:Y:S01]  /*22500*/  IMAD.MOV.U32 R219, RZ, RZ, R6 ;  /* 0x000000ffffdb7224 */ /* 0x000fe200078e0006 */
[----:B--2---:R-:W-:Y:S01]  /*22510*/  MOV R2, 0x6 ;  /* 0x0000000600027802 */ /* 0x004fe20000000f00 */
[----:B------:R-:W-:Y:S01]  /*22520*/  IMAD.MOV.U32 R218, RZ, RZ, 0x181f ;  /* 0x0000181fffda7424 */ /* 0x000fe200078e00ff */
[----:B------:R-:W-:Y:S02]  /*22530*/  MOV R3, 0x22550 ;  /* 0x0002255000037802 */ /* 0x000fe40000000f00 */
[----:B-1-34-:R-:W-:Y:S05]  /*22540*/  CALL.REL.NOINC `($__internal_23_$__cuda_sm70_shflsync_idx_p) ;  /* 0x000011d000007944 */ /* 0x01afea0003c00000 */
[----:B------:R-:W-:Y:S01]  /*22550*/  MOV R2, R218 ;  /* 0x000000da00027202 */ /* 0x000fe20000000f00 */
[----:B------:R-:W-:Y:S05]  /*22560*/  BRA `(.L_x_1880) ;  /* 0xffff843000007947 */ /* 0x000fea000383ffff */
.L_x_1787:
[----:B------:R-:W-:Y:S01]  /*22570*/  IMAD.MOV.U32 R219, RZ, RZ, R5 ;  /* 0x000000ffffdb7224 */ /* 0x000fe200078e0005 */
[----:B-1----:R-:W-:Y:S01]  /*22580*/  MOV R2, 0x7 ;  /* 0x0000000700027802 */ /* 0x002fe20000000f00 */
[----:B------:R-:W-:Y:S01]  /*22590*/  IMAD.MOV.U32 R218, RZ, RZ, 0x181f ;  /* 0x0000181fffda7424 */ /* 0x000fe200078e00ff */
[----:B------:R-:W-:-:S02]  /*225a0*/  MOV R3, 0x225c0 ;  /* 0x000225c000037802 */ /* 0x000fc40000000f00 */
[----:B--2-4-:R-:W-:Y:S05]  /*225b0*/  CALL.REL.NOINC `($__internal_23_$__cuda_sm70_shflsync_idx_p) ;  /* 0x0000116000007944 */ /* 0x014fea0003c00000 */
        /* <DEDUP_REMOVED lines=8> */
.L_x_1789:
[----:B------:R-:W-:Y:S01]  /*22640*/  IMAD.MOV.U32 R219, RZ, RZ, R5 ;  /* 0x000000ffffdb7224 */ /* 0x000fe200078e0005 */
[----:B------:R-:W-:Y:S01]  /*22650*/  MOV R2, RZ ;  /* 0x000000ff00027202 */ /* 0x000fe20000000f00 */
[----:B------:R-:W-:Y:S01]  /*22660*/  IMAD.MOV.U32 R218, RZ, RZ, 0x1c1f ;  /* 0x00001c1fffda7424 */ /* 0x000fe200078e00ff */
[----:B------:R-:W-:Y:S02]  /*22670*/  MOV R3, 0x22690 ;  /* 0x0002269000037802 */ /* 0x000fe40000000f00 */
[----:B------:R-:W-:Y:S05]  /*22680*/  CALL.REL.NOINC `($__internal_23_$__cuda_sm70_shflsync_idx_p) ;  /* 0x0000109000007944 */ /* 0x000fea0003c00000 */
[----:B------:R-:W-:Y:S01]  /*22690*/  MOV R4, R218 ;  /* 0x000000da00047202 */ /* 0x000fe20000000f00 */
[----:B------:R-:W-:Y:S05]  /*226a0*/  BRA `(.L_x_1882) ;  /* 0xffff85f000007947 */ /* 0x000fea000383ffff */
.L_x_1790:
[----:B------:R-:W-:Y:S01]  /*226b0*/  IMAD.MOV.U32 R219, RZ, RZ, R12 ;  /* 0x000000ffffdb7224 */ /* 0x000fe200078e000c */
[----:B------:R-:W-:Y:S01]  /*226c0*/  MOV R2, RZ ;  /* 0x000000ff00027202 */ /* 0x000fe20000000f00 */
[----:B------:R-:W-:Y:S01]  /*226d0*/  IMAD.MOV.U32 R218, RZ, RZ, 0x1c1f ;  /* 0x00001c1fffda7424 */ /* 0x000fe200078e00ff */
[----:B------:R-:W-:Y:S02]  /*226e0*/  MOV R3, 0x22700 ;  /* 0x0002270000037802 */ /* 0x000fe40000000f00 */
[----:B-12---:R-:W-:Y:S05]  /*226f0*/  CALL.REL.NOINC `($__internal_23_$__cuda_sm70_shflsync_idx_p) ;  /* 0x0000102000007944 */ /* 0x006fea0003c00000 */
[----:B------:R-:W-:Y:S01]  /*22700*/  MOV R0, R218 ;  /* 0x000000da00007202 */ /* 0x000fe20000000f00 */
[----:B------:R-:W-:Y:S05]  /*22710*/  BRA `(.L_x_1883) ;  /* 0xffff85a000007947 */ /* 0x000fea000383ffff */
.L_x_1793:
[----:B------:R-:W-:Y:S01]  /*22720*/  IMAD.MOV.U32 R219, RZ, RZ, R5 ;  /* 0x000000ffffdb7224 */ /* 0x000fe200078e0005 */
[----:B---3--:R-:W-:Y:S01]  /*22730*/  MOV R2, 0x1 ;  /* 0x0000000100027802 */ /* 0x008fe20000000f00 */
        /* <DEDUP_REMOVED lines=11> */
.L_x_1796:
[----:B------:R-:W-:Y:S01]  /*227f0*/  IMAD.MOV.U32 R219, RZ, RZ, R5 ;  /* 0x000000ffffdb7224 */ /* 0x000fe200078e0005 */
[----:B--23--:R-:W-:Y:S01]  /*22800*/  MOV R2, 0x2 ;  /* 0x0000000200027802 */ /* 0x00cfe20000000f00 */
[----:B------:R-:W-:Y:S01]  /*22810*/  IMAD.MOV.U32 R218, RZ, RZ, 0x1c1f ;  /* 0x00001c1fffda7424 */ /* 0x000fe200078e00ff */
[----:B------:R-:W-:Y:S02]  /*22820*/  MOV R3, 0x22840 ;  /* 0x0002284000037802 */ /* 0x000fe40000000f00 */
[----:B-1--4-:R-:W-:Y:S05]  /*22830*/  CALL.REL.NOINC `($__internal_23_$__cuda_sm70_shflsync_idx_p) ;  /* 0x00000ee000007944 */ /* 0x012fea0003c00000 */
[----:B------:R-:W-:Y:S01]  /*22840*/  MOV R4, R218 ;  /* 0x000000da00047202 */ /* 0x000fe20000000f00 */
[----:B------:R-:W-:Y:S05]  /*22850*/  BRA `(.L_x_1885) ;  /* 0xffff8b1000007947 */ /* 0x000fea000383ffff */
.L_x_1797:
[----:B------:R-:W-:Y:S01]  /*22860*/  IMAD.MOV.U32 R219, RZ, RZ, R12 ;  /* 0x000000ffffdb7224 */ /* 0x000fe200078e000c */
[----:B--23--:R-:W-:Y:S01]  /*22870*/  MOV R2, 0x2 ;  /* 0x0000000200027802 */ /* 0x00cfe20000000f00 */
[----:B------:R-:W-:Y:S01]  /*22880*/  IMAD.MOV.U32 R218, RZ, RZ, 0x1c1f ;  /* 0x00001c1fffda7424 */ /* 0x000fe200078e00ff */
[----:B------:R-:W-:Y:S02]  /*22890*/  MOV R3, 0x228b0 ;  /* 0x000228b000037802 */ /* 0x000fe40000000f00 */
[----:B-1--4-:R-:W-:Y:S05]  /*228a0*/  CALL.REL.NOINC `($__internal_23_$__cuda_sm70_shflsync_idx_p) ;  /* 0x00000e7000007944 */ /* 0x012fea0003c00000 */
[----:B------:R-:W-:Y:S01]  /*228b0*/  MOV R0, R218 ;  /* 0x000000da00007202 */ /* 0x000fe20000000f00 */
[----:B------:R-:W-:Y:S05]  /*228c0*/  BRA `(.L_x_1886) ;  /* 0xffff8ac000007947 */ /* 0x000fea000383ffff */
.L_x_1800:
[----:B------:R-:W-:Y:S01]  /*228d0*/  IMAD.MOV.U32 R219, RZ, RZ, R5 ;  /* 0x000000ffffdb7224 */ /* 0x000fe200078e0005 */
[----:B--2---:R-:W-:Y:S01]  /*228e0*/  MOV R2, 0x3 ;  /* 0x0000000300027802 */ /* 0x004fe20000000f00 */
[----:B------:R-:W-:Y:S01]  /*228f0*/  IMAD.MOV.U32 R218, RZ, RZ, 0x1c1f ;  /* 0x00001c1fffda7424 */ /* 0x000fe200078e00ff */
[----:B------:R-:W-:-:S02]  /*22900*/  MOV R3, 0x22920 ;  /* 0x0002292000037802 */ /* 0x000fc40000000f00 */
[----:B-1--4-:R-:W-:Y:S05]  /*22910*/  CALL.REL.NOINC `($__internal_23_$__cuda_sm70_shflsync_idx_p) ;  /* 0x00000e0000007944 */ /* 0x012fea0003c00000 */
        /* <DEDUP_REMOVED lines=8> */
.L_x_1804:
[----:B------:R-:W-:Y:S01]  /*229a0*/  IMAD.MOV.U32 R219, RZ, RZ, R5 ;  /* 0x000000ffffdb7224 */ /* 0x000fe200078e0005 */
[----:B------:R-:W-:Y:S01]  /*229b0*/  MOV R2, RZ ;  /* 0x000000ff00027202 */ /* 0x000fe20000000f00 */
[----:B------:R-:W-:Y:S01]  /*229c0*/  IMAD.MOV.U32 R218, RZ, RZ, 0x181f ;  /* 0x0000181fffda7424 */ /* 0x000fe200078e00ff */
[----:B------:R-:W-:Y:S02]  /*229d0*/  MOV R3, 0x229f0 ;  /* 0x000229f000037802 */ /* 0x000fe40000000f00 */
[----:B------:R-:W-:Y:S05]  /*229e0*/  CALL.REL.NOINC `($__internal_23_$__cuda_sm70_shflsync_idx_p) ;  /* 0x00000d3000007944 */ /* 0x000fea0003c00000 */
[----:B------:R-:W-:Y:S01]  /*229f0*/  MOV R7, R218 ;  /* 0x000000da00077202 */ /* 0x000fe20000000f00 */
[----:B------:R-:W-:Y:S05]  /*22a00*/  BRA `(.L_x_1888) ;  /* 0xffff985000007947 */ /* 0x000fea000383ffff */
.L_x_1805:
[----:B------:R-:W-:Y:S01]  /*22a10*/  IMAD.MOV.U32 R219, RZ, RZ, R6 ;  /* 0x000000ffffdb7224 */ /* 0x000fe200078e0006 */
[----:B------:R-:W-:Y:S01]  /*22a20*/  MOV R2, RZ ;  /* 0x000000ff00027202 */ /* 0x000fe20000000f00 */
[----:B------:R-:W-:Y:S01]  /*22a30*/  IMAD.MOV.U32 R218, RZ, RZ, 0x181f ;  /* 0x0000181fffda7424 */ /* 0x000fe200078e00ff */
[----:B------:R-:W-:Y:S02]  /*22a40*/  MOV R3, 0x22a60 ;  /* 0x00022a6000037802 */ /* 0x000fe40000000f00 */
[----:B-12---:R-:W-:Y:S05]  /*22a50*/  CALL.REL.NOINC `($__internal_23_$__cuda_sm70_shflsync_idx_p) ;  /* 0x00000cc000007944 */ /* 0x006fea0003c00000 */
[----:B------:R-:W-:Y:S01]  /*22a60*/  MOV R2, R218 ;  /* 0x000000da00027202 */ /* 0x000fe20000000f00 */
[----:B------:R-:W-:Y:S05]  /*22a70*/  BRA `(.L_x_1889) ;  /* 0xffff980000007947 */ /* 0x000fea000383ffff */
.L_x_1806:
        /* <DEDUP_REMOVED lines=13> */
.L_x_1807:
[----:B------:R-:W-:Y:S01]  /*22b50*/  IMAD.MOV.U32 R219, RZ, RZ, R5 ;  /* 0x000000ffffdb7224 */ /* 0x000fe200078e0005 */
[----:B-1----:R-:W-:Y:S01]  /*22b60*/  MOV R2, 0x2 ;  /* 0x0000000200027802 */ /* 0x002fe20000000f00 */
[----:B------:R-:W-:Y:S01]  /*22b70*/  IMAD.MOV.U32 R218, RZ, RZ, 0x181f ;  /* 0x0000181fffda7424 */ /* 0x000fe200078e00ff */
[----:B------:R-:W-:Y:S02]  /*22b80*/  MOV R3, 0x22ba0 ;  /* 0x00022ba000037802 */ /* 0x000fe40000000f00 */
[----:B---34-:R-:W-:Y:S05]  /*22b90*/  CALL.REL.NOINC `($__internal_23_$__cuda_sm70_shflsync_idx_p) ;  /* 0x00000b8000007944 */ /* 0x018fea0003c00000 */
[----:B------:R-:W-:Y:S01]  /*22ba0*/  MOV R7, R218 ;  /* 0x000000da00077202 */ /* 0x000fe20000000f00 */
[----:B------:R-:W-:Y:S05]  /*22bb0*/  BRA `(.L_x_1891) ;  /* 0xffff97b000007947 */ /* 0x000fea000383ffff */
.L_x_1808:
[----:B------:R-:W-:Y:S01]  /*22bc0*/  IMAD.MOV.U32 R219, RZ, RZ, R6 ;  /* 0x000000ffffdb7224 */ /* 0x000fe200078e0006 */
[----:B-1----:R-:W-:Y:S01]  /*22bd0*/  MOV R2, 0x2 ;  /* 0x0000000200027802 */ /* 0x002fe20000000f00 */
[----:B------:R-:W-:Y:S01]  /*22be0*/  IMAD.MOV.U32 R218, RZ, RZ, 0x181f ;  /* 0x0000181fffda7424 */ /* 0x000fe200078e00ff */
[----:B------:R-:W-:Y:S02]  /*22bf0*/  MOV R3, 0x22c10 ;  /* 0x00022c1000037802 */ /* 0x000fe40000000f00 */
[----:B--234-:R-:W-:Y:S05]  /*22c00*/  CALL.REL.NOINC `($__internal_23_$__cuda_sm70_shflsync_idx_p) ;  /* 0x00000b1000007944 */ /* 0x01cfea0003c00000 */
[----:B------:R-:W-:Y:S01]  /*22c10*/  MOV R2, R218 ;  /* 0x000000da00027202 */ /* 0x000fe20000000f00 */
[----:B------:R-:W-:Y:S05]  /*22c20*/  BRA `(.L_x_1892) ;  /* 0xffff976000007947 */ /* 0x000fea000383ffff */
.L_x_1809:
        /* <DEDUP_REMOVED lines=13> */
.L_x_1810:
[----:B------:R-:W-:Y:S01]  /*22d00*/  IMAD.MOV.U32 R219, RZ, RZ, R5 ;  /* 0x000000ffffdb7224 */ /* 0x000fe200078e0005 */
[----:B--2---:R-:W-:Y:S01]  /*22d10*/  MOV R2, 0x4 ;  /* 0x0000000400027802 */ /* 0x004fe20000000f00 */
[----:B------:R-:W-:Y:S01]  /*22d20*/  IMAD.MOV.U32 R218, RZ, RZ, 0x181f ;  /* 0x0000181fffda7424 */ /* 0x000fe200078e00ff */
[----:B------:R-:W-:Y:S02]  /*22d30*/  MOV R3, 0x22d50 ;  /* 0x00022d5000037802 */ /* 0x000fe40000000f00 */
[----:B-1-34-:R-:W-:Y:S05]  /*22d40*/  CALL.REL.NOINC `($__internal_23_$__cuda_sm70_shflsync_idx_p) ;  /* 0x000009d000007944 */ /* 0x01afea0003c00000 */
[----:B------:R-:W-:Y:S01]  /*22d50*/  MOV R7, R218 ;  /* 0x000000da00077202 */ /* 0x000fe20000000f00 */
[----:B------:R-:W-:Y:S05]  /*22d60*/  BRA `(.L_x_1894) ;  /* 0xffff971000007947 */ /* 0x000fea000383ffff */
.L_x_1811:
[----:B------:R-:W-:Y:S01]  /*22d70*/  IMAD.MOV.U32 R219, RZ, RZ, R6 ;  /* 0x000000ffffdb7224 */ /* 0x000fe200078e0006 */
[----:B--2---:R-:W-:Y:S01]  /*22d80*/  MOV R2, 0x4 ;  /* 0x0000000400027802 */ /* 0x004fe20000000f00 */
[----:B------:R-:W-:Y:S01]  /*22d90*/  IMAD.MOV.U32 R218, RZ, RZ, 0x181f ;  /* 0x0000181fffda7424 */ /* 0x000fe200078e00ff */
[----:B------:R-:W-:Y:S02]  /*22da0*/  MOV R3, 0x22dc0 ;  /* 0x00022dc000037802 */ /* 0x000fe40000000f00 */
[----:B-1-34-:R-:W-:Y:S05]  /*22db0*/  CALL.REL.NOINC `($__internal_23_$__cuda_sm70_shflsync_idx_p) ;  /* 0x0000096000007944 */ /* 0x01afea0003c00000 */
[----:B------:R-:W-:Y:S01]  /*22dc0*/  MOV R2, R218 ;  /* 0x000000da00027202 */ /* 0x000fe20000000f00 */
[----:B------:R-:W-:Y:S05]  /*22dd0*/  BRA `(.L_x_1895) ;  /* 0xffff96c000007947 */ /* 0x000fea000383ffff */
.L_x_1812:
        /* <DEDUP_REMOVED lines=13> */
.L_x_1813:
[----:B------:R-:W-:Y:S01]  /*22eb0*/  IMAD.MOV.U32 R219, RZ, RZ, R5 ;  /* 0x000000ffffdb7224 */ /* 0x000fe200078e0005 */
[----:B--2---:R-:W-:Y:S01]  /*22ec0*/  MOV R2, 0x6 ;  /* 0x0000000600027802 */ /* 0x004fe20000000f00 */
[----:B------:R-:W-:Y:S01]  /*22ed0*/  IMAD.MOV.U32 R218, RZ, RZ, 0x181f ;  /* 0x0000181fffda7424 */ /* 0x000fe200078e00ff */
[----:B------:R-:W-:Y:S02]  /*22ee0*/  MOV R3, 0x22f00 ;  /* 0x00022f0000037802 */ /* 0x000fe40000000f00 */
[----:B-1--4-:R-:W-:Y:S05]  /*22ef0*/  CALL.REL.NOINC `($__internal_23_$__cuda_sm70_shflsync_idx_p) ;  /* 0x0000082000007944 */ /* 0x012fea0003c00000 */
[----:B------:R-:W-:Y:S01]  /*22f00*/  MOV R7, R218 ;  /* 0x000000da00077202 */ /* 0x000fe20000000f00 */
[----:B------:R-:W-:Y:S05]  /*22f10*/  BRA `(.L_x_1897) ;  /* 0xffff967000007947 */ /* 0x000fea000383ffff */
.L_x_1814:
[----:B------:R-:W-:Y:S01]  /*22f20*/  IMAD.MOV.U32 R219, RZ, RZ, R6 ;  /* 0x000000ffffdb7224 */ /* 0x000fe200078e0006 */
[----:B--2---:R-:W-:Y:S01]  /*22f30*/  MOV R2, 0x6 ;  /* 0x0000000600027802 */ /* 0x004fe20000000f00 */
[----:B------:R-:W-:Y:S01]  /*22f40*/  IMAD.MOV.U32 R218, RZ, RZ, 0x181f ;  /* 0x0000181fffda7424 */ /* 0x000fe200078e00ff */
[----:B------:R-:W-:Y:S02]  /*22f50*/  MOV R3, 0x22f70 ;  /* 0x00022f7000037802 */ /* 0x000fe40000000f00 */
[----:B-1-34-:R-:W-:Y:S05]  /*22f60*/  CALL.REL.NOINC `($__internal_23_$__cuda_sm70_shflsync_idx_p) ;  /* 0x000007b000007944 */ /* 0x01afea0003c00000 */
[----:B------:R-:W-:Y:S01]  /*22f70*/  MOV R2, R218 ;  /* 0x000000da00027202 */ /* 0x000fe20000000f00 */
[----:B------:R-:W-:Y:S05]  /*22f80*/  BRA `(.L_x_1898) ;  /* 0xffff962000007947 */ /* 0x000fea000383ffff */
.L_x_1815:
        /* <DEDUP_REMOVED lines=13> */
.L_x_1817:
[----:B------:R-:W-:Y:S01]  /*23060*/  IMAD.MOV.U32 R219, RZ, RZ, R68 ;  /* 0x000000ffffdb7224 */ /* 0x000fe200078e0044 */
[----:B------:R-:W-:Y:S01]  /*23070*/  MOV R2, RZ ;  /* 0x000000ff00027202 */ /* 0x000fe20000000f00 */
[----:B------:R-:W-:Y:S01]  /*23080*/  IMAD.MOV.U32 R218, RZ, RZ, 0x1f ;  /* 0x0000001fffda7424 */ /* 0x000fe200078e00ff */
[----:B------:R-:W-:Y:S02]  /*23090*/  MOV R3, 0x230b0 ;  /* 0x000230b000037802 */ /* 0x000fe40000000f00 */
[----:B------:R-:W-:Y:S05]  /*230a0*/  CALL.REL.NOINC `($__internal_23_$__cuda_sm70_shflsync_idx_p) ;  /* 0x0000067000007944 */ /* 0x000fea0003c00000 */
[----:B------:R-:W-:Y:S01]  /*230b0*/  MOV R9, R218 ;  /* 0x000000da00097202 */ /* 0x000fe20000000f00 */
[----:B------:R-:W-:Y:S05]  /*230c0*/  BRA `(.L_x_1900) ;  /* 0xffff96b000007947 */ /* 0x000fea000383ffff */
.L_x_1818:
[----:B------:R-:W-:Y:S01]  /*230d0*/  IMAD.MOV.U32 R219, RZ, RZ, R68 ;  /* 0x000000ffffdb7224 */ /* 0x000fe200078e0044 */
[----:B------:R-:W-:Y:S01]  /*230e0*/  MOV R2, 0x1 ;  /* 0x0000000100027802 */ /* 0x000fe20000000f00 */
[----:B------:R-:W-:Y:S01]  /*230f0*/  IMAD.MOV.U32 R218, RZ, RZ, 0x1f ;  /* 0x0000001fffda7424 */ /* 0x000fe200078e00ff */
[----:B------:R-:W-:Y:S02]  /*23100*/  MOV R3, 0x23120 ;  /* 0x0002312000037802 */ /* 0x000fe40000000f00 */
[----:B-12---:R-:W-:Y:S05]  /*23110*/  CALL.REL.NOINC `($__internal_23_$__cuda_sm70_shflsync_idx_p) ;  /* 0x0000060000007944 */ /* 0x006fea0003c00000 */
[----:B------:R-:W-:Y:S01]  /*23120*/  MOV R8, R218 ;  /* 0x000000da00087202 */ /* 0x000fe20000000f00 */
[----:B------:R-:W-:Y:S05]  /*23130*/  BRA `(.L_x_1901) ;  /* 0xffff966000007947 */ /* 0x000fea000383ffff */
.L_x_1819:
[----:B------:R-:W-:Y:S02]  /*23140*/  MOV R2, 0x1 ;  /* 0x0000000100027802 */ /* 0x000fe40000000f00 */
[----:B------:R-:W-:-:S02]  /*23150*/  MOV R3, 0x23170 ;  /* 0x0002317000037802 */ /* 0x000fc40000000f00 */
[----:B-1234-:R-:W-:Y:S05]  /*23160*/  CALL.REL.NOINC `($__internal_24_$__cuda_sm70_shflsync_up_p) ;  /* 0x0000061000007944 */ /* 0x01efea0003c00000 */
[----:B------:R-:W-:Y:S05]  /*23170*/  BRA `(.L_x_1902) ;  /* 0xffff975000007947 */ /* 0x000fea000383ffff */
.L_x_1820:
[----:B------:R-:W-:Y:S02]  /*23180*/  MOV R2, 0x2 ;  /* 0x0000000200027802 */ /* 0x000fe40000000f00 */
[----:B------:R-:W-:-:S02]  /*23190*/  MOV R3, 0x231b0 ;  /* 0x000231b000037802 */ /* 0x000fc40000000f00 */
[----:B--2-4-:R-:W-:Y:S05]  /*231a0*/  CALL.REL.NOINC `($__internal_24_$__cuda_sm70_shflsync_up_p) ;  /* 0x000005d000007944 */ /* 0x014fea0003c00000 */
        /* <DEDUP_REMOVED lines=24> */
.L_x_1824:
[----:B------:R-:W-:Y:S02]  /*23330*/  MOV R2, 0x1 ;  /* 0x0000000100027802 */ /* 0x000fe40000000f00 */
[----:B------:R-:W-:Y:S02]  /*23340*/  MOV R3, 0x23360 ;  /* 0x0002336000037802 */ /* 0x000fe40000000f00 */
[----:B------:R-:W-:Y:S05]  /*23350*/  CALL.REL.NOINC `($__internal_24_$__cuda_sm70_shflsync_up_p) ;  /* 0x0000042000007944 */ /* 0x000fea0003c00000 */
[----:B------:R-:W-:Y:S01]  /*23360*/  MOV R2, R4 ;  /* 0x0000000400027202 */ /* 0x000fe20000000f00 */
[----:B------:R-:W-:Y:S05]  /*23370*/  BRA `(.L_x_1904) ;  /* 0xffff97b000007947 */ /* 0x000fea000383ffff */
.L_x_1825:
        /* <DEDUP_REMOVED lines=27> */
.L_x_1827:
[----:B------:R-:W-:Y:S02]  /*23530*/  SEL R0, RZ, 0x1, P0 ;  /* 0x00000001ff007807 */ /* 0x000fe40000000000 */
[----:B------:R-:W-:Y:S02]  /*23540*/  MOV R2, 0x23560 ;  /* 0x0002356000027802 */ /* 0x000fe40000000f00 */
[----:B-1----:R-:W-:Y:S05]  /*23550*/  CALL.REL.NOINC `($__internal_25_$__cuda_sm70_votesync_ballot) ;  /* 0x0000029000007944 */ /* 0x002fea0003c00000 */
[----:B------:R-:W-:Y:S01]  /*23560*/  MOV R5, R0 ;  /* 0x0000000000057202 */ /* 0x000fe20000000f00 */
[----:B------:R-:W-:Y:S05]  /*23570*/  BRA `(.L_x_1906) ;  /* 0xffff974000007947 */ /* 0x000fea000383ffff */
.L_x_1828:
[----:B------:R-:W-:Y:S01]  /*23580*/  IMAD.MOV.U32 R219, RZ, RZ, R6 ;  /* 0x000000ffffdb7224 */ /* 0x000fe200078e0006 */
[----:B--2---:R-:W-:Y:S01]  /*23590*/  MOV R2, R0 ;  /* 0x0000000000027202 */ /* 0x004fe20000000f00 */
[----:B------:R-:W-:Y:S01]  /*235a0*/  IMAD.MOV.U32 R218, RZ, RZ, 0x1f ;  /* 0x0000001fffda7424 */ /* 0x000fe200078e00ff */
[----:B------:R-:W-:Y:S02]  /*235b0*/  MOV R3, 0x235d0 ;  /* 0x000235d000037802 */ /* 0x000fe40000000f00 */
[----:B-1----:R-:W-:Y:S05]  /*235c0*/  CALL.REL.NOINC `($__internal_23_$__cuda_sm70_shflsync_idx_p) ;  /* 0x0000015000007944 */ /* 0x002fea0003c00000 */
[----:B------:R-:W-:Y:S01]  /*235d0*/  IMAD.MOV.U32 R6, RZ, RZ, R218 ;  /* 0x000000ffff067224 */ /* 0x000fe200078e00da */
[----:B------:R-:W-:Y:S01]  /*235e0*/  MOV R2, R0 ;  /* 0x0000000000027202 */ /* 0x000fe20000000f00 */
[----:B------:R-:W-:Y:S01]  /*235f0*/  IMAD.MOV.U32 R219, RZ, RZ, R7 ;  /* 0x000000ffffdb7224 */ /* 0x000fe200078e0007 */
[----:B------:R-:W-:-:S02]  /*23600*/  MOV R218, 0x1f ;  /* 0x0000001f00da7802 */ /* 0x000fc40000000f00 */
[----:B------:R-:W-:Y:S02]  /*23610*/  MOV R3, 0x23630 ;  /* 0x0002363000037802 */ /* 0x000fe40000000f00 */
[----:B------:R-:W-:Y:S05]  /*23620*/  CALL.REL.NOINC `($__internal_23_$__cuda_sm70_shflsync_idx_p) ;  /* 0x000000f000007944 */ /* 0x000fea0003c00000 */
[----:B------:R-:W-:Y:S01]  /*23630*/  MOV R7, R218 ;  /* 0x000000da00077202 */ /* 0x000fe20000000f00 */
[----:B------:R-:W-:Y:S05]  /*23640*/  BRA `(.L_x_1907) ;  /* 0xffff96e000007947 */ /* 0x000fea000383ffff */
.L_x_1831:
[----:B------:R-:W-:Y:S01]  /*23650*/  IMAD.MOV.U32 R219, RZ, RZ, R4 ;  /* 0x000000ffffdb7224 */ /* 0x000fe200078e0004 */
[----:B--2---:R-:W-:Y:S01]  /*23660*/  MOV R2, R0 ;  /* 0x0000000000027202 */ /* 0x004fe20000000f00 */
[----:B------:R-:W-:Y:S01]  /*23670*/  IMAD.MOV.U32 R218, RZ, RZ, 0x1f ;  /* 0x0000001fffda7424 */ /* 0x000fe200078e00ff */
[----:B------:R-:W-:Y:S02]  /*23680*/  MOV R3, 0x236a0 ;  /* 0x000236a000037802 */ /* 0x000fe40000000f00 */
[----:B-1--4-:R-:W-:Y:S05]  /*23690*/  CALL.REL.NOINC `($__internal_23_$__cuda_sm70_shflsync_idx_p) ;  /* 0x0000008000007944 */ /* 0x012fea0003c00000 */
[----:B------:R-:W-:Y:S01]  /*236a0*/  MOV R10, R218 ;  /* 0x000000da000a7202 */ /* 0x000fe20000000f00 */
[----:B------:R-:W-:Y:S05]  /*236b0*/  BRA `(.L_x_1830) ;  /* 0xffff96d000007947 */ /* 0x000fea000383ffff */
        .weak           $__internal_22_$__cuda_sm70_shflsync_bfly_p
        .type           $__internal_22_$__cuda_sm70_shflsync_bfly_p,@function
        .size           $__internal_22_$__cuda_sm70_shflsync_bfly_p,($__internal_23_$__cuda_sm70_shflsync_idx_p - $__internal_22_$__cuda_sm70_shflsync_bfly_p)
$__internal_22_$__cuda_sm70_shflsync_bfly_p:
[----:B------:R-:W-:Y:S02]  /*236c0*/  MOV R192, 0xffffffff ;  /* 0xffffffff00c07802 */ /* 0x000fe40000000f00 */
[----:B------:R-:W-:Y:S02]  /*236d0*/  MOV R3, 0x1f ;  /* 0x0000001f00037802 */ /* 0x000fe40000000f00 */
[----:B------:R-:W-:Y:S04]  /*236e0*/  WARPSYNC R192 ;  /* 0x000000c000007348 */ /* 0x000fe80003800000 */
[----:B------:R1:W2:Y:S02]  /*236f0*/  SHFL.BFLY PT, R0, R84, R0, R3 ;  /* 0x0c00000054007389 */ /* 0x0002a400000e0003 */
[----:B-1----:R-:W-:-:S04]  /*23700*/  MOV R3, 0x0 ;  /* 0x0000000000037802 */ /* 0x002fc80000000f00 */
[----:B--2---:R-:W-:Y:S05]  /*23710*/  RET.REL.NODEC R2 `(_ZN7cutlass13device_kernelIN5flash19enable_sm80_to_sm89INS1_16FlashAttnFwdSm80INS1_25CollectiveMainloopFwdSm80ILi4ELi1ELb0EN4cute5tupleIJNS5_1CILi128EEENS7_ILi80EEENS7_ILi64EEEEEELi64ENS_6half_tEfNS_4arch4Sm80ELb1ELb0ELb0ELb1ELb1ELb1ELb1ELb1EEENS1_21CollectiveEpilogueFwdINS6_IJS8_SA_S9_EEENS6_IJNS7_ILi1EEESI_SI_EEESC_SE_Li128ELb1ELb1ELb1ELb0EEENS1_36VarlenDynamicPersistentTileSchedulerILi128ELi80ELi128ELi128ELb1ELb1ELb0ELb1ELb1ELb1EEEEEEEEEvNT_6ParamsE) ;  /* 0xfffdc8e002007950 */ /* 0x004fea0003c3ffff */
        .weak           $__internal_23_$__cuda_sm70_shflsync_idx_p
        .type           $__internal_23_$__cuda_sm70_shflsync_idx_p,@function
        .size           $__internal_23_$__cuda_sm70_shflsync_idx_p,($__internal_24_$__cuda_sm70_shflsync_up_p - $__internal_23_$__cuda_sm70_shflsync_idx_p)
$__internal_23_$__cuda_sm70_shflsync_idx_p:
[----:B------:R-:W-:-:S04]  /*23720*/  MOV R220, 0xffffffff ;  /* 0xffffffff00dc7802 */ /* 0x000fc80000000f00 */
[----:B------:R-:W-:Y:S04]  /*23730*/  WARPSYNC R220 ;  /* 0x000000dc00007348 */ /* 0x000fe80003800000 */
[----:B------:R1:W2:Y:S02]  /*23740*/  SHFL.IDX PT, R218, R219, R2, R218 ;  /* 0x00000002dbda7389 */ /* 0x0002a400000e00da */
[----:B-1----:R-:W-:Y:S02]  /*23750*/  MOV R2, R3 ;  /* 0x0000000300027202 */ /* 0x002fe40000000f00 */
[----:B------:R-:W-:-:S04]  /*23760*/  MOV R3, 0x0 ;  /* 0x0000000000037802 */ /* 0x000fc80000000f00 */
[----:B--2---:R-:W-:Y:S05]  /*23770*/  RET.REL.NODEC R2 `(_ZN7cutlass13device_kernelIN5flash19enable_sm80_to_sm89INS1_16FlashAttnFwdSm80INS1_25CollectiveMainloopFwdSm80ILi4ELi1ELb0EN4cute5tupleIJNS5_1CILi128EEENS7_ILi80EEENS7_ILi64EEEEEELi64ENS_6half_tEfNS_4arch4Sm80ELb1ELb0ELb0ELb1ELb1ELb1ELb1ELb1EEENS1_21CollectiveEpilogueFwdINS6_IJS8_SA_S9_EEENS6_IJNS7_ILi1EEESI_SI_EEESC_SE_Li128ELb1ELb1ELb1ELb0EEENS1_36VarlenDynamicPersistentTileSchedulerILi128ELi80ELi128ELi128ELb1ELb1ELb0ELb1ELb1ELb1EEEEEEEEEvNT_6ParamsE) ;  /* 0xfffdc88002007950 */ /* 0x004fea0003c3ffff */
        .weak           $__internal_24_$__cuda_sm70_shflsync_up_p
        .type           $__internal_24_$__cuda_sm70_shflsync_up_p,@function
        .size           $__internal_24_$__cuda_sm70_shflsync_up_p,($__internal_25_$__cuda_sm70_votesync_ballot - $__internal_24_$__cuda_sm70_shflsync_up_p)
$__internal_24_$__cuda_sm70_shflsync_up_p:
[----:B------:R-:W-:Y:S02]  /*23780*/  IMAD.MOV.U32 R4, RZ, RZ, RZ ;  /* 0x000000ffff047224 */ /* 0x000fe400078e00ff */
[----:B------:R-:W-:-:S04]  /*23790*/  IMAD.MOV.U32 R11, RZ, RZ, -0x1 ;  /* 0xffffffffff0b7424 */ /* 0x000fc800078e00ff */
[----:B------:R-:W-:Y:S04]  /*237a0*/  WARPSYNC R11 ;  /* 0x0000000b00007348 */ /* 0x000fe80003800000 */
[----:B------:R1:W2:Y:S02]  /*237b0*/  SHFL.UP PT, R4, R0, R2, R4 ;  /* 0x0400000200047389 */ /* 0x0002a400000e0004 */
[----:B-1----:R-:W-:Y:S02]  /*237c0*/  MOV R2, R3 ;  /* 0x0000000300027202 */ /* 0x002fe40000000f00 */
[----:B------:R-:W-:-:S04]  /*237d0*/  MOV R3, 0x0 ;  /* 0x0000000000037802 */ /* 0x000fc80000000f00 */
[----:B--2---:R-:W-:Y:S05]  /*237e0*/  RET.REL.NODEC R2 `(_ZN7cutlass13device_kernelIN5flash19enable_sm80_to_sm89INS1_16FlashAttnFwdSm80INS1_25CollectiveMainloopFwdSm80ILi4ELi1ELb0EN4cute5tupleIJNS5_1CILi128EEENS7_ILi80EEENS7_ILi64EEEEEELi64ENS_6half_tEfNS_4arch4Sm80ELb1ELb0ELb0ELb1ELb1ELb1ELb1ELb1EEENS1_21CollectiveEpilogueFwdINS6_IJS8_SA_S9_EEENS6_IJNS7_ILi1EEESI_SI_EEESC_SE_Li128ELb1ELb1ELb1ELb0EEENS1_36VarlenDynamicPersistentTileSchedulerILi128ELi80ELi128ELi128ELb1ELb1ELb0ELb1ELb1ELb1EEEEEEEEEvNT_6ParamsE) ;  /* 0xfffdc81002007950 */ /* 0x004fea0003c3ffff */
        .weak           $__internal_25_$__cuda_sm70_votesync_ballot
        .type           $__internal_25_$__cuda_sm70_votesync_ballot,@function
        .size           $__internal_25_$__cuda_sm70_votesync_ballot,(.L_x_1939 - $__internal_25_$__cuda_sm70_votesync_ballot)
$__internal_25_$__cuda_sm70_votesync_ballot:
[----:B------:R-:W-:Y:S01]  /*237f0*/  ISETP.NE.U32.AND P0, PT, R0, 0x1, PT ;  /* 0x000000010000780c */ /* 0x000fe20003f05070 */
[----:B------:R-:W-:-:S04]  /*23800*/  IMAD.MOV.U32 R3, RZ, RZ, -0x1 ;  /* 0xffffffffff037424 */ /* 0x000fc800078e00ff */
[----:B------:R-:W-:Y:S08]  /*23810*/  WARPSYNC R3 ;  /* 0x0000000300007348 */ /* 0x000ff00003800000 */
[----:B------:R-:W-:-:S04]  /*23820*/  VOTE.ANY R0, PT, !P0 ;  /* 0x0000000000007806 */ /* 0x000fc800040e0100 */
[----:B------:R-:W-:Y:S01]  /*23830*/  LOP3.LUT R0, R0, R3, RZ, 0xc0, !PT ;  /* 0x0000000300007212 */ /* 0x000fe200078ec0ff */
[----:B------:R-:W-:-:S04]  /*23840*/  IMAD.MOV.U32 R3, RZ, RZ, 0x0 ;  /* 0x00000000ff037424 */ /* 0x000fc800078e00ff */
[----:B------:R-:W-:Y:S05]  /*23850*/  RET.REL.NODEC R2 `(_ZN7cutlass13device_kernelIN5flash19enable_sm80_to_sm89INS1_16FlashAttnFwdSm80INS1_25CollectiveMainloopFwdSm80ILi4ELi1ELb0EN4cute5tupleIJNS5_1CILi128EEENS7_ILi80EEENS7_ILi64EEEEEELi64ENS_6half_tEfNS_4arch4Sm80ELb1ELb0ELb0ELb1ELb1ELb1ELb1ELb1EEENS1_21CollectiveEpilogueFwdINS6_IJS8_SA_S9_EEENS6_IJNS7_ILi1EEESI_SI_EEESC_SE_Li128ELb1ELb1ELb1ELb0EEENS1_36VarlenDynamicPersistentTileSchedulerILi128ELi80ELi128ELi128ELb1ELb1ELb0ELb1ELb1ELb1EEEEEEEEEvNT_6ParamsE) ;  /* 0xfffdc7a002007950 */ /* 0x000fea0003c3ffff */
.L_x_1908:
        /* <DEDUP_REMOVED lines=10> */
.L_x_1939:


//--------------------- .nv.shared._ZN7cutlass13device_kernelIN5flash19enable_sm80_to_sm89INS1_16FlashAttnFwdSm80INS1_25CollectiveMainloopFwdSm80ILi4ELi1ELb0EN4cute5tupleIJNS5_1CILi128EEENS7_ILi112EEENS7_ILi64EEEEEELi64ENS_6half_tEfNS_4arch4Sm80ELb0ELb0ELb0ELb0ELb1ELb0ELb1ELb1EEENS1_21CollectiveEpilogueFwdINS6_IJS8_SA_S9_EEENS6_IJNS7_ILi1EEESI_SI_EEESC_SE_Li128ELb0ELb1ELb1ELb0EEENS1_19SingleTileSchedulerILb0ELb1ELb1ELi128EEEEEEEEEvNT_6ParamsE --------------------------
	.section	.nv.shared._ZN7cutlass13device_kernelIN5flash19enable_sm80_to_sm89INS1_16FlashAttnFwdSm80INS1_25CollectiveMainloopFwdSm80ILi4ELi1ELb0EN4cute5tupleIJNS5_1CILi128EEENS7_ILi112EEENS7_ILi64EEEEEELi64ENS_6half_tEfNS_4arch4Sm80ELb0ELb0ELb0ELb0ELb1ELb0ELb1ELb1EEENS1_21CollectiveEpilogueFwdINS6_IJS8_SA_S9_EEENS6_IJNS7_ILi1EEESI_SI_EEESC_SE_Li128ELb0ELb1ELb1ELb0EEENS1_19SingleTileSchedulerILb0ELb1ELb1ELi128EEEEEEEEEvNT_6ParamsE,"aw",@nobits
	.sectionflags	@""
	.align	16


//--------------------- .nv.global                --------------------------
	.section	.nv.global,"aw",@nobits
.nv.global:
	.type		_ZN77_INTERNAL_46159d13_41_flash_fwd_hdim64_fp16_paged_split_sm80_cu_8e232a79_40914cute1_E,@object
	.size		_ZN77_INTERNAL_46159d13_41_flash_fwd_hdim64_fp16_paged_split_sm80_cu_8e232a79_40914cute1_E,(_ZN77_INTERNAL_46159d13_41_flash_fwd_hdim64_fp16_paged_split_sm80_cu_8e232a79_40914cuda3std3__45__cpo6cbeginE - _ZN77_INTERNAL_46159d13_41_flash_fwd_hdim64_fp16_paged_split_sm80_cu_8e232a79_40914cute1_E)
_ZN77_INTERNAL_46159d13_41_flash_fwd_hdim64_fp16_paged_split_sm80_cu_8e232a79_40914cute1_E:
	.zero		1
	.type		_ZN77_INTERNAL_46159d13_41_flash_fwd_hdim64_fp16_paged_split_sm80_cu_8e232a79_40914cuda3std3__45__cpo6cbeginE,@object
	.size		_ZN77_INTERNAL_46159d13_41_flash_fwd_hdim64_fp16_paged_split_sm80_cu_8e232a79_40914cuda3std3__45__cpo6cbeginE,(_ZN77_INTERNAL_46159d13_41_flash_fwd_hdim64_fp16_paged_split_sm80_cu_8e232a79_40914cuda3std3__48in_placeE - _ZN77_INTERNAL_46159d13_41_flash_fwd_hdim64_fp16_paged_split_sm80_cu_8e232a79_40914cuda3std3__45__cpo6cbeginE)
_ZN77_INTERNAL_46159d13_41_flash_fwd_hdim64_fp16_paged_split_sm80_cu_8e232a79_40914cuda3std3__45__cpo6cbeginE:
	.zero		1
	.type		_ZN77_INTERNAL_46159d13_41_flash_fwd_hdim64_fp16_paged_split_sm80_cu_8e232a79_40914cuda3std3__48in_placeE,@object
	.size		_ZN77_INTERNAL_46159d13_41_flash_fwd_hdim64_fp16_paged_split_sm80_cu_8e232a79_40914cuda3std3__48in_placeE,(_ZN77_INTERNAL_46159d13_41_flash_fwd_hdim64_fp16_paged_split_sm80_cu_8e232a79_40914cuda3std6ranges3__45__cpo9iter_moveE - _ZN77_INTERNAL_46159d13_41_flash_fwd_hdim64_fp16_paged_split_sm80_cu_8e232a79_40914cuda3std3__48in_placeE)
_ZN77_INTERNAL_46159d13_41_flash_fwd_hdim64_fp16_paged_split_sm80_cu_8e232a79_40914cuda3std3__48in_placeE:
	.zero		1
	.type		_ZN77_INTERNAL_46159d13_41_flash_fwd_hdim64_fp16_paged_split_sm80_cu_8e232a79_40914cuda3std6ranges3__45__cpo9iter_moveE,@object
	.size		_ZN77_INTERNAL_46159d13_41_flash_fwd_hdim64_fp16_paged_split_sm80_cu_8e232a79_40914cuda3std6ranges3__45__cpo9iter_moveE,(_ZN77_INTERNAL_46159d13_41_flash_fwd_hdim64_fp16_paged_split_sm80_cu_8e232a79_40914cuda3std3__45__cpo5beginE - _ZN77_INTERNAL_46159d13_41_flash_fwd_hdim64_fp16_paged_split_sm80_cu_8e232a79_40914cuda3std6ranges3__45__cpo9iter_moveE)
_ZN77_INTERNAL_46159d13_41_flash_fwd_hdim64_fp16_paged_split_sm80_cu_8e232a79_40914cuda3std6ranges3__45__cpo9iter_moveE:
	.zero		1
	.type		_ZN77_INTERNAL_46159d13_41_flash_fwd_hdim64_fp16_paged_split_sm80_cu_8e232a79_40914cuda3std3__45__cpo5beginE,@object
	.size		_ZN77_INTERNAL_46159d13_41_flash_fwd_hdim64_fp16_paged_split_sm80_cu_8e232a79_40914cuda3std3__45__cpo5beginE,(_ZN77_INTERNAL_46159d13_41_flash_fwd_hdim64_fp16_paged_split_sm80_cu_8e232a79_40914cuda3std3__479_GLOBAL__N__46159d13_41_flash_fwd_hdim64_fp16_paged_split_sm80_cu_8e232a79_40916ignoreE - _ZN77_INTERNAL_46159d13_41_flash_fwd_hdim64_fp16_paged_split_sm80_cu_8e232a79_40914cuda3std3__45__cpo5beginE)
_ZN77_INTERNAL_46159d13_41_flash_fwd_hdim64_fp16_paged_split_sm80_cu_8e232a79_40914cuda3std3__45__cpo5beginE:
	.zero		1
	.type		_ZN77_INTERNAL_46159d13_41_flash_fwd_hdim64_fp16_paged_split_sm80_cu_8e232a79_40914cuda3std3__479_GLOBAL__N__46159d13_41_flash_fwd_hdim64_fp16_paged_split_sm80_cu_8e232a79_40916ignoreE,@object
	.size		_ZN77_INTERNAL_46159d13_41_flash_fwd_hdim64_fp16_paged_split_sm80_cu_8e232a79_40914cuda3std3__479_GLOBAL__N__46159d13_41_flash_fwd_hdim64_fp16_paged_split_sm80_cu_8e232a79_40916ignoreE,(_ZN77_INTERNAL_46159d13_41_flash_fwd_hdim64_fp16_paged_split_sm80_cu_8e232a79_40914cute7productE - _ZN77_INTERNAL_46159d13_41_flash_fwd_hdim64_fp16_paged_split_sm80_cu_8e232a79_40914cuda3std3__479_GLOBAL__N__46159d13_41_flash_fwd_hdim64_fp16_paged_split_sm80_cu_8e232a79_40916ignoreE)
_ZN77_INTERNAL_46159d13_41_flash_fwd_hdim64_fp16_paged_split_sm80_cu_8e232a79_40914cuda3std3__479_GLOBAL__N__46159d13_41_flash_fwd_hdim64_fp16_paged_split_sm80_cu_8e232a79_40916ignoreE:
	.zero		1
	.type		_ZN77_INTERNAL_46159d13_41_flash_fwd_hdim64_fp16_paged_split_sm80_cu_8e232a79_40914cute7productE,@object
	.size		_ZN77_INTERNAL_46159d13_41_flash_fwd_hdim64_fp16_paged_split_sm80_cu_8e232a79_40914cute7productE,(_ZN77_INTERNAL_46159d13_41_flash_fwd_hdim64_fp16_paged_split_sm80_cu_8e232a79_40914cuda3std3__45__cpo3endE - _ZN77_INTERNAL_46159d13_41_flash_fwd_hdim64_fp16_paged_split_sm80_cu_8e232a79_40914cute7productE)
_ZN77_INTERNAL_46159d13_41_flash_fwd_hdim64_fp16_paged_split_sm80_cu_8e232a79_40914cute7productE:
	.zero		1
	.type		_ZN77_INTERNAL_46159d13_41_flash_fwd_hdim64_fp16_paged_split_sm80_cu_8e232a79_40914cuda3std3__45__cpo3endE,@object
	.size		_ZN77_INTERNAL_46159d13_41_flash_fwd_hdim64_fp16_paged_split_sm80_cu_8e232a79_40914cuda3std3__45__cpo3endE,(_ZN77_INTERNAL_46159d13_41_flash_fwd_hdim64_fp16_paged_split_sm80_cu_8e232a79_40914cuda3std3__419piecewise_constructE - _ZN77_INTERNAL_46159d13_41_flash_fwd_hdim64_fp16_paged_split_sm80_cu_8e232a79_40914cuda3std3__45__cpo3endE)
_ZN77_INTERNAL_46159d13_41_flash_fwd_hdim64_fp16_paged_split_sm80_cu_8e232a79_40914cuda3std3__45__cpo3endE:
	.zero		1
	.type		_ZN77_INTERNAL_46159d13_41_flash_fwd_hdim64_fp16_paged_split_sm80_cu_8e232a79_40914cuda3std3__419piecewise_constructE,@object
	.size		_ZN77_INTERNAL_46159d13_41_flash_fwd_hdim64_fp16_paged_split_sm80_cu_8e232a79_40914cuda3std3__419piecewise_constructE,(_ZN77_INTERNAL_46159d13_41_flash_fwd_hdim64_fp16_paged_split_sm80_cu_8e232a79_40914cuda3std3__45__cpo4cendE - _ZN77_INTERNAL_46159d13_41_flash_fwd_hdim64_fp16_paged_split_sm80_cu_8e232a79_40914cuda3std3__419piecewise_constructE)
_ZN77_INTERNAL_46159d13_41_flash_fwd_hdim64_fp16_paged_split_sm80_cu_8e232a79_40914cuda3std3__419piecewise_constructE:
	.zero		1
	.type		_ZN77_INTERNAL_46159d13_41_flash_fwd_hdim64_fp16_paged_split_sm80_cu_8e232a79_40914cuda3std3__45__cpo4cendE,@object
	.size		_ZN77_INTERNAL_46159d13_41_flash_fwd_hdim64_fp16_paged_split_sm80_cu_8e232a79_40914cuda3std3__45__cpo4cendE,(_ZN77_INTERNAL_46159d13_41_flash_fwd_hdim64_fp16_paged_split_sm80_cu_8e232a79_40914cuda3std6ranges3__45__cpo4swapE - _ZN77_INTERNAL_46159d13_41_flash_fwd_hdim64_fp16_paged_split_sm80_cu_8e232a79_40914cuda3std3__45__cpo4cendE)
_ZN77_INTERNAL_46159d13_41_flash_fwd_hdim64_fp16_paged_split_sm80_cu_8e232a79_40914cuda3std3__45__cpo4cendE:
	.zero		1
	.type		_ZN77_INTERNAL_46159d13_41_flash_fwd_hdim64_fp16_paged_split_sm80_cu_8e232a79_40914cuda3std6ranges3__45__cpo4swapE,@object
	.size		_ZN77_INTERNAL_46159d13_41_flash_fwd_hdim64_fp16_paged_split_sm80_cu_8e232a79_40914cuda3std6ranges3__45__cpo4swapE,(.L_7 - _ZN77_INTERNAL_46159d13_41_flash_fwd_hdim64_fp16_paged_split_sm80_cu_8e232a79_40914cuda3std6ranges3__45__cpo4swapE)
_ZN77_INTERNAL_46159d13_41_flash_fwd_hdim64_fp16_paged_split_sm80_cu_8e232a79_40914cuda3std6ranges3__45__cpo4swapE:
	.zero		1
.L_7:


//--------------------- .nv.shared._ZN7cutlass13device_kernelIN5flash19enable_sm80_to_sm89INS1_16FlashAttnFwdSm80INS1_25CollectiveMainloopFwdSm80ILi4ELi1ELb0EN4cute5tupleIJNS5_1CILi128EEENS7_ILi80EEENS7_ILi64EEEEEELi64ENS_6half_tEfNS_4arch4Sm80ELb0ELb0ELb0ELb1ELb1ELb0ELb1ELb1EEENS1_21CollectiveEpilogueFwdINS6_IJS8_SA_S9_EEENS6_IJNS7_ILi1EEESI_SI_EEESC_SE_Li128ELb1ELb1ELb1ELb0EEENS1_36VarlenDynamicPersistentTileSchedulerILi128ELi80ELi128ELi128ELb1ELb1ELb0ELb0ELb1ELb1EEEEEEEEEvNT_6ParamsE --------------------------
	.section	.nv.shared._ZN7cutlass13device_kernelIN5flash19enable_sm80_to_sm89INS1_16FlashAttnFwdSm80INS1_25CollectiveMainloopFwdSm80ILi4ELi1ELb0EN4cute5tupleIJNS5_1CILi128EEENS7_ILi80EEENS7_ILi64EEEEEELi64ENS_6half_tEfNS_4arch4Sm80ELb0ELb0ELb0ELb1ELb1ELb0ELb1ELb1EEENS1_21CollectiveEpilogueFwdINS6_IJS8_SA_S9_EEENS6_IJNS7_ILi1EEESI_SI_EEESC_SE_Li128ELb1ELb1ELb1ELb0EEENS1_36VarlenDynamicPersistentTileSchedulerILi128ELi80ELi128ELi128ELb1ELb1ELb0ELb0ELb1ELb1EEEEEEEEEvNT_6ParamsE,"aw",@nobits
	.sectionflags	@""
	.align	16


//--------------------- .nv.shared._ZN7cutlass13device_kernelIN5flash19enable_sm80_to_sm89INS1_16FlashAttnFwdSm80INS1_25CollectiveMainloopFwdSm80ILi4ELi1ELb0EN4cute5tupleIJNS5_1CILi128EEENS7_ILi80EEENS7_ILi64EEEEEELi64ENS_6half_tEfNS_4arch4Sm80ELb0ELb0ELb0ELb1ELb1ELb1ELb1ELb1EEENS1_21CollectiveEpilogueFwdINS6_IJS8_SA_S9_EEENS6_IJNS7_ILi1EEESI_SI_EEESC_SE_Li128ELb1ELb1ELb1ELb0EEENS1_36VarlenDynamicPersistentTileSchedulerILi128ELi80ELi128ELi128ELb1ELb1ELb0ELb0ELb1ELb1EEEEEEEEEvNT_6ParamsE --------------------------
	.section	.nv.shared._ZN7cutlass13device_kernelIN5flash19enable_sm80_to_sm89INS1_16FlashAttnFwdSm80INS1_25CollectiveMainloopFwdSm80ILi4ELi1ELb0EN4cute5tupleIJNS5_1CILi128EEENS7_ILi80EEENS7_ILi64EEEEEELi64ENS_6half_tEfNS_4arch4Sm80ELb0ELb0ELb0ELb1ELb1ELb1ELb1ELb1EEENS1_21CollectiveEpilogueFwdINS6_IJS8_SA_S9_EEENS6_IJNS7_ILi1EEESI_SI_EEESC_SE_Li128ELb1ELb1ELb1ELb0EEENS1_36VarlenDynamicPersistentTileSchedulerILi128ELi80ELi128ELi128ELb1ELb1ELb0ELb0ELb1ELb1EEEEEEEEEvNT_6ParamsE,"aw",@nobits
	.sectionflags	@""
	.align	16


//--------------------- .nv.shared._ZN7cutlass13device_kernelIN5flash19enable_sm80_to_sm89INS1_16FlashAttnFwdSm80INS1_25CollectiveMainloopFwdSm80ILi4ELi1ELb0EN4cute5tupleIJNS5_1CILi128EEENS7_ILi96EEENS7_ILi64EEEEEELi64ENS_6half_tEfNS_4arch4Sm80ELb0ELb1ELb0ELb0ELb1ELb0ELb1ELb1EEENS1_21CollectiveEpilogueFwdINS6_IJS8_SA_S9_EEENS6_IJNS7_ILi1EEESI_SI_EEESC_SE_Li128ELb0ELb1ELb1ELb0EEENS1_19SingleTileSchedulerILb0ELb1ELb1ELi128EEEEEEEEEvNT_6ParamsE --------------------------
	.section	.nv.shared._ZN7cutlass13device_kernelIN5flash19enable_sm80_to_sm89INS1_16FlashAttnFwdSm80INS1_25CollectiveMainloopFwdSm80ILi4ELi1ELb0EN4cute5tupleIJNS5_1CILi128EEENS7_ILi96EEENS7_ILi64EEEEEELi64ENS_6half_tEfNS_4arch4Sm80ELb0ELb1ELb0ELb0ELb1ELb0ELb1ELb1EEENS1_21CollectiveEpilogueFwdINS6_IJS8_SA_S9_EEENS6_IJNS7_ILi1EEESI_SI_EEESC_SE_Li128ELb0ELb1ELb1ELb0EEENS1_19SingleTileSchedulerILb0ELb1ELb1ELi128EEEEEEEEEvNT_6ParamsE,"aw",@nobits
	.sectionflags	@""
	.align	16


//--------------------- .nv.shared._ZN7cutlass13device_kernelIN5flash19enable_sm80_to_sm89INS1_16FlashAttnFwdSm80INS1_25CollectiveMainloopFwdSm80ILi4ELi1ELb0EN4cute5tupleIJNS5_1CILi128EEENS7_ILi80EEENS7_ILi64EEEEEELi64ENS_6half_tEfNS_4arch4Sm80ELb0ELb1ELb0ELb1ELb1ELb0ELb1ELb1EEENS1_21CollectiveEpilogueFwdINS6_IJS8_SA_S9_EEENS6_IJNS7_ILi1EEESI_SI_EEESC_SE_Li128ELb1ELb1ELb1ELb0EEENS1_36VarlenDynamicPersistentTileSchedulerILi128ELi80ELi128ELi128ELb1ELb1ELb0ELb1ELb0ELb1EEEEEEEEEvNT_6ParamsE --------------------------
	.section	.nv.shared._ZN7cutlass13device_kernelIN5flash19enable_sm80_to_sm89INS1_16FlashAttnFwdSm80INS1_25CollectiveMainloopFwdSm80ILi4ELi1ELb0EN4cute5tupleIJNS5_1CILi128EEENS7_ILi80EEENS7_ILi64EEEEEELi64ENS_6half_tEfNS_4arch4Sm80ELb0ELb1ELb0ELb1ELb1ELb0ELb1ELb1EEENS1_21CollectiveEpilogueFwdINS6_IJS8_SA_S9_EEENS6_IJNS7_ILi1EEESI_SI_EEESC_SE_Li128ELb1ELb1ELb1ELb0EEENS1_36VarlenDynamicPersistentTileSchedulerILi128ELi80ELi128ELi128ELb1ELb1ELb0ELb1ELb0ELb1EEEEEEEEEvNT_6ParamsE,"aw",@nobits
	.sectionflags	@""
	.align	16


//--------------------- .nv.shared._ZN7cutlass13device_kernelIN5flash19enable_sm80_to_sm89INS1_16FlashAttnFwdSm80INS1_25CollectiveMainloopFwdSm80ILi4ELi1ELb0EN4cute5tupleIJNS5_1CILi128EEENS7_ILi80EEENS7_ILi64EEEEEELi64ENS_6half_tEfNS_4arch4Sm80ELb0ELb1ELb0ELb1ELb1ELb1ELb1ELb1EEENS1_21CollectiveEpilogueFwdINS6_IJS8_SA_S9_EEENS6_IJNS7_ILi1EEESI_SI_EEESC_SE_Li128ELb1ELb1ELb1ELb0EEENS1_36VarlenDynamicPersistentTileSchedulerILi128ELi80ELi128ELi128ELb1ELb1ELb0ELb1ELb0ELb1EEEEEEEEEvNT_6ParamsE --------------------------
	.section	.nv.shared._ZN7cutlass13device_kernelIN5flash19enable_sm80_to_sm89INS1_16FlashAttnFwdSm80INS1_25CollectiveMainloopFwdSm80ILi4ELi1ELb0EN4cute5tupleIJNS5_1CILi128EEENS7_ILi80EEENS7_ILi64EEEEEELi64ENS_6half_tEfNS_4arch4Sm80ELb0ELb1ELb0ELb1ELb1ELb1ELb1ELb1EEENS1_21CollectiveEpilogueFwdINS6_IJS8_SA_S9_EEENS6_IJNS7_ILi1EEESI_SI_EEESC_SE_Li128ELb1ELb1ELb1ELb0EEENS1_36VarlenDynamicPersistentTileSchedulerILi128ELi80ELi128ELi128ELb1ELb1ELb0ELb1ELb0ELb1EEEEEEEEEvNT_6ParamsE,"aw",@nobits
	.sectionflags	@""
	.align	16


//--------------------- .nv.shared._ZN7cutlass13device_kernelIN5flash19enable_sm80_to_sm89INS1_16FlashAttnFwdSm80INS1_25CollectiveMainloopFwdSm80ILi4ELi1ELb0EN4cute5tupleIJNS5_1CILi128EEENS7_ILi112EEENS7_ILi64EEEEEELi64ENS_6half_tEfNS_4arch4Sm80ELb1ELb0ELb0ELb0ELb1ELb0ELb1ELb1EEENS1_21CollectiveEpilogueFwdINS6_IJS8_SA_S9_EEENS6_IJNS7_ILi1EEESI_SI_EEESC_SE_Li128ELb0ELb1ELb1ELb0EEENS1_30DynamicPersistentTileSchedulerILi128ELi128ELb1ELb1ELb0EEEEEEEEEvNT_6ParamsE --------------------------
	.section	.nv.shared._ZN7cutlass13device_kernelIN5flash19enable_sm80_to_sm89INS1_16FlashAttnFwdSm80INS1_25CollectiveMainloopFwdSm80ILi4ELi1ELb0EN4cute5tupleIJNS5_1CILi128EEENS7_ILi112EEENS7_ILi64EEEEEELi64ENS_6half_tEfNS_4arch4Sm80ELb1ELb0ELb0ELb0ELb1ELb0ELb1ELb1EEENS1_21CollectiveEpilogueFwdINS6_IJS8_SA_S9_EEENS6_IJNS7_ILi1EEESI_SI_EEESC_SE_Li128ELb0ELb1ELb1ELb0EEENS1_30DynamicPersistentTileSchedulerILi128ELi128ELb1ELb1ELb0EEEEEEEEEvNT_6ParamsE,"aw",@nobits
	.sectionflags	@""
	.align	16


//--------------------- .nv.shared._ZN7cutlass13device_kernelIN5flash19enable_sm80_to_sm89INS1_16FlashAttnFwdSm80INS1_25CollectiveMainloopFwdSm80ILi4ELi1ELb0EN4cute5tupleIJNS5_1CILi128EEENS7_ILi80EEENS7_ILi64EEEEEELi64ENS_6half_tEfNS_4arch4Sm80ELb1ELb0ELb0ELb1ELb1ELb0ELb1ELb1EEENS1_21CollectiveEpilogueFwdINS6_IJS8_SA_S9_EEENS6_IJNS7_ILi1EEESI_SI_EEESC_SE_Li128ELb1ELb1ELb1ELb0EEENS1_36VarlenDynamicPersistentTileSchedulerILi128ELi80ELi128ELi128ELb1ELb1ELb0ELb1ELb1ELb1EEEEEEEEEvNT_6ParamsE --------------------------
	.section	.nv.shared._ZN7cutlass13device_kernelIN5flash19enable_sm80_to_sm89INS1_16FlashAttnFwdSm80INS1_25CollectiveMainloopFwdSm80ILi4ELi1ELb0EN4cute5tupleIJNS5_1CILi128EEENS7_ILi80EEENS7_ILi64EEEEEELi64ENS_6half_tEfNS_4arch4Sm80ELb1ELb0ELb0ELb1ELb1ELb0ELb1ELb1EEENS1_21CollectiveEpilogueFwdINS6_IJS8_SA_S9_EEENS6_IJNS7_ILi1EEESI_SI_EEESC_SE_Li128ELb1ELb1ELb1ELb0EEENS1_36VarlenDynamicPersistentTileSchedulerILi128ELi80ELi128ELi128ELb1ELb1ELb0ELb1ELb1ELb1EEEEEEEEEvNT_6ParamsE,"aw",@nobits
	.sectionflags	@""
	.align	16


//--------------------- .nv.shared._ZN7cutlass13device_kernelIN5flash19enable_sm80_to_sm89INS1_16FlashAttnFwdSm80INS1_25CollectiveMainloopFwdSm80ILi4ELi1ELb0EN4cute5tupleIJNS5_1CILi128EEENS7_ILi80EEENS7_ILi64EEEEEELi64ENS_6half_tEfNS_4arch4Sm80ELb1ELb0ELb0ELb1ELb1ELb1ELb1ELb1EEENS1_21CollectiveEpilogueFwdINS6_IJS8_SA_S9_EEENS6_IJNS7_ILi1EEESI_SI_EEESC_SE_Li128ELb1ELb1ELb1ELb0EEENS1_36VarlenDynamicPersistentTileSchedulerILi128ELi80ELi128ELi128ELb1ELb1ELb0ELb1ELb1ELb1EEEEEEEEEvNT_6ParamsE --------------------------
	.section	.nv.shared._ZN7cutlass13device_kernelIN5flash19enable_sm80_to_sm89INS1_16FlashAttnFwdSm80INS1_25CollectiveMainloopFwdSm80ILi4ELi1ELb0EN4cute5tupleIJNS5_1CILi128EEENS7_ILi80EEENS7_ILi64EEEEEELi64ENS_6half_tEfNS_4arch4Sm80ELb1ELb0ELb0ELb1ELb1ELb1ELb1ELb1EEENS1_21CollectiveEpilogueFwdINS6_IJS8_SA_S9_EEENS6_IJNS7_ILi1EEESI_SI_EEESC_SE_Li128ELb1ELb1ELb1ELb0EEENS1_36VarlenDynamicPersistentTileSchedulerILi128ELi80ELi128ELi128ELb1ELb1ELb0ELb1ELb1ELb1EEEEEEEEEvNT_6ParamsE,"aw",@nobits
	.sectionflags	@""
	.align	16
